	.target	sm_103a

	.elftype	@"ET_EXEC"


//--------------------- .note.nv.tkinfo           --------------------------
	.section	.note.nv.tkinfo,"",@"SHT_NOTE"
	.sectionflags	@"SHF_NOTE_NV_TKINFO"
	.tkinfo
        /*0018*/ 	.word	0x00000002
        /*0030*/ 	.string	""
        /*0030*/ 	.string	"ptxas"
        /*0030*/ 	.string	"Cuda compilation tools, release 13.0, V13.0.88"
        /*0030*/ 	.string	"Build cuda_13.0.r13.0/compiler.36424714_0"
        /*0030*/ 	.string	"-arch sm_103a -m 64 "



//--------------------- .note.nv.cuinfo           --------------------------
	.section	.note.nv.cuinfo,"",@"SHT_NOTE"
	.sectionflags	@"SHF_NOTE_NV_CUINFO"
        /*0018*/ 	.short	0x0002
        /*001a*/ 	.short	0x0067
        /*001c*/ 	.short	0x0082
	.zero		2


//--------------------- .nv.info                  --------------------------
	.section	.nv.info,"",@"SHT_CUDA_INFO"
	.align	4


	//----- nvinfo : EIATTR_REGCOUNT
	.align		4
        /*0000*/ 	.byte	0x04, 0x2f
        /*0002*/ 	.short	(.L_27 - .L_26)
	.align		4
.L_26:
        /*0004*/ 	.word	index@(_ZN4mmha33masked_multihead_attention_kernelIfLi64ELi64ELi4ELi16ELi64ELb0ELb0EEEv26Multihead_attention_paramsIT_XT5_EE)
        /*0008*/ 	.word	0x00000040


	//----- nvinfo : EIATTR_FRAME_SIZE
	.align		4
.L_27:
        /*000c*/ 	.byte	0x04, 0x11
        /*000e*/ 	.short	(.L_29 - .L_28)
	.align		4
.L_28:
        /*0010*/ 	.word	index@(_ZN4mmha33masked_multihead_attention_kernelIfLi64ELi64ELi4ELi16ELi64ELb0ELb0EEEv26Multihead_attention_paramsIT_XT5_EE)
        /*0014*/ 	.word	0x00000000


	//----- nvinfo : EIATTR_REGCOUNT
	.align		4
.L_29:
        /*0018*/ 	.byte	0x04, 0x2f
        /*001a*/ 	.short	(.L_31 - .L_30)
	.align		4
.L_30:
        /*001c*/ 	.word	index@(_ZN4mmha33masked_multihead_attention_kernelIfLi64ELi64ELi2ELi16ELi128ELb0ELb0EEEv26Multihead_attention_paramsIT_XT5_EE)
        /*0020*/ 	.word	0x00000060


	//----- nvinfo : EIATTR_FRAME_SIZE
	.align		4
.L_31:
        /*0024*/ 	.byte	0x04, 0x11
        /*0026*/ 	.short	(.L_33 - .L_32)
	.align		4
.L_32:
        /*0028*/ 	.word	index@(_ZN4mmha33masked_multihead_attention_kernelIfLi64ELi64ELi2ELi16ELi128ELb0ELb0EEEv26Multihead_attention_paramsIT_XT5_EE)
        /*002c*/ 	.word	0x00000000


	//----- nvinfo : EIATTR_REGCOUNT
	.align		4
.L_33:
        /*0030*/ 	.byte	0x04, 0x2f
        /*0032*/ 	.short	(.L_35 - .L_34)
	.align		4
.L_34:
        /*0034*/ 	.word	index@(_ZN4mmha33masked_multihead_attention_kernelIfLi64ELi64ELi1ELi16ELi256ELb0ELb0EEEv26Multihead_attention_paramsIT_XT5_EE)
        /*0038*/ 	.word	0x000000a6


	//----- nvinfo : EIATTR_FRAME_SIZE
	.align		4
.L_35:
        /*003c*/ 	.byte	0x04, 0x11
        /*003e*/ 	.short	(.L_37 - .L_36)
	.align		4
.L_36:
        /*0040*/ 	.word	index@(_ZN4mmha33masked_multihead_attention_kernelIfLi64ELi64ELi1ELi16ELi256ELb0ELb0EEEv26Multihead_attention_paramsIT_XT5_EE)
        /*0044*/ 	.word	0x00000000


	//----- nvinfo : EIATTR_REGCOUNT
	.align		4
.L_37:
        /*0048*/ 	.byte	0x04, 0x2f
        /*004a*/ 	.short	(.L_39 - .L_38)
	.align		4
.L_38:
        /*004c*/ 	.word	index@(_ZN4mmha33masked_multihead_attention_kernelIfLi64ELi64ELi4ELi16ELi64ELb0ELb1EEEv26Multihead_attention_paramsIT_XT5_EE)
        /*0050*/ 	.word	0x00000040


	//----- nvinfo : EIATTR_FRAME_SIZE
	.align		4
.L_39:
        /*0054*/ 	.byte	0x04, 0x11
        /*0056*/ 	.short	(.L_41 - .L_40)
	.align		4
.L_40:
        /*0058*/ 	.word	index@(_ZN4mmha33masked_multihead_attention_kernelIfLi64ELi64ELi4ELi16ELi64ELb0ELb1EEEv26Multihead_attention_paramsIT_XT5_EE)
        /*005c*/ 	.word	0x00000000


	//----- nvinfo : EIATTR_REGCOUNT
	.align		4
.L_41:
        /*0060*/ 	.byte	0x04, 0x2f
        /*0062*/ 	.short	(.L_43 - .L_42)
	.align		4
.L_42:
        /*0064*/ 	.word	index@(_ZN4mmha33masked_multihead_attention_kernelIfLi64ELi64ELi2ELi16ELi128ELb0ELb1EEEv26Multihead_attention_paramsIT_XT5_EE)
        /*0068*/ 	.word	0x0000005e


	//----- nvinfo : EIATTR_FRAME_SIZE
	.align		4
.L_43:
        /*006c*/ 	.byte	0x04, 0x11
        /*006e*/ 	.short	(.L_45 - .L_44)
	.align		4
.L_44:
        /*0070*/ 	.word	index@(_ZN4mmha33masked_multihead_attention_kernelIfLi64ELi64ELi2ELi16ELi128ELb0ELb1EEEv26Multihead_attention_paramsIT_XT5_EE)
        /*0074*/ 	.word	0x00000000


	//----- nvinfo : EIATTR_REGCOUNT
	.align		4
.L_45:
        /*0078*/ 	.byte	0x04, 0x2f
        /*007a*/ 	.short	(.L_47 - .L_46)
	.align		4
.L_46:
        /*007c*/ 	.word	index@(_ZN4mmha33masked_multihead_attention_kernelIfLi64ELi64ELi1ELi16ELi256ELb0ELb1EEEv26Multihead_attention_paramsIT_XT5_EE)
        /*0080*/ 	.word	0x0000009d


	//----- nvinfo : EIATTR_FRAME_SIZE
	.align		4
.L_47:
        /*0084*/ 	.byte	0x04, 0x11
        /*0086*/ 	.short	(.L_49 - .L_48)
	.align		4
.L_48:
        /*0088*/ 	.word	index@(_ZN4mmha33masked_multihead_attention_kernelIfLi64ELi64ELi1ELi16ELi256ELb0ELb1EEEv26Multihead_attention_paramsIT_XT5_EE)
        /*008c*/ 	.word	0x00000000


	//----- nvinfo : EIATTR_REGCOUNT
	.align		4
.L_49:
        /*0090*/ 	.byte	0x04, 0x2f
        /*0092*/ 	.short	(.L_51 - .L_50)
	.align		4
.L_50:
        /*0094*/ 	.word	index@(_ZN4mmha33masked_multihead_attention_kernelItLi64ELi64ELi4ELi8ELi64ELb0ELb0EEEv26Multihead_attention_paramsIT_XT5_EE)
        /*0098*/ 	.word	0x00000038


	//----- nvinfo : EIATTR_FRAME_SIZE
	.align		4
.L_51:
        /*009c*/ 	.byte	0x04, 0x11
        /*009e*/ 	.short	(.L_53 - .L_52)
	.align		4
.L_52:
        /*00a0*/ 	.word	index@(_ZN4mmha33masked_multihead_attention_kernelItLi64ELi64ELi4ELi8ELi64ELb0ELb0EEEv26Multihead_attention_paramsIT_XT5_EE)
        /*00a4*/ 	.word	0x00000000


	//----- nvinfo : EIATTR_REGCOUNT
	.align		4
.L_53:
        /*00a8*/ 	.byte	0x04, 0x2f
        /*00aa*/ 	.short	(.L_55 - .L_54)
	.align		4
.L_54:
        /*00ac*/ 	.word	index@(_ZN4mmha33masked_multihead_attention_kernelItLi64ELi64ELi2ELi8ELi128ELb0ELb0EEEv26Multihead_attention_paramsIT_XT5_EE)
        /*00b0*/ 	.word	0x00000040


	//----- nvinfo : EIATTR_FRAME_SIZE
	.align		4
.L_55:
        /*00b4*/ 	.byte	0x04, 0x11
        /*00b6*/ 	.short	(.L_57 - .L_56)
	.align		4
.L_56:
        /*00b8*/ 	.word	index@(_ZN4mmha33masked_multihead_attention_kernelItLi64ELi64ELi2ELi8ELi128ELb0ELb0EEEv26Multihead_attention_paramsIT_XT5_EE)
        /*00bc*/ 	.word	0x00000000


	//----- nvinfo : EIATTR_REGCOUNT
	.align		4
.L_57:
        /*00c0*/ 	.byte	0x04, 0x2f
        /*00c2*/ 	.short	(.L_59 - .L_58)
	.align		4
.L_58:
        /*00c4*/ 	.word	index@(_ZN4mmha33masked_multihead_attention_kernelItLi64ELi64ELi1ELi8ELi256ELb0ELb0EEEv26Multihead_attention_paramsIT_XT5_EE)
        /*00c8*/ 	.word	0x00000060


	//----- nvinfo : EIATTR_FRAME_SIZE
	.align		4
.L_59:
        /*00cc*/ 	.byte	0x04, 0x11
        /*00ce*/ 	.short	(.L_61 - .L_60)
	.align		4
.L_60:
        /*00d0*/ 	.word	index@(_ZN4mmha33masked_multihead_attention_kernelItLi64ELi64ELi1ELi8ELi256ELb0ELb0EEEv26Multihead_attention_paramsIT_XT5_EE)
        /*00d4*/ 	.word	0x00000000


	//----- nvinfo : EIATTR_REGCOUNT
	.align		4
.L_61:
        /*00d8*/ 	.byte	0x04, 0x2f
        /*00da*/ 	.short	(.L_63 - .L_62)
	.align		4
.L_62:
        /*00dc*/ 	.word	index@(_ZN4mmha33masked_multihead_attention_kernelItLi64ELi64ELi4ELi8ELi64ELb0ELb1EEEv26Multihead_attention_paramsIT_XT5_EE)
        /*00e0*/ 	.word	0x00000038


	//----- nvinfo : EIATTR_FRAME_SIZE
	.align		4
.L_63:
        /*00e4*/ 	.byte	0x04, 0x11
        /*00e6*/ 	.short	(.L_65 - .L_64)
	.align		4
.L_64:
        /*00e8*/ 	.word	index@(_ZN4mmha33masked_multihead_attention_kernelItLi64ELi64ELi4ELi8ELi64ELb0ELb1EEEv26Multihead_attention_paramsIT_XT5_EE)
        /*00ec*/ 	.word	0x00000000


	//----- nvinfo : EIATTR_REGCOUNT
	.align		4
.L_65:
        /*00f0*/ 	.byte	0x04, 0x2f
        /*00f2*/ 	.short	(.L_67 - .L_66)
	.align		4
.L_66:
        /*00f4*/ 	.word	index@(_ZN4mmha33masked_multihead_attention_kernelItLi64ELi64ELi2ELi8ELi128ELb0ELb1EEEv26Multihead_attention_paramsIT_XT5_EE)
        /*00f8*/ 	.word	0x00000040


	//----- nvinfo : EIATTR_FRAME_SIZE
	.align		4
.L_67:
        /*00fc*/ 	.byte	0x04, 0x11
        /*00fe*/ 	.short	(.L_69 - .L_68)
	.align		4
.L_68:
        /*0100*/ 	.word	index@(_ZN4mmha33masked_multihead_attention_kernelItLi64ELi64ELi2ELi8ELi128ELb0ELb1EEEv26Multihead_attention_paramsIT_XT5_EE)
        /*0104*/ 	.word	0x00000000


	//----- nvinfo : EIATTR_REGCOUNT
	.align		4
.L_69:
        /*0108*/ 	.byte	0x04, 0x2f
        /*010a*/ 	.short	(.L_71 - .L_70)
	.align		4
.L_70:
        /*010c*/ 	.word	index@(_ZN4mmha33masked_multihead_attention_kernelItLi64ELi64ELi1ELi8ELi256ELb0ELb1EEEv26Multihead_attention_paramsIT_XT5_EE)
        /*0110*/ 	.word	0x0000005b


	//----- nvinfo : EIATTR_FRAME_SIZE
	.align		4
.L_71:
        /*0114*/ 	.byte	0x04, 0x11
        /*0116*/ 	.short	(.L_73 - .L_72)
	.align		4
.L_72:
        /*0118*/ 	.word	index@(_ZN4mmha33masked_multihead_attention_kernelItLi64ELi64ELi1ELi8ELi256ELb0ELb1EEEv26Multihead_attention_paramsIT_XT5_EE)
        /*011c*/ 	.word	0x00000000


	//----- nvinfo : EIATTR_REGCOUNT
	.align		4
.L_73:
        /*0120*/ 	.byte	0x04, 0x2f
        /*0122*/ 	.short	(.L_75 - .L_74)
	.align		4
.L_74:
        /*0124*/ 	.word	index@(_ZN4mmha33masked_multihead_attention_kernelIfLi64ELi64ELi4ELi16ELi64ELb1ELb0EEEv26Multihead_attention_paramsIT_XT5_EE)
        /*0128*/ 	.word	0x00000060


	//----- nvinfo : EIATTR_FRAME_SIZE
	.align		4
.L_75:
        /*012c*/ 	.byte	0x04, 0x11
        /*012e*/ 	.short	(.L_77 - .L_76)
	.align		4
.L_76:
        /*0130*/ 	.word	index@(_ZN4mmha33masked_multihead_attention_kernelIfLi64ELi64ELi4ELi16ELi64ELb1ELb0EEEv26Multihead_attention_paramsIT_XT5_EE)
        /*0134*/ 	.word	0x00000000


	//----- nvinfo : EIATTR_REGCOUNT
	.align		4
.L_77:
        /*0138*/ 	.byte	0x04, 0x2f
        /*013a*/ 	.short	(.L_79 - .L_78)
	.align		4
.L_78:
        /*013c*/ 	.word	index@(_ZN4mmha33masked_multihead_attention_kernelIfLi64ELi64ELi2ELi16ELi128ELb1ELb0EEEv26Multihead_attention_paramsIT_XT5_EE)
        /*0140*/ 	.word	0x00000080


	//----- nvinfo : EIATTR_FRAME_SIZE
	.align		4
.L_79:
        /*0144*/ 	.byte	0x04, 0x11
        /*0146*/ 	.short	(.L_81 - .L_80)
	.align		4
.L_80:
        /*0148*/ 	.word	index@(_ZN4mmha33masked_multihead_attention_kernelIfLi64ELi64ELi2ELi16ELi128ELb1ELb0EEEv26Multihead_attention_paramsIT_XT5_EE)
        /*014c*/ 	.word	0x00000000


	//----- nvinfo : EIATTR_REGCOUNT
	.align		4
.L_81:
        /*0150*/ 	.byte	0x04, 0x2f
        /*0152*/ 	.short	(.L_83 - .L_82)
	.align		4
.L_82:
        /*0154*/ 	.word	index@(_ZN4mmha33masked_multihead_attention_kernelIfLi64ELi64ELi1ELi16ELi256ELb1ELb0EEEv26Multihead_attention_paramsIT_XT5_EE)
        /*0158*/ 	.word	0x000000fb


	//----- nvinfo : EIATTR_FRAME_SIZE
	.align		4
.L_83:
        /*015c*/ 	.byte	0x04, 0x11
        /*015e*/ 	.short	(.L_85 - .L_84)
	.align		4
.L_84:
        /*0160*/ 	.word	index@(_ZN4mmha33masked_multihead_attention_kernelIfLi64ELi64ELi1ELi16ELi256ELb1ELb0EEEv26Multihead_attention_paramsIT_XT5_EE)
        /*0164*/ 	.word	0x00000000


	//----- nvinfo : EIATTR_REGCOUNT
	.align		4
.L_85:
        /*0168*/ 	.byte	0x04, 0x2f
        /*016a*/ 	.short	(.L_87 - .L_86)
	.align		4
.L_86:
        /*016c*/ 	.word	index@(_ZN4mmha33masked_multihead_attention_kernelIfLi64ELi64ELi4ELi16ELi64ELb1ELb1EEEv26Multihead_attention_paramsIT_XT5_EE)
        /*0170*/ 	.word	0x00000060


	//----- nvinfo : EIATTR_FRAME_SIZE
	.align		4
.L_87:
        /*0174*/ 	.byte	0x04, 0x11
        /*0176*/ 	.short	(.L_89 - .L_88)
	.align		4
.L_88:
        /*0178*/ 	.word	index@(_ZN4mmha33masked_multihead_attention_kernelIfLi64ELi64ELi4ELi16ELi64ELb1ELb1EEEv26Multihead_attention_paramsIT_XT5_EE)
        /*017c*/ 	.word	0x00000000


	//----- nvinfo : EIATTR_REGCOUNT
	.align		4
.L_89:
        /*0180*/ 	.byte	0x04, 0x2f
        /*0182*/ 	.short	(.L_91 - .L_90)
	.align		4
.L_90:
        /*0184*/ 	.word	index@(_ZN4mmha33masked_multihead_attention_kernelIfLi64ELi64ELi2ELi16ELi128ELb1ELb1EEEv26Multihead_attention_paramsIT_XT5_EE)
        /*0188*/ 	.word	0x00000080


	//----- nvinfo : EIATTR_FRAME_SIZE
	.align		4
.L_91:
        /*018c*/ 	.byte	0x04, 0x11
        /*018e*/ 	.short	(.L_93 - .L_92)
	.align		4
.L_92:
        /*0190*/ 	.word	index@(_ZN4mmha33masked_multihead_attention_kernelIfLi64ELi64ELi2ELi16ELi128ELb1ELb1EEEv26Multihead_attention_paramsIT_XT5_EE)
        /*0194*/ 	.word	0x00000000


	//----- nvinfo : EIATTR_REGCOUNT
	.align		4
.L_93:
        /*0198*/ 	.byte	0x04, 0x2f
        /*019a*/ 	.short	(.L_95 - .L_94)
	.align		4
.L_94:
        /*019c*/ 	.word	index@(_ZN4mmha33masked_multihead_attention_kernelIfLi64ELi64ELi1ELi16ELi256ELb1ELb1EEEv26Multihead_attention_paramsIT_XT5_EE)
        /*01a0*/ 	.word	0x000000ff


	//----- nvinfo : EIATTR_FRAME_SIZE
	.align		4
.L_95:
        /*01a4*/ 	.byte	0x04, 0x11
        /*01a6*/ 	.short	(.L_97 - .L_96)
	.align		4
.L_96:
        /*01a8*/ 	.word	index@(_ZN4mmha33masked_multihead_attention_kernelIfLi64ELi64ELi1ELi16ELi256ELb1ELb1EEEv26Multihead_attention_paramsIT_XT5_EE)
        /*01ac*/ 	.word	0x00000000


	//----- nvinfo : EIATTR_REGCOUNT
	.align		4
.L_97:
        /*01b0*/ 	.byte	0x04, 0x2f
        /*01b2*/ 	.short	(.L_99 - .L_98)
	.align		4
.L_98:
        /*01b4*/ 	.word	index@(_ZN4mmha33masked_multihead_attention_kernelItLi64ELi64ELi4ELi8ELi64ELb1ELb0EEEv26Multihead_attention_paramsIT_XT5_EE)
        /*01b8*/ 	.word	0x00000037


	//----- nvinfo : EIATTR_FRAME_SIZE
	.align		4
.L_99:
        /*01bc*/ 	.byte	0x04, 0x11
        /*01be*/ 	.short	(.L_101 - .L_100)
	.align		4
.L_100:
        /*01c0*/ 	.word	index@(_ZN4mmha33masked_multihead_attention_kernelItLi64ELi64ELi4ELi8ELi64ELb1ELb0EEEv26Multihead_attention_paramsIT_XT5_EE)
        /*01c4*/ 	.word	0x00000000


	//----- nvinfo : EIATTR_REGCOUNT
	.align		4
.L_101:
        /*01c8*/ 	.byte	0x04, 0x2f
        /*01ca*/ 	.short	(.L_103 - .L_102)
	.align		4
.L_102:
        /*01cc*/ 	.word	index@(_ZN4mmha33masked_multihead_attention_kernelItLi64ELi64ELi2ELi8ELi128ELb1ELb0EEEv26Multihead_attention_paramsIT_XT5_EE)
        /*01d0*/ 	.word	0x0000004d


	//----- nvinfo : EIATTR_FRAME_SIZE
	.align		4
.L_103:
        /*01d4*/ 	.byte	0x04, 0x11
        /*01d6*/ 	.short	(.L_105 - .L_104)
	.align		4
.L_104:
        /*01d8*/ 	.word	index@(_ZN4mmha33masked_multihead_attention_kernelItLi64ELi64ELi2ELi8ELi128ELb1ELb0EEEv26Multihead_attention_paramsIT_XT5_EE)
        /*01dc*/ 	.word	0x00000000


	//----- nvinfo : EIATTR_REGCOUNT
	.align		4
.L_105:
        /*01e0*/ 	.byte	0x04, 0x2f
        /*01e2*/ 	.short	(.L_107 - .L_106)
	.align		4
.L_106:
        /*01e4*/ 	.word	index@(_ZN4mmha33masked_multihead_attention_kernelItLi64ELi64ELi1ELi8ELi256ELb1ELb0EEEv26Multihead_attention_paramsIT_XT5_EE)
        /*01e8*/ 	.word	0x00000079


	//----- nvinfo : EIATTR_FRAME_SIZE
	.align		4
.L_107:
        /*01ec*/ 	.byte	0x04, 0x11
        /*01ee*/ 	.short	(.L_109 - .L_108)
	.align		4
.L_108:
        /*01f0*/ 	.word	index@(_ZN4mmha33masked_multihead_attention_kernelItLi64ELi64ELi1ELi8ELi256ELb1ELb0EEEv26Multihead_attention_paramsIT_XT5_EE)
        /*01f4*/ 	.word	0x00000000


	//----- nvinfo : EIATTR_REGCOUNT
	.align		4
.L_109:
        /*01f8*/ 	.byte	0x04, 0x2f
        /*01fa*/ 	.short	(.L_111 - .L_110)
	.align		4
.L_110:
        /*01fc*/ 	.word	index@(_ZN4mmha33masked_multihead_attention_kernelItLi64ELi64ELi4ELi8ELi64ELb1ELb1EEEv26Multihead_attention_paramsIT_XT5_EE)
        /*0200*/ 	.word	0x00000037


	//----- nvinfo : EIATTR_FRAME_SIZE
	.align		4
.L_111:
        /*0204*/ 	.byte	0x04, 0x11
        /*0206*/ 	.short	(.L_113 - .L_112)
	.align		4
.L_112:
        /*0208*/ 	.word	index@(_ZN4mmha33masked_multihead_attention_kernelItLi64ELi64ELi4ELi8ELi64ELb1ELb1EEEv26Multihead_attention_paramsIT_XT5_EE)
        /*020c*/ 	.word	0x00000000


	//----- nvinfo : EIATTR_REGCOUNT
	.align		4
.L_113:
        /*0210*/ 	.byte	0x04, 0x2f
        /*0212*/ 	.short	(.L_115 - .L_114)
	.align		4
.L_114:
        /*0214*/ 	.word	index@(_ZN4mmha33masked_multihead_attention_kernelItLi64ELi64ELi2ELi8ELi128ELb1ELb1EEEv26Multihead_attention_paramsIT_XT5_EE)
        /*0218*/ 	.word	0x0000004f


	//----- nvinfo : EIATTR_FRAME_SIZE
	.align		4
.L_115:
        /*021c*/ 	.byte	0x04, 0x11
        /*021e*/ 	.short	(.L_117 - .L_116)
	.align		4
.L_116:
        /*0220*/ 	.word	index@(_ZN4mmha33masked_multihead_attention_kernelItLi64ELi64ELi2ELi8ELi128ELb1ELb1EEEv26Multihead_attention_paramsIT_XT5_EE)
        /*0224*/ 	.word	0x00000000


	//----- nvinfo : EIATTR_REGCOUNT
	.align		4
.L_117:
        /*0228*/ 	.byte	0x04, 0x2f
        /*022a*/ 	.short	(.L_119 - .L_118)
	.align		4
.L_118:
        /*022c*/ 	.word	index@(_ZN4mmha33masked_multihead_attention_kernelItLi64ELi64ELi1ELi8ELi256ELb1ELb1EEEv26Multihead_attention_paramsIT_XT5_EE)
        /*0230*/ 	.word	0x0000007b


	//----- nvinfo : EIATTR_FRAME_SIZE
	.align		4
.L_119:
        /*0234*/ 	.byte	0x04, 0x11
        /*0236*/ 	.short	(.L_121 - .L_120)
	.align		4
.L_120:
        /*0238*/ 	.word	index@(_ZN4mmha33masked_multihead_attention_kernelItLi64ELi64ELi1ELi8ELi256ELb1ELb1EEEv26Multihead_attention_paramsIT_XT5_EE)
        /*023c*/ 	.word	0x00000000


	//----- nvinfo : EIATTR_MIN_STACK_SIZE
	.align		4
.L_121:
        /*0240*/ 	.byte	0x04, 0x12
        /*0242*/ 	.short	(.L_123 - .L_122)
	.align		4
.L_122:
        /*0244*/ 	.word	index@(_ZN4mmha33masked_multihead_attention_kernelItLi64ELi64ELi1ELi8ELi256ELb1ELb1EEEv26Multihead_attention_paramsIT_XT5_EE)
        /*0248*/ 	.word	0x00000000


	//----- nvinfo : EIATTR_MIN_STACK_SIZE
	.align		4
.L_123:
        /*024c*/ 	.byte	0x04, 0x12
        /*024e*/ 	.short	(.L_125 - .L_124)
	.align		4
.L_124:
        /*0250*/ 	.word	index@(_ZN4mmha33masked_multihead_attention_kernelItLi64ELi64ELi2ELi8ELi128ELb1ELb1EEEv26Multihead_attention_paramsIT_XT5_EE)
        /*0254*/ 	.word	0x00000000


	//----- nvinfo : EIATTR_MIN_STACK_SIZE
	.align		4
.L_125:
        /*0258*/ 	.byte	0x04, 0x12
        /*025a*/ 	.short	(.L_127 - .L_126)
	.align		4
.L_126:
        /*025c*/ 	.word	index@(_ZN4mmha33masked_multihead_attention_kernelItLi64ELi64ELi4ELi8ELi64ELb1ELb1EEEv26Multihead_attention_paramsIT_XT5_EE)
        /*0260*/ 	.word	0x00000000


	//----- nvinfo : EIATTR_MIN_STACK_SIZE
	.align		4
.L_127:
        /*0264*/ 	.byte	0x04, 0x12
        /*0266*/ 	.short	(.L_129 - .L_128)
	.align		4
.L_128:
        /*0268*/ 	.word	index@(_ZN4mmha33masked_multihead_attention_kernelItLi64ELi64ELi1ELi8ELi256ELb1ELb0EEEv26Multihead_attention_paramsIT_XT5_EE)
        /*026c*/ 	.word	0x00000000


	//----- nvinfo : EIATTR_MIN_STACK_SIZE
	.align		4
.L_129:
        /*0270*/ 	.byte	0x04, 0x12
        /*0272*/ 	.short	(.L_131 - .L_130)
	.align		4
.L_130:
        /*0274*/ 	.word	index@(_ZN4mmha33masked_multihead_attention_kernelItLi64ELi64ELi2ELi8ELi128ELb1ELb0EEEv26Multihead_attention_paramsIT_XT5_EE)
        /*0278*/ 	.word	0x00000000


	//----- nvinfo : EIATTR_MIN_STACK_SIZE
	.align		4
.L_131:
        /*027c*/ 	.byte	0x04, 0x12
        /*027e*/ 	.short	(.L_133 - .L_132)
	.align		4
.L_132:
        /*0280*/ 	.word	index@(_ZN4mmha33masked_multihead_attention_kernelItLi64ELi64ELi4ELi8ELi64ELb1ELb0EEEv26Multihead_attention_paramsIT_XT5_EE)
        /*0284*/ 	.word	0x00000000


	//----- nvinfo : EIATTR_MIN_STACK_SIZE
	.align		4
.L_133:
        /*0288*/ 	.byte	0x04, 0x12
        /*028a*/ 	.short	(.L_135 - .L_134)
	.align		4
.L_134:
        /*028c*/ 	.word	index@(_ZN4mmha33masked_multihead_attention_kernelIfLi64ELi64ELi1ELi16ELi256ELb1ELb1EEEv26Multihead_attention_paramsIT_XT5_EE)
        /*0290*/ 	.word	0x00000000


	//----- nvinfo : EIATTR_MIN_STACK_SIZE
	.align		4
.L_135:
        /*0294*/ 	.byte	0x04, 0x12
        /*0296*/ 	.short	(.L_137 - .L_136)
	.align		4
.L_136:
        /*0298*/ 	.word	index@(_ZN4mmha33masked_multihead_attention_kernelIfLi64ELi64ELi2ELi16ELi128ELb1ELb1EEEv26Multihead_attention_paramsIT_XT5_EE)
        /*029c*/ 	.word	0x00000000


	//----- nvinfo : EIATTR_MIN_STACK_SIZE
	.align		4
.L_137:
        /*02a0*/ 	.byte	0x04, 0x12
        /*02a2*/ 	.short	(.L_139 - .L_138)
	.align		4
.L_138:
        /*02a4*/ 	.word	index@(_ZN4mmha33masked_multihead_attention_kernelIfLi64ELi64ELi4ELi16ELi64ELb1ELb1EEEv26Multihead_attention_paramsIT_XT5_EE)
        /*02a8*/ 	.word	0x00000000


	//----- nvinfo : EIATTR_MIN_STACK_SIZE
	.align		4
.L_139:
        /*02ac*/ 	.byte	0x04, 0x12
        /*02ae*/ 	.short	(.L_141 - .L_140)
	.align		4
.L_140:
        /*02b0*/ 	.word	index@(_ZN4mmha33masked_multihead_attention_kernelIfLi64ELi64ELi1ELi16ELi256ELb1ELb0EEEv26Multihead_attention_paramsIT_XT5_EE)
        /*02b4*/ 	.word	0x00000000


	//----- nvinfo : EIATTR_MIN_STACK_SIZE
	.align		4
.L_141:
        /*02b8*/ 	.byte	0x04, 0x12
        /*02ba*/ 	.short	(.L_143 - .L_142)
	.align		4
.L_142:
        /*02bc*/ 	.word	index@(_ZN4mmha33masked_multihead_attention_kernelIfLi64ELi64ELi2ELi16ELi128ELb1ELb0EEEv26Multihead_attention_paramsIT_XT5_EE)
        /*02c0*/ 	.word	0x00000000


	//----- nvinfo : EIATTR_MIN_STACK_SIZE
	.align		4
.L_143:
        /*02c4*/ 	.byte	0x04, 0x12
        /*02c6*/ 	.short	(.L_145 - .L_144)
	.align		4
.L_144:
        /*02c8*/ 	.word	index@(_ZN4mmha33masked_multihead_attention_kernelIfLi64ELi64ELi4ELi16ELi64ELb1ELb0EEEv26Multihead_attention_paramsIT_XT5_EE)
        /*02cc*/ 	.word	0x00000000


	//----- nvinfo : EIATTR_MIN_STACK_SIZE
	.align		4
.L_145:
        /*02d0*/ 	.byte	0x04, 0x12
        /*02d2*/ 	.short	(.L_147 - .L_146)
	.align		4
.L_146:
        /*02d4*/ 	.word	index@(_ZN4mmha33masked_multihead_attention_kernelItLi64ELi64ELi1ELi8ELi256ELb0ELb1EEEv26Multihead_attention_paramsIT_XT5_EE)
        /*02d8*/ 	.word	0x00000000


	//----- nvinfo : EIATTR_MIN_STACK_SIZE
	.align		4
.L_147:
        /*02dc*/ 	.byte	0x04, 0x12
        /*02de*/ 	.short	(.L_149 - .L_148)
	.align		4
.L_148:
        /*02e0*/ 	.word	index@(_ZN4mmha33masked_multihead_attention_kernelItLi64ELi64ELi2ELi8ELi128ELb0ELb1EEEv26Multihead_attention_paramsIT_XT5_EE)
        /*02e4*/ 	.word	0x00000000


	//----- nvinfo : EIATTR_MIN_STACK_SIZE
	.align		4
.L_149:
        /*02e8*/ 	.byte	0x04, 0x12
        /*02ea*/ 	.short	(.L_151 - .L_150)
	.align		4
.L_150:
        /*02ec*/ 	.word	index@(_ZN4mmha33masked_multihead_attention_kernelItLi64ELi64ELi4ELi8ELi64ELb0ELb1EEEv26Multihead_attention_paramsIT_XT5_EE)
        /*02f0*/ 	.word	0x00000000


	//----- nvinfo : EIATTR_MIN_STACK_SIZE
	.align		4
.L_151:
        /*02f4*/ 	.byte	0x04, 0x12
        /*02f6*/ 	.short	(.L_153 - .L_152)
	.align		4
.L_152:
        /*02f8*/ 	.word	index@(_ZN4mmha33masked_multihead_attention_kernelItLi64ELi64ELi1ELi8ELi256ELb0ELb0EEEv26Multihead_attention_paramsIT_XT5_EE)
        /*02fc*/ 	.word	0x00000000


	//----- nvinfo : EIATTR_MIN_STACK_SIZE
	.align		4
.L_153:
        /*0300*/ 	.byte	0x04, 0x12
        /*0302*/ 	.short	(.L_155 - .L_154)
	.align		4
.L_154:
        /*0304*/ 	.word	index@(_ZN4mmha33masked_multihead_attention_kernelItLi64ELi64ELi2ELi8ELi128ELb0ELb0EEEv26Multihead_attention_paramsIT_XT5_EE)
        /*0308*/ 	.word	0x00000000


	//----- nvinfo : EIATTR_MIN_STACK_SIZE
	.align		4
.L_155:
        /*030c*/ 	.byte	0x04, 0x12
        /*030e*/ 	.short	(.L_157 - .L_156)
	.align		4
.L_156:
        /*0310*/ 	.word	index@(_ZN4mmha33masked_multihead_attention_kernelItLi64ELi64ELi4ELi8ELi64ELb0ELb0EEEv26Multihead_attention_paramsIT_XT5_EE)
        /*0314*/ 	.word	0x00000000


	//----- nvinfo : EIATTR_MIN_STACK_SIZE
	.align		4
.L_157:
        /*0318*/ 	.byte	0x04, 0x12
        /*031a*/ 	.short	(.L_159 - .L_158)
	.align		4
.L_158:
        /*031c*/ 	.word	index@(_ZN4mmha33masked_multihead_attention_kernelIfLi64ELi64ELi1ELi16ELi256ELb0ELb1EEEv26Multihead_attention_paramsIT_XT5_EE)
        /*0320*/ 	.word	0x00000000


	//----- nvinfo : EIATTR_MIN_STACK_SIZE
	.align		4
.L_159:
        /*0324*/ 	.byte	0x04, 0x12
        /*0326*/ 	.short	(.L_161 - .L_160)
	.align		4
.L_160:
        /*0328*/ 	.word	index@(_ZN4mmha33masked_multihead_attention_kernelIfLi64ELi64ELi2ELi16ELi128ELb0ELb1EEEv26Multihead_attention_paramsIT_XT5_EE)
        /*032c*/ 	.word	0x00000000


	//----- nvinfo : EIATTR_MIN_STACK_SIZE
	.align		4
.L_161:
        /*0330*/ 	.byte	0x04, 0x12
        /*0332*/ 	.short	(.L_163 - .L_162)
	.align		4
.L_162:
        /*0334*/ 	.word	index@(_ZN4mmha33masked_multihead_attention_kernelIfLi64ELi64ELi4ELi16ELi64ELb0ELb1EEEv26Multihead_attention_paramsIT_XT5_EE)
        /*0338*/ 	.word	0x00000000


	//----- nvinfo : EIATTR_MIN_STACK_SIZE
	.align		4
.L_163:
        /*033c*/ 	.byte	0x04, 0x12
        /*033e*/ 	.short	(.L_165 - .L_164)
	.align		4
.L_164:
        /*0340*/ 	.word	index@(_ZN4mmha33masked_multihead_attention_kernelIfLi64ELi64ELi1ELi16ELi256ELb0ELb0EEEv26Multihead_attention_paramsIT_XT5_EE)
        /*0344*/ 	.word	0x00000000


	//----- nvinfo : EIATTR_MIN_STACK_SIZE
	.align		4
.L_165:
        /*0348*/ 	.byte	0x04, 0x12
        /*034a*/ 	.short	(.L_167 - .L_166)
	.align		4
.L_166:
        /*034c*/ 	.word	index@(_ZN4mmha33masked_multihead_attention_kernelIfLi64ELi64ELi2ELi16ELi128ELb0ELb0EEEv26Multihead_attention_paramsIT_XT5_EE)
        /*0350*/ 	.word	0x00000000


	//----- nvinfo : EIATTR_MIN_STACK_SIZE
	.align		4
.L_167:
        /*0354*/ 	.byte	0x04, 0x12
        /*0356*/ 	.short	(.L_169 - .L_168)
	.align		4
.L_168:
        /*0358*/ 	.word	index@(_ZN4mmha33masked_multihead_attention_kernelIfLi64ELi64ELi4ELi16ELi64ELb0ELb0EEEv26Multihead_attention_paramsIT_XT5_EE)
        /*035c*/ 	.word	0x00000000
.L_169:


//--------------------- .nv.compat                --------------------------
	.section	.nv.compat,"",@"SHT_CUDA_COMPAT_INFO"
	.align	4
        /*0000*/ 	.byte	0x02, 0x09, 0x01, 0x00, 0x02, 0x02, 0x01, 0x00, 0x02, 0x05, 0x05, 0x00, 0x03, 0x07, 0x01, 0x01
        /*0010*/ 	.byte	0x02, 0x03, 0x00, 0x00, 0x02, 0x06, 0x01, 0x00, 0x04, 0x0b, 0x08, 0x00, 0x00, 0x00, 0x00, 0x00
        /*0020*/ 	.byte	0x00, 0x00, 0x00, 0x00


//--------------------- .nv.info._ZN4mmha33masked_multihead_attention_kernelItLi64ELi64ELi1ELi8ELi256ELb1ELb1EEEv26Multihead_attention_paramsIT_XT5_EE --------------------------
	.section	.nv.info._ZN4mmha33masked_multihead_attention_kernelItLi64ELi64ELi1ELi8ELi256ELb1ELb1EEEv26Multihead_attention_paramsIT_XT5_EE,"",@"SHT_CUDA_INFO"
	.sectionflags	@""
	.align	4


	//----- nvinfo : EIATTR_CUDA_API_VERSION
	.align		4
        /*0000*/ 	.byte	0x04, 0x37
        /*0002*/ 	.short	(.L_171 - .L_170)
.L_170:
        /*0004*/ 	.word	0x00000082


	//----- nvinfo : EIATTR_KPARAM_INFO
	.align		4
.L_171:
        /*0008*/ 	.byte	0x04, 0x17
        /*000a*/ 	.short	(.L_173 - .L_172)
.L_172:
        /*000c*/ 	.word	0x00000000
        /*0010*/ 	.short	0x0000
        /*0012*/ 	.short	0x0000
        /*0014*/ 	.byte	0x00, 0xf0, 0xa1, 0x04


	//----- nvinfo : EIATTR_SPARSE_MMA_MASK
	.align		4
.L_173:
        /*0018*/ 	.byte	0x03, 0x50
        /*001a*/ 	.short	0x0000


	//----- nvinfo : EIATTR_MAXREG_COUNT
	.align		4
        /*001c*/ 	.byte	0x03, 0x1b
        /*001e*/ 	.short	0x00ff


	//----- nvinfo : EIATTR_NUM_BARRIERS
	.align		4
        /*0020*/ 	.byte	0x02, 0x4c
        /*0022*/ 	.byte	0x01
	.zero		1


	//----- nvinfo : EIATTR_EXTERNS
	.align		4
        /*0024*/ 	.byte	0x04, 0x0f
        /*0026*/ 	.short	(.L_175 - .L_174)


	//   ....[0]....
	.align		4
.L_174:
        /*0028*/ 	.word	index@(__assertfail)


	//----- nvinfo : EIATTR_MERCURY_ISA_VERSION
	.align		4
.L_175:
        /*002c*/ 	.byte	0x03, 0x5f
        /*002e*/ 	.short	0x0101


	//----- nvinfo : EIATTR_INT_WARP_WIDE_INSTR_OFFSETS
	.align		4
        /*0030*/ 	.byte	0x04, 0x31
        /*0032*/ 	.short	(.L_177 - .L_176)


	//   ....[0]....
.L_176:
        /*0034*/ 	.word	0x00000990


	//----- nvinfo : EIATTR_COOP_GROUP_MASK_REGIDS
	.align		4
.L_177:
        /*0038*/ 	.byte	0x04, 0x29
        /*003a*/ 	.short	(.L_179 - .L_178)


	//   ....[0]....
.L_178:
        /*003c*/ 	.word	0xffffffff


	//   ....[1]....
        /*0040*/ 	.word	0xffffffff


	//   ....[2]....
        /*0044*/ 	.word	0xffffffff


	//   ....[3]....
        /*0048*/ 	.word	0xffffffff


	//   ....[4]....
        /*004c*/ 	.word	0xffffffff


	//   ....[5]....
        /*0050*/ 	.word	0xffffffff


	//   ....[6]....
        /*0054*/ 	.word	0xffffffff


	//   ....[7]....
        /*0058*/ 	.word	0xffffffff


	//   ....[8]....
        /*005c*/ 	.word	0xffffffff


	//   ....[9]....
        /*0060*/ 	.word	0xffffffff


	//   ....[10]....
        /*0064*/ 	.word	0xffffffff


	//   ....[11]....
        /*0068*/ 	.word	0xffffffff


	//   ....[12]....
        /*006c*/ 	.word	0xffffffff


	//   ....[13]....
        /*0070*/ 	.word	0xffffffff


	//   ....[14]....
        /*0074*/ 	.word	0xffffffff


	//   ....[15]....
        /*0078*/ 	.word	0xffffffff


	//   ....[16]....
        /*007c*/ 	.word	0xffffffff


	//   ....[17]....
        /*0080*/ 	.word	0xffffffff


	//   ....[18]....
        /*0084*/ 	.word	0xffffffff


	//   ....[19]....
        /*0088*/ 	.word	0xffffffff


	//   ....[20]....
        /*008c*/ 	.word	0xffffffff


	//   ....[21]....
        /*0090*/ 	.word	0xffffffff


	//   ....[22]....
        /*0094*/ 	.word	0xffffffff


	//   ....[23]....
        /*0098*/ 	.word	0x0500000f


	//   ....[24]....
        /*009c*/ 	.word	0x0500000f


	//   ....[25]....
        /*00a0*/ 	.word	0x0500000f


	//   ....[26]....
        /*00a4*/ 	.word	0x0500000f


	//   ....[27]....
        /*00a8*/ 	.word	0x0500000f


	//----- nvinfo : EIATTR_COOP_GROUP_INSTR_OFFSETS
	.align		4
.L_179:
        /*00ac*/ 	.byte	0x04, 0x28
        /*00ae*/ 	.short	(.L_181 - .L_180)


	//   ....[0]....
.L_180:
        /*00b0*/ 	.word	0x00001bd0


	//   ....[1]....
        /*00b4*/ 	.word	0x00001bf0


	//   ....[2]....
        /*00b8*/ 	.word	0x00001c10


	//   ....[3]....
        /*00bc*/ 	.word	0x00001c30


	//   ....[4]....
        /*00c0*/ 	.word	0x00001c50


	//   ....[5]....
        /*00c4*/ 	.word	0x00003f90


	//   ....[6]....
        /*00c8*/ 	.word	0x00004000


	//   ....[7]....
        /*00cc*/ 	.word	0x00004040


	//   ....[8]....
        /*00d0*/ 	.word	0x00004070


	//   ....[9]....
        /*00d4*/ 	.word	0x000040b0


	//   ....[10]....
        /*00d8*/ 	.word	0x00004130


	//   ....[11]....
        /*00dc*/ 	.word	0x00004160


	//   ....[12]....
        /*00e0*/ 	.word	0x00004190


	//   ....[13]....
        /*00e4*/ 	.word	0x000041c0


	//   ....[14]....
        /*00e8*/ 	.word	0x00005680


	//   ....[15]....
        /*00ec*/ 	.word	0x000056e0


	//   ....[16]....
        /*00f0*/ 	.word	0x00005710


	//   ....[17]....
        /*00f4*/ 	.word	0x00005740


	//   ....[18]....
        /*00f8*/ 	.word	0x00005760


	//   ....[19]....
        /*00fc*/ 	.word	0x00005830


	//   ....[20]....
        /*0100*/ 	.word	0x00005850


	//   ....[21]....
        /*0104*/ 	.word	0x00005870


	//   ....[22]....
        /*0108*/ 	.word	0x00005890


	//   ....[23]....
        /*010c*/ 	.word	0x000092a0


	//   ....[24]....
        /*0110*/ 	.word	0x00009300


	//   ....[25]....
        /*0114*/ 	.word	0x00009360


	//   ....[26]....
        /*0118*/ 	.word	0x000093c0


	//   ....[27]....
        /*011c*/ 	.word	0x00009420


	//----- nvinfo : EIATTR_VRC_CTA_INIT_COUNT
	.align		4
.L_181:
        /*0120*/ 	.byte	0x02, 0x4a
	.zero		1
	.zero		1


	//----- nvinfo : EIATTR_SYSCALL_OFFSETS
	.align		4
        /*0124*/ 	.byte	0x04, 0x46
        /*0126*/ 	.short	(.L_183 - .L_182)


	//   ....[0]....
.L_182:
        /*0128*/ 	.word	0x000012c0


	//----- nvinfo : EIATTR_EXIT_INSTR_OFFSETS
	.align		4
.L_183:
        /*012c*/ 	.byte	0x04, 0x1c
        /*012e*/ 	.short	(.L_185 - .L_184)


	//   ....[0]....
.L_184:
        /*0130*/ 	.word	0x000000d0


	//   ....[1]....
        /*0134*/ 	.word	0x00008de0


	//   ....[2]....
        /*0138*/ 	.word	0x00009190


	//   ....[3]....
        /*013c*/ 	.word	0x00009250


	//----- nvinfo : EIATTR_CRS_STACK_SIZE
	.align		4
.L_185:
        /*0140*/ 	.byte	0x04, 0x1e
        /*0142*/ 	.short	(.L_187 - .L_186)
.L_186:
        /*0144*/ 	.word	0x00000000


	//----- nvinfo : EIATTR_CBANK_PARAM_SIZE
	.align		4
.L_187:
        /*0148*/ 	.byte	0x03, 0x19
        /*014a*/ 	.short	0x0128


	//----- nvinfo : EIATTR_PARAM_CBANK
	.align		4
        /*014c*/ 	.byte	0x04, 0x0a
        /*014e*/ 	.short	(.L_189 - .L_188)
	.align		4
.L_188:
        /*0150*/ 	.word	index@(.nv.constant0._ZN4mmha33masked_multihead_attention_kernelItLi64ELi64ELi1ELi8ELi256ELb1ELb1EEEv26Multihead_attention_paramsIT_XT5_EE)
        /*0154*/ 	.short	0x0380
        /*0156*/ 	.short	0x0128


	//----- nvinfo : EIATTR_SW_WAR
	.align		4
.L_189:
        /*0158*/ 	.byte	0x04, 0x36
        /*015a*/ 	.short	(.L_191 - .L_190)
.L_190:
        /*015c*/ 	.word	0x00000008
.L_191:


//--------------------- .nv.info._ZN4mmha33masked_multihead_attention_kernelItLi64ELi64ELi2ELi8ELi128ELb1ELb1EEEv26Multihead_attention_paramsIT_XT5_EE --------------------------
	.section	.nv.info._ZN4mmha33masked_multihead_attention_kernelItLi64ELi64ELi2ELi8ELi128ELb1ELb1EEEv26Multihead_attention_paramsIT_XT5_EE,"",@"SHT_CUDA_INFO"
	.sectionflags	@""
	.align	4


	//----- nvinfo : EIATTR_CUDA_API_VERSION
	.align		4
        /*0000*/ 	.byte	0x04, 0x37
        /*0002*/ 	.short	(.L_193 - .L_192)
.L_192:
        /*0004*/ 	.word	0x00000082


	//----- nvinfo : EIATTR_KPARAM_INFO
	.align		4
.L_193:
        /*0008*/ 	.byte	0x04, 0x17
        /*000a*/ 	.short	(.L_195 - .L_194)
.L_194:
        /*000c*/ 	.word	0x00000000
        /*0010*/ 	.short	0x0000
        /*0012*/ 	.short	0x0000
        /*0014*/ 	.byte	0x00, 0xf0, 0xa1, 0x04


	//----- nvinfo : EIATTR_SPARSE_MMA_MASK
	.align		4
.L_195:
        /*0018*/ 	.byte	0x03, 0x50
        /*001a*/ 	.short	0x0000


	//----- nvinfo : EIATTR_MAXREG_COUNT
	.align		4
        /*001c*/ 	.byte	0x03, 0x1b
        /*001e*/ 	.short	0x00ff


	//----- nvinfo : EIATTR_NUM_BARRIERS
	.align		4
        /*0020*/ 	.byte	0x02, 0x4c
        /*0022*/ 	.byte	0x01
	.zero		1


	//----- nvinfo : EIATTR_EXTERNS
	.align		4
        /*0024*/ 	.byte	0x04, 0x0f
        /*0026*/ 	.short	(.L_197 - .L_196)


	//   ....[0]....
	.align		4
.L_196:
        /*0028*/ 	.word	index@(__assertfail)


	//----- nvinfo : EIATTR_MERCURY_ISA_VERSION
	.align		4
.L_197:
        /*002c*/ 	.byte	0x03, 0x5f
        /*002e*/ 	.short	0x0101


	//----- nvinfo : EIATTR_INT_WARP_WIDE_INSTR_OFFSETS
	.align		4
        /*0030*/ 	.byte	0x04, 0x31
        /*0032*/ 	.short	(.L_199 - .L_198)


	//   ....[0]....
.L_198:
        /*0034*/ 	.word	0x000009c0


	//----- nvinfo : EIATTR_COOP_GROUP_MASK_REGIDS
	.align		4
.L_199:
        /*0038*/ 	.byte	0x04, 0x29
        /*003a*/ 	.short	(.L_201 - .L_200)


	//   ....[0]....
.L_200:
        /*003c*/ 	.word	0xffffffff


	//   ....[1]....
        /*0040*/ 	.word	0xffffffff


	//   ....[2]....
        /*0044*/ 	.word	0xffffffff


	//   ....[3]....
        /*0048*/ 	.word	0xffffffff


	//   ....[4]....
        /*004c*/ 	.word	0xffffffff


	//   ....[5]....
        /*0050*/ 	.word	0xffffffff


	//   ....[6]....
        /*0054*/ 	.word	0xffffffff


	//   ....[7]....
        /*0058*/ 	.word	0xffffffff


	//   ....[8]....
        /*005c*/ 	.word	0xffffffff


	//   ....[9]....
        /*0060*/ 	.word	0xffffffff


	//   ....[10]....
        /*0064*/ 	.word	0xffffffff


	//   ....[11]....
        /*0068*/ 	.word	0xffffffff


	//   ....[12]....
        /*006c*/ 	.word	0xffffffff


	//   ....[13]....
        /*0070*/ 	.word	0xffffffff


	//   ....[14]....
        /*0074*/ 	.word	0xffffffff


	//   ....[15]....
        /*0078*/ 	.word	0xffffffff


	//   ....[16]....
        /*007c*/ 	.word	0xffffffff


	//   ....[17]....
        /*0080*/ 	.word	0xffffffff


	//   ....[18]....
        /*0084*/ 	.word	0xffffffff


	//   ....[19]....
        /*0088*/ 	.word	0xffffffff


	//   ....[20]....
        /*008c*/ 	.word	0xffffffff


	//   ....[21]....
        /*0090*/ 	.word	0x0500000f


	//   ....[22]....
        /*0094*/ 	.word	0x0500000f


	//   ....[23]....
        /*0098*/ 	.word	0x0500000f


	//   ....[24]....
        /*009c*/ 	.word	0x0500000f


	//   ....[25]....
        /*00a0*/ 	.word	0x0500000f


	//   ....[26]....
        /*00a4*/ 	.word	0x0500000f


	//   ....[27]....
        /*00a8*/ 	.word	0x0500000f


	//   ....[28]....
        /*00ac*/ 	.word	0x0500000f


	//   ....[29]....
        /*00b0*/ 	.word	0x0500000f


	//   ....[30]....
        /*00b4*/ 	.word	0x0500000f


	//----- nvinfo : EIATTR_COOP_GROUP_INSTR_OFFSETS
	.align		4
.L_201:
        /*00b8*/ 	.byte	0x04, 0x28
        /*00ba*/ 	.short	(.L_203 - .L_202)


	//   ....[0]....
.L_202:
        /*00bc*/ 	.word	0x00001ba0


	//   ....[1]....
        /*00c0*/ 	.word	0x00001bc0


	//   ....[2]....
        /*00c4*/ 	.word	0x00001be0


	//   ....[3]....
        /*00c8*/ 	.word	0x00001c00


	//   ....[4]....
        /*00cc*/ 	.word	0x00001c20


	//   ....[5]....
        /*00d0*/ 	.word	0x000039c0


	//   ....[6]....
        /*00d4*/ 	.word	0x00003c80


	//   ....[7]....
        /*00d8*/ 	.word	0x00003ca0


	//   ....[8]....
        /*00dc*/ 	.word	0x00003cc0


	//   ....[9]....
        /*00e0*/ 	.word	0x00003ce0


	//   ....[10]....
        /*00e4*/ 	.word	0x00003df0


	//   ....[11]....
        /*00e8*/ 	.word	0x00003e10


	//   ....[12]....
        /*00ec*/ 	.word	0x00003e50


	//   ....[13]....
        /*00f0*/ 	.word	0x00005310


	//   ....[14]....
        /*00f4*/ 	.word	0x00005380


	//   ....[15]....
        /*00f8*/ 	.word	0x000053b0


	//   ....[16]....
        /*00fc*/ 	.word	0x000053e0


	//   ....[17]....
        /*0100*/ 	.word	0x00005400


	//   ....[18]....
        /*0104*/ 	.word	0x000054c0


	//   ....[19]....
        /*0108*/ 	.word	0x000054e0


	//   ....[20]....
        /*010c*/ 	.word	0x00005500


	//   ....[21]....
        /*0110*/ 	.word	0x00008d10


	//   ....[22]....
        /*0114*/ 	.word	0x00008d70


	//   ....[23]....
        /*0118*/ 	.word	0x00008dd0


	//   ....[24]....
        /*011c*/ 	.word	0x00008e30


	//   ....[25]....
        /*0120*/ 	.word	0x00008e90


	//   ....[26]....
        /*0124*/ 	.word	0x00008f10


	//   ....[27]....
        /*0128*/ 	.word	0x00008fb0


	//   ....[28]....
        /*012c*/ 	.word	0x00009030


	//   ....[29]....
        /*0130*/ 	.word	0x00009090


	//   ....[30]....
        /*0134*/ 	.word	0x000090f0


	//----- nvinfo : EIATTR_VRC_CTA_INIT_COUNT
	.align		4
.L_203:
        /*0138*/ 	.byte	0x02, 0x4a
	.zero		1
	.zero		1


	//----- nvinfo : EIATTR_SYSCALL_OFFSETS
	.align		4
        /*013c*/ 	.byte	0x04, 0x46
        /*013e*/ 	.short	(.L_205 - .L_204)


	//   ....[0]....
.L_204:
        /*0140*/ 	.word	0x000012a0


	//----- nvinfo : EIATTR_EXIT_INSTR_OFFSETS
	.align		4
.L_205:
        /*0144*/ 	.byte	0x04, 0x1c
        /*0146*/ 	.short	(.L_207 - .L_206)


	//   ....[0]....
.L_206:
        /*0148*/ 	.word	0x000000d0


	//   ....[1]....
        /*014c*/ 	.word	0x00008850


	//   ....[2]....
        /*0150*/ 	.word	0x00008c00


	//   ....[3]....
        /*0154*/ 	.word	0x00008cc0


	//----- nvinfo : EIATTR_CRS_STACK_SIZE
	.align		4
.L_207:
        /*0158*/ 	.byte	0x04, 0x1e
        /*015a*/ 	.short	(.L_209 - .L_208)
.L_208:
        /*015c*/ 	.word	0x00000000


	//----- nvinfo : EIATTR_CBANK_PARAM_SIZE
	.align		4
.L_209:
        /*0160*/ 	.byte	0x03, 0x19
        /*0162*/ 	.short	0x0128


	//----- nvinfo : EIATTR_PARAM_CBANK
	.align		4
        /*0164*/ 	.byte	0x04, 0x0a
        /*0166*/ 	.short	(.L_211 - .L_210)
	.align		4
.L_210:
        /*0168*/ 	.word	index@(.nv.constant0._ZN4mmha33masked_multihead_attention_kernelItLi64ELi64ELi2ELi8ELi128ELb1ELb1EEEv26Multihead_attention_paramsIT_XT5_EE)
        /*016c*/ 	.short	0x0380
        /*016e*/ 	.short	0x0128


	//----- nvinfo : EIATTR_SW_WAR
	.align		4
.L_211:
        /*0170*/ 	.byte	0x04, 0x36
        /*0172*/ 	.short	(.L_213 - .L_212)
.L_212:
        /*0174*/ 	.word	0x00000008
.L_213:


//--------------------- .nv.info._ZN4mmha33masked_multihead_attention_kernelItLi64ELi64ELi4ELi8ELi64ELb1ELb1EEEv26Multihead_attention_paramsIT_XT5_EE --------------------------
	.section	.nv.info._ZN4mmha33masked_multihead_attention_kernelItLi64ELi64ELi4ELi8ELi64ELb1ELb1EEEv26Multihead_attention_paramsIT_XT5_EE,"",@"SHT_CUDA_INFO"
	.sectionflags	@""
	.align	4


	//----- nvinfo : EIATTR_CUDA_API_VERSION
	.align		4
        /*0000*/ 	.byte	0x04, 0x37
        /*0002*/ 	.short	(.L_215 - .L_214)
.L_214:
        /*0004*/ 	.word	0x00000082


	//----- nvinfo : EIATTR_KPARAM_INFO
	.align		4
.L_215:
        /*0008*/ 	.byte	0x04, 0x17
        /*000a*/ 	.short	(.L_217 - .L_216)
.L_216:
        /*000c*/ 	.word	0x00000000
        /*0010*/ 	.short	0x0000
        /*0012*/ 	.short	0x0000
        /*0014*/ 	.byte	0x00, 0xf0, 0xa1, 0x04


	//----- nvinfo : EIATTR_SPARSE_MMA_MASK
	.align		4
.L_217:
        /*0018*/ 	.byte	0x03, 0x50
        /*001a*/ 	.short	0x0000


	//----- nvinfo : EIATTR_MAXREG_COUNT
	.align		4
        /*001c*/ 	.byte	0x03, 0x1b
        /*001e*/ 	.short	0x00ff


	//----- nvinfo : EIATTR_NUM_BARRIERS
	.align		4
        /*0020*/ 	.byte	0x02, 0x4c
        /*0022*/ 	.byte	0x01
	.zero		1


	//----- nvinfo : EIATTR_EXTERNS
	.align		4
        /*0024*/ 	.byte	0x04, 0x0f
        /*0026*/ 	.short	(.L_219 - .L_218)


	//   ....[0]....
	.align		4
.L_218:
        /*0028*/ 	.word	index@(__assertfail)


	//----- nvinfo : EIATTR_MERCURY_ISA_VERSION
	.align		4
.L_219:
        /*002c*/ 	.byte	0x03, 0x5f
        /*002e*/ 	.short	0x0101


	//----- nvinfo : EIATTR_INT_WARP_WIDE_INSTR_OFFSETS
	.align		4
        /*0030*/ 	.byte	0x04, 0x31
        /*0032*/ 	.short	(.L_221 - .L_220)


	//   ....[0]....
.L_220:
        /*0034*/ 	.word	0x00000980


	//----- nvinfo : EIATTR_COOP_GROUP_MASK_REGIDS
	.align		4
.L_221:
        /*0038*/ 	.byte	0x04, 0x29
        /*003a*/ 	.short	(.L_223 - .L_222)


	//   ....[0]....
.L_222:
        /*003c*/ 	.word	0xffffffff


	//   ....[1]....
        /*0040*/ 	.word	0xffffffff


	//   ....[2]....
        /*0044*/ 	.word	0xffffffff


	//   ....[3]....
        /*0048*/ 	.word	0xffffffff


	//   ....[4]....
        /*004c*/ 	.word	0xffffffff


	//   ....[5]....
        /*0050*/ 	.word	0xffffffff


	//   ....[6]....
        /*0054*/ 	.word	0xffffffff


	//   ....[7]....
        /*0058*/ 	.word	0xffffffff


	//   ....[8]....
        /*005c*/ 	.word	0xffffffff


	//   ....[9]....
        /*0060*/ 	.word	0xffffffff


	//   ....[10]....
        /*0064*/ 	.word	0xffffffff


	//   ....[11]....
        /*0068*/ 	.word	0xffffffff


	//   ....[12]....
        /*006c*/ 	.word	0xffffffff


	//   ....[13]....
        /*0070*/ 	.word	0xffffffff


	//   ....[14]....
        /*0074*/ 	.word	0xffffffff


	//   ....[15]....
        /*0078*/ 	.word	0xffffffff


	//   ....[16]....
        /*007c*/ 	.word	0xffffffff


	//   ....[17]....
        /*0080*/ 	.word	0xffffffff


	//   ....[18]....
        /*0084*/ 	.word	0xffffffff


	//   ....[19]....
        /*0088*/ 	.word	0x0500000f


	//   ....[20]....
        /*008c*/ 	.word	0x0500000f


	//   ....[21]....
        /*0090*/ 	.word	0x0500000f


	//   ....[22]....
        /*0094*/ 	.word	0x0500000f


	//   ....[23]....
        /*0098*/ 	.word	0x0500000f


	//   ....[24]....
        /*009c*/ 	.word	0x0500000f


	//   ....[25]....
        /*00a0*/ 	.word	0x0500000f


	//   ....[26]....
        /*00a4*/ 	.word	0x0500000f


	//   ....[27]....
        /*00a8*/ 	.word	0x0500000f


	//   ....[28]....
        /*00ac*/ 	.word	0x0500000f


	//----- nvinfo : EIATTR_COOP_GROUP_INSTR_OFFSETS
	.align		4
.L_223:
        /*00b0*/ 	.byte	0x04, 0x28
        /*00b2*/ 	.short	(.L_225 - .L_224)


	//   ....[0]....
.L_224:
        /*00b4*/ 	.word	0x00001b90


	//   ....[1]....
        /*00b8*/ 	.word	0x00001bb0


	//   ....[2]....
        /*00bc*/ 	.word	0x00001bd0


	//   ....[3]....
        /*00c0*/ 	.word	0x00001bf0


	//   ....[4]....
        /*00c4*/ 	.word	0x00001c10


	//   ....[5]....
        /*00c8*/ 	.word	0x00003280


	//   ....[6]....
        /*00cc*/ 	.word	0x000032a0


	//   ....[7]....
        /*00d0*/ 	.word	0x000035b0


	//   ....[8]....
        /*00d4*/ 	.word	0x000035d0


	//   ....[9]....
        /*00d8*/ 	.word	0x000035f0


	//   ....[10]....
        /*00dc*/ 	.word	0x00003700


	//   ....[11]....
        /*00e0*/ 	.word	0x00003740


	//   ....[12]....
        /*00e4*/ 	.word	0x00004c00


	//   ....[13]....
        /*00e8*/ 	.word	0x00004c70


	//   ....[14]....
        /*00ec*/ 	.word	0x00004ca0


	//   ....[15]....
        /*00f0*/ 	.word	0x00004cd0


	//   ....[16]....
        /*00f4*/ 	.word	0x00004cf0


	//   ....[17]....
        /*00f8*/ 	.word	0x00004d90


	//   ....[18]....
        /*00fc*/ 	.word	0x00004db0


	//   ....[19]....
        /*0100*/ 	.word	0x00008330


	//   ....[20]....
        /*0104*/ 	.word	0x00008390


	//   ....[21]....
        /*0108*/ 	.word	0x000083f0


	//   ....[22]....
        /*010c*/ 	.word	0x00008450


	//   ....[23]....
        /*0110*/ 	.word	0x000084b0


	//   ....[24]....
        /*0114*/ 	.word	0x00008530


	//   ....[25]....
        /*0118*/ 	.word	0x000085b0


	//   ....[26]....
        /*011c*/ 	.word	0x00008640


	//   ....[27]....
        /*0120*/ 	.word	0x000086c0


	//   ....[28]....
        /*0124*/ 	.word	0x00008720


	//----- nvinfo : EIATTR_VRC_CTA_INIT_COUNT
	.align		4
.L_225:
        /*0128*/ 	.byte	0x02, 0x4a
	.zero		1
	.zero		1


	//----- nvinfo : EIATTR_SYSCALL_OFFSETS
	.align		4
        /*012c*/ 	.byte	0x04, 0x46
        /*012e*/ 	.short	(.L_227 - .L_226)


	//   ....[0]....
.L_226:
        /*0130*/ 	.word	0x00001280


	//----- nvinfo : EIATTR_EXIT_INSTR_OFFSETS
	.align		4
.L_227:
        /*0134*/ 	.byte	0x04, 0x1c
        /*0136*/ 	.short	(.L_229 - .L_228)


	//   ....[0]....
.L_228:
        /*0138*/ 	.word	0x000000d0


	//   ....[1]....
        /*013c*/ 	.word	0x00007e70


	//   ....[2]....
        /*0140*/ 	.word	0x00008220


	//   ....[3]....
        /*0144*/ 	.word	0x000082e0


	//----- nvinfo : EIATTR_CRS_STACK_SIZE
	.align		4
.L_229:
        /*0148*/ 	.byte	0x04, 0x1e
        /*014a*/ 	.short	(.L_231 - .L_230)
.L_230:
        /*014c*/ 	.word	0x00000000


	//----- nvinfo : EIATTR_CBANK_PARAM_SIZE
	.align		4
.L_231:
        /*0150*/ 	.byte	0x03, 0x19
        /*0152*/ 	.short	0x0128


	//----- nvinfo : EIATTR_PARAM_CBANK
	.align		4
        /*0154*/ 	.byte	0x04, 0x0a
        /*0156*/ 	.short	(.L_233 - .L_232)
	.align		4
.L_232:
        /*0158*/ 	.word	index@(.nv.constant0._ZN4mmha33masked_multihead_attention_kernelItLi64ELi64ELi4ELi8ELi64ELb1ELb1EEEv26Multihead_attention_paramsIT_XT5_EE)
        /*015c*/ 	.short	0x0380
        /*015e*/ 	.short	0x0128


	//----- nvinfo : EIATTR_SW_WAR
	.align		4
.L_233:
        /*0160*/ 	.byte	0x04, 0x36
        /*0162*/ 	.short	(.L_235 - .L_234)
.L_234:
        /*0164*/ 	.word	0x00000008
.L_235:


//--------------------- .nv.info._ZN4mmha33masked_multihead_attention_kernelItLi64ELi64ELi1ELi8ELi256ELb1ELb0EEEv26Multihead_attention_paramsIT_XT5_EE --------------------------
	.section	.nv.info._ZN4mmha33masked_multihead_attention_kernelItLi64ELi64ELi1ELi8ELi256ELb1ELb0EEEv26Multihead_attention_paramsIT_XT5_EE,"",@"SHT_CUDA_INFO"
	.sectionflags	@""
	.align	4


	//----- nvinfo : EIATTR_CUDA_API_VERSION
	.align		4
        /*0000*/ 	.byte	0x04, 0x37
        /*0002*/ 	.short	(.L_237 - .L_236)
.L_236:
        /*0004*/ 	.word	0x00000082


	//----- nvinfo : EIATTR_KPARAM_INFO
	.align		4
.L_237:
        /*0008*/ 	.byte	0x04, 0x17
        /*000a*/ 	.short	(.L_239 - .L_238)
.L_238:
        /*000c*/ 	.word	0x00000000
        /*0010*/ 	.short	0x0000
        /*0012*/ 	.short	0x0000
        /*0014*/ 	.byte	0x00, 0xf0, 0xa1, 0x04


	//----- nvinfo : EIATTR_SPARSE_MMA_MASK
	.align		4
.L_239:
        /*0018*/ 	.byte	0x03, 0x50
        /*001a*/ 	.short	0x0000


	//----- nvinfo : EIATTR_MAXREG_COUNT
	.align		4
        /*001c*/ 	.byte	0x03, 0x1b
        /*001e*/ 	.short	0x00ff


	//----- nvinfo : EIATTR_NUM_BARRIERS
	.align		4
        /*0020*/ 	.byte	0x02, 0x4c
        /*0022*/ 	.byte	0x01
	.zero		1


	//----- nvinfo : EIATTR_EXTERNS
	.align		4
        /*0024*/ 	.byte	0x04, 0x0f
        /*0026*/ 	.short	(.L_241 - .L_240)


	//   ....[0]....
	.align		4
.L_240:
        /*0028*/ 	.word	index@(__assertfail)


	//----- nvinfo : EIATTR_MERCURY_ISA_VERSION
	.align		4
.L_241:
        /*002c*/ 	.byte	0x03, 0x5f
        /*002e*/ 	.short	0x0101


	//----- nvinfo : EIATTR_INT_WARP_WIDE_INSTR_OFFSETS
	.align		4
        /*0030*/ 	.byte	0x04, 0x31
        /*0032*/ 	.short	(.L_243 - .L_242)


	//   ....[0]....
.L_242:
        /*0034*/ 	.word	0x000009b0


	//----- nvinfo : EIATTR_COOP_GROUP_MASK_REGIDS
	.align		4
.L_243:
        /*0038*/ 	.byte	0x04, 0x29
        /*003a*/ 	.short	(.L_245 - .L_244)


	//   ....[0]....
.L_244:
        /*003c*/ 	.word	0xffffffff


	//   ....[1]....
        /*0040*/ 	.word	0xffffffff


	//   ....[2]....
        /*0044*/ 	.word	0xffffffff


	//   ....[3]....
        /*0048*/ 	.word	0xffffffff


	//   ....[4]....
        /*004c*/ 	.word	0xffffffff


	//   ....[5]....
        /*0050*/ 	.word	0xffffffff


	//   ....[6]....
        /*0054*/ 	.word	0xffffffff


	//   ....[7]....
        /*0058*/ 	.word	0xffffffff


	//   ....[8]....
        /*005c*/ 	.word	0xffffffff


	//   ....[9]....
        /*0060*/ 	.word	0xffffffff


	//   ....[10]....
        /*0064*/ 	.word	0xffffffff


	//   ....[11]....
        /*0068*/ 	.word	0xffffffff


	//   ....[12]....
        /*006c*/ 	.word	0xffffffff


	//   ....[13]....
        /*0070*/ 	.word	0xffffffff


	//   ....[14]....
        /*0074*/ 	.word	0xffffffff


	//   ....[15]....
        /*0078*/ 	.word	0xffffffff


	//   ....[16]....
        /*007c*/ 	.word	0xffffffff


	//   ....[17]....
        /*0080*/ 	.word	0xffffffff


	//   ....[18]....
        /*0084*/ 	.word	0xffffffff


	//   ....[19]....
        /*0088*/ 	.word	0xffffffff


	//   ....[20]....
        /*008c*/ 	.word	0xffffffff


	//   ....[21]....
        /*0090*/ 	.word	0xffffffff


	//   ....[22]....
        /*0094*/ 	.word	0xffffffff


	//   ....[23]....
        /*0098*/ 	.word	0x0500000f


	//   ....[24]....
        /*009c*/ 	.word	0x0500000f


	//   ....[25]....
        /*00a0*/ 	.word	0x0500000f


	//   ....[26]....
        /*00a4*/ 	.word	0x0500000f


	//   ....[27]....
        /*00a8*/ 	.word	0x0500000f


	//----- nvinfo : EIATTR_COOP_GROUP_INSTR_OFFSETS
	.align		4
.L_245:
        /*00ac*/ 	.byte	0x04, 0x28
        /*00ae*/ 	.short	(.L_247 - .L_246)


	//   ....[0]....
.L_246:
        /*00b0*/ 	.word	0x00001bc0


	//   ....[1]....
        /*00b4*/ 	.word	0x00001be0


	//   ....[2]....
        /*00b8*/ 	.word	0x00001c00


	//   ....[3]....
        /*00bc*/ 	.word	0x00001c20


	//   ....[4]....
        /*00c0*/ 	.word	0x00001c40


	//   ....[5]....
        /*00c4*/ 	.word	0x00003b10


	//   ....[6]....
        /*00c8*/ 	.word	0x00003b80


	//   ....[7]....
        /*00cc*/ 	.word	0x00003bb0


	//   ....[8]....
        /*00d0*/ 	.word	0x00003bd0


	//   ....[9]....
        /*00d4*/ 	.word	0x00003c00


	//   ....[10]....
        /*00d8*/ 	.word	0x00003c90


	//   ....[11]....
        /*00dc*/ 	.word	0x00003cb0


	//   ....[12]....
        /*00e0*/ 	.word	0x00003cd0


	//   ....[13]....
        /*00e4*/ 	.word	0x00003d10


	//   ....[14]....
        /*00e8*/ 	.word	0x00005200


	//   ....[15]....
        /*00ec*/ 	.word	0x00005270


	//   ....[16]....
        /*00f0*/ 	.word	0x000052a0


	//   ....[17]....
        /*00f4*/ 	.word	0x000052c0


	//   ....[18]....
        /*00f8*/ 	.word	0x000052e0


	//   ....[19]....
        /*00fc*/ 	.word	0x000053b0


	//   ....[20]....
        /*0100*/ 	.word	0x000053d0


	//   ....[21]....
        /*0104*/ 	.word	0x000053f0


	//   ....[22]....
        /*0108*/ 	.word	0x00005410


	//   ....[23]....
        /*010c*/ 	.word	0x00009090


	//   ....[24]....
        /*0110*/ 	.word	0x000090f0


	//   ....[25]....
        /*0114*/ 	.word	0x00009150


	//   ....[26]....
        /*0118*/ 	.word	0x000091b0


	//   ....[27]....
        /*011c*/ 	.word	0x00009210


	//----- nvinfo : EIATTR_VRC_CTA_INIT_COUNT
	.align		4
.L_247:
        /*0120*/ 	.byte	0x02, 0x4a
	.zero		1
	.zero		1


	//----- nvinfo : EIATTR_SYSCALL_OFFSETS
	.align		4
        /*0124*/ 	.byte	0x04, 0x46
        /*0126*/ 	.short	(.L_249 - .L_248)


	//   ....[0]....
.L_248:
        /*0128*/ 	.word	0x000012b0


	//----- nvinfo : EIATTR_EXIT_INSTR_OFFSETS
	.align		4
.L_249:
        /*012c*/ 	.byte	0x04, 0x1c
        /*012e*/ 	.short	(.L_251 - .L_250)


	//   ....[0]....
.L_250:
        /*0130*/ 	.word	0x000000d0


	//   ....[1]....
        /*0134*/ 	.word	0x00008bd0


	//   ....[2]....
        /*0138*/ 	.word	0x00008f80


	//   ....[3]....
        /*013c*/ 	.word	0x00009040


	//----- nvinfo : EIATTR_CRS_STACK_SIZE
	.align		4
.L_251:
        /*0140*/ 	.byte	0x04, 0x1e
        /*0142*/ 	.short	(.L_253 - .L_252)
.L_252:
        /*0144*/ 	.word	0x00000000


	//----- nvinfo : EIATTR_CBANK_PARAM_SIZE
	.align		4
.L_253:
        /*0148*/ 	.byte	0x03, 0x19
        /*014a*/ 	.short	0x0128


	//----- nvinfo : EIATTR_PARAM_CBANK
	.align		4
        /*014c*/ 	.byte	0x04, 0x0a
        /*014e*/ 	.short	(.L_255 - .L_254)
	.align		4
.L_254:
        /*0150*/ 	.word	index@(.nv.constant0._ZN4mmha33masked_multihead_attention_kernelItLi64ELi64ELi1ELi8ELi256ELb1ELb0EEEv26Multihead_attention_paramsIT_XT5_EE)
        /*0154*/ 	.short	0x0380
        /*0156*/ 	.short	0x0128


	//----- nvinfo : EIATTR_SW_WAR
	.align		4
.L_255:
        /*0158*/ 	.byte	0x04, 0x36
        /*015a*/ 	.short	(.L_257 - .L_256)
.L_256:
        /*015c*/ 	.word	0x00000008
.L_257:


//--------------------- .nv.info._ZN4mmha33masked_multihead_attention_kernelItLi64ELi64ELi2ELi8ELi128ELb1ELb0EEEv26Multihead_attention_paramsIT_XT5_EE --------------------------
	.section	.nv.info._ZN4mmha33masked_multihead_attention_kernelItLi64ELi64ELi2ELi8ELi128ELb1ELb0EEEv26Multihead_attention_paramsIT_XT5_EE,"",@"SHT_CUDA_INFO"
	.sectionflags	@""
	.align	4


	//----- nvinfo : EIATTR_CUDA_API_VERSION
	.align		4
        /*0000*/ 	.byte	0x04, 0x37
        /*0002*/ 	.short	(.L_259 - .L_258)
.L_258:
        /*0004*/ 	.word	0x00000082


	//----- nvinfo : EIATTR_KPARAM_INFO
	.align		4
.L_259:
        /*0008*/ 	.byte	0x04, 0x17
        /*000a*/ 	.short	(.L_261 - .L_260)
.L_260:
        /*000c*/ 	.word	0x00000000
        /*0010*/ 	.short	0x0000
        /*0012*/ 	.short	0x0000
        /*0014*/ 	.byte	0x00, 0xf0, 0xa1, 0x04


	//----- nvinfo : EIATTR_SPARSE_MMA_MASK
	.align		4
.L_261:
        /*0018*/ 	.byte	0x03, 0x50
        /*001a*/ 	.short	0x0000


	//----- nvinfo : EIATTR_MAXREG_COUNT
	.align		4
        /*001c*/ 	.byte	0x03, 0x1b
        /*001e*/ 	.short	0x00ff


	//----- nvinfo : EIATTR_NUM_BARRIERS
	.align		4
        /*0020*/ 	.byte	0x02, 0x4c
        /*0022*/ 	.byte	0x01
	.zero		1


	//----- nvinfo : EIATTR_EXTERNS
	.align		4
        /*0024*/ 	.byte	0x04, 0x0f
        /*0026*/ 	.short	(.L_263 - .L_262)


	//   ....[0]....
	.align		4
.L_262:
        /*0028*/ 	.word	index@(__assertfail)


	//----- nvinfo : EIATTR_MERCURY_ISA_VERSION
	.align		4
.L_263:
        /*002c*/ 	.byte	0x03, 0x5f
        /*002e*/ 	.short	0x0101


	//----- nvinfo : EIATTR_INT_WARP_WIDE_INSTR_OFFSETS
	.align		4
        /*0030*/ 	.byte	0x04, 0x31
        /*0032*/ 	.short	(.L_265 - .L_264)


	//   ....[0]....
.L_264:
        /*0034*/ 	.word	0x000009c0


	//----- nvinfo : EIATTR_COOP_GROUP_MASK_REGIDS
	.align		4
.L_265:
        /*0038*/ 	.byte	0x04, 0x29
        /*003a*/ 	.short	(.L_267 - .L_266)


	//   ....[0]....
.L_266:
        /*003c*/ 	.word	0xffffffff


	//   ....[1]....
        /*0040*/ 	.word	0xffffffff


	//   ....[2]....
        /*0044*/ 	.word	0xffffffff


	//   ....[3]....
        /*0048*/ 	.word	0xffffffff


	//   ....[4]....
        /*004c*/ 	.word	0xffffffff


	//   ....[5]....
        /*0050*/ 	.word	0xffffffff


	//   ....[6]....
        /*0054*/ 	.word	0xffffffff


	//   ....[7]....
        /*0058*/ 	.word	0xffffffff


	//   ....[8]....
        /*005c*/ 	.word	0xffffffff


	//   ....[9]....
        /*0060*/ 	.word	0xffffffff


	//   ....[10]....
        /*0064*/ 	.word	0xffffffff


	//   ....[11]....
        /*0068*/ 	.word	0xffffffff


	//   ....[12]....
        /*006c*/ 	.word	0xffffffff


	//   ....[13]....
        /*0070*/ 	.word	0xffffffff


	//   ....[14]....
        /*0074*/ 	.word	0xffffffff


	//   ....[15]....
        /*0078*/ 	.word	0xffffffff


	//   ....[16]....
        /*007c*/ 	.word	0xffffffff


	//   ....[17]....
        /*0080*/ 	.word	0xffffffff


	//   ....[18]....
        /*0084*/ 	.word	0xffffffff


	//   ....[19]....
        /*0088*/ 	.word	0xffffffff


	//   ....[20]....
        /*008c*/ 	.word	0xffffffff


	//   ....[21]....
        /*0090*/ 	.word	0x0500000f


	//   ....[22]....
        /*0094*/ 	.word	0x0500000f


	//   ....[23]....
        /*0098*/ 	.word	0x0500000f


	//   ....[24]....
        /*009c*/ 	.word	0x0500000f


	//   ....[25]....
        /*00a0*/ 	.word	0x0500000f


	//   ....[26]....
        /*00a4*/ 	.word	0x0500000f


	//   ....[27]....
        /*00a8*/ 	.word	0x0500000f


	//   ....[28]....
        /*00ac*/ 	.word	0x0500000f


	//   ....[29]....
        /*00b0*/ 	.word	0x0500000f


	//   ....[30]....
        /*00b4*/ 	.word	0x0500000f


	//----- nvinfo : EIATTR_COOP_GROUP_INSTR_OFFSETS
	.align		4
.L_267:
        /*00b8*/ 	.byte	0x04, 0x28
        /*00ba*/ 	.short	(.L_269 - .L_268)


	//   ....[0]....
.L_268:
        /*00bc*/ 	.word	0x00001b90


	//   ....[1]....
        /*00c0*/ 	.word	0x00001bb0


	//   ....[2]....
        /*00c4*/ 	.word	0x00001bd0


	//   ....[3]....
        /*00c8*/ 	.word	0x00001bf0


	//   ....[4]....
        /*00cc*/ 	.word	0x00001c10


	//   ....[5]....
        /*00d0*/ 	.word	0x00003620


	//   ....[6]....
        /*00d4*/ 	.word	0x000038e0


	//   ....[7]....
        /*00d8*/ 	.word	0x00003900


	//   ....[8]....
        /*00dc*/ 	.word	0x00003920


	//   ....[9]....
        /*00e0*/ 	.word	0x00003940


	//   ....[10]....
        /*00e4*/ 	.word	0x00003a40


	//   ....[11]....
        /*00e8*/ 	.word	0x00003a70


	//   ....[12]....
        /*00ec*/ 	.word	0x00003ab0


	//   ....[13]....
        /*00f0*/ 	.word	0x00004f90


	//   ....[14]....
        /*00f4*/ 	.word	0x00005000


	//   ....[15]....
        /*00f8*/ 	.word	0x00005040


	//   ....[16]....
        /*00fc*/ 	.word	0x000050b0


	//   ....[17]....
        /*0100*/ 	.word	0x000050d0


	//   ....[18]....
        /*0104*/ 	.word	0x00005140


	//   ....[19]....
        /*0108*/ 	.word	0x00005160


	//   ....[20]....
        /*010c*/ 	.word	0x00005180


	//   ....[21]....
        /*0110*/ 	.word	0x00008c10


	//   ....[22]....
        /*0114*/ 	.word	0x00008c70


	//   ....[23]....
        /*0118*/ 	.word	0x00008cd0


	//   ....[24]....
        /*011c*/ 	.word	0x00008d30


	//   ....[25]....
        /*0120*/ 	.word	0x00008d90


	//   ....[26]....
        /*0124*/ 	.word	0x00008e10


	//   ....[27]....
        /*0128*/ 	.word	0x00008eb0


	//   ....[28]....
        /*012c*/ 	.word	0x00008f30


	//   ....[29]....
        /*0130*/ 	.word	0x00008f90


	//   ....[30]....
        /*0134*/ 	.word	0x00008ff0


	//----- nvinfo : EIATTR_VRC_CTA_INIT_COUNT
	.align		4
.L_269:
        /*0138*/ 	.byte	0x02, 0x4a
	.zero		1
	.zero		1


	//----- nvinfo : EIATTR_SYSCALL_OFFSETS
	.align		4
        /*013c*/ 	.byte	0x04, 0x46
        /*013e*/ 	.short	(.L_271 - .L_270)


	//   ....[0]....
.L_270:
        /*0140*/ 	.word	0x00001280


	//----- nvinfo : EIATTR_EXIT_INSTR_OFFSETS
	.align		4
.L_271:
        /*0144*/ 	.byte	0x04, 0x1c
        /*0146*/ 	.short	(.L_273 - .L_272)


	//   ....[0]....
.L_272:
        /*0148*/ 	.word	0x000000d0


	//   ....[1]....
        /*014c*/ 	.word	0x00008750


	//   ....[2]....
        /*0150*/ 	.word	0x00008b00


	//   ....[3]....
        /*0154*/ 	.word	0x00008bc0


	//----- nvinfo : EIATTR_CRS_STACK_SIZE
	.align		4
.L_273:
        /*0158*/ 	.byte	0x04, 0x1e
        /*015a*/ 	.short	(.L_275 - .L_274)
.L_274:
        /*015c*/ 	.word	0x00000000


	//----- nvinfo : EIATTR_CBANK_PARAM_SIZE
	.align		4
.L_275:
        /*0160*/ 	.byte	0x03, 0x19
        /*0162*/ 	.short	0x0128


	//----- nvinfo : EIATTR_PARAM_CBANK
	.align		4
        /*0164*/ 	.byte	0x04, 0x0a
        /*0166*/ 	.short	(.L_277 - .L_276)
	.align		4
.L_276:
        /*0168*/ 	.word	index@(.nv.constant0._ZN4mmha33masked_multihead_attention_kernelItLi64ELi64ELi2ELi8ELi128ELb1ELb0EEEv26Multihead_attention_paramsIT_XT5_EE)
        /*016c*/ 	.short	0x0380
        /*016e*/ 	.short	0x0128


	//----- nvinfo : EIATTR_SW_WAR
	.align		4
.L_277:
        /*0170*/ 	.byte	0x04, 0x36
        /*0172*/ 	.short	(.L_279 - .L_278)
.L_278:
        /*0174*/ 	.word	0x00000008
.L_279:


//--------------------- .nv.info._ZN4mmha33masked_multihead_attention_kernelItLi64ELi64ELi4ELi8ELi64ELb1ELb0EEEv26Multihead_attention_paramsIT_XT5_EE --------------------------
	.section	.nv.info._ZN4mmha33masked_multihead_attention_kernelItLi64ELi64ELi4ELi8ELi64ELb1ELb0EEEv26Multihead_attention_paramsIT_XT5_EE,"",@"SHT_CUDA_INFO"
	.sectionflags	@""
	.align	4


	//----- nvinfo : EIATTR_CUDA_API_VERSION
	.align		4
        /*0000*/ 	.byte	0x04, 0x37
        /*0002*/ 	.short	(.L_281 - .L_280)
.L_280:
        /*0004*/ 	.word	0x00000082


	//----- nvinfo : EIATTR_KPARAM_INFO
	.align		4
.L_281:
        /*0008*/ 	.byte	0x04, 0x17
        /*000a*/ 	.short	(.L_283 - .L_282)
.L_282:
        /*000c*/ 	.word	0x00000000
        /*0010*/ 	.short	0x0000
        /*0012*/ 	.short	0x0000
        /*0014*/ 	.byte	0x00, 0xf0, 0xa1, 0x04


	//----- nvinfo : EIATTR_SPARSE_MMA_MASK
	.align		4
.L_283:
        /*0018*/ 	.byte	0x03, 0x50
        /*001a*/ 	.short	0x0000


	//----- nvinfo : EIATTR_MAXREG_COUNT
	.align		4
        /*001c*/ 	.byte	0x03, 0x1b
        /*001e*/ 	.short	0x00ff


	//----- nvinfo : EIATTR_NUM_BARRIERS
	.align		4
        /*0020*/ 	.byte	0x02, 0x4c
        /*0022*/ 	.byte	0x01
	.zero		1


	//----- nvinfo : EIATTR_EXTERNS
	.align		4
        /*0024*/ 	.byte	0x04, 0x0f
        /*0026*/ 	.short	(.L_285 - .L_284)


	//   ....[0]....
	.align		4
.L_284:
        /*0028*/ 	.word	index@(__assertfail)


	//----- nvinfo : EIATTR_MERCURY_ISA_VERSION
	.align		4
.L_285:
        /*002c*/ 	.byte	0x03, 0x5f
        /*002e*/ 	.short	0x0101


	//----- nvinfo : EIATTR_INT_WARP_WIDE_INSTR_OFFSETS
	.align		4
        /*0030*/ 	.byte	0x04, 0x31
        /*0032*/ 	.short	(.L_287 - .L_286)


	//   ....[0]....
.L_286:
        /*0034*/ 	.word	0x00000980


	//----- nvinfo : EIATTR_COOP_GROUP_MASK_REGIDS
	.align		4
.L_287:
        /*0038*/ 	.byte	0x04, 0x29
        /*003a*/ 	.short	(.L_289 - .L_288)


	//   ....[0]....
.L_288:
        /*003c*/ 	.word	0xffffffff


	//   ....[1]....
        /*0040*/ 	.word	0xffffffff


	//   ....[2]....
        /*0044*/ 	.word	0xffffffff


	//   ....[3]....
        /*0048*/ 	.word	0xffffffff


	//   ....[4]....
        /*004c*/ 	.word	0xffffffff


	//   ....[5]....
        /*0050*/ 	.word	0xffffffff


	//   ....[6]....
        /*0054*/ 	.word	0xffffffff


	//   ....[7]....
        /*0058*/ 	.word	0xffffffff


	//   ....[8]....
        /*005c*/ 	.word	0xffffffff


	//   ....[9]....
        /*0060*/ 	.word	0xffffffff


	//   ....[10]....
        /*0064*/ 	.word	0xffffffff


	//   ....[11]....
        /*0068*/ 	.word	0xffffffff


	//   ....[12]....
        /*006c*/ 	.word	0xffffffff


	//   ....[13]....
        /*0070*/ 	.word	0xffffffff


	//   ....[14]....
        /*0074*/ 	.word	0xffffffff


	//   ....[15]....
        /*0078*/ 	.word	0xffffffff


	//   ....[16]....
        /*007c*/ 	.word	0xffffffff


	//   ....[17]....
        /*0080*/ 	.word	0xffffffff


	//   ....[18]....
        /*0084*/ 	.word	0xffffffff


	//   ....[19]....
        /*0088*/ 	.word	0x0500000f


	//   ....[20]....
        /*008c*/ 	.word	0x0500000f


	//   ....[21]....
        /*0090*/ 	.word	0x0500000f


	//   ....[22]....
        /*0094*/ 	.word	0x0500000f


	//   ....[23]....
        /*0098*/ 	.word	0x0500000f


	//   ....[24]....
        /*009c*/ 	.word	0x0500000f


	//   ....[25]....
        /*00a0*/ 	.word	0x0500000f


	//   ....[26]....
        /*00a4*/ 	.word	0x0500000f


	//   ....[27]....
        /*00a8*/ 	.word	0x0500000f


	//   ....[28]....
        /*00ac*/ 	.word	0x0500000f


	//----- nvinfo : EIATTR_COOP_GROUP_INSTR_OFFSETS
	.align		4
.L_289:
        /*00b0*/ 	.byte	0x04, 0x28
        /*00b2*/ 	.short	(.L_291 - .L_290)


	//   ....[0]....
.L_290:
        /*00b4*/ 	.word	0x00001b90


	//   ....[1]....
        /*00b8*/ 	.word	0x00001bb0


	//   ....[2]....
        /*00bc*/ 	.word	0x00001bd0


	//   ....[3]....
        /*00c0*/ 	.word	0x00001bf0


	//   ....[4]....
        /*00c4*/ 	.word	0x00001c10


	//   ....[5]....
        /*00c8*/ 	.word	0x000030f0


	//   ....[6]....
        /*00cc*/ 	.word	0x00003110


	//   ....[7]....
        /*00d0*/ 	.word	0x00003400


	//   ....[8]....
        /*00d4*/ 	.word	0x00003420


	//   ....[9]....
        /*00d8*/ 	.word	0x00003440


	//   ....[10]....
        /*00dc*/ 	.word	0x00003550


	//   ....[11]....
        /*00e0*/ 	.word	0x00003590


	//   ....[12]....
        /*00e4*/ 	.word	0x00004a50


	//   ....[13]....
        /*00e8*/ 	.word	0x00004ac0


	//   ....[14]....
        /*00ec*/ 	.word	0x00004af0


	//   ....[15]....
        /*00f0*/ 	.word	0x00004b20


	//   ....[16]....
        /*00f4*/ 	.word	0x00004b40


	//   ....[17]....
        /*00f8*/ 	.word	0x00004be0


	//   ....[18]....
        /*00fc*/ 	.word	0x00004c00


	//   ....[19]....
        /*0100*/ 	.word	0x00008430


	//   ....[20]....
        /*0104*/ 	.word	0x00008490


	//   ....[21]....
        /*0108*/ 	.word	0x000084f0


	//   ....[22]....
        /*010c*/ 	.word	0x00008550


	//   ....[23]....
        /*0110*/ 	.word	0x000085b0


	//   ....[24]....
        /*0114*/ 	.word	0x00008630


	//   ....[25]....
        /*0118*/ 	.word	0x000086b0


	//   ....[26]....
        /*011c*/ 	.word	0x00008740


	//   ....[27]....
        /*0120*/ 	.word	0x000087c0


	//   ....[28]....
        /*0124*/ 	.word	0x00008820


	//----- nvinfo : EIATTR_VRC_CTA_INIT_COUNT
	.align		4
.L_291:
        /*0128*/ 	.byte	0x02, 0x4a
	.zero		1
	.zero		1


	//----- nvinfo : EIATTR_SYSCALL_OFFSETS
	.align		4
        /*012c*/ 	.byte	0x04, 0x46
        /*012e*/ 	.short	(.L_293 - .L_292)


	//   ....[0]....
.L_292:
        /*0130*/ 	.word	0x00001280


	//----- nvinfo : EIATTR_EXIT_INSTR_OFFSETS
	.align		4
.L_293:
        /*0134*/ 	.byte	0x04, 0x1c
        /*0136*/ 	.short	(.L_295 - .L_294)


	//   ....[0]....
.L_294:
        /*0138*/ 	.word	0x000000d0


	//   ....[1]....
        /*013c*/ 	.word	0x00007f70


	//   ....[2]....
        /*0140*/ 	.word	0x00008320


	//   ....[3]....
        /*0144*/ 	.word	0x000083e0


	//----- nvinfo : EIATTR_CRS_STACK_SIZE
	.align		4
.L_295:
        /*0148*/ 	.byte	0x04, 0x1e
        /*014a*/ 	.short	(.L_297 - .L_296)
.L_296:
        /*014c*/ 	.word	0x00000000


	//----- nvinfo : EIATTR_CBANK_PARAM_SIZE
	.align		4
.L_297:
        /*0150*/ 	.byte	0x03, 0x19
        /*0152*/ 	.short	0x0128


	//----- nvinfo : EIATTR_PARAM_CBANK
	.align		4
        /*0154*/ 	.byte	0x04, 0x0a
        /*0156*/ 	.short	(.L_299 - .L_298)
	.align		4
.L_298:
        /*0158*/ 	.word	index@(.nv.constant0._ZN4mmha33masked_multihead_attention_kernelItLi64ELi64ELi4ELi8ELi64ELb1ELb0EEEv26Multihead_attention_paramsIT_XT5_EE)
        /*015c*/ 	.short	0x0380
        /*015e*/ 	.short	0x0128


	//----- nvinfo : EIATTR_SW_WAR
	.align		4
.L_299:
        /*0160*/ 	.byte	0x04, 0x36
        /*0162*/ 	.short	(.L_301 - .L_300)
.L_300:
        /*0164*/ 	.word	0x00000008
.L_301:


//--------------------- .nv.info._ZN4mmha33masked_multihead_attention_kernelIfLi64ELi64ELi1ELi16ELi256ELb1ELb1EEEv26Multihead_attention_paramsIT_XT5_EE --------------------------
	.section	.nv.info._ZN4mmha33masked_multihead_attention_kernelIfLi64ELi64ELi1ELi16ELi256ELb1ELb1EEEv26Multihead_attention_paramsIT_XT5_EE,"",@"SHT_CUDA_INFO"
	.sectionflags	@""
	.align	4


	//----- nvinfo : EIATTR_CUDA_API_VERSION
	.align		4
        /*0000*/ 	.byte	0x04, 0x37
        /*0002*/ 	.short	(.L_303 - .L_302)
.L_302:
        /*0004*/ 	.word	0x00000082


	//----- nvinfo : EIATTR_KPARAM_INFO
	.align		4
.L_303:
        /*0008*/ 	.byte	0x04, 0x17
        /*000a*/ 	.short	(.L_305 - .L_304)
.L_304:
        /*000c*/ 	.word	0x00000000
        /*0010*/ 	.short	0x0000
        /*0012*/ 	.short	0x0000
        /*0014*/ 	.byte	0x00, 0xf0, 0xa1, 0x04


	//----- nvinfo : EIATTR_SPARSE_MMA_MASK
	.align		4
.L_305:
        /*0018*/ 	.byte	0x03, 0x50
        /*001a*/ 	.short	0x0000


	//----- nvinfo : EIATTR_MAXREG_COUNT
	.align		4
        /*001c*/ 	.byte	0x03, 0x1b
        /*001e*/ 	.short	0x00ff


	//----- nvinfo : EIATTR_NUM_BARRIERS
	.align		4
        /*0020*/ 	.byte	0x02, 0x4c
        /*0022*/ 	.byte	0x01
	.zero		1


	//----- nvinfo : EIATTR_EXTERNS
	.align		4
        /*0024*/ 	.byte	0x04, 0x0f
        /*0026*/ 	.short	(.L_307 - .L_306)


	//   ....[0]....
	.align		4
.L_306:
        /*0028*/ 	.word	index@(__assertfail)


	//----- nvinfo : EIATTR_MERCURY_ISA_VERSION
	.align		4
.L_307:
        /*002c*/ 	.byte	0x03, 0x5f
        /*002e*/ 	.short	0x0101


	//----- nvinfo : EIATTR_COOP_GROUP_MASK_REGIDS
	.align		4
        /*0030*/ 	.byte	0x04, 0x29
        /*0032*/ 	.short	(.L_309 - .L_308)


	//   ....[0]....
.L_308:
        /*0034*/ 	.word	0xffffffff


	//   ....[1]....
        /*0038*/ 	.word	0xffffffff


	//   ....[2]....
        /*003c*/ 	.word	0xffffffff


	//   ....[3]....
        /*0040*/ 	.word	0xffffffff


	//   ....[4]....
        /*0044*/ 	.word	0xffffffff


	//   ....[5]....
        /*0048*/ 	.word	0xffffffff


	//   ....[6]....
        /*004c*/ 	.word	0xffffffff


	//   ....[7]....
        /*0050*/ 	.word	0xffffffff


	//   ....[8]....
        /*0054*/ 	.word	0xffffffff


	//   ....[9]....
        /*0058*/ 	.word	0xffffffff


	//   ....[10]....
        /*005c*/ 	.word	0xffffffff


	//   ....[11]....
        /*0060*/ 	.word	0xffffffff


	//   ....[12]....
        /*0064*/ 	.word	0xffffffff


	//   ....[13]....
        /*0068*/ 	.word	0xffffffff


	//   ....[14]....
        /*006c*/ 	.word	0xffffffff


	//   ....[15]....
        /*0070*/ 	.word	0xffffffff


	//   ....[16]....
        /*0074*/ 	.word	0xffffffff


	//   ....[17]....
        /*0078*/ 	.word	0xffffffff


	//   ....[18]....
        /*007c*/ 	.word	0xffffffff


	//   ....[19]....
        /*0080*/ 	.word	0xffffffff


	//   ....[20]....
        /*0084*/ 	.word	0xffffffff


	//   ....[21]....
        /*0088*/ 	.word	0xffffffff


	//   ....[22]....
        /*008c*/ 	.word	0xffffffff


	//   ....[23]....
        /*0090*/ 	.word	0x0500000f


	//   ....[24]....
        /*0094*/ 	.word	0x0500000f


	//   ....[25]....
        /*0098*/ 	.word	0x0500000f


	//   ....[26]....
        /*009c*/ 	.word	0x0500000f


	//   ....[27]....
        /*00a0*/ 	.word	0x0500000f


	//----- nvinfo : EIATTR_COOP_GROUP_INSTR_OFFSETS
	.align		4
.L_309:
        /*00a4*/ 	.byte	0x04, 0x28
        /*00a6*/ 	.short	(.L_311 - .L_310)


	//   ....[0]....
.L_310:
        /*00a8*/ 	.word	0x00001890


	//   ....[1]....
        /*00ac*/ 	.word	0x000018b0


	//   ....[2]....
        /*00b0*/ 	.word	0x000018d0


	//   ....[3]....
        /*00b4*/ 	.word	0x000018f0


	//   ....[4]....
        /*00b8*/ 	.word	0x00001910


	//   ....[5]....
        /*00bc*/ 	.word	0x00006320


	//   ....[6]....
        /*00c0*/ 	.word	0x00006380


	//   ....[7]....
        /*00c4*/ 	.word	0x000063b0


	//   ....[8]....
        /*00c8*/ 	.word	0x000063e0


	//   ....[9]....
        /*00cc*/ 	.word	0x00006420


	//   ....[10]....
        /*00d0*/ 	.word	0x000064b0


	//   ....[11]....
        /*00d4*/ 	.word	0x000064d0


	//   ....[12]....
        /*00d8*/ 	.word	0x00006500


	//   ....[13]....
        /*00dc*/ 	.word	0x00006520


	//   ....[14]....
        /*00e0*/ 	.word	0x00007980


	//   ....[15]....
        /*00e4*/ 	.word	0x000079e0


	//   ....[16]....
        /*00e8*/ 	.word	0x00007a00


	//   ....[17]....
        /*00ec*/ 	.word	0x00007a20


	//   ....[18]....
        /*00f0*/ 	.word	0x00007a40


	//   ....[19]....
        /*00f4*/ 	.word	0x00007aa0


	//   ....[20]....
        /*00f8*/ 	.word	0x00007ac0


	//   ....[21]....
        /*00fc*/ 	.word	0x00007af0


	//   ....[22]....
        /*0100*/ 	.word	0x00007b10


	//   ....[23]....
        /*0104*/ 	.word	0x0000b140


	//   ....[24]....
        /*0108*/ 	.word	0x0000b1a0


	//   ....[25]....
        /*010c*/ 	.word	0x0000b200


	//   ....[26]....
        /*0110*/ 	.word	0x0000b260


	//   ....[27]....
        /*0114*/ 	.word	0x0000b2c0


	//----- nvinfo : EIATTR_VRC_CTA_INIT_COUNT
	.align		4
.L_311:
        /*0118*/ 	.byte	0x02, 0x4a
	.zero		1
	.zero		1


	//----- nvinfo : EIATTR_SYSCALL_OFFSETS
	.align		4
        /*011c*/ 	.byte	0x04, 0x46
        /*011e*/ 	.short	(.L_313 - .L_312)


	//   ....[0]....
.L_312:
        /*0120*/ 	.word	0x00001060


	//----- nvinfo : EIATTR_EXIT_INSTR_OFFSETS
	.align		4
.L_313:
        /*0124*/ 	.byte	0x04, 0x1c
        /*0126*/ 	.short	(.L_315 - .L_314)


	//   ....[0]....
.L_314:
        /*0128*/ 	.word	0x000000b0


	//   ....[1]....
        /*012c*/ 	.word	0x0000ae40


	//   ....[2]....
        /*0130*/ 	.word	0x0000b0a0


	//   ....[3]....
        /*0134*/ 	.word	0x0000b0f0


	//----- nvinfo : EIATTR_CRS_STACK_SIZE
	.align		4
.L_315:
        /*0138*/ 	.byte	0x04, 0x1e
        /*013a*/ 	.short	(.L_317 - .L_316)
.L_316:
        /*013c*/ 	.word	0x00000000


	//----- nvinfo : EIATTR_CBANK_PARAM_SIZE
	.align		4
.L_317:
        /*0140*/ 	.byte	0x03, 0x19
        /*0142*/ 	.short	0x0128


	//----- nvinfo : EIATTR_PARAM_CBANK
	.align		4
        /*0144*/ 	.byte	0x04, 0x0a
        /*0146*/ 	.short	(.L_319 - .L_318)
	.align		4
.L_318:
        /*0148*/ 	.word	index@(.nv.constant0._ZN4mmha33masked_multihead_attention_kernelIfLi64ELi64ELi1ELi16ELi256ELb1ELb1EEEv26Multihead_attention_paramsIT_XT5_EE)
        /*014c*/ 	.short	0x0380
        /*014e*/ 	.short	0x0128


	//----- nvinfo : EIATTR_SW_WAR
	.align		4
.L_319:
        /*0150*/ 	.byte	0x04, 0x36
        /*0152*/ 	.short	(.L_321 - .L_320)
.L_320:
        /*0154*/ 	.word	0x00000008
.L_321:


//--------------------- .nv.info._ZN4mmha33masked_multihead_attention_kernelIfLi64ELi64ELi2ELi16ELi128ELb1ELb1EEEv26Multihead_attention_paramsIT_XT5_EE --------------------------
	.section	.nv.info._ZN4mmha33masked_multihead_attention_kernelIfLi64ELi64ELi2ELi16ELi128ELb1ELb1EEEv26Multihead_attention_paramsIT_XT5_EE,"",@"SHT_CUDA_INFO"
	.sectionflags	@""
	.align	4


	//----- nvinfo : EIATTR_CUDA_API_VERSION
	.align		4
        /*0000*/ 	.byte	0x04, 0x37
        /*0002*/ 	.short	(.L_323 - .L_322)
.L_322:
        /*0004*/ 	.word	0x00000082


	//----- nvinfo : EIATTR_KPARAM_INFO
	.align		4
.L_323:
        /*0008*/ 	.byte	0x04, 0x17
        /*000a*/ 	.short	(.L_325 - .L_324)
.L_324:
        /*000c*/ 	.word	0x00000000
        /*0010*/ 	.short	0x0000
        /*0012*/ 	.short	0x0000
        /*0014*/ 	.byte	0x00, 0xf0, 0xa1, 0x04


	//----- nvinfo : EIATTR_SPARSE_MMA_MASK
	.align		4
.L_325:
        /*0018*/ 	.byte	0x03, 0x50
        /*001a*/ 	.short	0x0000


	//----- nvinfo : EIATTR_MAXREG_COUNT
	.align		4
        /*001c*/ 	.byte	0x03, 0x1b
        /*001e*/ 	.short	0x00ff


	//----- nvinfo : EIATTR_NUM_BARRIERS
	.align		4
        /*0020*/ 	.byte	0x02, 0x4c
        /*0022*/ 	.byte	0x01
	.zero		1


	//----- nvinfo : EIATTR_EXTERNS
	.align		4
        /*0024*/ 	.byte	0x04, 0x0f
        /*0026*/ 	.short	(.L_327 - .L_326)


	//   ....[0]....
	.align		4
.L_326:
        /*0028*/ 	.word	index@(__assertfail)


	//----- nvinfo : EIATTR_MERCURY_ISA_VERSION
	.align		4
.L_327:
        /*002c*/ 	.byte	0x03, 0x5f
        /*002e*/ 	.short	0x0101


	//----- nvinfo : EIATTR_COOP_GROUP_MASK_REGIDS
	.align		4
        /*0030*/ 	.byte	0x04, 0x29
        /*0032*/ 	.short	(.L_329 - .L_328)


	//   ....[0]....
.L_328:
        /*0034*/ 	.word	0xffffffff


	//   ....[1]....
        /*0038*/ 	.word	0xffffffff


	//   ....[2]....
        /*003c*/ 	.word	0xffffffff


	//   ....[3]....
        /*0040*/ 	.word	0xffffffff


	//   ....[4]....
        /*0044*/ 	.word	0xffffffff


	//   ....[5]....
        /*0048*/ 	.word	0xffffffff


	//   ....[6]....
        /*004c*/ 	.word	0xffffffff


	//   ....[7]....
        /*0050*/ 	.word	0xffffffff


	//   ....[8]....
        /*0054*/ 	.word	0xffffffff


	//   ....[9]....
        /*0058*/ 	.word	0xffffffff


	//   ....[10]....
        /*005c*/ 	.word	0xffffffff


	//   ....[11]....
        /*0060*/ 	.word	0xffffffff


	//   ....[12]....
        /*0064*/ 	.word	0xffffffff


	//   ....[13]....
        /*0068*/ 	.word	0xffffffff


	//   ....[14]....
        /*006c*/ 	.word	0xffffffff


	//   ....[15]....
        /*0070*/ 	.word	0xffffffff


	//   ....[16]....
        /*0074*/ 	.word	0xffffffff


	//   ....[17]....
        /*0078*/ 	.word	0xffffffff


	//   ....[18]....
        /*007c*/ 	.word	0xffffffff


	//   ....[19]....
        /*0080*/ 	.word	0xffffffff


	//   ....[20]....
        /*0084*/ 	.word	0xffffffff


	//   ....[21]....
        /*0088*/ 	.word	0x0500000f


	//   ....[22]....
        /*008c*/ 	.word	0x0500000f


	//   ....[23]....
        /*0090*/ 	.word	0x0500000f


	//   ....[24]....
        /*0094*/ 	.word	0x0500000f


	//   ....[25]....
        /*0098*/ 	.word	0x0500000f


	//   ....[26]....
        /*009c*/ 	.word	0x0500000f


	//   ....[27]....
        /*00a0*/ 	.word	0x0500000f


	//   ....[28]....
        /*00a4*/ 	.word	0x0500000f


	//   ....[29]....
        /*00a8*/ 	.word	0x0500000f


	//   ....[30]....
        /*00ac*/ 	.word	0x0500000f


	//----- nvinfo : EIATTR_COOP_GROUP_INSTR_OFFSETS
	.align		4
.L_329:
        /*00b0*/ 	.byte	0x04, 0x28
        /*00b2*/ 	.short	(.L_331 - .L_330)


	//   ....[0]....
.L_330:
        /*00b4*/ 	.word	0x00001900


	//   ....[1]....
        /*00b8*/ 	.word	0x00001920


	//   ....[2]....
        /*00bc*/ 	.word	0x00001940


	//   ....[3]....
        /*00c0*/ 	.word	0x00001960


	//   ....[4]....
        /*00c4*/ 	.word	0x00001980


	//   ....[5]....
        /*00c8*/ 	.word	0x000077d0


	//   ....[6]....
        /*00cc*/ 	.word	0x00007a20


	//   ....[7]....
        /*00d0*/ 	.word	0x00007a40


	//   ....[8]....
        /*00d4*/ 	.word	0x00007a60


	//   ....[9]....
        /*00d8*/ 	.word	0x00007a80


	//   ....[10]....
        /*00dc*/ 	.word	0x00007bc0


	//   ....[11]....
        /*00e0*/ 	.word	0x00007bf0


	//   ....[12]....
        /*00e4*/ 	.word	0x00007c20


	//   ....[13]....
        /*00e8*/ 	.word	0x000090d0


	//   ....[14]....
        /*00ec*/ 	.word	0x00009130


	//   ....[15]....
        /*00f0*/ 	.word	0x00009150


	//   ....[16]....
        /*00f4*/ 	.word	0x00009170


	//   ....[17]....
        /*00f8*/ 	.word	0x00009190


	//   ....[18]....
        /*00fc*/ 	.word	0x00009210


	//   ....[19]....
        /*0100*/ 	.word	0x00009230


	//   ....[20]....
        /*0104*/ 	.word	0x00009250


	//   ....[21]....
        /*0108*/ 	.word	0x0000c820


	//   ....[22]....
        /*010c*/ 	.word	0x0000c880


	//   ....[23]....
        /*0110*/ 	.word	0x0000c8e0


	//   ....[24]....
        /*0114*/ 	.word	0x0000c940


	//   ....[25]....
        /*0118*/ 	.word	0x0000c9a0


	//   ....[26]....
        /*011c*/ 	.word	0x0000ca20


	//   ....[27]....
        /*0120*/ 	.word	0x0000cac0


	//   ....[28]....
        /*0124*/ 	.word	0x0000cb40


	//   ....[29]....
        /*0128*/ 	.word	0x0000cba0


	//   ....[30]....
        /*012c*/ 	.word	0x0000cc00


	//----- nvinfo : EIATTR_VRC_CTA_INIT_COUNT
	.align		4
.L_331:
        /*0130*/ 	.byte	0x02, 0x4a
	.zero		1
	.zero		1


	//----- nvinfo : EIATTR_SYSCALL_OFFSETS
	.align		4
        /*0134*/ 	.byte	0x04, 0x46
        /*0136*/ 	.short	(.L_333 - .L_332)


	//   ....[0]....
.L_332:
        /*0138*/ 	.word	0x000010b0


	//----- nvinfo : EIATTR_EXIT_INSTR_OFFSETS
	.align		4
.L_333:
        /*013c*/ 	.byte	0x04, 0x1c
        /*013e*/ 	.short	(.L_335 - .L_334)


	//   ....[0]....
.L_334:
        /*0140*/ 	.word	0x000000b0


	//   ....[1]....
        /*0144*/ 	.word	0x0000c520


	//   ....[2]....
        /*0148*/ 	.word	0x0000c780


	//   ....[3]....
        /*014c*/ 	.word	0x0000c7d0


	//----- nvinfo : EIATTR_CRS_STACK_SIZE
	.align		4
.L_335:
        /*0150*/ 	.byte	0x04, 0x1e
        /*0152*/ 	.short	(.L_337 - .L_336)
.L_336:
        /*0154*/ 	.word	0x00000000


	//----- nvinfo : EIATTR_CBANK_PARAM_SIZE
	.align		4
.L_337:
        /*0158*/ 	.byte	0x03, 0x19
        /*015a*/ 	.short	0x0128


	//----- nvinfo : EIATTR_PARAM_CBANK
	.align		4
        /*015c*/ 	.byte	0x04, 0x0a
        /*015e*/ 	.short	(.L_339 - .L_338)
	.align		4
.L_338:
        /*0160*/ 	.word	index@(.nv.constant0._ZN4mmha33masked_multihead_attention_kernelIfLi64ELi64ELi2ELi16ELi128ELb1ELb1EEEv26Multihead_attention_paramsIT_XT5_EE)
        /*0164*/ 	.short	0x0380
        /*0166*/ 	.short	0x0128


	//----- nvinfo : EIATTR_SW_WAR
	.align		4
.L_339:
        /*0168*/ 	.byte	0x04, 0x36
        /*016a*/ 	.short	(.L_341 - .L_340)
.L_340:
        /*016c*/ 	.word	0x00000008
.L_341:


//--------------------- .nv.info._ZN4mmha33masked_multihead_attention_kernelIfLi64ELi64ELi4ELi16ELi64ELb1ELb1EEEv26Multihead_attention_paramsIT_XT5_EE --------------------------
	.section	.nv.info._ZN4mmha33masked_multihead_attention_kernelIfLi64ELi64ELi4ELi16ELi64ELb1ELb1EEEv26Multihead_attention_paramsIT_XT5_EE,"",@"SHT_CUDA_INFO"
	.sectionflags	@""
	.align	4


	//----- nvinfo : EIATTR_CUDA_API_VERSION
	.align		4
        /*0000*/ 	.byte	0x04, 0x37
        /*0002*/ 	.short	(.L_343 - .L_342)
.L_342:
        /*0004*/ 	.word	0x00000082


	//----- nvinfo : EIATTR_KPARAM_INFO
	.align		4
.L_343:
        /*0008*/ 	.byte	0x04, 0x17
        /*000a*/ 	.short	(.L_345 - .L_344)
.L_344:
        /*000c*/ 	.word	0x00000000
        /*0010*/ 	.short	0x0000
        /*0012*/ 	.short	0x0000
        /*0014*/ 	.byte	0x00, 0xf0, 0xa1, 0x04


	//----- nvinfo : EIATTR_SPARSE_MMA_MASK
	.align		4
.L_345:
        /*0018*/ 	.byte	0x03, 0x50
        /*001a*/ 	.short	0x0000


	//----- nvinfo : EIATTR_MAXREG_COUNT
	.align		4
        /*001c*/ 	.byte	0x03, 0x1b
        /*001e*/ 	.short	0x00ff


	//----- nvinfo : EIATTR_NUM_BARRIERS
	.align		4
        /*0020*/ 	.byte	0x02, 0x4c
        /*0022*/ 	.byte	0x01
	.zero		1


	//----- nvinfo : EIATTR_EXTERNS
	.align		4
        /*0024*/ 	.byte	0x04, 0x0f
        /*0026*/ 	.short	(.L_347 - .L_346)


	//   ....[0]....
	.align		4
.L_346:
        /*0028*/ 	.word	index@(__assertfail)


	//----- nvinfo : EIATTR_MERCURY_ISA_VERSION
	.align		4
.L_347:
        /*002c*/ 	.byte	0x03, 0x5f
        /*002e*/ 	.short	0x0101


	//----- nvinfo : EIATTR_COOP_GROUP_MASK_REGIDS
	.align		4
        /*0030*/ 	.byte	0x04, 0x29
        /*0032*/ 	.short	(.L_349 - .L_348)


	//   ....[0]....
.L_348:
        /*0034*/ 	.word	0xffffffff


	//   ....[1]....
        /*0038*/ 	.word	0xffffffff


	//   ....[2]....
        /*003c*/ 	.word	0xffffffff


	//   ....[3]....
        /*0040*/ 	.word	0xffffffff


	//   ....[4]....
        /*0044*/ 	.word	0xffffffff


	//   ....[5]....
        /*0048*/ 	.word	0xffffffff


	//   ....[6]....
        /*004c*/ 	.word	0xffffffff


	//   ....[7]....
        /*0050*/ 	.word	0xffffffff


	//   ....[8]....
        /*0054*/ 	.word	0xffffffff


	//   ....[9]....
        /*0058*/ 	.word	0xffffffff


	//   ....[10]....
        /*005c*/ 	.word	0xffffffff


	//   ....[11]....
        /*0060*/ 	.word	0xffffffff


	//   ....[12]....
        /*0064*/ 	.word	0xffffffff


	//   ....[13]....
        /*0068*/ 	.word	0xffffffff


	//   ....[14]....
        /*006c*/ 	.word	0xffffffff


	//   ....[15]....
        /*0070*/ 	.word	0xffffffff


	//   ....[16]....
        /*0074*/ 	.word	0xffffffff


	//   ....[17]....
        /*0078*/ 	.word	0xffffffff


	//   ....[18]....
        /*007c*/ 	.word	0xffffffff


	//   ....[19]....
        /*0080*/ 	.word	0x0500000f


	//   ....[20]....
        /*0084*/ 	.word	0x0500000f


	//   ....[21]....
        /*0088*/ 	.word	0x0500000f


	//   ....[22]....
        /*008c*/ 	.word	0x0500000f


	//   ....[23]....
        /*0090*/ 	.word	0x0500000f


	//   ....[24]....
        /*0094*/ 	.word	0x0500000f


	//   ....[25]....
        /*0098*/ 	.word	0x0500000f


	//   ....[26]....
        /*009c*/ 	.word	0x0500000f


	//   ....[27]....
        /*00a0*/ 	.word	0x0500000f


	//   ....[28]....
        /*00a4*/ 	.word	0x0500000f


	//----- nvinfo : EIATTR_COOP_GROUP_INSTR_OFFSETS
	.align		4
.L_349:
        /*00a8*/ 	.byte	0x04, 0x28
        /*00aa*/ 	.short	(.L_351 - .L_350)


	//   ....[0]....
.L_350:
        /*00ac*/ 	.word	0x000019e0


	//   ....[1]....
        /*00b0*/ 	.word	0x00001a00


	//   ....[2]....
        /*00b4*/ 	.word	0x00001a20


	//   ....[3]....
        /*00b8*/ 	.word	0x00001a40


	//   ....[4]....
        /*00bc*/ 	.word	0x00001a60


	//   ....[5]....
        /*00c0*/ 	.word	0x00006870


	//   ....[6]....
        /*00c4*/ 	.word	0x00006890


	//   ....[7]....
        /*00c8*/ 	.word	0x00006ae0


	//   ....[8]....
        /*00cc*/ 	.word	0x00006b00


	//   ....[9]....
        /*00d0*/ 	.word	0x00006b20


	//   ....[10]....
        /*00d4*/ 	.word	0x00006c70


	//   ....[11]....
        /*00d8*/ 	.word	0x00006ca0


	//   ....[12]....
        /*00dc*/ 	.word	0x00008120


	//   ....[13]....
        /*00e0*/ 	.word	0x00008190


	//   ....[14]....
        /*00e4*/ 	.word	0x000081b0


	//   ....[15]....
        /*00e8*/ 	.word	0x000081d0


	//   ....[16]....
        /*00ec*/ 	.word	0x00008200


	//   ....[17]....
        /*00f0*/ 	.word	0x00008260


	//   ....[18]....
        /*00f4*/ 	.word	0x00008280


	//   ....[19]....
        /*00f8*/ 	.word	0x0000b940


	//   ....[20]....
        /*00fc*/ 	.word	0x0000b9a0


	//   ....[21]....
        /*0100*/ 	.word	0x0000ba00


	//   ....[22]....
        /*0104*/ 	.word	0x0000ba60


	//   ....[23]....
        /*0108*/ 	.word	0x0000bac0


	//   ....[24]....
        /*010c*/ 	.word	0x0000bb40


	//   ....[25]....
        /*0110*/ 	.word	0x0000bbc0


	//   ....[26]....
        /*0114*/ 	.word	0x0000bc50


	//   ....[27]....
        /*0118*/ 	.word	0x0000bcd0


	//   ....[28]....
        /*011c*/ 	.word	0x0000bd30


	//----- nvinfo : EIATTR_VRC_CTA_INIT_COUNT
	.align		4
.L_351:
        /*0120*/ 	.byte	0x02, 0x4a
	.zero		1
	.zero		1


	//----- nvinfo : EIATTR_SYSCALL_OFFSETS
	.align		4
        /*0124*/ 	.byte	0x04, 0x46
        /*0126*/ 	.short	(.L_353 - .L_352)


	//   ....[0]....
.L_352:
        /*0128*/ 	.word	0x000011a0


	//----- nvinfo : EIATTR_EXIT_INSTR_OFFSETS
	.align		4
.L_353:
        /*012c*/ 	.byte	0x04, 0x1c
        /*012e*/ 	.short	(.L_355 - .L_354)


	//   ....[0]....
.L_354:
        /*0130*/ 	.word	0x000000c0


	//   ....[1]....
        /*0134*/ 	.word	0x0000b640


	//   ....[2]....
        /*0138*/ 	.word	0x0000b8a0


	//   ....[3]....
        /*013c*/ 	.word	0x0000b8f0


	//----- nvinfo : EIATTR_CRS_STACK_SIZE
	.align		4
.L_355:
        /*0140*/ 	.byte	0x04, 0x1e
        /*0142*/ 	.short	(.L_357 - .L_356)
.L_356:
        /*0144*/ 	.word	0x00000000


	//----- nvinfo : EIATTR_CBANK_PARAM_SIZE
	.align		4
.L_357:
        /*0148*/ 	.byte	0x03, 0x19
        /*014a*/ 	.short	0x0128


	//----- nvinfo : EIATTR_PARAM_CBANK
	.align		4
        /*014c*/ 	.byte	0x04, 0x0a
        /*014e*/ 	.short	(.L_359 - .L_358)
	.align		4
.L_358:
        /*0150*/ 	.word	index@(.nv.constant0._ZN4mmha33masked_multihead_attention_kernelIfLi64ELi64ELi4ELi16ELi64ELb1ELb1EEEv26Multihead_attention_paramsIT_XT5_EE)
        /*0154*/ 	.short	0x0380
        /*0156*/ 	.short	0x0128


	//----- nvinfo : EIATTR_SW_WAR
	.align		4
.L_359:
        /*0158*/ 	.byte	0x04, 0x36
        /*015a*/ 	.short	(.L_361 - .L_360)
.L_360:
        /*015c*/ 	.word	0x00000008
.L_361:


//--------------------- .nv.info._ZN4mmha33masked_multihead_attention_kernelIfLi64ELi64ELi1ELi16ELi256ELb1ELb0EEEv26Multihead_attention_paramsIT_XT5_EE --------------------------
	.section	.nv.info._ZN4mmha33masked_multihead_attention_kernelIfLi64ELi64ELi1ELi16ELi256ELb1ELb0EEEv26Multihead_attention_paramsIT_XT5_EE,"",@"SHT_CUDA_INFO"
	.sectionflags	@""
	.align	4


	//----- nvinfo : EIATTR_CUDA_API_VERSION
	.align		4
        /*0000*/ 	.byte	0x04, 0x37
        /*0002*/ 	.short	(.L_363 - .L_362)
.L_362:
        /*0004*/ 	.word	0x00000082


	//----- nvinfo : EIATTR_KPARAM_INFO
	.align		4
.L_363:
        /*0008*/ 	.byte	0x04, 0x17
        /*000a*/ 	.short	(.L_365 - .L_364)
.L_364:
        /*000c*/ 	.word	0x00000000
        /*0010*/ 	.short	0x0000
        /*0012*/ 	.short	0x0000
        /*0014*/ 	.byte	0x00, 0xf0, 0xa1, 0x04


	//----- nvinfo : EIATTR_SPARSE_MMA_MASK
	.align		4
.L_365:
        /*0018*/ 	.byte	0x03, 0x50
        /*001a*/ 	.short	0x0000


	//----- nvinfo : EIATTR_MAXREG_COUNT
	.align		4
        /*001c*/ 	.byte	0x03, 0x1b
        /*001e*/ 	.short	0x00ff


	//----- nvinfo : EIATTR_NUM_BARRIERS
	.align		4
        /*0020*/ 	.byte	0x02, 0x4c
        /*0022*/ 	.byte	0x01
	.zero		1


	//----- nvinfo : EIATTR_EXTERNS
	.align		4
        /*0024*/ 	.byte	0x04, 0x0f
        /*0026*/ 	.short	(.L_367 - .L_366)


	//   ....[0]....
	.align		4
.L_366:
        /*0028*/ 	.word	index@(__assertfail)


	//----- nvinfo : EIATTR_MERCURY_ISA_VERSION
	.align		4
.L_367:
        /*002c*/ 	.byte	0x03, 0x5f
        /*002e*/ 	.short	0x0101


	//----- nvinfo : EIATTR_COOP_GROUP_MASK_REGIDS
	.align		4
        /*0030*/ 	.byte	0x04, 0x29
        /*0032*/ 	.short	(.L_369 - .L_368)


	//   ....[0]....
.L_368:
        /*0034*/ 	.word	0xffffffff


	//   ....[1]....
        /*0038*/ 	.word	0xffffffff


	//   ....[2]....
        /*003c*/ 	.word	0xffffffff


	//   ....[3]....
        /*0040*/ 	.word	0xffffffff


	//   ....[4]....
        /*0044*/ 	.word	0xffffffff


	//   ....[5]....
        /*0048*/ 	.word	0xffffffff


	//   ....[6]....
        /*004c*/ 	.word	0xffffffff


	//   ....[7]....
        /*0050*/ 	.word	0xffffffff


	//   ....[8]....
        /*0054*/ 	.word	0xffffffff


	//   ....[9]....
        /*0058*/ 	.word	0xffffffff


	//   ....[10]....
        /*005c*/ 	.word	0xffffffff


	//   ....[11]....
        /*0060*/ 	.word	0xffffffff


	//   ....[12]....
        /*0064*/ 	.word	0xffffffff


	//   ....[13]....
        /*0068*/ 	.word	0xffffffff


	//   ....[14]....
        /*006c*/ 	.word	0xffffffff


	//   ....[15]....
        /*0070*/ 	.word	0xffffffff


	//   ....[16]....
        /*0074*/ 	.word	0xffffffff


	//   ....[17]....
        /*0078*/ 	.word	0xffffffff


	//   ....[18]....
        /*007c*/ 	.word	0xffffffff


	//   ....[19]....
        /*0080*/ 	.word	0xffffffff


	//   ....[20]....
        /*0084*/ 	.word	0xffffffff


	//   ....[21]....
        /*0088*/ 	.word	0xffffffff


	//   ....[22]....
        /*008c*/ 	.word	0xffffffff


	//   ....[23]....
        /*0090*/ 	.word	0x0500000f


	//   ....[24]....
        /*0094*/ 	.word	0x0500000f


	//   ....[25]....
        /*0098*/ 	.word	0x0500000f


	//   ....[26]....
        /*009c*/ 	.word	0x0500000f


	//   ....[27]....
        /*00a0*/ 	.word	0x0500000f


	//----- nvinfo : EIATTR_COOP_GROUP_INSTR_OFFSETS
	.align		4
.L_369:
        /*00a4*/ 	.byte	0x04, 0x28
        /*00a6*/ 	.short	(.L_371 - .L_370)


	//   ....[0]....
.L_370:
        /*00a8*/ 	.word	0x00001860


	//   ....[1]....
        /*00ac*/ 	.word	0x00001880


	//   ....[2]....
        /*00b0*/ 	.word	0x000018a0


	//   ....[3]....
        /*00b4*/ 	.word	0x000018c0


	//   ....[4]....
        /*00b8*/ 	.word	0x000018e0


	//   ....[5]....
        /*00bc*/ 	.word	0x00006b80


	//   ....[6]....
        /*00c0*/ 	.word	0x00006bd0


	//   ....[7]....
        /*00c4*/ 	.word	0x00006c00


	//   ....[8]....
        /*00c8*/ 	.word	0x00006c30


	//   ....[9]....
        /*00cc*/ 	.word	0x00006c70


	//   ....[10]....
        /*00d0*/ 	.word	0x00006d00


	//   ....[11]....
        /*00d4*/ 	.word	0x00006d20


	//   ....[12]....
        /*00d8*/ 	.word	0x00006d50


	//   ....[13]....
        /*00dc*/ 	.word	0x00006d80


	//   ....[14]....
        /*00e0*/ 	.word	0x00008240


	//   ....[15]....
        /*00e4*/ 	.word	0x000082b0


	//   ....[16]....
        /*00e8*/ 	.word	0x000082d0


	//   ....[17]....
        /*00ec*/ 	.word	0x000082f0


	//   ....[18]....
        /*00f0*/ 	.word	0x00008310


	//   ....[19]....
        /*00f4*/ 	.word	0x00008370


	//   ....[20]....
        /*00f8*/ 	.word	0x00008390


	//   ....[21]....
        /*00fc*/ 	.word	0x000083b0


	//   ....[22]....
        /*0100*/ 	.word	0x000083e0


	//   ....[23]....
        /*0104*/ 	.word	0x0000baf0


	//   ....[24]....
        /*0108*/ 	.word	0x0000bb50


	//   ....[25]....
        /*010c*/ 	.word	0x0000bbb0


	//   ....[26]....
        /*0110*/ 	.word	0x0000bc10


	//   ....[27]....
        /*0114*/ 	.word	0x0000bc70


	//----- nvinfo : EIATTR_VRC_CTA_INIT_COUNT
	.align		4
.L_371:
        /*0118*/ 	.byte	0x02, 0x4a
	.zero		1
	.zero		1


	//----- nvinfo : EIATTR_SYSCALL_OFFSETS
	.align		4
        /*011c*/ 	.byte	0x04, 0x46
        /*011e*/ 	.short	(.L_373 - .L_372)


	//   ....[0]....
.L_372:
        /*0120*/ 	.word	0x00001030


	//----- nvinfo : EIATTR_EXIT_INSTR_OFFSETS
	.align		4
.L_373:
        /*0124*/ 	.byte	0x04, 0x1c
        /*0126*/ 	.short	(.L_375 - .L_374)


	//   ....[0]....
.L_374:
        /*0128*/ 	.word	0x000000b0


	//   ....[1]....
        /*012c*/ 	.word	0x0000b7f0


	//   ....[2]....
        /*0130*/ 	.word	0x0000ba50


	//   ....[3]....
        /*0134*/ 	.word	0x0000baa0


	//----- nvinfo : EIATTR_CRS_STACK_SIZE
	.align		4
.L_375:
        /*0138*/ 	.byte	0x04, 0x1e
        /*013a*/ 	.short	(.L_377 - .L_376)
.L_376:
        /*013c*/ 	.word	0x00000000


	//----- nvinfo : EIATTR_CBANK_PARAM_SIZE
	.align		4
.L_377:
        /*0140*/ 	.byte	0x03, 0x19
        /*0142*/ 	.short	0x0128


	//----- nvinfo : EIATTR_PARAM_CBANK
	.align		4
        /*0144*/ 	.byte	0x04, 0x0a
        /*0146*/ 	.short	(.L_379 - .L_378)
	.align		4
.L_378:
        /*0148*/ 	.word	index@(.nv.constant0._ZN4mmha33masked_multihead_attention_kernelIfLi64ELi64ELi1ELi16ELi256ELb1ELb0EEEv26Multihead_attention_paramsIT_XT5_EE)
        /*014c*/ 	.short	0x0380
        /*014e*/ 	.short	0x0128


	//----- nvinfo : EIATTR_SW_WAR
	.align		4
.L_379:
        /*0150*/ 	.byte	0x04, 0x36
        /*0152*/ 	.short	(.L_381 - .L_380)
.L_380:
        /*0154*/ 	.word	0x00000008
.L_381:


//--------------------- .nv.info._ZN4mmha33masked_multihead_attention_kernelIfLi64ELi64ELi2ELi16ELi128ELb1ELb0EEEv26Multihead_attention_paramsIT_XT5_EE --------------------------
	.section	.nv.info._ZN4mmha33masked_multihead_attention_kernelIfLi64ELi64ELi2ELi16ELi128ELb1ELb0EEEv26Multihead_attention_paramsIT_XT5_EE,"",@"SHT_CUDA_INFO"
	.sectionflags	@""
	.align	4


	//----- nvinfo : EIATTR_CUDA_API_VERSION
	.align		4
        /*0000*/ 	.byte	0x04, 0x37
        /*0002*/ 	.short	(.L_383 - .L_382)
.L_382:
        /*0004*/ 	.word	0x00000082


	//----- nvinfo : EIATTR_KPARAM_INFO
	.align		4
.L_383:
        /*0008*/ 	.byte	0x04, 0x17
        /*000a*/ 	.short	(.L_385 - .L_384)
.L_384:
        /*000c*/ 	.word	0x00000000
        /*0010*/ 	.short	0x0000
        /*0012*/ 	.short	0x0000
        /*0014*/ 	.byte	0x00, 0xf0, 0xa1, 0x04


	//----- nvinfo : EIATTR_SPARSE_MMA_MASK
	.align		4
.L_385:
        /*0018*/ 	.byte	0x03, 0x50
        /*001a*/ 	.short	0x0000


	//----- nvinfo : EIATTR_MAXREG_COUNT
	.align		4
        /*001c*/ 	.byte	0x03, 0x1b
        /*001e*/ 	.short	0x00ff


	//----- nvinfo : EIATTR_NUM_BARRIERS
	.align		4
        /*0020*/ 	.byte	0x02, 0x4c
        /*0022*/ 	.byte	0x01
	.zero		1


	//----- nvinfo : EIATTR_EXTERNS
	.align		4
        /*0024*/ 	.byte	0x04, 0x0f
        /*0026*/ 	.short	(.L_387 - .L_386)


	//   ....[0]....
	.align		4
.L_386:
        /*0028*/ 	.word	index@(__assertfail)


	//----- nvinfo : EIATTR_MERCURY_ISA_VERSION
	.align		4
.L_387:
        /*002c*/ 	.byte	0x03, 0x5f
        /*002e*/ 	.short	0x0101


	//----- nvinfo : EIATTR_INT_WARP_WIDE_INSTR_OFFSETS
	.align		4
        /*0030*/ 	.byte	0x04, 0x31
        /*0032*/ 	.short	(.L_389 - .L_388)


	//   ....[0]....
.L_388:
        /*0034*/ 	.word	0x000009f0


	//----- nvinfo : EIATTR_COOP_GROUP_MASK_REGIDS
	.align		4
.L_389:
        /*0038*/ 	.byte	0x04, 0x29
        /*003a*/ 	.short	(.L_391 - .L_390)


	//   ....[0]....
.L_390:
        /*003c*/ 	.word	0xffffffff


	//   ....[1]....
        /*0040*/ 	.word	0xffffffff


	//   ....[2]....
        /*0044*/ 	.word	0xffffffff


	//   ....[3]....
        /*0048*/ 	.word	0xffffffff


	//   ....[4]....
        /*004c*/ 	.word	0xffffffff


	//   ....[5]....
        /*0050*/ 	.word	0xffffffff


	//   ....[6]....
        /*0054*/ 	.word	0xffffffff


	//   ....[7]....
        /*0058*/ 	.word	0xffffffff


	//   ....[8]....
        /*005c*/ 	.word	0xffffffff


	//   ....[9]....
        /*0060*/ 	.word	0xffffffff


	//   ....[10]....
        /*0064*/ 	.word	0xffffffff


	//   ....[11]....
        /*0068*/ 	.word	0xffffffff


	//   ....[12]....
        /*006c*/ 	.word	0xffffffff


	//   ....[13]....
        /*0070*/ 	.word	0xffffffff


	//   ....[14]....
        /*0074*/ 	.word	0xffffffff


	//   ....[15]....
        /*0078*/ 	.word	0xffffffff


	//   ....[16]....
        /*007c*/ 	.word	0xffffffff


	//   ....[17]....
        /*0080*/ 	.word	0xffffffff


	//   ....[18]....
        /*0084*/ 	.word	0xffffffff


	//   ....[19]....
        /*0088*/ 	.word	0xffffffff


	//   ....[20]....
        /*008c*/ 	.word	0xffffffff


	//   ....[21]....
        /*0090*/ 	.word	0x0500000f


	//   ....[22]....
        /*0094*/ 	.word	0x0500000f


	//   ....[23]....
        /*0098*/ 	.word	0x0500000f


	//   ....[24]....
        /*009c*/ 	.word	0x0500000f


	//   ....[25]....
        /*00a0*/ 	.word	0x0500000f


	//   ....[26]....
        /*00a4*/ 	.word	0x0500000f


	//   ....[27]....
        /*00a8*/ 	.word	0x0500000f


	//   ....[28]....
        /*00ac*/ 	.word	0x0500000f


	//   ....[29]....
        /*00b0*/ 	.word	0x0500000f


	//   ....[30]....
        /*00b4*/ 	.word	0x0500000f


	//----- nvinfo : EIATTR_COOP_GROUP_INSTR_OFFSETS
	.align		4
.L_391:
        /*00b8*/ 	.byte	0x04, 0x28
        /*00ba*/ 	.short	(.L_393 - .L_392)


	//   ....[0]....
.L_392:
        /*00bc*/ 	.word	0x00001ac0


	//   ....[1]....
        /*00c0*/ 	.word	0x00001ae0


	//   ....[2]....
        /*00c4*/ 	.word	0x00001b00


	//   ....[3]....
        /*00c8*/ 	.word	0x00001b20


	//   ....[4]....
        /*00cc*/ 	.word	0x00001b40


	//   ....[5]....
        /*00d0*/ 	.word	0x000061e0


	//   ....[6]....
        /*00d4*/ 	.word	0x00006430


	//   ....[7]....
        /*00d8*/ 	.word	0x00006450


	//   ....[8]....
        /*00dc*/ 	.word	0x00006470


	//   ....[9]....
        /*00e0*/ 	.word	0x00006490


	//   ....[10]....
        /*00e4*/ 	.word	0x00006580


	//   ....[11]....
        /*00e8*/ 	.word	0x000065b0


	//   ....[12]....
        /*00ec*/ 	.word	0x000065f0


	//   ....[13]....
        /*00f0*/ 	.word	0x00007ab0


	//   ....[14]....
        /*00f4*/ 	.word	0x00007b40


	//   ....[15]....
        /*00f8*/ 	.word	0x00007b60


	//   ....[16]....
        /*00fc*/ 	.word	0x00007b80


	//   ....[17]....
        /*0100*/ 	.word	0x00007ba0


	//   ....[18]....
        /*0104*/ 	.word	0x00007c00


	//   ....[19]....
        /*0108*/ 	.word	0x00007c20


	//   ....[20]....
        /*010c*/ 	.word	0x00007c40


	//   ....[21]....
        /*0110*/ 	.word	0x0000b6d0


	//   ....[22]....
        /*0114*/ 	.word	0x0000b730


	//   ....[23]....
        /*0118*/ 	.word	0x0000b790


	//   ....[24]....
        /*011c*/ 	.word	0x0000b7f0


	//   ....[25]....
        /*0120*/ 	.word	0x0000b850


	//   ....[26]....
        /*0124*/ 	.word	0x0000b8d0


	//   ....[27]....
        /*0128*/ 	.word	0x0000b970


	//   ....[28]....
        /*012c*/ 	.word	0x0000b9f0


	//   ....[29]....
        /*0130*/ 	.word	0x0000ba50


	//   ....[30]....
        /*0134*/ 	.word	0x0000bab0


	//----- nvinfo : EIATTR_VRC_CTA_INIT_COUNT
	.align		4
.L_393:
        /*0138*/ 	.byte	0x02, 0x4a
	.zero		1
	.zero		1


	//----- nvinfo : EIATTR_SYSCALL_OFFSETS
	.align		4
        /*013c*/ 	.byte	0x04, 0x46
        /*013e*/ 	.short	(.L_395 - .L_394)


	//   ....[0]....
.L_394:
        /*0140*/ 	.word	0x00001270


	//----- nvinfo : EIATTR_EXIT_INSTR_OFFSETS
	.align		4
.L_395:
        /*0144*/ 	.byte	0x04, 0x1c
        /*0146*/ 	.short	(.L_397 - .L_396)


	//   ....[0]....
.L_396:
        /*0148*/ 	.word	0x000000d0


	//   ....[1]....
        /*014c*/ 	.word	0x0000b3d0


	//   ....[2]....
        /*0150*/ 	.word	0x0000b630


	//   ....[3]....
        /*0154*/ 	.word	0x0000b680


	//----- nvinfo : EIATTR_CRS_STACK_SIZE
	.align		4
.L_397:
        /*0158*/ 	.byte	0x04, 0x1e
        /*015a*/ 	.short	(.L_399 - .L_398)
.L_398:
        /*015c*/ 	.word	0x00000000


	//----- nvinfo : EIATTR_CBANK_PARAM_SIZE
	.align		4
.L_399:
        /*0160*/ 	.byte	0x03, 0x19
        /*0162*/ 	.short	0x0128


	//----- nvinfo : EIATTR_PARAM_CBANK
	.align		4
        /*0164*/ 	.byte	0x04, 0x0a
        /*0166*/ 	.short	(.L_401 - .L_400)
	.align		4
.L_400:
        /*0168*/ 	.word	index@(.nv.constant0._ZN4mmha33masked_multihead_attention_kernelIfLi64ELi64ELi2ELi16ELi128ELb1ELb0EEEv26Multihead_attention_paramsIT_XT5_EE)
        /*016c*/ 	.short	0x0380
        /*016e*/ 	.short	0x0128


	//----- nvinfo : EIATTR_SW_WAR
	.align		4
.L_401:
        /*0170*/ 	.byte	0x04, 0x36
        /*0172*/ 	.short	(.L_403 - .L_402)
.L_402:
        /*0174*/ 	.word	0x00000008
.L_403:


//--------------------- .nv.info._ZN4mmha33masked_multihead_attention_kernelIfLi64ELi64ELi4ELi16ELi64ELb1ELb0EEEv26Multihead_attention_paramsIT_XT5_EE --------------------------
	.section	.nv.info._ZN4mmha33masked_multihead_attention_kernelIfLi64ELi64ELi4ELi16ELi64ELb1ELb0EEEv26Multihead_attention_paramsIT_XT5_EE,"",@"SHT_CUDA_INFO"
	.sectionflags	@""
	.align	4


	//----- nvinfo : EIATTR_CUDA_API_VERSION
	.align		4
        /*0000*/ 	.byte	0x04, 0x37
        /*0002*/ 	.short	(.L_405 - .L_404)
.L_404:
        /*0004*/ 	.word	0x00000082


	//----- nvinfo : EIATTR_KPARAM_INFO
	.align		4
.L_405:
        /*0008*/ 	.byte	0x04, 0x17
        /*000a*/ 	.short	(.L_407 - .L_406)
.L_406:
        /*000c*/ 	.word	0x00000000
        /*0010*/ 	.short	0x0000
        /*0012*/ 	.short	0x0000
        /*0014*/ 	.byte	0x00, 0xf0, 0xa1, 0x04


	//----- nvinfo : EIATTR_SPARSE_MMA_MASK
	.align		4
.L_407:
        /*0018*/ 	.byte	0x03, 0x50
        /*001a*/ 	.short	0x0000


	//----- nvinfo : EIATTR_MAXREG_COUNT
	.align		4
        /*001c*/ 	.byte	0x03, 0x1b
        /*001e*/ 	.short	0x00ff


	//----- nvinfo : EIATTR_NUM_BARRIERS
	.align		4
        /*0020*/ 	.byte	0x02, 0x4c
        /*0022*/ 	.byte	0x01
	.zero		1


	//----- nvinfo : EIATTR_EXTERNS
	.align		4
        /*0024*/ 	.byte	0x04, 0x0f
        /*0026*/ 	.short	(.L_409 - .L_408)


	//   ....[0]....
	.align		4
.L_408:
        /*0028*/ 	.word	index@(__assertfail)


	//----- nvinfo : EIATTR_MERCURY_ISA_VERSION
	.align		4
.L_409:
        /*002c*/ 	.byte	0x03, 0x5f
        /*002e*/ 	.short	0x0101


	//----- nvinfo : EIATTR_COOP_GROUP_MASK_REGIDS
	.align		4
        /*0030*/ 	.byte	0x04, 0x29
        /*0032*/ 	.short	(.L_411 - .L_410)


	//   ....[0]....
.L_410:
        /*0034*/ 	.word	0xffffffff


	//   ....[1]....
        /*0038*/ 	.word	0xffffffff


	//   ....[2]....
        /*003c*/ 	.word	0xffffffff


	//   ....[3]....
        /*0040*/ 	.word	0xffffffff


	//   ....[4]....
        /*0044*/ 	.word	0xffffffff


	//   ....[5]....
        /*0048*/ 	.word	0xffffffff


	//   ....[6]....
        /*004c*/ 	.word	0xffffffff


	//   ....[7]....
        /*0050*/ 	.word	0xffffffff


	//   ....[8]....
        /*0054*/ 	.word	0xffffffff


	//   ....[9]....
        /*0058*/ 	.word	0xffffffff


	//   ....[10]....
        /*005c*/ 	.word	0xffffffff


	//   ....[11]....
        /*0060*/ 	.word	0xffffffff


	//   ....[12]....
        /*0064*/ 	.word	0xffffffff


	//   ....[13]....
        /*0068*/ 	.word	0xffffffff


	//   ....[14]....
        /*006c*/ 	.word	0xffffffff


	//   ....[15]....
        /*0070*/ 	.word	0xffffffff


	//   ....[16]....
        /*0074*/ 	.word	0xffffffff


	//   ....[17]....
        /*0078*/ 	.word	0xffffffff


	//   ....[18]....
        /*007c*/ 	.word	0xffffffff


	//   ....[19]....
        /*0080*/ 	.word	0x0500000f


	//   ....[20]....
        /*0084*/ 	.word	0x0500000f


	//   ....[21]....
        /*0088*/ 	.word	0x0500000f


	//   ....[22]....
        /*008c*/ 	.word	0x0500000f


	//   ....[23]....
        /*0090*/ 	.word	0x0500000f


	//   ....[24]....
        /*0094*/ 	.word	0x0500000f


	//   ....[25]....
        /*0098*/ 	.word	0x0500000f


	//   ....[26]....
        /*009c*/ 	.word	0x0500000f


	//   ....[27]....
        /*00a0*/ 	.word	0x0500000f


	//   ....[28]....
        /*00a4*/ 	.word	0x0500000f


	//----- nvinfo : EIATTR_COOP_GROUP_INSTR_OFFSETS
	.align		4
.L_411:
        /*00a8*/ 	.byte	0x04, 0x28
        /*00aa*/ 	.short	(.L_413 - .L_412)


	//   ....[0]....
.L_412:
        /*00ac*/ 	.word	0x000018c0


	//   ....[1]....
        /*00b0*/ 	.word	0x000018e0


	//   ....[2]....
        /*00b4*/ 	.word	0x00001900


	//   ....[3]....
        /*00b8*/ 	.word	0x00001920


	//   ....[4]....
        /*00bc*/ 	.word	0x00001940


	//   ....[5]....
        /*00c0*/ 	.word	0x000058d0


	//   ....[6]....
        /*00c4*/ 	.word	0x000058f0


	//   ....[7]....
        /*00c8*/ 	.word	0x00005b40


	//   ....[8]....
        /*00cc*/ 	.word	0x00005b60


	//   ....[9]....
        /*00d0*/ 	.word	0x00005b80


	//   ....[10]....
        /*00d4*/ 	.word	0x00005c90


	//   ....[11]....
        /*00d8*/ 	.word	0x00005cc0


	//   ....[12]....
        /*00dc*/ 	.word	0x00007170


	//   ....[13]....
        /*00e0*/ 	.word	0x00007200


	//   ....[14]....
        /*00e4*/ 	.word	0x00007220


	//   ....[15]....
        /*00e8*/ 	.word	0x00007240


	//   ....[16]....
        /*00ec*/ 	.word	0x00007260


	//   ....[17]....
        /*00f0*/ 	.word	0x000072c0


	//   ....[18]....
        /*00f4*/ 	.word	0x000072e0


	//   ....[19]....
        /*00f8*/ 	.word	0x0000b360


	//   ....[20]....
        /*00fc*/ 	.word	0x0000b3c0


	//   ....[21]....
        /*0100*/ 	.word	0x0000b420


	//   ....[22]....
        /*0104*/ 	.word	0x0000b480


	//   ....[23]....
        /*0108*/ 	.word	0x0000b4e0


	//   ....[24]....
        /*010c*/ 	.word	0x0000b560


	//   ....[25]....
        /*0110*/ 	.word	0x0000b5e0


	//   ....[26]....
        /*0114*/ 	.word	0x0000b670


	//   ....[27]....
        /*0118*/ 	.word	0x0000b6f0


	//   ....[28]....
        /*011c*/ 	.word	0x0000b750


	//----- nvinfo : EIATTR_VRC_CTA_INIT_COUNT
	.align		4
.L_413:
        /*0120*/ 	.byte	0x02, 0x4a
	.zero		1
	.zero		1


	//----- nvinfo : EIATTR_SYSCALL_OFFSETS
	.align		4
        /*0124*/ 	.byte	0x04, 0x46
        /*0126*/ 	.short	(.L_415 - .L_414)


	//   ....[0]....
.L_414:
        /*0128*/ 	.word	0x00001080


	//----- nvinfo : EIATTR_EXIT_INSTR_OFFSETS
	.align		4
.L_415:
        /*012c*/ 	.byte	0x04, 0x1c
        /*012e*/ 	.short	(.L_417 - .L_416)


	//   ....[0]....
.L_416:
        /*0130*/ 	.word	0x000000b0


	//   ....[1]....
        /*0134*/ 	.word	0x0000b060


	//   ....[2]....
        /*0138*/ 	.word	0x0000b2c0


	//   ....[3]....
        /*013c*/ 	.word	0x0000b310


	//----- nvinfo : EIATTR_CRS_STACK_SIZE
	.align		4
.L_417:
        /*0140*/ 	.byte	0x04, 0x1e
        /*0142*/ 	.short	(.L_419 - .L_418)
.L_418:
        /*0144*/ 	.word	0x00000000


	//----- nvinfo : EIATTR_CBANK_PARAM_SIZE
	.align		4
.L_419:
        /*0148*/ 	.byte	0x03, 0x19
        /*014a*/ 	.short	0x0128


	//----- nvinfo : EIATTR_PARAM_CBANK
	.align		4
        /*014c*/ 	.byte	0x04, 0x0a
        /*014e*/ 	.short	(.L_421 - .L_420)
	.align		4
.L_420:
        /*0150*/ 	.word	index@(.nv.constant0._ZN4mmha33masked_multihead_attention_kernelIfLi64ELi64ELi4ELi16ELi64ELb1ELb0EEEv26Multihead_attention_paramsIT_XT5_EE)
        /*0154*/ 	.short	0x0380
        /*0156*/ 	.short	0x0128


	//----- nvinfo : EIATTR_SW_WAR
	.align		4
.L_421:
        /*0158*/ 	.byte	0x04, 0x36
        /*015a*/ 	.short	(.L_423 - .L_422)
.L_422:
        /*015c*/ 	.word	0x00000008
.L_423:


//--------------------- .nv.info._ZN4mmha33masked_multihead_attention_kernelItLi64ELi64ELi1ELi8ELi256ELb0ELb1EEEv26Multihead_attention_paramsIT_XT5_EE --------------------------
	.section	.nv.info._ZN4mmha33masked_multihead_attention_kernelItLi64ELi64ELi1ELi8ELi256ELb0ELb1EEEv26Multihead_attention_paramsIT_XT5_EE,"",@"SHT_CUDA_INFO"
	.sectionflags	@""
	.align	4


	//----- nvinfo : EIATTR_CUDA_API_VERSION
	.align		4
        /*0000*/ 	.byte	0x04, 0x37
        /*0002*/ 	.short	(.L_425 - .L_424)
.L_424:
        /*0004*/ 	.word	0x00000082


	//----- nvinfo : EIATTR_KPARAM_INFO
	.align		4
.L_425:
        /*0008*/ 	.byte	0x04, 0x17
        /*000a*/ 	.short	(.L_427 - .L_426)
.L_426:
        /*000c*/ 	.word	0x00000000
        /*0010*/ 	.short	0x0000
        /*0012*/ 	.short	0x0000
        /*0014*/ 	.byte	0x00, 0xf0, 0xa1, 0x04


	//----- nvinfo : EIATTR_SPARSE_MMA_MASK
	.align		4
.L_427:
        /*0018*/ 	.byte	0x03, 0x50
        /*001a*/ 	.short	0x0000


	//----- nvinfo : EIATTR_MAXREG_COUNT
	.align		4
        /*001c*/ 	.byte	0x03, 0x1b
        /*001e*/ 	.short	0x00ff


	//----- nvinfo : EIATTR_NUM_BARRIERS
	.align		4
        /*0020*/ 	.byte	0x02, 0x4c
        /*0022*/ 	.byte	0x01
	.zero		1


	//----- nvinfo : EIATTR_EXTERNS
	.align		4
        /*0024*/ 	.byte	0x04, 0x0f
        /*0026*/ 	.short	(.L_429 - .L_428)


	//   ....[0]....
	.align		4
.L_428:
        /*0028*/ 	.word	index@(__assertfail)


	//----- nvinfo : EIATTR_MERCURY_ISA_VERSION
	.align		4
.L_429:
        /*002c*/ 	.byte	0x03, 0x5f
        /*002e*/ 	.short	0x0101


	//----- nvinfo : EIATTR_COOP_GROUP_MASK_REGIDS
	.align		4
        /*0030*/ 	.byte	0x04, 0x29
        /*0032*/ 	.short	(.L_431 - .L_430)


	//   ....[0]....
.L_430:
        /*0034*/ 	.word	0xffffffff


	//   ....[1]....
        /*0038*/ 	.word	0xffffffff


	//   ....[2]....
        /*003c*/ 	.word	0xffffffff


	//   ....[3]....
        /*0040*/ 	.word	0xffffffff


	//   ....[4]....
        /*0044*/ 	.word	0xffffffff


	//   ....[5]....
        /*0048*/ 	.word	0xffffffff


	//   ....[6]....
        /*004c*/ 	.word	0xffffffff


	//   ....[7]....
        /*0050*/ 	.word	0xffffffff


	//   ....[8]....
        /*0054*/ 	.word	0xffffffff


	//   ....[9]....
        /*0058*/ 	.word	0xffffffff


	//   ....[10]....
        /*005c*/ 	.word	0xffffffff


	//   ....[11]....
        /*0060*/ 	.word	0xffffffff


	//   ....[12]....
        /*0064*/ 	.word	0xffffffff


	//   ....[13]....
        /*0068*/ 	.word	0xffffffff


	//   ....[14]....
        /*006c*/ 	.word	0xffffffff


	//   ....[15]....
        /*0070*/ 	.word	0xffffffff


	//   ....[16]....
        /*0074*/ 	.word	0xffffffff


	//   ....[17]....
        /*0078*/ 	.word	0xffffffff


	//   ....[18]....
        /*007c*/ 	.word	0xffffffff


	//   ....[19]....
        /*0080*/ 	.word	0xffffffff


	//   ....[20]....
        /*0084*/ 	.word	0xffffffff


	//   ....[21]....
        /*0088*/ 	.word	0xffffffff


	//   ....[22]....
        /*008c*/ 	.word	0xffffffff


	//   ....[23]....
        /*0090*/ 	.word	0x0500000f


	//   ....[24]....
        /*0094*/ 	.word	0x0500000f


	//   ....[25]....
        /*0098*/ 	.word	0x0500000f


	//   ....[26]....
        /*009c*/ 	.word	0x0500000f


	//   ....[27]....
        /*00a0*/ 	.word	0x0500000f


	//----- nvinfo : EIATTR_COOP_GROUP_INSTR_OFFSETS
	.align		4
.L_431:
        /*00a4*/ 	.byte	0x04, 0x28
        /*00a6*/ 	.short	(.L_433 - .L_432)


	//   ....[0]....
.L_432:
        /*00a8*/ 	.word	0x000016a0


	//   ....[1]....
        /*00ac*/ 	.word	0x000016c0


	//   ....[2]....
        /*00b0*/ 	.word	0x000016e0


	//   ....[3]....
        /*00b4*/ 	.word	0x00001700


	//   ....[4]....
        /*00b8*/ 	.word	0x00001720


	//   ....[5]....
        /*00bc*/ 	.word	0x00002ab0


	//   ....[6]....
        /*00c0*/ 	.word	0x00002b40


	//   ....[7]....
        /*00c4*/ 	.word	0x00002bc0


	//   ....[8]....
        /*00c8*/ 	.word	0x00002be0


	//   ....[9]....
        /*00cc*/ 	.word	0x00002c10


	//   ....[10]....
        /*00d0*/ 	.word	0x00002c60


	//   ....[11]....
        /*00d4*/ 	.word	0x00002c90


	//   ....[12]....
        /*00d8*/ 	.word	0x00002cd0


	//   ....[13]....
        /*00dc*/ 	.word	0x00002d00


	//   ....[14]....
        /*00e0*/ 	.word	0x00004350


	//   ....[15]....
        /*00e4*/ 	.word	0x000043b0


	//   ....[16]....
        /*00e8*/ 	.word	0x000043e0


	//   ....[17]....
        /*00ec*/ 	.word	0x00004400


	//   ....[18]....
        /*00f0*/ 	.word	0x00004430


	//   ....[19]....
        /*00f4*/ 	.word	0x000044d0


	//   ....[20]....
        /*00f8*/ 	.word	0x000044f0


	//   ....[21]....
        /*00fc*/ 	.word	0x00004520


	//   ....[22]....
        /*0100*/ 	.word	0x00004570


	//   ....[23]....
        /*0104*/ 	.word	0x00008610


	//   ....[24]....
        /*0108*/ 	.word	0x00008670


	//   ....[25]....
        /*010c*/ 	.word	0x000086d0


	//   ....[26]....
        /*0110*/ 	.word	0x00008730


	//   ....[27]....
        /*0114*/ 	.word	0x00008790


	//----- nvinfo : EIATTR_VRC_CTA_INIT_COUNT
	.align		4
.L_433:
        /*0118*/ 	.byte	0x02, 0x4a
	.zero		1
	.zero		1


	//----- nvinfo : EIATTR_SYSCALL_OFFSETS
	.align		4
        /*011c*/ 	.byte	0x04, 0x46
        /*011e*/ 	.short	(.L_435 - .L_434)


	//   ....[0]....
.L_434:
        /*0120*/ 	.word	0x00001020


	//----- nvinfo : EIATTR_EXIT_INSTR_OFFSETS
	.align		4
.L_435:
        /*0124*/ 	.byte	0x04, 0x1c
        /*0126*/ 	.short	(.L_437 - .L_436)


	//   ....[0]....
.L_436:
        /*0128*/ 	.word	0x000000b0


	//   ....[1]....
        /*012c*/ 	.word	0x00008150


	//   ....[2]....
        /*0130*/ 	.word	0x00008500


	//   ....[3]....
        /*0134*/ 	.word	0x000085c0


	//----- nvinfo : EIATTR_CRS_STACK_SIZE
	.align		4
.L_437:
        /*0138*/ 	.byte	0x04, 0x1e
        /*013a*/ 	.short	(.L_439 - .L_438)
.L_438:
        /*013c*/ 	.word	0x00000000


	//----- nvinfo : EIATTR_CBANK_PARAM_SIZE
	.align		4
.L_439:
        /*0140*/ 	.byte	0x03, 0x19
        /*0142*/ 	.short	0x0128


	//----- nvinfo : EIATTR_PARAM_CBANK
	.align		4
        /*0144*/ 	.byte	0x04, 0x0a
        /*0146*/ 	.short	(.L_441 - .L_440)
	.align		4
.L_440:
        /*0148*/ 	.word	index@(.nv.constant0._ZN4mmha33masked_multihead_attention_kernelItLi64ELi64ELi1ELi8ELi256ELb0ELb1EEEv26Multihead_attention_paramsIT_XT5_EE)
        /*014c*/ 	.short	0x0380
        /*014e*/ 	.short	0x0128


	//----- nvinfo : EIATTR_SW_WAR
	.align		4
.L_441:
        /*0150*/ 	.byte	0x04, 0x36
        /*0152*/ 	.short	(.L_443 - .L_442)
.L_442:
        /*0154*/ 	.word	0x00000008
.L_443:


//--------------------- .nv.info._ZN4mmha33masked_multihead_attention_kernelItLi64ELi64ELi2ELi8ELi128ELb0ELb1EEEv26Multihead_attention_paramsIT_XT5_EE --------------------------
	.section	.nv.info._ZN4mmha33masked_multihead_attention_kernelItLi64ELi64ELi2ELi8ELi128ELb0ELb1EEEv26Multihead_attention_paramsIT_XT5_EE,"",@"SHT_CUDA_INFO"
	.sectionflags	@""
	.align	4


	//----- nvinfo : EIATTR_CUDA_API_VERSION
	.align		4
        /*0000*/ 	.byte	0x04, 0x37
        /*0002*/ 	.short	(.L_445 - .L_444)
.L_444:
        /*0004*/ 	.word	0x00000082


	//----- nvinfo : EIATTR_KPARAM_INFO
	.align		4
.L_445:
        /*0008*/ 	.byte	0x04, 0x17
        /*000a*/ 	.short	(.L_447 - .L_446)
.L_446:
        /*000c*/ 	.word	0x00000000
        /*0010*/ 	.short	0x0000
        /*0012*/ 	.short	0x0000
        /*0014*/ 	.byte	0x00, 0xf0, 0xa1, 0x04


	//----- nvinfo : EIATTR_SPARSE_MMA_MASK
	.align		4
.L_447:
        /*0018*/ 	.byte	0x03, 0x50
        /*001a*/ 	.short	0x0000


	//----- nvinfo : EIATTR_MAXREG_COUNT
	.align		4
        /*001c*/ 	.byte	0x03, 0x1b
        /*001e*/ 	.short	0x00ff


	//----- nvinfo : EIATTR_NUM_BARRIERS
	.align		4
        /*0020*/ 	.byte	0x02, 0x4c
        /*0022*/ 	.byte	0x01
	.zero		1


	//----- nvinfo : EIATTR_EXTERNS
	.align		4
        /*0024*/ 	.byte	0x04, 0x0f
        /*0026*/ 	.short	(.L_449 - .L_448)


	//   ....[0]....
	.align		4
.L_448:
        /*0028*/ 	.word	index@(__assertfail)


	//----- nvinfo : EIATTR_MERCURY_ISA_VERSION
	.align		4
.L_449:
        /*002c*/ 	.byte	0x03, 0x5f
        /*002e*/ 	.short	0x0101


	//----- nvinfo : EIATTR_INT_WARP_WIDE_INSTR_OFFSETS
	.align		4
        /*0030*/ 	.byte	0x04, 0x31
        /*0032*/ 	.short	(.L_451 - .L_450)


	//   ....[0]....
.L_450:
        /*0034*/ 	.word	0x00000ab0


	//----- nvinfo : EIATTR_COOP_GROUP_MASK_REGIDS
	.align		4
.L_451:
        /*0038*/ 	.byte	0x04, 0x29
        /*003a*/ 	.short	(.L_453 - .L_452)


	//   ....[0]....
.L_452:
        /*003c*/ 	.word	0xffffffff


	//   ....[1]....
        /*0040*/ 	.word	0xffffffff


	//   ....[2]....
        /*0044*/ 	.word	0xffffffff


	//   ....[3]....
        /*0048*/ 	.word	0xffffffff


	//   ....[4]....
        /*004c*/ 	.word	0xffffffff


	//   ....[5]....
        /*0050*/ 	.word	0xffffffff


	//   ....[6]....
        /*0054*/ 	.word	0xffffffff


	//   ....[7]....
        /*0058*/ 	.word	0xffffffff


	//   ....[8]....
        /*005c*/ 	.word	0xffffffff


	//   ....[9]....
        /*0060*/ 	.word	0xffffffff


	//   ....[10]....
        /*0064*/ 	.word	0xffffffff


	//   ....[11]....
        /*0068*/ 	.word	0xffffffff


	//   ....[12]....
        /*006c*/ 	.word	0xffffffff


	//   ....[13]....
        /*0070*/ 	.word	0xffffffff


	//   ....[14]....
        /*0074*/ 	.word	0xffffffff


	//   ....[15]....
        /*0078*/ 	.word	0xffffffff


	//   ....[16]....
        /*007c*/ 	.word	0xffffffff


	//   ....[17]....
        /*0080*/ 	.word	0xffffffff


	//   ....[18]....
        /*0084*/ 	.word	0xffffffff


	//   ....[19]....
        /*0088*/ 	.word	0xffffffff


	//   ....[20]....
        /*008c*/ 	.word	0xffffffff


	//   ....[21]....
        /*0090*/ 	.word	0x0500000f


	//   ....[22]....
        /*0094*/ 	.word	0x0500000f


	//   ....[23]....
        /*0098*/ 	.word	0x0500000f


	//   ....[24]....
        /*009c*/ 	.word	0x0500000f


	//   ....[25]....
        /*00a0*/ 	.word	0x0500000f


	//   ....[26]....
        /*00a4*/ 	.word	0x0500000f


	//   ....[27]....
        /*00a8*/ 	.word	0x0500000f


	//   ....[28]....
        /*00ac*/ 	.word	0x0500000f


	//   ....[29]....
        /*00b0*/ 	.word	0x0500000f


	//   ....[30]....
        /*00b4*/ 	.word	0x0500000f


	//----- nvinfo : EIATTR_COOP_GROUP_INSTR_OFFSETS
	.align		4
.L_453:
        /*00b8*/ 	.byte	0x04, 0x28
        /*00ba*/ 	.short	(.L_455 - .L_454)


	//   ....[0]....
.L_454:
        /*00bc*/ 	.word	0x00001830


	//   ....[1]....
        /*00c0*/ 	.word	0x00001850


	//   ....[2]....
        /*00c4*/ 	.word	0x00001870


	//   ....[3]....
        /*00c8*/ 	.word	0x00001890


	//   ....[4]....
        /*00cc*/ 	.word	0x000018b0


	//   ....[5]....
        /*00d0*/ 	.word	0x000026b0


	//   ....[6]....
        /*00d4*/ 	.word	0x000029d0


	//   ....[7]....
        /*00d8*/ 	.word	0x000029f0


	//   ....[8]....
        /*00dc*/ 	.word	0x00002a10


	//   ....[9]....
        /*00e0*/ 	.word	0x00002a30


	//   ....[10]....
        /*00e4*/ 	.word	0x00002b40


	//   ....[11]....
        /*00e8*/ 	.word	0x00002b60


	//   ....[12]....
        /*00ec*/ 	.word	0x00002ba0


	//   ....[13]....
        /*00f0*/ 	.word	0x00004200


	//   ....[14]....
        /*00f4*/ 	.word	0x00004280


	//   ....[15]....
        /*00f8*/ 	.word	0x00004320


	//   ....[16]....
        /*00fc*/ 	.word	0x00004340


	//   ....[17]....
        /*0100*/ 	.word	0x00004360


	//   ....[18]....
        /*0104*/ 	.word	0x000043d0


	//   ....[19]....
        /*0108*/ 	.word	0x000043f0


	//   ....[20]....
        /*010c*/ 	.word	0x00004410


	//   ....[21]....
        /*0110*/ 	.word	0x000082f0


	//   ....[22]....
        /*0114*/ 	.word	0x00008350


	//   ....[23]....
        /*0118*/ 	.word	0x000083b0


	//   ....[24]....
        /*011c*/ 	.word	0x00008410


	//   ....[25]....
        /*0120*/ 	.word	0x00008470


	//   ....[26]....
        /*0124*/ 	.word	0x000084f0


	//   ....[27]....
        /*0128*/ 	.word	0x00008590


	//   ....[28]....
        /*012c*/ 	.word	0x00008610


	//   ....[29]....
        /*0130*/ 	.word	0x00008670


	//   ....[30]....
        /*0134*/ 	.word	0x000086d0


	//----- nvinfo : EIATTR_VRC_CTA_INIT_COUNT
	.align		4
.L_455:
        /*0138*/ 	.byte	0x02, 0x4a
	.zero		1
	.zero		1


	//----- nvinfo : EIATTR_SYSCALL_OFFSETS
	.align		4
        /*013c*/ 	.byte	0x04, 0x46
        /*013e*/ 	.short	(.L_457 - .L_456)


	//   ....[0]....
.L_456:
        /*0140*/ 	.word	0x00001190


	//----- nvinfo : EIATTR_EXIT_INSTR_OFFSETS
	.align		4
.L_457:
        /*0144*/ 	.byte	0x04, 0x1c
        /*0146*/ 	.short	(.L_459 - .L_458)


	//   ....[0]....
.L_458:
        /*0148*/ 	.word	0x000000d0


	//   ....[1]....
        /*014c*/ 	.word	0x00007e30


	//   ....[2]....
        /*0150*/ 	.word	0x000081e0


	//   ....[3]....
        /*0154*/ 	.word	0x000082a0


	//----- nvinfo : EIATTR_CRS_STACK_SIZE
	.align		4
.L_459:
        /*0158*/ 	.byte	0x04, 0x1e
        /*015a*/ 	.short	(.L_461 - .L_460)
.L_460:
        /*015c*/ 	.word	0x00000000


	//----- nvinfo : EIATTR_CBANK_PARAM_SIZE
	.align		4
.L_461:
        /*0160*/ 	.byte	0x03, 0x19
        /*0162*/ 	.short	0x0128


	//----- nvinfo : EIATTR_PARAM_CBANK
	.align		4
        /*0164*/ 	.byte	0x04, 0x0a
        /*0166*/ 	.short	(.L_463 - .L_462)
	.align		4
.L_462:
        /*0168*/ 	.word	index@(.nv.constant0._ZN4mmha33masked_multihead_attention_kernelItLi64ELi64ELi2ELi8ELi128ELb0ELb1EEEv26Multihead_attention_paramsIT_XT5_EE)
        /*016c*/ 	.short	0x0380
        /*016e*/ 	.short	0x0128


	//----- nvinfo : EIATTR_SW_WAR
	.align		4
.L_463:
        /*0170*/ 	.byte	0x04, 0x36
        /*0172*/ 	.short	(.L_465 - .L_464)
.L_464:
        /*0174*/ 	.word	0x00000008
.L_465:


//--------------------- .nv.info._ZN4mmha33masked_multihead_attention_kernelItLi64ELi64ELi4ELi8ELi64ELb0ELb1EEEv26Multihead_attention_paramsIT_XT5_EE --------------------------
	.section	.nv.info._ZN4mmha33masked_multihead_attention_kernelItLi64ELi64ELi4ELi8ELi64ELb0ELb1EEEv26Multihead_attention_paramsIT_XT5_EE,"",@"SHT_CUDA_INFO"
	.sectionflags	@""
	.align	4


	//----- nvinfo : EIATTR_CUDA_API_VERSION
	.align		4
        /*0000*/ 	.byte	0x04, 0x37
        /*0002*/ 	.short	(.L_467 - .L_466)
.L_466:
        /*0004*/ 	.word	0x00000082


	//----- nvinfo : EIATTR_KPARAM_INFO
	.align		4
.L_467:
        /*0008*/ 	.byte	0x04, 0x17
        /*000a*/ 	.short	(.L_469 - .L_468)
.L_468:
        /*000c*/ 	.word	0x00000000
        /*0010*/ 	.short	0x0000
        /*0012*/ 	.short	0x0000
        /*0014*/ 	.byte	0x00, 0xf0, 0xa1, 0x04


	//----- nvinfo : EIATTR_SPARSE_MMA_MASK
	.align		4
.L_469:
        /*0018*/ 	.byte	0x03, 0x50
        /*001a*/ 	.short	0x0000


	//----- nvinfo : EIATTR_MAXREG_COUNT
	.align		4
        /*001c*/ 	.byte	0x03, 0x1b
        /*001e*/ 	.short	0x00ff


	//----- nvinfo : EIATTR_NUM_BARRIERS
	.align		4
        /*0020*/ 	.byte	0x02, 0x4c
        /*0022*/ 	.byte	0x01
	.zero		1


	//----- nvinfo : EIATTR_EXTERNS
	.align		4
        /*0024*/ 	.byte	0x04, 0x0f
        /*0026*/ 	.short	(.L_471 - .L_470)


	//   ....[0]....
	.align		4
.L_470:
        /*0028*/ 	.word	index@(__assertfail)


	//----- nvinfo : EIATTR_MERCURY_ISA_VERSION
	.align		4
.L_471:
        /*002c*/ 	.byte	0x03, 0x5f
        /*002e*/ 	.short	0x0101


	//----- nvinfo : EIATTR_COOP_GROUP_MASK_REGIDS
	.align		4
        /*0030*/ 	.byte	0x04, 0x29
        /*0032*/ 	.short	(.L_473 - .L_472)


	//   ....[0]....
.L_472:
        /*0034*/ 	.word	0xffffffff


	//   ....[1]....
        /*0038*/ 	.word	0xffffffff


	//   ....[2]....
        /*003c*/ 	.word	0xffffffff


	//   ....[3]....
        /*0040*/ 	.word	0xffffffff


	//   ....[4]....
        /*0044*/ 	.word	0xffffffff


	//   ....[5]....
        /*0048*/ 	.word	0xffffffff


	//   ....[6]....
        /*004c*/ 	.word	0xffffffff


	//   ....[7]....
        /*0050*/ 	.word	0xffffffff


	//   ....[8]....
        /*0054*/ 	.word	0xffffffff


	//   ....[9]....
        /*0058*/ 	.word	0xffffffff


	//   ....[10]....
        /*005c*/ 	.word	0xffffffff


	//   ....[11]....
        /*0060*/ 	.word	0xffffffff


	//   ....[12]....
        /*0064*/ 	.word	0xffffffff


	//   ....[13]....
        /*0068*/ 	.word	0xffffffff


	//   ....[14]....
        /*006c*/ 	.word	0xffffffff


	//   ....[15]....
        /*0070*/ 	.word	0xffffffff


	//   ....[16]....
        /*0074*/ 	.word	0xffffffff


	//   ....[17]....
        /*0078*/ 	.word	0xffffffff


	//   ....[18]....
        /*007c*/ 	.word	0xffffffff


	//   ....[19]....
        /*0080*/ 	.word	0x0500000f


	//   ....[20]....
        /*0084*/ 	.word	0x0500000f


	//   ....[21]....
        /*0088*/ 	.word	0x0500000f


	//   ....[22]....
        /*008c*/ 	.word	0x0500000f


	//   ....[23]....
        /*0090*/ 	.word	0x0500000f


	//   ....[24]....
        /*0094*/ 	.word	0x0500000f


	//   ....[25]....
        /*0098*/ 	.word	0x0500000f


	//   ....[26]....
        /*009c*/ 	.word	0x0500000f


	//   ....[27]....
        /*00a0*/ 	.word	0x0500000f


	//   ....[28]....
        /*00a4*/ 	.word	0x0500000f


	//----- nvinfo : EIATTR_COOP_GROUP_INSTR_OFFSETS
	.align		4
.L_473:
        /*00a8*/ 	.byte	0x04, 0x28
        /*00aa*/ 	.short	(.L_475 - .L_474)


	//   ....[0]....
.L_474:
        /*00ac*/ 	.word	0x00001680


	//   ....[1]....
        /*00b0*/ 	.word	0x000016a0


	//   ....[2]....
        /*00b4*/ 	.word	0x000016c0


	//   ....[3]....
        /*00b8*/ 	.word	0x000016e0


	//   ....[4]....
        /*00bc*/ 	.word	0x00001700


	//   ....[5]....
        /*00c0*/ 	.word	0x00002400


	//   ....[6]....
        /*00c4*/ 	.word	0x00002420


	//   ....[7]....
        /*00c8*/ 	.word	0x00002750


	//   ....[8]....
        /*00cc*/ 	.word	0x00002770


	//   ....[9]....
        /*00d0*/ 	.word	0x00002790


	//   ....[10]....
        /*00d4*/ 	.word	0x000028a0


	//   ....[11]....
        /*00d8*/ 	.word	0x000028e0


	//   ....[12]....
        /*00dc*/ 	.word	0x00003f30


	//   ....[13]....
        /*00e0*/ 	.word	0x00003fb0


	//   ....[14]....
        /*00e4*/ 	.word	0x00004030


	//   ....[15]....
        /*00e8*/ 	.word	0x00004050


	//   ....[16]....
        /*00ec*/ 	.word	0x00004070


	//   ....[17]....
        /*00f0*/ 	.word	0x000040e0


	//   ....[18]....
        /*00f4*/ 	.word	0x00004100


	//   ....[19]....
        /*00f8*/ 	.word	0x00007d40


	//   ....[20]....
        /*00fc*/ 	.word	0x00007da0


	//   ....[21]....
        /*0100*/ 	.word	0x00007e00


	//   ....[22]....
        /*0104*/ 	.word	0x00007e60


	//   ....[23]....
        /*0108*/ 	.word	0x00007ec0


	//   ....[24]....
        /*010c*/ 	.word	0x00007f40


	//   ....[25]....
        /*0110*/ 	.word	0x00007fc0


	//   ....[26]....
        /*0114*/ 	.word	0x00008050


	//   ....[27]....
        /*0118*/ 	.word	0x000080d0


	//   ....[28]....
        /*011c*/ 	.word	0x00008130


	//----- nvinfo : EIATTR_VRC_CTA_INIT_COUNT
	.align		4
.L_475:
        /*0120*/ 	.byte	0x02, 0x4a
	.zero		1
	.zero		1


	//----- nvinfo : EIATTR_SYSCALL_OFFSETS
	.align		4
        /*0124*/ 	.byte	0x04, 0x46
        /*0126*/ 	.short	(.L_477 - .L_476)


	//   ....[0]....
.L_476:
        /*0128*/ 	.word	0x00001000


	//----- nvinfo : EIATTR_EXIT_INSTR_OFFSETS
	.align		4
.L_477:
        /*012c*/ 	.byte	0x04, 0x1c
        /*012e*/ 	.short	(.L_479 - .L_478)


	//   ....[0]....
.L_478:
        /*0130*/ 	.word	0x000000b0


	//   ....[1]....
        /*0134*/ 	.word	0x00007880


	//   ....[2]....
        /*0138*/ 	.word	0x00007c30


	//   ....[3]....
        /*013c*/ 	.word	0x00007cf0


	//----- nvinfo : EIATTR_CRS_STACK_SIZE
	.align		4
.L_479:
        /*0140*/ 	.byte	0x04, 0x1e
        /*0142*/ 	.short	(.L_481 - .L_480)
.L_480:
        /*0144*/ 	.word	0x00000000


	//----- nvinfo : EIATTR_CBANK_PARAM_SIZE
	.align		4
.L_481:
        /*0148*/ 	.byte	0x03, 0x19
        /*014a*/ 	.short	0x0128


	//----- nvinfo : EIATTR_PARAM_CBANK
	.align		4
        /*014c*/ 	.byte	0x04, 0x0a
        /*014e*/ 	.short	(.L_483 - .L_482)
	.align		4
.L_482:
        /*0150*/ 	.word	index@(.nv.constant0._ZN4mmha33masked_multihead_attention_kernelItLi64ELi64ELi4ELi8ELi64ELb0ELb1EEEv26Multihead_attention_paramsIT_XT5_EE)
        /*0154*/ 	.short	0x0380
        /*0156*/ 	.short	0x0128


	//----- nvinfo : EIATTR_SW_WAR
	.align		4
.L_483:
        /*0158*/ 	.byte	0x04, 0x36
        /*015a*/ 	.short	(.L_485 - .L_484)
.L_484:
        /*015c*/ 	.word	0x00000008
.L_485:


//--------------------- .nv.info._ZN4mmha33masked_multihead_attention_kernelItLi64ELi64ELi1ELi8ELi256ELb0ELb0EEEv26Multihead_attention_paramsIT_XT5_EE --------------------------
	.section	.nv.info._ZN4mmha33masked_multihead_attention_kernelItLi64ELi64ELi1ELi8ELi256ELb0ELb0EEEv26Multihead_attention_paramsIT_XT5_EE,"",@"SHT_CUDA_INFO"
	.sectionflags	@""
	.align	4


	//----- nvinfo : EIATTR_CUDA_API_VERSION
	.align		4
        /*0000*/ 	.byte	0x04, 0x37
        /*0002*/ 	.short	(.L_487 - .L_486)
.L_486:
        /*0004*/ 	.word	0x00000082


	//----- nvinfo : EIATTR_KPARAM_INFO
	.align		4
.L_487:
        /*0008*/ 	.byte	0x04, 0x17
        /*000a*/ 	.short	(.L_489 - .L_488)
.L_488:
        /*000c*/ 	.word	0x00000000
        /*0010*/ 	.short	0x0000
        /*0012*/ 	.short	0x0000
        /*0014*/ 	.byte	0x00, 0xf0, 0xa1, 0x04


	//----- nvinfo : EIATTR_SPARSE_MMA_MASK
	.align		4
.L_489:
        /*0018*/ 	.byte	0x03, 0x50
        /*001a*/ 	.short	0x0000


	//----- nvinfo : EIATTR_MAXREG_COUNT
	.align		4
        /*001c*/ 	.byte	0x03, 0x1b
        /*001e*/ 	.short	0x00ff


	//----- nvinfo : EIATTR_NUM_BARRIERS
	.align		4
        /*0020*/ 	.byte	0x02, 0x4c
        /*0022*/ 	.byte	0x01
	.zero		1


	//----- nvinfo : EIATTR_EXTERNS
	.align		4
        /*0024*/ 	.byte	0x04, 0x0f
        /*0026*/ 	.short	(.L_491 - .L_490)


	//   ....[0]....
	.align		4
.L_490:
        /*0028*/ 	.word	index@(__assertfail)


	//----- nvinfo : EIATTR_MERCURY_ISA_VERSION
	.align		4
.L_491:
        /*002c*/ 	.byte	0x03, 0x5f
        /*002e*/ 	.short	0x0101


	//----- nvinfo : EIATTR_COOP_GROUP_MASK_REGIDS
	.align		4
        /*0030*/ 	.byte	0x04, 0x29
        /*0032*/ 	.short	(.L_493 - .L_492)


	//   ....[0]....
.L_492:
        /*0034*/ 	.word	0xffffffff


	//   ....[1]....
        /*0038*/ 	.word	0xffffffff


	//   ....[2]....
        /*003c*/ 	.word	0xffffffff


	//   ....[3]....
        /*0040*/ 	.word	0xffffffff


	//   ....[4]....
        /*0044*/ 	.word	0xffffffff


	//   ....[5]....
        /*0048*/ 	.word	0xffffffff


	//   ....[6]....
        /*004c*/ 	.word	0xffffffff


	//   ....[7]....
        /*0050*/ 	.word	0xffffffff


	//   ....[8]....
        /*0054*/ 	.word	0xffffffff


	//   ....[9]....
        /*0058*/ 	.word	0xffffffff


	//   ....[10]....
        /*005c*/ 	.word	0xffffffff


	//   ....[11]....
        /*0060*/ 	.word	0xffffffff


	//   ....[12]....
        /*0064*/ 	.word	0xffffffff


	//   ....[13]....
        /*0068*/ 	.word	0xffffffff


	//   ....[14]....
        /*006c*/ 	.word	0xffffffff


	//   ....[15]....
        /*0070*/ 	.word	0xffffffff


	//   ....[16]....
        /*0074*/ 	.word	0xffffffff


	//   ....[17]....
        /*0078*/ 	.word	0xffffffff


	//   ....[18]....
        /*007c*/ 	.word	0xffffffff


	//   ....[19]....
        /*0080*/ 	.word	0xffffffff


	//   ....[20]....
        /*0084*/ 	.word	0xffffffff


	//   ....[21]....
        /*0088*/ 	.word	0xffffffff


	//   ....[22]....
        /*008c*/ 	.word	0xffffffff


	//   ....[23]....
        /*0090*/ 	.word	0x0500000f


	//   ....[24]....
        /*0094*/ 	.word	0x0500000f


	//   ....[25]....
        /*0098*/ 	.word	0x0500000f


	//   ....[26]....
        /*009c*/ 	.word	0x0500000f


	//   ....[27]....
        /*00a0*/ 	.word	0x0500000f


	//----- nvinfo : EIATTR_COOP_GROUP_INSTR_OFFSETS
	.align		4
.L_493:
        /*00a4*/ 	.byte	0x04, 0x28
        /*00a6*/ 	.short	(.L_495 - .L_494)


	//   ....[0]....
.L_494:
        /*00a8*/ 	.word	0x00001680


	//   ....[1]....
        /*00ac*/ 	.word	0x000016a0


	//   ....[2]....
        /*00b0*/ 	.word	0x000016c0


	//   ....[3]....
        /*00b4*/ 	.word	0x000016e0


	//   ....[4]....
        /*00b8*/ 	.word	0x00001700


	//   ....[5]....
        /*00bc*/ 	.word	0x000025d0


	//   ....[6]....
        /*00c0*/ 	.word	0x00002650


	//   ....[7]....
        /*00c4*/ 	.word	0x000026a0


	//   ....[8]....
        /*00c8*/ 	.word	0x000026c0


	//   ....[9]....
        /*00cc*/ 	.word	0x00002700


	//   ....[10]....
        /*00d0*/ 	.word	0x00002770


	//   ....[11]....
        /*00d4*/ 	.word	0x000027a0


	//   ....[12]....
        /*00d8*/ 	.word	0x000027d0


	//   ....[13]....
        /*00dc*/ 	.word	0x00002810


	//   ....[14]....
        /*00e0*/ 	.word	0x00003e80


	//   ....[15]....
        /*00e4*/ 	.word	0x00003f10


	//   ....[16]....
        /*00e8*/ 	.word	0x00003f90


	//   ....[17]....
        /*00ec*/ 	.word	0x00003fb0


	//   ....[18]....
        /*00f0*/ 	.word	0x00003fd0


	//   ....[19]....
        /*00f4*/ 	.word	0x00004070


	//   ....[20]....
        /*00f8*/ 	.word	0x00004090


	//   ....[21]....
        /*00fc*/ 	.word	0x000040b0


	//   ....[22]....
        /*0100*/ 	.word	0x000040e0


	//   ....[23]....
        /*0104*/ 	.word	0x00007cb0


	//   ....[24]....
        /*0108*/ 	.word	0x00007d10


	//   ....[25]....
        /*010c*/ 	.word	0x00007d70


	//   ....[26]....
        /*0110*/ 	.word	0x00007dd0


	//   ....[27]....
        /*0114*/ 	.word	0x00007e30


	//----- nvinfo : EIATTR_VRC_CTA_INIT_COUNT
	.align		4
.L_495:
        /*0118*/ 	.byte	0x02, 0x4a
	.zero		1
	.zero		1


	//----- nvinfo : EIATTR_SYSCALL_OFFSETS
	.align		4
        /*011c*/ 	.byte	0x04, 0x46
        /*011e*/ 	.short	(.L_497 - .L_496)


	//   ....[0]....
.L_496:
        /*0120*/ 	.word	0x00001000


	//----- nvinfo : EIATTR_EXIT_INSTR_OFFSETS
	.align		4
.L_497:
        /*0124*/ 	.byte	0x04, 0x1c
        /*0126*/ 	.short	(.L_499 - .L_498)


	//   ....[0]....
.L_498:
        /*0128*/ 	.word	0x000000b0


	//   ....[1]....
        /*012c*/ 	.word	0x000077f0


	//   ....[2]....
        /*0130*/ 	.word	0x00007ba0


	//   ....[3]....
        /*0134*/ 	.word	0x00007c60


	//----- nvinfo : EIATTR_CRS_STACK_SIZE
	.align		4
.L_499:
        /*0138*/ 	.byte	0x04, 0x1e
        /*013a*/ 	.short	(.L_501 - .L_500)
.L_500:
        /*013c*/ 	.word	0x00000000


	//----- nvinfo : EIATTR_CBANK_PARAM_SIZE
	.align		4
.L_501:
        /*0140*/ 	.byte	0x03, 0x19
        /*0142*/ 	.short	0x0128


	//----- nvinfo : EIATTR_PARAM_CBANK
	.align		4
        /*0144*/ 	.byte	0x04, 0x0a
        /*0146*/ 	.short	(.L_503 - .L_502)
	.align		4
.L_502:
        /*0148*/ 	.word	index@(.nv.constant0._ZN4mmha33masked_multihead_attention_kernelItLi64ELi64ELi1ELi8ELi256ELb0ELb0EEEv26Multihead_attention_paramsIT_XT5_EE)
        /*014c*/ 	.short	0x0380
        /*014e*/ 	.short	0x0128


	//----- nvinfo : EIATTR_SW_WAR
	.align		4
.L_503:
        /*0150*/ 	.byte	0x04, 0x36
        /*0152*/ 	.short	(.L_505 - .L_504)
.L_504:
        /*0154*/ 	.word	0x00000008
.L_505:


//--------------------- .nv.info._ZN4mmha33masked_multihead_attention_kernelItLi64ELi64ELi2ELi8ELi128ELb0ELb0EEEv26Multihead_attention_paramsIT_XT5_EE --------------------------
	.section	.nv.info._ZN4mmha33masked_multihead_attention_kernelItLi64ELi64ELi2ELi8ELi128ELb0ELb0EEEv26Multihead_attention_paramsIT_XT5_EE,"",@"SHT_CUDA_INFO"
	.sectionflags	@""
	.align	4


	//----- nvinfo : EIATTR_CUDA_API_VERSION
	.align		4
        /*0000*/ 	.byte	0x04, 0x37
        /*0002*/ 	.short	(.L_507 - .L_506)
.L_506:
        /*0004*/ 	.word	0x00000082


	//----- nvinfo : EIATTR_KPARAM_INFO
	.align		4
.L_507:
        /*0008*/ 	.byte	0x04, 0x17
        /*000a*/ 	.short	(.L_509 - .L_508)
.L_508:
        /*000c*/ 	.word	0x00000000
        /*0010*/ 	.short	0x0000
        /*0012*/ 	.short	0x0000
        /*0014*/ 	.byte	0x00, 0xf0, 0xa1, 0x04


	//----- nvinfo : EIATTR_SPARSE_MMA_MASK
	.align		4
.L_509:
        /*0018*/ 	.byte	0x03, 0x50
        /*001a*/ 	.short	0x0000


	//----- nvinfo : EIATTR_MAXREG_COUNT
	.align		4
        /*001c*/ 	.byte	0x03, 0x1b
        /*001e*/ 	.short	0x00ff


	//----- nvinfo : EIATTR_NUM_BARRIERS
	.align		4
        /*0020*/ 	.byte	0x02, 0x4c
        /*0022*/ 	.byte	0x01
	.zero		1


	//----- nvinfo : EIATTR_EXTERNS
	.align		4
        /*0024*/ 	.byte	0x04, 0x0f
        /*0026*/ 	.short	(.L_511 - .L_510)


	//   ....[0]....
	.align		4
.L_510:
        /*0028*/ 	.word	index@(__assertfail)


	//----- nvinfo : EIATTR_MERCURY_ISA_VERSION
	.align		4
.L_511:
        /*002c*/ 	.byte	0x03, 0x5f
        /*002e*/ 	.short	0x0101


	//----- nvinfo : EIATTR_INT_WARP_WIDE_INSTR_OFFSETS
	.align		4
        /*0030*/ 	.byte	0x04, 0x31
        /*0032*/ 	.short	(.L_513 - .L_512)


	//   ....[0]....
.L_512:
        /*0034*/ 	.word	0x000009c0


	//----- nvinfo : EIATTR_COOP_GROUP_MASK_REGIDS
	.align		4
.L_513:
        /*0038*/ 	.byte	0x04, 0x29
        /*003a*/ 	.short	(.L_515 - .L_514)


	//   ....[0]....
.L_514:
        /*003c*/ 	.word	0xffffffff


	//   ....[1]....
        /*0040*/ 	.word	0xffffffff


	//   ....[2]....
        /*0044*/ 	.word	0xffffffff


	//   ....[3]....
        /*0048*/ 	.word	0xffffffff


	//   ....[4]....
        /*004c*/ 	.word	0xffffffff


	//   ....[5]....
        /*0050*/ 	.word	0xffffffff


	//   ....[6]....
        /*0054*/ 	.word	0xffffffff


	//   ....[7]....
        /*0058*/ 	.word	0xffffffff


	//   ....[8]....
        /*005c*/ 	.word	0xffffffff


	//   ....[9]....
        /*0060*/ 	.word	0xffffffff


	//   ....[10]....
        /*0064*/ 	.word	0xffffffff


	//   ....[11]....
        /*0068*/ 	.word	0xffffffff


	//   ....[12]....
        /*006c*/ 	.word	0xffffffff


	//   ....[13]....
        /*0070*/ 	.word	0xffffffff


	//   ....[14]....
        /*0074*/ 	.word	0xffffffff


	//   ....[15]....
        /*0078*/ 	.word	0xffffffff


	//   ....[16]....
        /*007c*/ 	.word	0xffffffff


	//   ....[17]....
        /*0080*/ 	.word	0xffffffff


	//   ....[18]....
        /*0084*/ 	.word	0xffffffff


	//   ....[19]....
        /*0088*/ 	.word	0xffffffff


	//   ....[20]....
        /*008c*/ 	.word	0xffffffff


	//   ....[21]....
        /*0090*/ 	.word	0x0500000f


	//   ....[22]....
        /*0094*/ 	.word	0x0500000f


	//   ....[23]....
        /*0098*/ 	.word	0x0500000f


	//   ....[24]....
        /*009c*/ 	.word	0x0500000f


	//   ....[25]....
        /*00a0*/ 	.word	0x0500000f


	//   ....[26]....
        /*00a4*/ 	.word	0x0500000f


	//   ....[27]....
        /*00a8*/ 	.word	0x0500000f


	//   ....[28]....
        /*00ac*/ 	.word	0x0500000f


	//   ....[29]....
        /*00b0*/ 	.word	0x0500000f


	//   ....[30]....
        /*00b4*/ 	.word	0x0500000f


	//----- nvinfo : EIATTR_COOP_GROUP_INSTR_OFFSETS
	.align		4
.L_515:
        /*00b8*/ 	.byte	0x04, 0x28
        /*00ba*/ 	.short	(.L_517 - .L_516)


	//   ....[0]....
.L_516:
        /*00bc*/ 	.word	0x000017e0


	//   ....[1]....
        /*00c0*/ 	.word	0x00001800


	//   ....[2]....
        /*00c4*/ 	.word	0x00001820


	//   ....[3]....
        /*00c8*/ 	.word	0x00001840


	//   ....[4]....
        /*00cc*/ 	.word	0x00001860


	//   ....[5]....
        /*00d0*/ 	.word	0x00002430


	//   ....[6]....
        /*00d4*/ 	.word	0x00002700


	//   ....[7]....
        /*00d8*/ 	.word	0x00002720


	//   ....[8]....
        /*00dc*/ 	.word	0x00002740


	//   ....[9]....
        /*00e0*/ 	.word	0x00002760


	//   ....[10]....
        /*00e4*/ 	.word	0x00002870


	//   ....[11]....
        /*00e8*/ 	.word	0x00002890


	//   ....[12]....
        /*00ec*/ 	.word	0x000028d0


	//   ....[13]....
        /*00f0*/ 	.word	0x00003f40


	//   ....[14]....
        /*00f4*/ 	.word	0x00003fc0


	//   ....[15]....
        /*00f8*/ 	.word	0x00004060


	//   ....[16]....
        /*00fc*/ 	.word	0x00004080


	//   ....[17]....
        /*0100*/ 	.word	0x000040a0


	//   ....[18]....
        /*0104*/ 	.word	0x00004110


	//   ....[19]....
        /*0108*/ 	.word	0x00004130


	//   ....[20]....
        /*010c*/ 	.word	0x00004150


	//   ....[21]....
        /*0110*/ 	.word	0x00007b90


	//   ....[22]....
        /*0114*/ 	.word	0x00007bf0


	//   ....[23]....
        /*0118*/ 	.word	0x00007c50


	//   ....[24]....
        /*011c*/ 	.word	0x00007cb0


	//   ....[25]....
        /*0120*/ 	.word	0x00007d10


	//   ....[26]....
        /*0124*/ 	.word	0x00007d90


	//   ....[27]....
        /*0128*/ 	.word	0x00007e30


	//   ....[28]....
        /*012c*/ 	.word	0x00007eb0


	//   ....[29]....
        /*0130*/ 	.word	0x00007f10


	//   ....[30]....
        /*0134*/ 	.word	0x00007f70


	//----- nvinfo : EIATTR_VRC_CTA_INIT_COUNT
	.align		4
.L_517:
        /*0138*/ 	.byte	0x02, 0x4a
	.zero		1
	.zero		1


	//----- nvinfo : EIATTR_SYSCALL_OFFSETS
	.align		4
        /*013c*/ 	.byte	0x04, 0x46
        /*013e*/ 	.short	(.L_519 - .L_518)


	//   ....[0]....
.L_518:
        /*0140*/ 	.word	0x00001140


	//----- nvinfo : EIATTR_EXIT_INSTR_OFFSETS
	.align		4
.L_519:
        /*0144*/ 	.byte	0x04, 0x1c
        /*0146*/ 	.short	(.L_521 - .L_520)


	//   ....[0]....
.L_520:
        /*0148*/ 	.word	0x000000d0


	//   ....[1]....
        /*014c*/ 	.word	0x000076d0


	//   ....[2]....
        /*0150*/ 	.word	0x00007a80


	//   ....[3]....
        /*0154*/ 	.word	0x00007b40


	//----- nvinfo : EIATTR_CRS_STACK_SIZE
	.align		4
.L_521:
        /*0158*/ 	.byte	0x04, 0x1e
        /*015a*/ 	.short	(.L_523 - .L_522)
.L_522:
        /*015c*/ 	.word	0x00000000


	//----- nvinfo : EIATTR_CBANK_PARAM_SIZE
	.align		4
.L_523:
        /*0160*/ 	.byte	0x03, 0x19
        /*0162*/ 	.short	0x0128


	//----- nvinfo : EIATTR_PARAM_CBANK
	.align		4
        /*0164*/ 	.byte	0x04, 0x0a
        /*0166*/ 	.short	(.L_525 - .L_524)
	.align		4
.L_524:
        /*0168*/ 	.word	index@(.nv.constant0._ZN4mmha33masked_multihead_attention_kernelItLi64ELi64ELi2ELi8ELi128ELb0ELb0EEEv26Multihead_attention_paramsIT_XT5_EE)
        /*016c*/ 	.short	0x0380
        /*016e*/ 	.short	0x0128


	//----- nvinfo : EIATTR_SW_WAR
	.align		4
.L_525:
        /*0170*/ 	.byte	0x04, 0x36
        /*0172*/ 	.short	(.L_527 - .L_526)
.L_526:
        /*0174*/ 	.word	0x00000008
.L_527:


//--------------------- .nv.info._ZN4mmha33masked_multihead_attention_kernelItLi64ELi64ELi4ELi8ELi64ELb0ELb0EEEv26Multihead_attention_paramsIT_XT5_EE --------------------------
	.section	.nv.info._ZN4mmha33masked_multihead_attention_kernelItLi64ELi64ELi4ELi8ELi64ELb0ELb0EEEv26Multihead_attention_paramsIT_XT5_EE,"",@"SHT_CUDA_INFO"
	.sectionflags	@""
	.align	4


	//----- nvinfo : EIATTR_CUDA_API_VERSION
	.align		4
        /*0000*/ 	.byte	0x04, 0x37
        /*0002*/ 	.short	(.L_529 - .L_528)
.L_528:
        /*0004*/ 	.word	0x00000082


	//----- nvinfo : EIATTR_KPARAM_INFO
	.align		4
.L_529:
        /*0008*/ 	.byte	0x04, 0x17
        /*000a*/ 	.short	(.L_531 - .L_530)
.L_530:
        /*000c*/ 	.word	0x00000000
        /*0010*/ 	.short	0x0000
        /*0012*/ 	.short	0x0000
        /*0014*/ 	.byte	0x00, 0xf0, 0xa1, 0x04


	//----- nvinfo : EIATTR_SPARSE_MMA_MASK
	.align		4
.L_531:
        /*0018*/ 	.byte	0x03, 0x50
        /*001a*/ 	.short	0x0000


	//----- nvinfo : EIATTR_MAXREG_COUNT
	.align		4
        /*001c*/ 	.byte	0x03, 0x1b
        /*001e*/ 	.short	0x00ff


	//----- nvinfo : EIATTR_NUM_BARRIERS
	.align		4
        /*0020*/ 	.byte	0x02, 0x4c
        /*0022*/ 	.byte	0x01
	.zero		1


	//----- nvinfo : EIATTR_EXTERNS
	.align		4
        /*0024*/ 	.byte	0x04, 0x0f
        /*0026*/ 	.short	(.L_533 - .L_532)


	//   ....[0]....
	.align		4
.L_532:
        /*0028*/ 	.word	index@(__assertfail)


	//----- nvinfo : EIATTR_MERCURY_ISA_VERSION
	.align		4
.L_533:
        /*002c*/ 	.byte	0x03, 0x5f
        /*002e*/ 	.short	0x0101


	//----- nvinfo : EIATTR_COOP_GROUP_MASK_REGIDS
	.align		4
        /*0030*/ 	.byte	0x04, 0x29
        /*0032*/ 	.short	(.L_535 - .L_534)


	//   ....[0]....
.L_534:
        /*0034*/ 	.word	0xffffffff


	//   ....[1]....
        /*0038*/ 	.word	0xffffffff


	//   ....[2]....
        /*003c*/ 	.word	0xffffffff


	//   ....[3]....
        /*0040*/ 	.word	0xffffffff


	//   ....[4]....
        /*0044*/ 	.word	0xffffffff


	//   ....[5]....
        /*0048*/ 	.word	0xffffffff


	//   ....[6]....
        /*004c*/ 	.word	0xffffffff


	//   ....[7]....
        /*0050*/ 	.word	0xffffffff


	//   ....[8]....
        /*0054*/ 	.word	0xffffffff


	//   ....[9]....
        /*0058*/ 	.word	0xffffffff


	//   ....[10]....
        /*005c*/ 	.word	0xffffffff


	//   ....[11]....
        /*0060*/ 	.word	0xffffffff


	//   ....[12]....
        /*0064*/ 	.word	0xffffffff


	//   ....[13]....
        /*0068*/ 	.word	0xffffffff


	//   ....[14]....
        /*006c*/ 	.word	0xffffffff


	//   ....[15]....
        /*0070*/ 	.word	0xffffffff


	//   ....[16]....
        /*0074*/ 	.word	0xffffffff


	//   ....[17]....
        /*0078*/ 	.word	0xffffffff


	//   ....[18]....
        /*007c*/ 	.word	0xffffffff


	//   ....[19]....
        /*0080*/ 	.word	0x0500000f


	//   ....[20]....
        /*0084*/ 	.word	0x0500000f


	//   ....[21]....
        /*0088*/ 	.word	0x0500000f


	//   ....[22]....
        /*008c*/ 	.word	0x0500000f


	//   ....[23]....
        /*0090*/ 	.word	0x0500000f


	//   ....[24]....
        /*0094*/ 	.word	0x0500000f


	//   ....[25]....
        /*0098*/ 	.word	0x0500000f


	//   ....[26]....
        /*009c*/ 	.word	0x0500000f


	//   ....[27]....
        /*00a0*/ 	.word	0x0500000f


	//   ....[28]....
        /*00a4*/ 	.word	0x0500000f


	//----- nvinfo : EIATTR_COOP_GROUP_INSTR_OFFSETS
	.align		4
.L_535:
        /*00a8*/ 	.byte	0x04, 0x28
        /*00aa*/ 	.short	(.L_537 - .L_536)


	//   ....[0]....
.L_536:
        /*00ac*/ 	.word	0x00001680


	//   ....[1]....
        /*00b0*/ 	.word	0x000016a0


	//   ....[2]....
        /*00b4*/ 	.word	0x000016c0


	//   ....[3]....
        /*00b8*/ 	.word	0x000016e0


	//   ....[4]....
        /*00bc*/ 	.word	0x00001700


	//   ....[5]....
        /*00c0*/ 	.word	0x000021d0


	//   ....[6]....
        /*00c4*/ 	.word	0x000021f0


	//   ....[7]....
        /*00c8*/ 	.word	0x00002480


	//   ....[8]....
        /*00cc*/ 	.word	0x000024a0


	//   ....[9]....
        /*00d0*/ 	.word	0x000024c0


	//   ....[10]....
        /*00d4*/ 	.word	0x000025d0


	//   ....[11]....
        /*00d8*/ 	.word	0x00002610


	//   ....[12]....
        /*00dc*/ 	.word	0x00003c60


	//   ....[13]....
        /*00e0*/ 	.word	0x00003ce0


	//   ....[14]....
        /*00e4*/ 	.word	0x00003d60


	//   ....[15]....
        /*00e8*/ 	.word	0x00003d80


	//   ....[16]....
        /*00ec*/ 	.word	0x00003da0


	//   ....[17]....
        /*00f0*/ 	.word	0x00003e10


	//   ....[18]....
        /*00f4*/ 	.word	0x00003e30


	//   ....[19]....
        /*00f8*/ 	.word	0x000075e0


	//   ....[20]....
        /*00fc*/ 	.word	0x00007640


	//   ....[21]....
        /*0100*/ 	.word	0x000076a0


	//   ....[22]....
        /*0104*/ 	.word	0x00007700


	//   ....[23]....
        /*0108*/ 	.word	0x00007760


	//   ....[24]....
        /*010c*/ 	.word	0x000077e0


	//   ....[25]....
        /*0110*/ 	.word	0x00007860


	//   ....[26]....
        /*0114*/ 	.word	0x000078f0


	//   ....[27]....
        /*0118*/ 	.word	0x00007970


	//   ....[28]....
        /*011c*/ 	.word	0x000079d0


	//----- nvinfo : EIATTR_VRC_CTA_INIT_COUNT
	.align		4
.L_537:
        /*0120*/ 	.byte	0x02, 0x4a
	.zero		1
	.zero		1


	//----- nvinfo : EIATTR_SYSCALL_OFFSETS
	.align		4
        /*0124*/ 	.byte	0x04, 0x46
        /*0126*/ 	.short	(.L_539 - .L_538)


	//   ....[0]....
.L_538:
        /*0128*/ 	.word	0x00001000


	//----- nvinfo : EIATTR_EXIT_INSTR_OFFSETS
	.align		4
.L_539:
        /*012c*/ 	.byte	0x04, 0x1c
        /*012e*/ 	.short	(.L_541 - .L_540)


	//   ....[0]....
.L_540:
        /*0130*/ 	.word	0x000000b0


	//   ....[1]....
        /*0134*/ 	.word	0x00007120


	//   ....[2]....
        /*0138*/ 	.word	0x000074d0


	//   ....[3]....
        /*013c*/ 	.word	0x00007590


	//----- nvinfo : EIATTR_CRS_STACK_SIZE
	.align		4
.L_541:
        /*0140*/ 	.byte	0x04, 0x1e
        /*0142*/ 	.short	(.L_543 - .L_542)
.L_542:
        /*0144*/ 	.word	0x00000000


	//----- nvinfo : EIATTR_CBANK_PARAM_SIZE
	.align		4
.L_543:
        /*0148*/ 	.byte	0x03, 0x19
        /*014a*/ 	.short	0x0128


	//----- nvinfo : EIATTR_PARAM_CBANK
	.align		4
        /*014c*/ 	.byte	0x04, 0x0a
        /*014e*/ 	.short	(.L_545 - .L_544)
	.align		4
.L_544:
        /*0150*/ 	.word	index@(.nv.constant0._ZN4mmha33masked_multihead_attention_kernelItLi64ELi64ELi4ELi8ELi64ELb0ELb0EEEv26Multihead_attention_paramsIT_XT5_EE)
        /*0154*/ 	.short	0x0380
        /*0156*/ 	.short	0x0128


	//----- nvinfo : EIATTR_SW_WAR
	.align		4
.L_545:
        /*0158*/ 	.byte	0x04, 0x36
        /*015a*/ 	.short	(.L_547 - .L_546)
.L_546:
        /*015c*/ 	.word	0x00000008
.L_547:


//--------------------- .nv.info._ZN4mmha33masked_multihead_attention_kernelIfLi64ELi64ELi1ELi16ELi256ELb0ELb1EEEv26Multihead_attention_paramsIT_XT5_EE --------------------------
	.section	.nv.info._ZN4mmha33masked_multihead_attention_kernelIfLi64ELi64ELi1ELi16ELi256ELb0ELb1EEEv26Multihead_attention_paramsIT_XT5_EE,"",@"SHT_CUDA_INFO"
	.sectionflags	@""
	.align	4


	//----- nvinfo : EIATTR_CUDA_API_VERSION
	.align		4
        /*0000*/ 	.byte	0x04, 0x37
        /*0002*/ 	.short	(.L_549 - .L_548)
.L_548:
        /*0004*/ 	.word	0x00000082


	//----- nvinfo : EIATTR_KPARAM_INFO
	.align		4
.L_549:
        /*0008*/ 	.byte	0x04, 0x17
        /*000a*/ 	.short	(.L_551 - .L_550)
.L_550:
        /*000c*/ 	.word	0x00000000
        /*0010*/ 	.short	0x0000
        /*0012*/ 	.short	0x0000
        /*0014*/ 	.byte	0x00, 0xf0, 0xa1, 0x04


	//----- nvinfo : EIATTR_SPARSE_MMA_MASK
	.align		4
.L_551:
        /*0018*/ 	.byte	0x03, 0x50
        /*001a*/ 	.short	0x0000


	//----- nvinfo : EIATTR_MAXREG_COUNT
	.align		4
        /*001c*/ 	.byte	0x03, 0x1b
        /*001e*/ 	.short	0x00ff


	//----- nvinfo : EIATTR_NUM_BARRIERS
	.align		4
        /*0020*/ 	.byte	0x02, 0x4c
        /*0022*/ 	.byte	0x01
	.zero		1


	//----- nvinfo : EIATTR_EXTERNS
	.align		4
        /*0024*/ 	.byte	0x04, 0x0f
        /*0026*/ 	.short	(.L_553 - .L_552)


	//   ....[0]....
	.align		4
.L_552:
        /*0028*/ 	.word	index@(__assertfail)


	//----- nvinfo : EIATTR_MERCURY_ISA_VERSION
	.align		4
.L_553:
        /*002c*/ 	.byte	0x03, 0x5f
        /*002e*/ 	.short	0x0101


	//----- nvinfo : EIATTR_COOP_GROUP_MASK_REGIDS
	.align		4
        /*0030*/ 	.byte	0x04, 0x29
        /*0032*/ 	.short	(.L_555 - .L_554)


	//   ....[0]....
.L_554:
        /*0034*/ 	.word	0xffffffff


	//   ....[1]....
        /*0038*/ 	.word	0xffffffff


	//   ....[2]....
        /*003c*/ 	.word	0xffffffff


	//   ....[3]....
        /*0040*/ 	.word	0xffffffff


	//   ....[4]....
        /*0044*/ 	.word	0xffffffff


	//   ....[5]....
        /*0048*/ 	.word	0xffffffff


	//   ....[6]....
        /*004c*/ 	.word	0xffffffff


	//   ....[7]....
        /*0050*/ 	.word	0xffffffff


	//   ....[8]....
        /*0054*/ 	.word	0xffffffff


	//   ....[9]....
        /*0058*/ 	.word	0xffffffff


	//   ....[10]....
        /*005c*/ 	.word	0xffffffff


	//   ....[11]....
        /*0060*/ 	.word	0xffffffff


	//   ....[12]....
        /*0064*/ 	.word	0xffffffff


	//   ....[13]....
        /*0068*/ 	.word	0xffffffff


	//   ....[14]....
        /*006c*/ 	.word	0xffffffff


	//   ....[15]....
        /*0070*/ 	.word	0xffffffff


	//   ....[16]....
        /*0074*/ 	.word	0xffffffff


	//   ....[17]....
        /*0078*/ 	.word	0xffffffff


	//   ....[18]....
        /*007c*/ 	.word	0xffffffff


	//   ....[19]....
        /*0080*/ 	.word	0xffffffff


	//   ....[20]....
        /*0084*/ 	.word	0xffffffff


	//   ....[21]....
        /*0088*/ 	.word	0xffffffff


	//   ....[22]....
        /*008c*/ 	.word	0xffffffff


	//   ....[23]....
        /*0090*/ 	.word	0x0500000f


	//   ....[24]....
        /*0094*/ 	.word	0x0500000f


	//   ....[25]....
        /*0098*/ 	.word	0x0500000f


	//   ....[26]....
        /*009c*/ 	.word	0x0500000f


	//   ....[27]....
        /*00a0*/ 	.word	0x0500000f


	//----- nvinfo : EIATTR_COOP_GROUP_INSTR_OFFSETS
	.align		4
.L_555:
        /*00a4*/ 	.byte	0x04, 0x28
        /*00a6*/ 	.short	(.L_557 - .L_556)


	//   ....[0]....
.L_556:
        /*00a8*/ 	.word	0x000015d0


	//   ....[1]....
        /*00ac*/ 	.word	0x000015f0


	//   ....[2]....
        /*00b0*/ 	.word	0x00001610


	//   ....[3]....
        /*00b4*/ 	.word	0x00001630


	//   ....[4]....
        /*00b8*/ 	.word	0x00001650


	//   ....[5]....
        /*00bc*/ 	.word	0x00003610


	//   ....[6]....
        /*00c0*/ 	.word	0x000036a0


	//   ....[7]....
        /*00c4*/ 	.word	0x000036c0


	//   ....[8]....
        /*00c8*/ 	.word	0x000036f0


	//   ....[9]....
        /*00cc*/ 	.word	0x00003720


	//   ....[10]....
        /*00d0*/ 	.word	0x000037c0


	//   ....[11]....
        /*00d4*/ 	.word	0x000037f0


	//   ....[12]....
        /*00d8*/ 	.word	0x00003820


	//   ....[13]....
        /*00dc*/ 	.word	0x00003860


	//   ....[14]....
        /*00e0*/ 	.word	0x00004ea0


	//   ....[15]....
        /*00e4*/ 	.word	0x00004f10


	//   ....[16]....
        /*00e8*/ 	.word	0x00004f30


	//   ....[17]....
        /*00ec*/ 	.word	0x00004f50


	//   ....[18]....
        /*00f0*/ 	.word	0x00004f70


	//   ....[19]....
        /*00f4*/ 	.word	0x00004ff0


	//   ....[20]....
        /*00f8*/ 	.word	0x00005010


	//   ....[21]....
        /*00fc*/ 	.word	0x00005040


	//   ....[22]....
        /*0100*/ 	.word	0x00005060


	//   ....[23]....
        /*0104*/ 	.word	0x00009060


	//   ....[24]....
        /*0108*/ 	.word	0x000090c0


	//   ....[25]....
        /*010c*/ 	.word	0x00009120


	//   ....[26]....
        /*0110*/ 	.word	0x00009180


	//   ....[27]....
        /*0114*/ 	.word	0x000091e0


	//----- nvinfo : EIATTR_VRC_CTA_INIT_COUNT
	.align		4
.L_557:
        /*0118*/ 	.byte	0x02, 0x4a
	.zero		1
	.zero		1


	//----- nvinfo : EIATTR_SYSCALL_OFFSETS
	.align		4
        /*011c*/ 	.byte	0x04, 0x46
        /*011e*/ 	.short	(.L_559 - .L_558)


	//   ....[0]....
.L_558:
        /*0120*/ 	.word	0x00000fd0


	//----- nvinfo : EIATTR_EXIT_INSTR_OFFSETS
	.align		4
.L_559:
        /*0124*/ 	.byte	0x04, 0x1c
        /*0126*/ 	.short	(.L_561 - .L_560)


	//   ....[0]....
.L_560:
        /*0128*/ 	.word	0x000000b0


	//   ....[1]....
        /*012c*/ 	.word	0x00008d60


	//   ....[2]....
        /*0130*/ 	.word	0x00008fc0


	//   ....[3]....
        /*0134*/ 	.word	0x00009010


	//----- nvinfo : EIATTR_CRS_STACK_SIZE
	.align		4
.L_561:
        /*0138*/ 	.byte	0x04, 0x1e
        /*013a*/ 	.short	(.L_563 - .L_562)
.L_562:
        /*013c*/ 	.word	0x00000000


	//----- nvinfo : EIATTR_CBANK_PARAM_SIZE
	.align		4
.L_563:
        /*0140*/ 	.byte	0x03, 0x19
        /*0142*/ 	.short	0x0128


	//----- nvinfo : EIATTR_PARAM_CBANK
	.align		4
        /*0144*/ 	.byte	0x04, 0x0a
        /*0146*/ 	.short	(.L_565 - .L_564)
	.align		4
.L_564:
        /*0148*/ 	.word	index@(.nv.constant0._ZN4mmha33masked_multihead_attention_kernelIfLi64ELi64ELi1ELi16ELi256ELb0ELb1EEEv26Multihead_attention_paramsIT_XT5_EE)
        /*014c*/ 	.short	0x0380
        /*014e*/ 	.short	0x0128


	//----- nvinfo : EIATTR_SW_WAR
	.align		4
.L_565:
        /*0150*/ 	.byte	0x04, 0x36
        /*0152*/ 	.short	(.L_567 - .L_566)
.L_566:
        /*0154*/ 	.word	0x00000008
.L_567:


//--------------------- .nv.info._ZN4mmha33masked_multihead_attention_kernelIfLi64ELi64ELi2ELi16ELi128ELb0ELb1EEEv26Multihead_attention_paramsIT_XT5_EE --------------------------
	.section	.nv.info._ZN4mmha33masked_multihead_attention_kernelIfLi64ELi64ELi2ELi16ELi128ELb0ELb1EEEv26Multihead_attention_paramsIT_XT5_EE,"",@"SHT_CUDA_INFO"
	.sectionflags	@""
	.align	4


	//----- nvinfo : EIATTR_CUDA_API_VERSION
	.align		4
        /*0000*/ 	.byte	0x04, 0x37
        /*0002*/ 	.short	(.L_569 - .L_568)
.L_568:
        /*0004*/ 	.word	0x00000082


	//----- nvinfo : EIATTR_KPARAM_INFO
	.align		4
.L_569:
        /*0008*/ 	.byte	0x04, 0x17
        /*000a*/ 	.short	(.L_571 - .L_570)
.L_570:
        /*000c*/ 	.word	0x00000000
        /*0010*/ 	.short	0x0000
        /*0012*/ 	.short	0x0000
        /*0014*/ 	.byte	0x00, 0xf0, 0xa1, 0x04


	//----- nvinfo : EIATTR_SPARSE_MMA_MASK
	.align		4
.L_571:
        /*0018*/ 	.byte	0x03, 0x50
        /*001a*/ 	.short	0x0000


	//----- nvinfo : EIATTR_MAXREG_COUNT
	.align		4
        /*001c*/ 	.byte	0x03, 0x1b
        /*001e*/ 	.short	0x00ff


	//----- nvinfo : EIATTR_NUM_BARRIERS
	.align		4
        /*0020*/ 	.byte	0x02, 0x4c
        /*0022*/ 	.byte	0x01
	.zero		1


	//----- nvinfo : EIATTR_EXTERNS
	.align		4
        /*0024*/ 	.byte	0x04, 0x0f
        /*0026*/ 	.short	(.L_573 - .L_572)


	//   ....[0]....
	.align		4
.L_572:
        /*0028*/ 	.word	index@(__assertfail)


	//----- nvinfo : EIATTR_MERCURY_ISA_VERSION
	.align		4
.L_573:
        /*002c*/ 	.byte	0x03, 0x5f
        /*002e*/ 	.short	0x0101


	//----- nvinfo : EIATTR_COOP_GROUP_MASK_REGIDS
	.align		4
        /*0030*/ 	.byte	0x04, 0x29
        /*0032*/ 	.short	(.L_575 - .L_574)


	//   ....[0]....
.L_574:
        /*0034*/ 	.word	0xffffffff


	//   ....[1]....
        /*0038*/ 	.word	0xffffffff


	//   ....[2]....
        /*003c*/ 	.word	0xffffffff


	//   ....[3]....
        /*0040*/ 	.word	0xffffffff


	//   ....[4]....
        /*0044*/ 	.word	0xffffffff


	//   ....[5]....
        /*0048*/ 	.word	0xffffffff


	//   ....[6]....
        /*004c*/ 	.word	0xffffffff


	//   ....[7]....
        /*0050*/ 	.word	0xffffffff


	//   ....[8]....
        /*0054*/ 	.word	0xffffffff


	//   ....[9]....
        /*0058*/ 	.word	0xffffffff


	//   ....[10]....
        /*005c*/ 	.word	0xffffffff


	//   ....[11]....
        /*0060*/ 	.word	0xffffffff


	//   ....[12]....
        /*0064*/ 	.word	0xffffffff


	//   ....[13]....
        /*0068*/ 	.word	0xffffffff


	//   ....[14]....
        /*006c*/ 	.word	0xffffffff


	//   ....[15]....
        /*0070*/ 	.word	0xffffffff


	//   ....[16]....
        /*0074*/ 	.word	0xffffffff


	//   ....[17]....
        /*0078*/ 	.word	0xffffffff


	//   ....[18]....
        /*007c*/ 	.word	0xffffffff


	//   ....[19]....
        /*0080*/ 	.word	0xffffffff


	//   ....[20]....
        /*0084*/ 	.word	0xffffffff


	//   ....[21]....
        /*0088*/ 	.word	0x0500000f


	//   ....[22]....
        /*008c*/ 	.word	0x0500000f


	//   ....[23]....
        /*0090*/ 	.word	0x0500000f


	//   ....[24]....
        /*0094*/ 	.word	0x0500000f


	//   ....[25]....
        /*0098*/ 	.word	0x0500000f


	//   ....[26]....
        /*009c*/ 	.word	0x0500000f


	//   ....[27]....
        /*00a0*/ 	.word	0x0500000f


	//   ....[28]....
        /*00a4*/ 	.word	0x0500000f


	//   ....[29]....
        /*00a8*/ 	.word	0x0500000f


	//   ....[30]....
        /*00ac*/ 	.word	0x0500000f


	//----- nvinfo : EIATTR_COOP_GROUP_INSTR_OFFSETS
	.align		4
.L_575:
        /*00b0*/ 	.byte	0x04, 0x28
        /*00b2*/ 	.short	(.L_577 - .L_576)


	//   ....[0]....
.L_576:
        /*00b4*/ 	.word	0x00001720


	//   ....[1]....
        /*00b8*/ 	.word	0x00001740


	//   ....[2]....
        /*00bc*/ 	.word	0x00001760


	//   ....[3]....
        /*00c0*/ 	.word	0x00001780


	//   ....[4]....
        /*00c4*/ 	.word	0x000017a0


	//   ....[5]....
        /*00c8*/ 	.word	0x00003660


	//   ....[6]....
        /*00cc*/ 	.word	0x000038d0


	//   ....[7]....
        /*00d0*/ 	.word	0x000038f0


	//   ....[8]....
        /*00d4*/ 	.word	0x00003910


	//   ....[9]....
        /*00d8*/ 	.word	0x00003930


	//   ....[10]....
        /*00dc*/ 	.word	0x00003a80


	//   ....[11]....
        /*00e0*/ 	.word	0x00003ac0


	//   ....[12]....
        /*00e4*/ 	.word	0x00003af0


	//   ....[13]....
        /*00e8*/ 	.word	0x00005170


	//   ....[14]....
        /*00ec*/ 	.word	0x000051e0


	//   ....[15]....
        /*00f0*/ 	.word	0x00005200


	//   ....[16]....
        /*00f4*/ 	.word	0x00005220


	//   ....[17]....
        /*00f8*/ 	.word	0x00005240


	//   ....[18]....
        /*00fc*/ 	.word	0x000052b0


	//   ....[19]....
        /*0100*/ 	.word	0x000052d0


	//   ....[20]....
        /*0104*/ 	.word	0x00005300


	//   ....[21]....
        /*0108*/ 	.word	0x000092a0


	//   ....[22]....
        /*010c*/ 	.word	0x00009300


	//   ....[23]....
        /*0110*/ 	.word	0x00009360


	//   ....[24]....
        /*0114*/ 	.word	0x000093c0


	//   ....[25]....
        /*0118*/ 	.word	0x00009420


	//   ....[26]....
        /*011c*/ 	.word	0x000094a0


	//   ....[27]....
        /*0120*/ 	.word	0x00009540


	//   ....[28]....
        /*0124*/ 	.word	0x000095c0


	//   ....[29]....
        /*0128*/ 	.word	0x00009620


	//   ....[30]....
        /*012c*/ 	.word	0x00009680


	//----- nvinfo : EIATTR_VRC_CTA_INIT_COUNT
	.align		4
.L_577:
        /*0130*/ 	.byte	0x02, 0x4a
	.zero		1
	.zero		1


	//----- nvinfo : EIATTR_SYSCALL_OFFSETS
	.align		4
        /*0134*/ 	.byte	0x04, 0x46
        /*0136*/ 	.short	(.L_579 - .L_578)


	//   ....[0]....
.L_578:
        /*0138*/ 	.word	0x00001100


	//----- nvinfo : EIATTR_EXIT_INSTR_OFFSETS
	.align		4
.L_579:
        /*013c*/ 	.byte	0x04, 0x1c
        /*013e*/ 	.short	(.L_581 - .L_580)


	//   ....[0]....
.L_580:
        /*0140*/ 	.word	0x000000d0


	//   ....[1]....
        /*0144*/ 	.word	0x00008fa0


	//   ....[2]....
        /*0148*/ 	.word	0x00009200


	//   ....[3]....
        /*014c*/ 	.word	0x00009250


	//----- nvinfo : EIATTR_CRS_STACK_SIZE
	.align		4
.L_581:
        /*0150*/ 	.byte	0x04, 0x1e
        /*0152*/ 	.short	(.L_583 - .L_582)
.L_582:
        /*0154*/ 	.word	0x00000000


	//----- nvinfo : EIATTR_CBANK_PARAM_SIZE
	.align		4
.L_583:
        /*0158*/ 	.byte	0x03, 0x19
        /*015a*/ 	.short	0x0128


	//----- nvinfo : EIATTR_PARAM_CBANK
	.align		4
        /*015c*/ 	.byte	0x04, 0x0a
        /*015e*/ 	.short	(.L_585 - .L_584)
	.align		4
.L_584:
        /*0160*/ 	.word	index@(.nv.constant0._ZN4mmha33masked_multihead_attention_kernelIfLi64ELi64ELi2ELi16ELi128ELb0ELb1EEEv26Multihead_attention_paramsIT_XT5_EE)
        /*0164*/ 	.short	0x0380
        /*0166*/ 	.short	0x0128


	//----- nvinfo : EIATTR_SW_WAR
	.align		4
.L_585:
        /*0168*/ 	.byte	0x04, 0x36
        /*016a*/ 	.short	(.L_587 - .L_586)
.L_586:
        /*016c*/ 	.word	0x00000008
.L_587:


//--------------------- .nv.info._ZN4mmha33masked_multihead_attention_kernelIfLi64ELi64ELi4ELi16ELi64ELb0ELb1EEEv26Multihead_attention_paramsIT_XT5_EE --------------------------
	.section	.nv.info._ZN4mmha33masked_multihead_attention_kernelIfLi64ELi64ELi4ELi16ELi64ELb0ELb1EEEv26Multihead_attention_paramsIT_XT5_EE,"",@"SHT_CUDA_INFO"
	.sectionflags	@""
	.align	4


	//----- nvinfo : EIATTR_CUDA_API_VERSION
	.align		4
        /*0000*/ 	.byte	0x04, 0x37
        /*0002*/ 	.short	(.L_589 - .L_588)
.L_588:
        /*0004*/ 	.word	0x00000082


	//----- nvinfo : EIATTR_KPARAM_INFO
	.align		4
.L_589:
        /*0008*/ 	.byte	0x04, 0x17
        /*000a*/ 	.short	(.L_591 - .L_590)
.L_590:
        /*000c*/ 	.word	0x00000000
        /*0010*/ 	.short	0x0000
        /*0012*/ 	.short	0x0000
        /*0014*/ 	.byte	0x00, 0xf0, 0xa1, 0x04


	//----- nvinfo : EIATTR_SPARSE_MMA_MASK
	.align		4
.L_591:
        /*0018*/ 	.byte	0x03, 0x50
        /*001a*/ 	.short	0x0000


	//----- nvinfo : EIATTR_MAXREG_COUNT
	.align		4
        /*001c*/ 	.byte	0x03, 0x1b
        /*001e*/ 	.short	0x00ff


	//----- nvinfo : EIATTR_NUM_BARRIERS
	.align		4
        /*0020*/ 	.byte	0x02, 0x4c
        /*0022*/ 	.byte	0x01
	.zero		1


	//----- nvinfo : EIATTR_EXTERNS
	.align		4
        /*0024*/ 	.byte	0x04, 0x0f
        /*0026*/ 	.short	(.L_593 - .L_592)


	//   ....[0]....
	.align		4
.L_592:
        /*0028*/ 	.word	index@(__assertfail)


	//----- nvinfo : EIATTR_MERCURY_ISA_VERSION
	.align		4
.L_593:
        /*002c*/ 	.byte	0x03, 0x5f
        /*002e*/ 	.short	0x0101


	//----- nvinfo : EIATTR_INT_WARP_WIDE_INSTR_OFFSETS
	.align		4
        /*0030*/ 	.byte	0x04, 0x31
        /*0032*/ 	.short	(.L_595 - .L_594)


	//   ....[0]....
.L_594:
        /*0034*/ 	.word	0x000009e0


	//----- nvinfo : EIATTR_COOP_GROUP_MASK_REGIDS
	.align		4
.L_595:
        /*0038*/ 	.byte	0x04, 0x29
        /*003a*/ 	.short	(.L_597 - .L_596)


	//   ....[0]....
.L_596:
        /*003c*/ 	.word	0xffffffff


	//   ....[1]....
        /*0040*/ 	.word	0xffffffff


	//   ....[2]....
        /*0044*/ 	.word	0xffffffff


	//   ....[3]....
        /*0048*/ 	.word	0xffffffff


	//   ....[4]....
        /*004c*/ 	.word	0xffffffff


	//   ....[5]....
        /*0050*/ 	.word	0xffffffff


	//   ....[6]....
        /*0054*/ 	.word	0xffffffff


	//   ....[7]....
        /*0058*/ 	.word	0xffffffff


	//   ....[8]....
        /*005c*/ 	.word	0xffffffff


	//   ....[9]....
        /*0060*/ 	.word	0xffffffff


	//   ....[10]....
        /*0064*/ 	.word	0xffffffff


	//   ....[11]....
        /*0068*/ 	.word	0xffffffff


	//   ....[12]....
        /*006c*/ 	.word	0xffffffff


	//   ....[13]....
        /*0070*/ 	.word	0xffffffff


	//   ....[14]....
        /*0074*/ 	.word	0xffffffff


	//   ....[15]....
        /*0078*/ 	.word	0xffffffff


	//   ....[16]....
        /*007c*/ 	.word	0xffffffff


	//   ....[17]....
        /*0080*/ 	.word	0xffffffff


	//   ....[18]....
        /*0084*/ 	.word	0xffffffff


	//   ....[19]....
        /*0088*/ 	.word	0x0500000f


	//   ....[20]....
        /*008c*/ 	.word	0x0500000f


	//   ....[21]....
        /*0090*/ 	.word	0x0500000f


	//   ....[22]....
        /*0094*/ 	.word	0x0500000f


	//   ....[23]....
        /*0098*/ 	.word	0x0500000f


	//   ....[24]....
        /*009c*/ 	.word	0x0500000f


	//   ....[25]....
        /*00a0*/ 	.word	0x0500000f


	//   ....[26]....
        /*00a4*/ 	.word	0x0500000f


	//   ....[27]....
        /*00a8*/ 	.word	0x0500000f


	//   ....[28]....
        /*00ac*/ 	.word	0x0500000f


	//----- nvinfo : EIATTR_COOP_GROUP_INSTR_OFFSETS
	.align		4
.L_597:
        /*00b0*/ 	.byte	0x04, 0x28
        /*00b2*/ 	.short	(.L_599 - .L_598)


	//   ....[0]....
.L_598:
        /*00b4*/ 	.word	0x00001750


	//   ....[1]....
        /*00b8*/ 	.word	0x00001770


	//   ....[2]....
        /*00bc*/ 	.word	0x00001790


	//   ....[3]....
        /*00c0*/ 	.word	0x000017b0


	//   ....[4]....
        /*00c4*/ 	.word	0x000017d0


	//   ....[5]....
        /*00c8*/ 	.word	0x00002a70


	//   ....[6]....
        /*00cc*/ 	.word	0x00002a90


	//   ....[7]....
        /*00d0*/ 	.word	0x00002de0


	//   ....[8]....
        /*00d4*/ 	.word	0x00002e00


	//   ....[9]....
        /*00d8*/ 	.word	0x00002e20


	//   ....[10]....
        /*00dc*/ 	.word	0x00002f20


	//   ....[11]....
        /*00e0*/ 	.word	0x00002f60


	//   ....[12]....
        /*00e4*/ 	.word	0x000045e0


	//   ....[13]....
        /*00e8*/ 	.word	0x00004660


	//   ....[14]....
        /*00ec*/ 	.word	0x00004680


	//   ....[15]....
        /*00f0*/ 	.word	0x000046a0


	//   ....[16]....
        /*00f4*/ 	.word	0x000046c0


	//   ....[17]....
        /*00f8*/ 	.word	0x00004720


	//   ....[18]....
        /*00fc*/ 	.word	0x00004740


	//   ....[19]....
        /*0100*/ 	.word	0x00008700


	//   ....[20]....
        /*0104*/ 	.word	0x00008760


	//   ....[21]....
        /*0108*/ 	.word	0x000087c0


	//   ....[22]....
        /*010c*/ 	.word	0x00008820


	//   ....[23]....
        /*0110*/ 	.word	0x00008880


	//   ....[24]....
        /*0114*/ 	.word	0x00008900


	//   ....[25]....
        /*0118*/ 	.word	0x00008980


	//   ....[26]....
        /*011c*/ 	.word	0x00008a10


	//   ....[27]....
        /*0120*/ 	.word	0x00008a90


	//   ....[28]....
        /*0124*/ 	.word	0x00008af0


	//----- nvinfo : EIATTR_VRC_CTA_INIT_COUNT
	.align		4
.L_599:
        /*0128*/ 	.byte	0x02, 0x4a
	.zero		1
	.zero		1


	//----- nvinfo : EIATTR_SYSCALL_OFFSETS
	.align		4
        /*012c*/ 	.byte	0x04, 0x46
        /*012e*/ 	.short	(.L_601 - .L_600)


	//   ....[0]....
.L_600:
        /*0130*/ 	.word	0x00001130


	//----- nvinfo : EIATTR_EXIT_INSTR_OFFSETS
	.align		4
.L_601:
        /*0134*/ 	.byte	0x04, 0x1c
        /*0136*/ 	.short	(.L_603 - .L_602)


	//   ....[0]....
.L_602:
        /*0138*/ 	.word	0x000000d0


	//   ....[1]....
        /*013c*/ 	.word	0x00008400


	//   ....[2]....
        /*0140*/ 	.word	0x00008660


	//   ....[3]....
        /*0144*/ 	.word	0x000086b0


	//----- nvinfo : EIATTR_CRS_STACK_SIZE
	.align		4
.L_603:
        /*0148*/ 	.byte	0x04, 0x1e
        /*014a*/ 	.short	(.L_605 - .L_604)
.L_604:
        /*014c*/ 	.word	0x00000000


	//----- nvinfo : EIATTR_CBANK_PARAM_SIZE
	.align		4
.L_605:
        /*0150*/ 	.byte	0x03, 0x19
        /*0152*/ 	.short	0x0128


	//----- nvinfo : EIATTR_PARAM_CBANK
	.align		4
        /*0154*/ 	.byte	0x04, 0x0a
        /*0156*/ 	.short	(.L_607 - .L_606)
	.align		4
.L_606:
        /*0158*/ 	.word	index@(.nv.constant0._ZN4mmha33masked_multihead_attention_kernelIfLi64ELi64ELi4ELi16ELi64ELb0ELb1EEEv26Multihead_attention_paramsIT_XT5_EE)
        /*015c*/ 	.short	0x0380
        /*015e*/ 	.short	0x0128


	//----- nvinfo : EIATTR_SW_WAR
	.align		4
.L_607:
        /*0160*/ 	.byte	0x04, 0x36
        /*0162*/ 	.short	(.L_609 - .L_608)
.L_608:
        /*0164*/ 	.word	0x00000008
.L_609:


//--------------------- .nv.info._ZN4mmha33masked_multihead_attention_kernelIfLi64ELi64ELi1ELi16ELi256ELb0ELb0EEEv26Multihead_attention_paramsIT_XT5_EE --------------------------
	.section	.nv.info._ZN4mmha33masked_multihead_attention_kernelIfLi64ELi64ELi1ELi16ELi256ELb0ELb0EEEv26Multihead_attention_paramsIT_XT5_EE,"",@"SHT_CUDA_INFO"
	.sectionflags	@""
	.align	4


	//----- nvinfo : EIATTR_CUDA_API_VERSION
	.align		4
        /*0000*/ 	.byte	0x04, 0x37
        /*0002*/ 	.short	(.L_611 - .L_610)
.L_610:
        /*0004*/ 	.word	0x00000082


	//----- nvinfo : EIATTR_KPARAM_INFO
	.align		4
.L_611:
        /*0008*/ 	.byte	0x04, 0x17
        /*000a*/ 	.short	(.L_613 - .L_612)
.L_612:
        /*000c*/ 	.word	0x00000000
        /*0010*/ 	.short	0x0000
        /*0012*/ 	.short	0x0000
        /*0014*/ 	.byte	0x00, 0xf0, 0xa1, 0x04


	//----- nvinfo : EIATTR_SPARSE_MMA_MASK
	.align		4
.L_613:
        /*0018*/ 	.byte	0x03, 0x50
        /*001a*/ 	.short	0x0000


	//----- nvinfo : EIATTR_MAXREG_COUNT
	.align		4
        /*001c*/ 	.byte	0x03, 0x1b
        /*001e*/ 	.short	0x00ff


	//----- nvinfo : EIATTR_NUM_BARRIERS
	.align		4
        /*0020*/ 	.byte	0x02, 0x4c
        /*0022*/ 	.byte	0x01
	.zero		1


	//----- nvinfo : EIATTR_EXTERNS
	.align		4
        /*0024*/ 	.byte	0x04, 0x0f
        /*0026*/ 	.short	(.L_615 - .L_614)


	//   ....[0]....
	.align		4
.L_614:
        /*0028*/ 	.word	index@(__assertfail)


	//----- nvinfo : EIATTR_MERCURY_ISA_VERSION
	.align		4
.L_615:
        /*002c*/ 	.byte	0x03, 0x5f
        /*002e*/ 	.short	0x0101


	//----- nvinfo : EIATTR_COOP_GROUP_MASK_REGIDS
	.align		4
        /*0030*/ 	.byte	0x04, 0x29
        /*0032*/ 	.short	(.L_617 - .L_616)


	//   ....[0]....
.L_616:
        /*0034*/ 	.word	0xffffffff


	//   ....[1]....
        /*0038*/ 	.word	0xffffffff


	//   ....[2]....
        /*003c*/ 	.word	0xffffffff


	//   ....[3]....
        /*0040*/ 	.word	0xffffffff


	//   ....[4]....
        /*0044*/ 	.word	0xffffffff


	//   ....[5]....
        /*0048*/ 	.word	0xffffffff


	//   ....[6]....
        /*004c*/ 	.word	0xffffffff


	//   ....[7]....
        /*0050*/ 	.word	0xffffffff


	//   ....[8]....
        /*0054*/ 	.word	0xffffffff


	//   ....[9]....
        /*0058*/ 	.word	0xffffffff


	//   ....[10]....
        /*005c*/ 	.word	0xffffffff


	//   ....[11]....
        /*0060*/ 	.word	0xffffffff


	//   ....[12]....
        /*0064*/ 	.word	0xffffffff


	//   ....[13]....
        /*0068*/ 	.word	0xffffffff


	//   ....[14]....
        /*006c*/ 	.word	0xffffffff


	//   ....[15]....
        /*0070*/ 	.word	0xffffffff


	//   ....[16]....
        /*0074*/ 	.word	0xffffffff


	//   ....[17]....
        /*0078*/ 	.word	0xffffffff


	//   ....[18]....
        /*007c*/ 	.word	0xffffffff


	//   ....[19]....
        /*0080*/ 	.word	0xffffffff


	//   ....[20]....
        /*0084*/ 	.word	0xffffffff


	//   ....[21]....
        /*0088*/ 	.word	0xffffffff


	//   ....[22]....
        /*008c*/ 	.word	0xffffffff


	//   ....[23]....
        /*0090*/ 	.word	0x0500000f


	//   ....[24]....
        /*0094*/ 	.word	0x0500000f


	//   ....[25]....
        /*0098*/ 	.word	0x0500000f


	//   ....[26]....
        /*009c*/ 	.word	0x0500000f


	//   ....[27]....
        /*00a0*/ 	.word	0x0500000f


	//----- nvinfo : EIATTR_COOP_GROUP_INSTR_OFFSETS
	.align		4
.L_617:
        /*00a4*/ 	.byte	0x04, 0x28
        /*00a6*/ 	.short	(.L_619 - .L_618)


	//   ....[0]....
.L_618:
        /*00a8*/ 	.word	0x000015d0


	//   ....[1]....
        /*00ac*/ 	.word	0x000015f0


	//   ....[2]....
        /*00b0*/ 	.word	0x00001610


	//   ....[3]....
        /*00b4*/ 	.word	0x00001630


	//   ....[4]....
        /*00b8*/ 	.word	0x00001650


	//   ....[5]....
        /*00bc*/ 	.word	0x00002b80


	//   ....[6]....
        /*00c0*/ 	.word	0x00002c00


	//   ....[7]....
        /*00c4*/ 	.word	0x00002c20


	//   ....[8]....
        /*00c8*/ 	.word	0x00002c50


	//   ....[9]....
        /*00cc*/ 	.word	0x00002c80


	//   ....[10]....
        /*00d0*/ 	.word	0x00002d00


	//   ....[11]....
        /*00d4*/ 	.word	0x00002d30


	//   ....[12]....
        /*00d8*/ 	.word	0x00002d60


	//   ....[13]....
        /*00dc*/ 	.word	0x00002d90


	//   ....[14]....
        /*00e0*/ 	.word	0x00004410


	//   ....[15]....
        /*00e4*/ 	.word	0x00004480


	//   ....[16]....
        /*00e8*/ 	.word	0x000044a0


	//   ....[17]....
        /*00ec*/ 	.word	0x000044c0


	//   ....[18]....
        /*00f0*/ 	.word	0x000044f0


	//   ....[19]....
        /*00f4*/ 	.word	0x00004570


	//   ....[20]....
        /*00f8*/ 	.word	0x00004590


	//   ....[21]....
        /*00fc*/ 	.word	0x000045c0


	//   ....[22]....
        /*0100*/ 	.word	0x000045e0


	//   ....[23]....
        /*0104*/ 	.word	0x00008590


	//   ....[24]....
        /*0108*/ 	.word	0x000085f0


	//   ....[25]....
        /*010c*/ 	.word	0x00008650


	//   ....[26]....
        /*0110*/ 	.word	0x000086b0


	//   ....[27]....
        /*0114*/ 	.word	0x00008710


	//----- nvinfo : EIATTR_VRC_CTA_INIT_COUNT
	.align		4
.L_619:
        /*0118*/ 	.byte	0x02, 0x4a
	.zero		1
	.zero		1


	//----- nvinfo : EIATTR_SYSCALL_OFFSETS
	.align		4
        /*011c*/ 	.byte	0x04, 0x46
        /*011e*/ 	.short	(.L_621 - .L_620)


	//   ....[0]....
.L_620:
        /*0120*/ 	.word	0x00000fd0


	//----- nvinfo : EIATTR_EXIT_INSTR_OFFSETS
	.align		4
.L_621:
        /*0124*/ 	.byte	0x04, 0x1c
        /*0126*/ 	.short	(.L_623 - .L_622)


	//   ....[0]....
.L_622:
        /*0128*/ 	.word	0x000000b0


	//   ....[1]....
        /*012c*/ 	.word	0x00008290


	//   ....[2]....
        /*0130*/ 	.word	0x000084f0


	//   ....[3]....
        /*0134*/ 	.word	0x00008540


	//----- nvinfo : EIATTR_CRS_STACK_SIZE
	.align		4
.L_623:
        /*0138*/ 	.byte	0x04, 0x1e
        /*013a*/ 	.short	(.L_625 - .L_624)
.L_624:
        /*013c*/ 	.word	0x00000000


	//----- nvinfo : EIATTR_CBANK_PARAM_SIZE
	.align		4
.L_625:
        /*0140*/ 	.byte	0x03, 0x19
        /*0142*/ 	.short	0x0128


	//----- nvinfo : EIATTR_PARAM_CBANK
	.align		4
        /*0144*/ 	.byte	0x04, 0x0a
        /*0146*/ 	.short	(.L_627 - .L_626)
	.align		4
.L_626:
        /*0148*/ 	.word	index@(.nv.constant0._ZN4mmha33masked_multihead_attention_kernelIfLi64ELi64ELi1ELi16ELi256ELb0ELb0EEEv26Multihead_attention_paramsIT_XT5_EE)
        /*014c*/ 	.short	0x0380
        /*014e*/ 	.short	0x0128


	//----- nvinfo : EIATTR_SW_WAR
	.align		4
.L_627:
        /*0150*/ 	.byte	0x04, 0x36
        /*0152*/ 	.short	(.L_629 - .L_628)
.L_628:
        /*0154*/ 	.word	0x00000008
.L_629:


//--------------------- .nv.info._ZN4mmha33masked_multihead_attention_kernelIfLi64ELi64ELi2ELi16ELi128ELb0ELb0EEEv26Multihead_attention_paramsIT_XT5_EE --------------------------
	.section	.nv.info._ZN4mmha33masked_multihead_attention_kernelIfLi64ELi64ELi2ELi16ELi128ELb0ELb0EEEv26Multihead_attention_paramsIT_XT5_EE,"",@"SHT_CUDA_INFO"
	.sectionflags	@""
	.align	4


	//----- nvinfo : EIATTR_CUDA_API_VERSION
	.align		4
        /*0000*/ 	.byte	0x04, 0x37
        /*0002*/ 	.short	(.L_631 - .L_630)
.L_630:
        /*0004*/ 	.word	0x00000082


	//----- nvinfo : EIATTR_KPARAM_INFO
	.align		4
.L_631:
        /*0008*/ 	.byte	0x04, 0x17
        /*000a*/ 	.short	(.L_633 - .L_632)
.L_632:
        /*000c*/ 	.word	0x00000000
        /*0010*/ 	.short	0x0000
        /*0012*/ 	.short	0x0000
        /*0014*/ 	.byte	0x00, 0xf0, 0xa1, 0x04


	//----- nvinfo : EIATTR_SPARSE_MMA_MASK
	.align		4
.L_633:
        /*0018*/ 	.byte	0x03, 0x50
        /*001a*/ 	.short	0x0000


	//----- nvinfo : EIATTR_MAXREG_COUNT
	.align		4
        /*001c*/ 	.byte	0x03, 0x1b
        /*001e*/ 	.short	0x00ff


	//----- nvinfo : EIATTR_NUM_BARRIERS
	.align		4
        /*0020*/ 	.byte	0x02, 0x4c
        /*0022*/ 	.byte	0x01
	.zero		1


	//----- nvinfo : EIATTR_EXTERNS
	.align		4
        /*0024*/ 	.byte	0x04, 0x0f
        /*0026*/ 	.short	(.L_635 - .L_634)


	//   ....[0]....
	.align		4
.L_634:
        /*0028*/ 	.word	index@(__assertfail)


	//----- nvinfo : EIATTR_MERCURY_ISA_VERSION
	.align		4
.L_635:
        /*002c*/ 	.byte	0x03, 0x5f
        /*002e*/ 	.short	0x0101


	//----- nvinfo : EIATTR_COOP_GROUP_MASK_REGIDS
	.align		4
        /*0030*/ 	.byte	0x04, 0x29
        /*0032*/ 	.short	(.L_637 - .L_636)


	//   ....[0]....
.L_636:
        /*0034*/ 	.word	0xffffffff


	//   ....[1]....
        /*0038*/ 	.word	0xffffffff


	//   ....[2]....
        /*003c*/ 	.word	0xffffffff


	//   ....[3]....
        /*0040*/ 	.word	0xffffffff


	//   ....[4]....
        /*0044*/ 	.word	0xffffffff


	//   ....[5]....
        /*0048*/ 	.word	0xffffffff


	//   ....[6]....
        /*004c*/ 	.word	0xffffffff


	//   ....[7]....
        /*0050*/ 	.word	0xffffffff


	//   ....[8]....
        /*0054*/ 	.word	0xffffffff


	//   ....[9]....
        /*0058*/ 	.word	0xffffffff


	//   ....[10]....
        /*005c*/ 	.word	0xffffffff


	//   ....[11]....
        /*0060*/ 	.word	0xffffffff


	//   ....[12]....
        /*0064*/ 	.word	0xffffffff


	//   ....[13]....
        /*0068*/ 	.word	0xffffffff


	//   ....[14]....
        /*006c*/ 	.word	0xffffffff


	//   ....[15]....
        /*0070*/ 	.word	0xffffffff


	//   ....[16]....
        /*0074*/ 	.word	0xffffffff


	//   ....[17]....
        /*0078*/ 	.word	0xffffffff


	//   ....[18]....
        /*007c*/ 	.word	0xffffffff


	//   ....[19]....
        /*0080*/ 	.word	0xffffffff


	//   ....[20]....
        /*0084*/ 	.word	0xffffffff


	//   ....[21]....
        /*0088*/ 	.word	0x0500000f


	//   ....[22]....
        /*008c*/ 	.word	0x0500000f


	//   ....[23]....
        /*0090*/ 	.word	0x0500000f


	//   ....[24]....
        /*0094*/ 	.word	0x0500000f


	//   ....[25]....
        /*0098*/ 	.word	0x0500000f


	//   ....[26]....
        /*009c*/ 	.word	0x0500000f


	//   ....[27]....
        /*00a0*/ 	.word	0x0500000f


	//   ....[28]....
        /*00a4*/ 	.word	0x0500000f


	//   ....[29]....
        /*00a8*/ 	.word	0x0500000f


	//   ....[30]....
        /*00ac*/ 	.word	0x0500000f


	//----- nvinfo : EIATTR_COOP_GROUP_INSTR_OFFSETS
	.align		4
.L_637:
        /*00b0*/ 	.byte	0x04, 0x28
        /*00b2*/ 	.short	(.L_639 - .L_638)


	//   ....[0]....
.L_638:
        /*00b4*/ 	.word	0x00001640


	//   ....[1]....
        /*00b8*/ 	.word	0x00001660


	//   ....[2]....
        /*00bc*/ 	.word	0x00001680


	//   ....[3]....
        /*00c0*/ 	.word	0x000016a0


	//   ....[4]....
        /*00c4*/ 	.word	0x000016c0


	//   ....[5]....
        /*00c8*/ 	.word	0x00002b10


	//   ....[6]....
        /*00cc*/ 	.word	0x00002d80


	//   ....[7]....
        /*00d0*/ 	.word	0x00002da0


	//   ....[8]....
        /*00d4*/ 	.word	0x00002dc0


	//   ....[9]....
        /*00d8*/ 	.word	0x00002de0


	//   ....[10]....
        /*00dc*/ 	.word	0x00002ef0


	//   ....[11]....
        /*00e0*/ 	.word	0x00002f20


	//   ....[12]....
        /*00e4*/ 	.word	0x00002f60


	//   ....[13]....
        /*00e8*/ 	.word	0x00004610


	//   ....[14]....
        /*00ec*/ 	.word	0x00004690


	//   ....[15]....
        /*00f0*/ 	.word	0x000046b0


	//   ....[16]....
        /*00f4*/ 	.word	0x000046d0


	//   ....[17]....
        /*00f8*/ 	.word	0x000046f0


	//   ....[18]....
        /*00fc*/ 	.word	0x00004770


	//   ....[19]....
        /*0100*/ 	.word	0x00004790


	//   ....[20]....
        /*0104*/ 	.word	0x000047c0


	//   ....[21]....
        /*0108*/ 	.word	0x00008710


	//   ....[22]....
        /*010c*/ 	.word	0x00008770


	//   ....[23]....
        /*0110*/ 	.word	0x000087d0


	//   ....[24]....
        /*0114*/ 	.word	0x00008830


	//   ....[25]....
        /*0118*/ 	.word	0x00008890


	//   ....[26]....
        /*011c*/ 	.word	0x00008910


	//   ....[27]....
        /*0120*/ 	.word	0x000089b0


	//   ....[28]....
        /*0124*/ 	.word	0x00008a30


	//   ....[29]....
        /*0128*/ 	.word	0x00008a90


	//   ....[30]....
        /*012c*/ 	.word	0x00008af0


	//----- nvinfo : EIATTR_VRC_CTA_INIT_COUNT
	.align		4
.L_639:
        /*0130*/ 	.byte	0x02, 0x4a
	.zero		1
	.zero		1


	//----- nvinfo : EIATTR_SYSCALL_OFFSETS
	.align		4
        /*0134*/ 	.byte	0x04, 0x46
        /*0136*/ 	.short	(.L_641 - .L_640)


	//   ....[0]....
.L_640:
        /*0138*/ 	.word	0x00001030


	//----- nvinfo : EIATTR_EXIT_INSTR_OFFSETS
	.align		4
.L_641:
        /*013c*/ 	.byte	0x04, 0x1c
        /*013e*/ 	.short	(.L_643 - .L_642)


	//   ....[0]....
.L_642:
        /*0140*/ 	.word	0x000000b0


	//   ....[1]....
        /*0144*/ 	.word	0x00008410


	//   ....[2]....
        /*0148*/ 	.word	0x00008670


	//   ....[3]....
        /*014c*/ 	.word	0x000086c0


	//----- nvinfo : EIATTR_CRS_STACK_SIZE
	.align		4
.L_643:
        /*0150*/ 	.byte	0x04, 0x1e
        /*0152*/ 	.short	(.L_645 - .L_644)
.L_644:
        /*0154*/ 	.word	0x00000000


	//----- nvinfo : EIATTR_CBANK_PARAM_SIZE
	.align		4
.L_645:
        /*0158*/ 	.byte	0x03, 0x19
        /*015a*/ 	.short	0x0128


	//----- nvinfo : EIATTR_PARAM_CBANK
	.align		4
        /*015c*/ 	.byte	0x04, 0x0a
        /*015e*/ 	.short	(.L_647 - .L_646)
	.align		4
.L_646:
        /*0160*/ 	.word	index@(.nv.constant0._ZN4mmha33masked_multihead_attention_kernelIfLi64ELi64ELi2ELi16ELi128ELb0ELb0EEEv26Multihead_attention_paramsIT_XT5_EE)
        /*0164*/ 	.short	0x0380
        /*0166*/ 	.short	0x0128


	//----- nvinfo : EIATTR_SW_WAR
	.align		4
.L_647:
        /*0168*/ 	.byte	0x04, 0x36
        /*016a*/ 	.short	(.L_649 - .L_648)
.L_648:
        /*016c*/ 	.word	0x00000008
.L_649:


//--------------------- .nv.info._ZN4mmha33masked_multihead_attention_kernelIfLi64ELi64ELi4ELi16ELi64ELb0ELb0EEEv26Multihead_attention_paramsIT_XT5_EE --------------------------
	.section	.nv.info._ZN4mmha33masked_multihead_attention_kernelIfLi64ELi64ELi4ELi16ELi64ELb0ELb0EEEv26Multihead_attention_paramsIT_XT5_EE,"",@"SHT_CUDA_INFO"
	.sectionflags	@""
	.align	4


	//----- nvinfo : EIATTR_CUDA_API_VERSION
	.align		4
        /*0000*/ 	.byte	0x04, 0x37
        /*0002*/ 	.short	(.L_651 - .L_650)
.L_650:
        /*0004*/ 	.word	0x00000082


	//----- nvinfo : EIATTR_KPARAM_INFO
	.align		4
.L_651:
        /*0008*/ 	.byte	0x04, 0x17
        /*000a*/ 	.short	(.L_653 - .L_652)
.L_652:
        /*000c*/ 	.word	0x00000000
        /*0010*/ 	.short	0x0000
        /*0012*/ 	.short	0x0000
        /*0014*/ 	.byte	0x00, 0xf0, 0xa1, 0x04


	//----- nvinfo : EIATTR_SPARSE_MMA_MASK
	.align		4
.L_653:
        /*0018*/ 	.byte	0x03, 0x50
        /*001a*/ 	.short	0x0000


	//----- nvinfo : EIATTR_MAXREG_COUNT
	.align		4
        /*001c*/ 	.byte	0x03, 0x1b
        /*001e*/ 	.short	0x00ff


	//----- nvinfo : EIATTR_NUM_BARRIERS
	.align		4
        /*0020*/ 	.byte	0x02, 0x4c
        /*0022*/ 	.byte	0x01
	.zero		1


	//----- nvinfo : EIATTR_EXTERNS
	.align		4
        /*0024*/ 	.byte	0x04, 0x0f
        /*0026*/ 	.short	(.L_655 - .L_654)


	//   ....[0]....
	.align		4
.L_654:
        /*0028*/ 	.word	index@(__assertfail)


	//----- nvinfo : EIATTR_MERCURY_ISA_VERSION
	.align		4
.L_655:
        /*002c*/ 	.byte	0x03, 0x5f
        /*002e*/ 	.short	0x0101


	//----- nvinfo : EIATTR_INT_WARP_WIDE_INSTR_OFFSETS
	.align		4
        /*0030*/ 	.byte	0x04, 0x31
        /*0032*/ 	.short	(.L_657 - .L_656)


	//   ....[0]....
.L_656:
        /*0034*/ 	.word	0x000009e0


	//----- nvinfo : EIATTR_COOP_GROUP_MASK_REGIDS
	.align		4
.L_657:
        /*0038*/ 	.byte	0x04, 0x29
        /*003a*/ 	.short	(.L_659 - .L_658)


	//   ....[0]....
.L_658:
        /*003c*/ 	.word	0xffffffff


	//   ....[1]....
        /*0040*/ 	.word	0xffffffff


	//   ....[2]....
        /*0044*/ 	.word	0xffffffff


	//   ....[3]....
        /*0048*/ 	.word	0xffffffff


	//   ....[4]....
        /*004c*/ 	.word	0xffffffff


	//   ....[5]....
        /*0050*/ 	.word	0xffffffff


	//   ....[6]....
        /*0054*/ 	.word	0xffffffff


	//   ....[7]....
        /*0058*/ 	.word	0xffffffff


	//   ....[8]....
        /*005c*/ 	.word	0xffffffff


	//   ....[9]....
        /*0060*/ 	.word	0xffffffff


	//   ....[10]....
        /*0064*/ 	.word	0xffffffff


	//   ....[11]....
        /*0068*/ 	.word	0xffffffff


	//   ....[12]....
        /*006c*/ 	.word	0xffffffff


	//   ....[13]....
        /*0070*/ 	.word	0xffffffff


	//   ....[14]....
        /*0074*/ 	.word	0xffffffff


	//   ....[15]....
        /*0078*/ 	.word	0xffffffff


	//   ....[16]....
        /*007c*/ 	.word	0xffffffff


	//   ....[17]....
        /*0080*/ 	.word	0xffffffff


	//   ....[18]....
        /*0084*/ 	.word	0xffffffff


	//   ....[19]....
        /*0088*/ 	.word	0x0500000f


	//   ....[20]....
        /*008c*/ 	.word	0x0500000f


	//   ....[21]....
        /*0090*/ 	.word	0x0500000f


	//   ....[22]....
        /*0094*/ 	.word	0x0500000f


	//   ....[23]....
        /*0098*/ 	.word	0x0500000f


	//   ....[24]....
        /*009c*/ 	.word	0x0500000f


	//   ....[25]....
        /*00a0*/ 	.word	0x0500000f


	//   ....[26]....
        /*00a4*/ 	.word	0x0500000f


	//   ....[27]....
        /*00a8*/ 	.word	0x0500000f


	//   ....[28]....
        /*00ac*/ 	.word	0x0500000f


	//----- nvinfo : EIATTR_COOP_GROUP_INSTR_OFFSETS
	.align		4
.L_659:
        /*00b0*/ 	.byte	0x04, 0x28
        /*00b2*/ 	.short	(.L_661 - .L_660)


	//   ....[0]....
.L_660:
        /*00b4*/ 	.word	0x00001750


	//   ....[1]....
        /*00b8*/ 	.word	0x00001770


	//   ....[2]....
        /*00bc*/ 	.word	0x00001790


	//   ....[3]....
        /*00c0*/ 	.word	0x000017b0


	//   ....[4]....
        /*00c4*/ 	.word	0x000017d0


	//   ....[5]....
        /*00c8*/ 	.word	0x00002790


	//   ....[6]....
        /*00cc*/ 	.word	0x000027b0


	//   ....[7]....
        /*00d0*/ 	.word	0x00002ab0


	//   ....[8]....
        /*00d4*/ 	.word	0x00002ad0


	//   ....[9]....
        /*00d8*/ 	.word	0x00002af0


	//   ....[10]....
        /*00dc*/ 	.word	0x00002bf0


	//   ....[11]....
        /*00e0*/ 	.word	0x00002c30


	//   ....[12]....
        /*00e4*/ 	.word	0x000042b0


	//   ....[13]....
        /*00e8*/ 	.word	0x00004330


	//   ....[14]....
        /*00ec*/ 	.word	0x00004350


	//   ....[15]....
        /*00f0*/ 	.word	0x00004370


	//   ....[16]....
        /*00f4*/ 	.word	0x00004390


	//   ....[17]....
        /*00f8*/ 	.word	0x000043f0


	//   ....[18]....
        /*00fc*/ 	.word	0x00004410


	//   ....[19]....
        /*0100*/ 	.word	0x00008350


	//   ....[20]....
        /*0104*/ 	.word	0x000083b0


	//   ....[21]....
        /*0108*/ 	.word	0x00008410


	//   ....[22]....
        /*010c*/ 	.word	0x00008470


	//   ....[23]....
        /*0110*/ 	.word	0x000084d0


	//   ....[24]....
        /*0114*/ 	.word	0x00008550


	//   ....[25]....
        /*0118*/ 	.word	0x000085d0


	//   ....[26]....
        /*011c*/ 	.word	0x00008660


	//   ....[27]....
        /*0120*/ 	.word	0x000086e0


	//   ....[28]....
        /*0124*/ 	.word	0x00008740


	//----- nvinfo : EIATTR_VRC_CTA_INIT_COUNT
	.align		4
.L_661:
        /*0128*/ 	.byte	0x02, 0x4a
	.zero		1
	.zero		1


	//----- nvinfo : EIATTR_SYSCALL_OFFSETS
	.align		4
        /*012c*/ 	.byte	0x04, 0x46
        /*012e*/ 	.short	(.L_663 - .L_662)


	//   ....[0]....
.L_662:
        /*0130*/ 	.word	0x00001130


	//----- nvinfo : EIATTR_EXIT_INSTR_OFFSETS
	.align		4
.L_663:
        /*0134*/ 	.byte	0x04, 0x1c
        /*0136*/ 	.short	(.L_665 - .L_664)


	//   ....[0]....
.L_664:
        /*0138*/ 	.word	0x000000d0


	//   ....[1]....
        /*013c*/ 	.word	0x00008050


	//   ....[2]....
        /*0140*/ 	.word	0x000082b0


	//   ....[3]....
        /*0144*/ 	.word	0x00008300


	//----- nvinfo : EIATTR_CRS_STACK_SIZE
	.align		4
.L_665:
        /*0148*/ 	.byte	0x04, 0x1e
        /*014a*/ 	.short	(.L_667 - .L_666)
.L_666:
        /*014c*/ 	.word	0x00000000


	//----- nvinfo : EIATTR_CBANK_PARAM_SIZE
	.align		4
.L_667:
        /*0150*/ 	.byte	0x03, 0x19
        /*0152*/ 	.short	0x0128


	//----- nvinfo : EIATTR_PARAM_CBANK
	.align		4
        /*0154*/ 	.byte	0x04, 0x0a
        /*0156*/ 	.short	(.L_669 - .L_668)
	.align		4
.L_668:
        /*0158*/ 	.word	index@(.nv.constant0._ZN4mmha33masked_multihead_attention_kernelIfLi64ELi64ELi4ELi16ELi64ELb0ELb0EEEv26Multihead_attention_paramsIT_XT5_EE)
        /*015c*/ 	.short	0x0380
        /*015e*/ 	.short	0x0128


	//----- nvinfo : EIATTR_SW_WAR
	.align		4
.L_669:
        /*0160*/ 	.byte	0x04, 0x36
        /*0162*/ 	.short	(.L_671 - .L_670)
.L_670:
        /*0164*/ 	.word	0x00000008
.L_671:


//--------------------- .nv.callgraph             --------------------------
	.section	.nv.callgraph,"",@"SHT_CUDA_CALLGRAPH"
	.align	4
	.sectionentsize	8
	.align		4
        /*0000*/ 	.word	0x00000000
	.align		4
        /*0004*/ 	.word	0xffffffff
	.align		4
        /*0008*/ 	.word	index@(_ZN4mmha33masked_multihead_attention_kernelItLi64ELi64ELi1ELi8ELi256ELb1ELb1EEEv26Multihead_attention_paramsIT_XT5_EE)
	.align		4
        /*000c*/ 	.word	index@(__assertfail)
	.align		4
        /*0010*/ 	.word	index@(_ZN4mmha33masked_multihead_attention_kernelItLi64ELi64ELi2ELi8ELi128ELb1ELb1EEEv26Multihead_attention_paramsIT_XT5_EE)
	.align		4
        /*0014*/ 	.word	index@(__assertfail)
	.align		4
        /*0018*/ 	.word	index@(_ZN4mmha33masked_multihead_attention_kernelItLi64ELi64ELi4ELi8ELi64ELb1ELb1EEEv26Multihead_attention_paramsIT_XT5_EE)
	.align		4
        /*001c*/ 	.word	index@(__assertfail)
	.align		4
        /*0020*/ 	.word	index@(_ZN4mmha33masked_multihead_attention_kernelItLi64ELi64ELi1ELi8ELi256ELb1ELb0EEEv26Multihead_attention_paramsIT_XT5_EE)
	.align		4
        /*0024*/ 	.word	index@(__assertfail)
	.align		4
        /*0028*/ 	.word	index@(_ZN4mmha33masked_multihead_attention_kernelItLi64ELi64ELi2ELi8ELi128ELb1ELb0EEEv26Multihead_attention_paramsIT_XT5_EE)
	.align		4
        /*002c*/ 	.word	index@(__assertfail)
	.align		4
        /*0030*/ 	.word	index@(_ZN4mmha33masked_multihead_attention_kernelItLi64ELi64ELi4ELi8ELi64ELb1ELb0EEEv26Multihead_attention_paramsIT_XT5_EE)
	.align		4
        /*0034*/ 	.word	index@(__assertfail)
	.align		4
        /*0038*/ 	.word	index@(_ZN4mmha33masked_multihead_attention_kernelIfLi64ELi64ELi1ELi16ELi256ELb1ELb1EEEv26Multihead_attention_paramsIT_XT5_EE)
	.align		4
        /*003c*/ 	.word	index@(__assertfail)
	.align		4
        /*0040*/ 	.word	index@(_ZN4mmha33masked_multihead_attention_kernelIfLi64ELi64ELi2ELi16ELi128ELb1ELb1EEEv26Multihead_attention_paramsIT_XT5_EE)
	.align		4
        /*0044*/ 	.word	index@(__assertfail)
	.align		4
        /*0048*/ 	.word	index@(_ZN4mmha33masked_multihead_attention_kernelIfLi64ELi64ELi4ELi16ELi64ELb1ELb1EEEv26Multihead_attention_paramsIT_XT5_EE)
	.align		4
        /*004c*/ 	.word	index@(__assertfail)
	.align		4
        /*0050*/ 	.word	index@(_ZN4mmha33masked_multihead_attention_kernelIfLi64ELi64ELi1ELi16ELi256ELb1ELb0EEEv26Multihead_attention_paramsIT_XT5_EE)
	.align		4
        /*0054*/ 	.word	index@(__assertfail)
	.align		4
        /*0058*/ 	.word	index@(_ZN4mmha33masked_multihead_attention_kernelIfLi64ELi64ELi2ELi16ELi128ELb1ELb0EEEv26Multihead_attention_paramsIT_XT5_EE)
	.align		4
        /*005c*/ 	.word	index@(__assertfail)
	.align		4
        /*0060*/ 	.word	index@(_ZN4mmha33masked_multihead_attention_kernelIfLi64ELi64ELi4ELi16ELi64ELb1ELb0EEEv26Multihead_attention_paramsIT_XT5_EE)
	.align		4
        /*0064*/ 	.word	index@(__assertfail)
	.align		4
        /*0068*/ 	.word	index@(_ZN4mmha33masked_multihead_attention_kernelItLi64ELi64ELi1ELi8ELi256ELb0ELb1EEEv26Multihead_attention_paramsIT_XT5_EE)
	.align		4
        /*006c*/ 	.word	index@(__assertfail)
	.align		4
        /*0070*/ 	.word	index@(_ZN4mmha33masked_multihead_attention_kernelItLi64ELi64ELi2ELi8ELi128ELb0ELb1EEEv26Multihead_attention_paramsIT_XT5_EE)
	.align		4
        /*0074*/ 	.word	index@(__assertfail)
	.align		4
        /*0078*/ 	.word	index@(_ZN4mmha33masked_multihead_attention_kernelItLi64ELi64ELi4ELi8ELi64ELb0ELb1EEEv26Multihead_attention_paramsIT_XT5_EE)
	.align		4
        /*007c*/ 	.word	index@(__assertfail)
	.align		4
        /*0080*/ 	.word	index@(_ZN4mmha33masked_multihead_attention_kernelItLi64ELi64ELi1ELi8ELi256ELb0ELb0EEEv26Multihead_attention_paramsIT_XT5_EE)
	.align		4
        /*0084*/ 	.word	index@(__assertfail)
	.align		4
        /*0088*/ 	.word	index@(_ZN4mmha33masked_multihead_attention_kernelItLi64ELi64ELi2ELi8ELi128ELb0ELb0EEEv26Multihead_attention_paramsIT_XT5_EE)
	.align		4
        /*008c*/ 	.word	index@(__assertfail)
	.align		4
        /*0090*/ 	.word	index@(_ZN4mmha33masked_multihead_attention_kernelItLi64ELi64ELi4ELi8ELi64ELb0ELb0EEEv26Multihead_attention_paramsIT_XT5_EE)
	.align		4
        /*0094*/ 	.word	index@(__assertfail)
	.align		4
        /*0098*/ 	.word	index@(_ZN4mmha33masked_multihead_attention_kernelIfLi64ELi64ELi1ELi16ELi256ELb0ELb1EEEv26Multihead_attention_paramsIT_XT5_EE)
	.align		4
        /*009c*/ 	.word	index@(__assertfail)
	.align		4
        /*00a0*/ 	.word	index@(_ZN4mmha33masked_multihead_attention_kernelIfLi64ELi64ELi2ELi16ELi128ELb0ELb1EEEv26Multihead_attention_paramsIT_XT5_EE)
	.align		4
        /*00a4*/ 	.word	index@(__assertfail)
	.align		4
        /*00a8*/ 	.word	index@(_ZN4mmha33masked_multihead_attention_kernelIfLi64ELi64ELi4ELi16ELi64ELb0ELb1EEEv26Multihead_attention_paramsIT_XT5_EE)
	.align		4
        /*00ac*/ 	.word	index@(__assertfail)
	.align		4
        /*00b0*/ 	.word	index@(_ZN4mmha33masked_multihead_attention_kernelIfLi64ELi64ELi1ELi16ELi256ELb0ELb0EEEv26Multihead_attention_paramsIT_XT5_EE)
	.align		4
        /*00b4*/ 	.word	index@(__assertfail)
	.align		4
        /*00b8*/ 	.word	index@(_ZN4mmha33masked_multihead_attention_kernelIfLi64ELi64ELi2ELi16ELi128ELb0ELb0EEEv26Multihead_attention_paramsIT_XT5_EE)
	.align		4
        /*00bc*/ 	.word	index@(__assertfail)
	.align		4
        /*00c0*/ 	.word	index@(_ZN4mmha33masked_multihead_attention_kernelIfLi64ELi64ELi4ELi16ELi64ELb0ELb0EEEv26Multihead_attention_paramsIT_XT5_EE)
	.align		4
        /*00c4*/ 	.word	index@(__assertfail)
	.align		4
        /*00c8*/ 	.word	0x00000000
	.align		4
        /*00cc*/ 	.word	0xfffffffe
	.align		4
        /*00d0*/ 	.word	0x00000000
	.align		4
        /*00d4*/ 	.word	0xfffffffd
	.align		4
        /*00d8*/ 	.word	0x00000000
	.align		4
        /*00dc*/ 	.word	0xfffffffc


//--------------------- .nv.constant4             --------------------------
	.section	.nv.constant4,"a",@progbits
	.align	8
	.align		8
.nv.constant4:
        /*0000*/ 	.dword	__assertfail
	.align		8
        /*0008*/ 	.dword	__unnamed_1
	.align		8
        /*0010*/ 	.dword	__unnamed_2
	.align		8
        /*0018*/ 	.dword	__unnamed_3
	.align		8
        /*0020*/ 	.dword	__unnamed_4
	.align		8
        /*0028*/ 	.dword	__unnamed_5
	.align		8
        /*0030*/ 	.dword	__unnamed_6
	.align		8
        /*0038*/ 	.dword	__unnamed_7
	.align		8
        /*0040*/ 	.dword	__unnamed_8
	.align		8
        /*0048*/ 	.dword	__unnamed_9
	.align		8
        /*0050*/ 	.dword	__unnamed_10
	.align		8
        /*0058*/ 	.dword	__unnamed_11
	.align		8
        /*0060*/ 	.dword	__unnamed_12
	.align		8
        /*0068*/ 	.dword	__unnamed_13
	.align		8
        /*0070*/ 	.dword	__unnamed_14
	.align		8
        /*0078*/ 	.dword	__unnamed_15
	.align		8
        /*0080*/ 	.dword	__unnamed_16
	.align		8
        /*0088*/ 	.dword	__unnamed_17
	.align		8
        /*0090*/ 	.dword	__unnamed_18
	.align		8
        /*0098*/ 	.dword	__unnamed_19
	.align		8
        /*00a0*/ 	.dword	__unnamed_20
	.align		8
        /*00a8*/ 	.dword	__unnamed_21
	.align		8
        /*00b0*/ 	.dword	__unnamed_22
	.align		8
        /*00b8*/ 	.dword	__unnamed_23
	.align		8
        /*00c0*/ 	.dword	__unnamed_24
	.align		8
        /*00c8*/ 	.dword	$str
	.align		8
        /*00d0*/ 	.dword	$str$1


//--------------------- .text._ZN4mmha33masked_multihead_attention_kernelItLi64ELi64ELi1ELi8ELi256ELb1ELb1EEEv26Multihead_attention_paramsIT_XT5_EE --------------------------
	.section	.text._ZN4mmha33masked_multihead_attention_kernelItLi64ELi64ELi1ELi8ELi256ELb1ELb1EEEv26Multihead_attention_paramsIT_XT5_EE,"ax",@progbits
	.align	128
        .global         _ZN4mmha33masked_multihead_attention_kernelItLi64ELi64ELi1ELi8ELi256ELb1ELb1EEEv26Multihead_attention_paramsIT_XT5_EE
        .type           _ZN4mmha33masked_multihead_attention_kernelItLi64ELi64ELi1ELi8ELi256ELb1ELb1EEEv26Multihead_attention_paramsIT_XT5_EE,@function
        .size           _ZN4mmha33masked_multihead_attention_kernelItLi64ELi64ELi1ELi8ELi256ELb1ELb1EEEv26Multihead_attention_paramsIT_XT5_EE,(.L_x_3000 - _ZN4mmha33masked_multihead_attention_kernelItLi64ELi64ELi1ELi8ELi256ELb1ELb1EEEv26Multihead_attention_paramsIT_XT5_EE)
        .other          _ZN4mmha33masked_multihead_attention_kernelItLi64ELi64ELi1ELi8ELi256ELb1ELb1EEEv26Multihead_attention_paramsIT_XT5_EE,@"STO_CUDA_ENTRY STV_DEFAULT"
_ZN4mmha33masked_multihead_attention_kernelItLi64ELi64ELi1ELi8ELi256ELb1ELb1EEEv26Multihead_attention_paramsIT_XT5_EE:
.text._ZN4mmha33masked_multihead_attention_kernelItLi64ELi64ELi1ELi8ELi256ELb1ELb1EEEv26Multihead_attention_paramsIT_XT5_EE:
[----:B------:R-:W0:Y:S01]  /*0000*/  LDC R1, c[0x0][0x37c] ;  /* 0x0000df00ff017b82 */ /* 0x000e220000000800 */
[----:B------:R-:W1:Y:S07]  /*0010*/  LDCU.64 UR4, c[0x0][0x490] ;  /* 0x00009200ff0477ac */ /* 0x000e6e0008000a00 */
[----:B------:R-:W2:Y:S01]  /*0020*/  S2UR UR41, SR_CTAID.Y ;  /* 0x00000000002979c3 */ /* 0x000ea20000002600 */
[----:B------:R-:W3:Y:S01]  /*0030*/  LDCU.64 UR36, c[0x0][0x358] ;  /* 0x00006b00ff2477ac */ /* 0x000ee20008000a00 */
[----:B-1----:R-:W-:-:S04]  /*0040*/  UISETP.NE.U32.AND UP0, UPT, UR4, URZ, UPT ;  /* 0x000000ff0400728c */ /* 0x002fc8000bf05070 */
[----:B------:R-:W-:-:S09]  /*0050*/  UISETP.NE.AND.EX UP0, UPT, UR5, URZ, UPT, UP0 ;  /* 0x000000ff0500728c */ /* 0x000fd2000bf05300 */
[----:B--23--:R-:W-:Y:S05]  /*0060*/  BRA.U !UP0, `(.L_x_0) ;  /* 0x00000001081c7547 */ /* 0x00cfea000b800000 */
[----:B------:R-:W-:-:S04]  /*0070*/  UIADD3 UR4, UP0, UPT, UR41, UR4, URZ ;  /* 0x0000000429047290 */ /* 0x000fc8000ff1e0ff */
[----:B------:R-:W-:Y:S02]  /*0080*/  UIADD3.X UR5, UPT, UPT, URZ, UR5, URZ, UP0, !UPT ;  /* 0x00000005ff057290 */ /* 0x000fe400087fe4ff */
[----:B------:R-:W-:-:S04]  /*0090*/  MOV R2, UR4 ;  /* 0x0000000400027c02 */ /* 0x000fc80008000f00 */
[----:B------:R-:W-:-:S05]  /*00a0*/  IMAD.U32 R3, RZ, RZ, UR5 ;  /* 0x00000005ff037e24 */ /* 0x000fca000f8e00ff */
[----:B------:R-:W2:Y:S02]  /*00b0*/  LDG.E.U8 R2, desc[UR36][R2.64] ;  /* 0x0000002402027981 */ /* 0x000ea4000c1e1100 */
[----:B--2---:R-:W-:-:S13]  /*00c0*/  ISETP.NE.AND P0, PT, R2, 0x1, PT ;  /* 0x000000010200780c */ /* 0x004fda0003f05270 */
[----:B------:R-:W-:Y:S05]  /*00d0*/  @!P0 EXIT ;  /* 0x000000000000894d */ /* 0x000fea0003800000 */
.L_x_0:
[----:B------:R-:W1:Y:S01]  /*00e0*/  LDCU.64 UR4, c[0x0][0x498] ;  /* 0x00009300ff0477ac */ /* 0x000e620008000a00 */
[----:B------:R-:W2:Y:S01]  /*00f0*/  S2R R6, SR_CTAID.Y ;  /* 0x0000000000067919 */ /* 0x000ea20000002600 */
[----:B------:R-:W3:Y:S01]  /*0100*/  LDCU UR7, c[0x0][0x3f0] ;  /* 0x00007e00ff0777ac */ /* 0x000ee20008000800 */
[----:B------:R-:W4:Y:S01]  /*0110*/  LDCU UR9, c[0x0][0x40c] ;  /* 0x00008180ff0977ac */ /* 0x000f220008000800 */
[----:B------:R-:W0:Y:S01]  /*0120*/  S2R R110, SR_TID.X ;  /* 0x00000000006e7919 */ /* 0x000e220000002100 */
[----:B------:R-:W0:Y:S01]  /*0130*/  LDCU UR8, c[0x0][0x3e8] ;  /* 0x00007d00ff0877ac */ /* 0x000e220008000800 */
[----:B------:R-:W0:Y:S01]  /*0140*/  S2UR UR46, SR_CTAID.X ;  /* 0x00000000002e79c3 */ /* 0x000e220000002500 */
[----:B-1----:R-:W-:-:S07]  /*0150*/  UIMAD.WIDE.U32 UR4, UR41, 0x4, UR4 ;  /* 0x00000004290478a5 */ /* 0x002fce000f8e0004 */
[----:B------:R-:W1:Y:S01]  /*0160*/  LDC.64 R16, c[0x0][0x418] ;  /* 0x00010600ff107b82 */ /* 0x000e620000000a00 */
[----:B---3--:R-:W-:Y:S02]  /*0170*/  MOV R0, UR7 ;  /* 0x0000000700007c02 */ /* 0x008fe40008000f00 */
[----:B------:R-:W-:Y:S01]  /*0180*/  MOV R2, UR4 ;  /* 0x0000000400027c02 */ /* 0x000fe20008000f00 */
[----:B------:R-:W-:Y:S01]  /*0190*/  IMAD.U32 R3, RZ, RZ, UR5 ;  /* 0x00000005ff037e24 */ /* 0x000fe2000f8e00ff */
[----:B------:R-:W-:-:S04]  /*01a0*/  IABS R7, R0 ;  /* 0x0000000000077213 */ /* 0x000fc80000000000 */
[----:B------:R3:W4:Y:S01]  /*01b0*/  LDG.E R11, desc[UR36][R2.64] ;  /* 0x00000024020b7981 */ /* 0x000722000c1e1900 */
[----:B------:R-:W2:Y:S08]  /*01c0*/  I2F.RP R0, R7 ;  /* 0x0000000700007306 */ /* 0x000eb00000209400 */
[----:B--2---:R-:W2:Y:S02]  /*01d0*/  MUFU.RCP R0, R0 ;  /* 0x0000000000007308 */ /* 0x004ea40000001000 */
[----:B--2---:R-:W-:-:S06]  /*01e0*/  VIADD R4, R0, 0xffffffe ;  /* 0x0ffffffe00047836 */ /* 0x004fcc0000000000 */
[----:B------:R2:W0:Y:S01]  /*01f0*/  F2I.FTZ.U32.TRUNC.NTZ R5, R4 ;  /* 0x0000000400057305 */ /* 0x000422000021f000 */
[----:B------:R-:W-:Y:S01]  /*0200*/  IABS R0, R6 ;  /* 0x0000000600007213 */ /* 0x000fe20000000000 */
[----:B--2---:R-:W-:Y:S01]  /*0210*/  IMAD.MOV.U32 R4, RZ, RZ, RZ ;  /* 0x000000ffff047224 */ /* 0x004fe200078e00ff */
[----:B0-----:R-:W-:-:S05]  /*0220*/  IADD3 R8, PT, PT, RZ, -R5, RZ ;  /* 0x80000005ff087210 */ /* 0x001fca0007ffe0ff */
[----:B------:R-:W-:-:S04]  /*0230*/  IMAD R9, R8, R7, RZ ;  /* 0x0000000708097224 */ /* 0x000fc800078e02ff */
[----:B------:R-:W-:-:S06]  /*0240*/  IMAD.HI.U32 R5, R5, R9, R4 ;  /* 0x0000000905057227 */ /* 0x000fcc00078e0004 */
[----:B------:R-:W-:-:S05]  /*0250*/  IMAD.HI.U32 R5, R5, R0, RZ ;  /* 0x0000000005057227 */ /* 0x000fca00078e00ff */
[----:B------:R-:W-:-:S13]  /*0260*/  R2UR UR6, R5 ;  /* 0x00000000050672ca */ /* 0x000fda00000e0000 */
[----:B------:R-:W-:-:S05]  /*0270*/  IADD3 R4, PT, PT, RZ, -UR6, RZ ;  /* 0x80000006ff047c10 */ /* 0x000fca000fffe0ff */
[C---:B------:R-:W-:Y:S02]  /*0280*/  IMAD R0, R7.reuse, R4, R0 ;  /* 0x0000000407007224 */ /* 0x040fe400078e0200 */
[----:B---3--:R-:W-:Y:S01]  /*0290*/  IMAD.U32 R2, RZ, RZ, UR6 ;  /* 0x00000006ff027e24 */ /* 0x008fe2000f8e00ff */
[----:B------:R-:W-:Y:S01]  /*02a0*/  ULOP3.LUT UR4, UR41, UR7, URZ, 0x3c, !UPT ;  /* 0x0000000729047292 */ /* 0x000fe2000f8e3cff */
[----:B------:R-:W0:Y:S01]  /*02b0*/  LDC.64 R4, c[0x0][0x460] ;  /* 0x00011800ff047b82 */ /* 0x000e220000000a00 */
[----:B------:R-:W-:-:S13]  /*02c0*/  ISETP.GT.U32.AND P0, PT, R7, R0, PT ;  /* 0x000000000700720c */ /* 0x000fda0003f04070 */
[----:B------:R-:W-:Y:S01]  /*02d0*/  @!P0 IADD3 R2, PT, PT, R2, 0x1, RZ ;  /* 0x0000000102028810 */ /* 0x000fe20007ffe0ff */
[----:B------:R-:W-:-:S03]  /*02e0*/  @!P0 IMAD.IADD R0, R0, 0x1, -R7 ;  /* 0x0000000100008824 */ /* 0x000fc600078e0a07 */
[----:B------:R-:W-:Y:S02]  /*02f0*/  @!P0 R2UR UR6, R2 ;  /* 0x00000000020682ca */ /* 0x000fe400000e0000 */
[----:B------:R-:W-:-:S11]  /*0300*/  ISETP.GE.U32.AND P1, PT, R0, R7, PT ;  /* 0x000000070000720c */ /* 0x000fd60003f26070 */
[----:B------:R-:W-:-:S05]  /*0310*/  MOV R0, UR6 ;  /* 0x0000000600007c02 */ /* 0x000fca0008000f00 */
[----:B------:R-:W-:Y:S01]  /*0320*/  @P1 VIADD R0, R0, 0x1 ;  /* 0x0000000100001836 */ /* 0x000fe20000000000 */
[----:B------:R-:W-:-:S04]  /*0330*/  UISETP.GE.AND UP1, UPT, UR4, URZ, UPT ;  /* 0x000000ff0400728c */ /* 0x000fc8000bf26270 */
[----:B------:R-:W-:Y:S01]  /*0340*/  @P1 R2UR UR6, R0 ;  /* 0x00000000000612ca */ /* 0x000fe200000e0000 */
[----:B------:R-:W-:-:S12]  /*0350*/  UISETP.NE.AND UP0, UPT, UR7, URZ, UPT ;  /* 0x000000ff0700728c */ /* 0x000fd8000bf05270 */
[----:B------:R-:W-:Y:S01]  /*0360*/  UMOV UR42, UR6 ;  /* 0x00000006002a7c82 */ /* 0x000fe20008000000 */
[----:B0-----:R-:W-:Y:S01]  /*0370*/  ISETP.NE.U32.AND P0, PT, R4, RZ, PT ;  /* 0x000000ff0400720c */ /* 0x001fe20003f05070 */
[----:B------:R-:W-:Y:S02]  /*0380*/  @!UP1 UIADD3 UR42, UPT, UPT, -UR42, URZ, URZ ;  /* 0x000000ff2a2a9290 */ /* 0x000fe4000fffe1ff */
[----:B------:R-:W-:Y:S01]  /*0390*/  @!UP0 ULOP3.LUT UR42, URZ, UR7, URZ, 0x33, !UPT ;  /* 0x00000007ff2a8292 */ /* 0x000fe2000f8e33ff */
[----:B------:R-:W0:Y:S01]  /*03a0*/  LDCU UR7, c[0x0][0x3f4] ;  /* 0x00007e80ff0777ac */ /* 0x000e220008000800 */
[----:B------:R-:W-:Y:S01]  /*03b0*/  ISETP.NE.AND.EX P0, PT, R5, RZ, PT, P0 ;  /* 0x000000ff0500720c */ /* 0x000fe20003f05300 */
[----:B------:R-:W2:Y:S03]  /*03c0*/  LDCU UR6, c[0x0][0x3f8] ;  /* 0x00007f00ff0677ac */ /* 0x000ea60008000800 */
[----:B----4-:R-:W-:-:S02]  /*03d0*/  ISETP.EQ.AND P4, PT, RZ, UR9, P0 ;  /* 0x00000009ff007c0c */ /* 0x010fc40008782270 */
[----:B0-----:R-:W-:-:S04]  /*03e0*/  MOV R10, UR7 ;  /* 0x00000007000a7c02 */ /* 0x001fc80008000f00 */
[----:B------:R-:W-:-:S04]  /*03f0*/  IABS R8, R10 ;  /* 0x0000000a00087213 */ /* 0x000fc80000000000 */
[----:B------:R-:W0:Y:S03]  /*0400*/  I2F.RP R0, R8 ;  /* 0x0000000800007306 */ /* 0x000e260000209400 */
[----:B------:R-:W-:-:S05]  /*0410*/  VOTEU.ANY UP2, P4 ;  /* 0x0000000000ff7886 */ /* 0x000fca0002040100 */
[----:B------:R-:W3:Y:S01]  /*0420*/  @UP2 LDCU.64 UR4, c[0x0][0x460] ;  /* 0x00008c00ff0427ac */ /* 0x000ee20008000a00 */
[----:B0-----:R-:W0:Y:S01]  /*0430*/  MUFU.RCP R0, R0 ;  /* 0x0000000000007308 */ /* 0x001e220000001000 */
[----:B------:R-:W-:Y:S01]  /*0440*/  PLOP3.LUT P0, PT, PT, PT, UP2, 0x80, 0x8 ;  /* 0x000000000008781c */ /* 0x000fe20003f0f028 */
[----:B---3--:R-:W-:Y:S01]  /*0450*/  @UP2 UIMAD.WIDE UR4, UR42, 0x4, UR4 ;  /* 0x000000042a0428a5 */ /* 0x008fe2000f8e0204 */
[----:B0-----:R-:W-:-:S05]  /*0460*/  IADD3 R6, PT, PT, R0, 0xffffffe, RZ ;  /* 0x0ffffffe00067810 */ /* 0x001fca0007ffe0ff */
[----:B------:R0:W3:Y:S01]  /*0470*/  F2I.FTZ.U32.TRUNC.NTZ R7, R6 ;  /* 0x0000000600077305 */ /* 0x0000e2000021f000 */
[----:B------:R-:W-:Y:S01]  /*0480*/  MOV R4, UR4 ;  /* 0x0000000400047c02 */ /* 0x000fe20008000f00 */
[----:B------:R-:W-:-:S05]  /*0490*/  IMAD.U32 R5, RZ, RZ, UR5 ;  /* 0x00000005ff057e24 */ /* 0x000fca000f8e00ff */
[----:B------:R3:W5:Y:S01]  /*04a0*/  @P0 LDG.E R3, desc[UR36][R4.64] ;  /* 0x0000002404030981 */ /* 0x000762000c1e1900 */
[----:B0-----:R-:W-:Y:S02]  /*04b0*/  HFMA2 R6, -RZ, RZ, 0, 0 ;  /* 0x00000000ff067431 */ /* 0x001fe400000001ff */
[----:B---3--:R-:W-:-:S04]  /*04c0*/  IMAD.MOV R5, RZ, RZ, -R7 ;  /* 0x000000ffff057224 */ /* 0x008fc800078e0a07 */
[----:B------:R-:W-:-:S04]  /*04d0*/  IMAD R5, R5, R8, RZ ;  /* 0x0000000805057224 */ /* 0x000fc800078e02ff */
[----:B------:R-:W-:Y:S01]  /*04e0*/  IMAD.HI.U32 R7, R7, R5, R6 ;  /* 0x0000000507077227 */ /* 0x000fe200078e0006 */
[----:B------:R-:W-:-:S13]  /*04f0*/  R2UR UR45, R11 ;  /* 0x000000000b2d72ca */ /* 0x000fda00000e0000 */
[----:B------:R-:W-:-:S06]  /*0500*/  UIADD3 UR47, UPT, UPT, UR45, -0x1, URZ ;  /* 0xffffffff2d2f7890 */ /* 0x000fcc000fffe0ff */
[----:B------:R-:W-:-:S04]  /*0510*/  MOV R12, UR47 ;  /* 0x0000002f000c7c02 */ /* 0x000fc80008000f00 */
[----:B------:R-:W-:-:S05]  /*0520*/  IABS R0, R12 ;  /* 0x0000000c00007213 */ /* 0x000fca0000000000 */
[----:B------:R-:W-:-:S04]  /*0530*/  IMAD.HI.U32 R7, R7, R0, RZ ;  /* 0x0000000007077227 */ /* 0x000fc800078e00ff */
[----:B------:R-:W-:-:S04]  /*0540*/  IMAD.MOV R7, RZ, RZ, -R7 ;  /* 0x000000ffff077224 */ /* 0x000fc800078e0a07 */
[----:B------:R-:W-:-:S05]  /*0550*/  IMAD R7, R8, R7, R0 ;  /* 0x0000000708077224 */ /* 0x000fca00078e0200 */
[----:B------:R-:W-:-:S13]  /*0560*/  R2UR UR40, R7 ;  /* 0x00000000072872ca */ /* 0x000fda00000e0000 */
[----:B------:R-:W-:-:S13]  /*0570*/  ISETP.GT.U32.AND P0, PT, R8, UR40, PT ;  /* 0x0000002808007c0c */ /* 0x000fda000bf04070 */
[----:B------:R-:W-:-:S04]  /*0580*/  @!P0 IADD3 R0, PT, PT, -R8, UR40, RZ ;  /* 0x0000002808008c10 */ /* 0x000fc8000fffe1ff */
[----:B------:R-:W-:-:S13]  /*0590*/  @!P0 R2UR UR40, R0 ;  /* 0x00000000002882ca */ /* 0x000fda00000e0000 */
[----:B------:R-:W-:Y:S01]  /*05a0*/  ISETP.GT.U32.AND P0, PT, R8, UR40, PT ;  /* 0x0000002808007c0c */ /* 0x000fe2000bf04070 */
[----:B------:R-:W-:Y:S01]  /*05b0*/  UISETP.NE.AND UP1, UPT, UR8, URZ, UPT ;  /* 0x000000ff0800728c */ /* 0x000fe2000bf25270 */
[----:B------:R-:W-:Y:S01]  /*05c0*/  ISETP.GT.U32.AND P3, PT, R110, 0x1f, PT ;  /* 0x0000001f6e00780c */ /* 0x000fe20003f64070 */
[----:B------:R-:W-:Y:S02]  /*05d0*/  UP2UR UR44, UPR, URZ, 0x4 ;  /* 0x00000004ff2c7883 */ /* 0x000fe40008000000 */
[----:B------:R-:W-:-:S08]  /*05e0*/  UISETP.GE.AND UP2, UPT, UR47, URZ, UPT ;  /* 0x000000ff2f00728c */ /* 0x000fd0000bf46270 */
[----:B------:R-:W-:Y:S01]  /*05f0*/  @!P0 IADD3 R8, PT, PT, -R8, UR40, RZ ;  /* 0x0000002808088c10 */ /* 0x000fe2000fffe1ff */
[----:B------:R-:W-:-:S03]  /*0600*/  UISETP.NE.AND UP0, UPT, UR7, URZ, UPT ;  /* 0x000000ff0700728c */ /* 0x000fc6000bf05270 */
[----:B------:R-:W-:Y:S01]  /*0610*/  @!P0 R2UR UR40, R8 ;  /* 0x00000000082882ca */ /* 0x000fe200000e0000 */
[----:B--2---:R-:W-:Y:S02]  /*0620*/  UIMAD UR43, UR41, UR6, UR46 ;  /* 0x00000006292b72a4 */ /* 0x004fe4000f8e022e */
[----:B------:R-:W-:Y:S01]  /*0630*/  @UP1 USHF.L.U32 UR5, UR46, 0x6, URZ ;  /* 0x000000062e051899 */ /* 0x000fe200080006ff */
[----:B------:R-:W-:Y:S01]  /*0640*/  BSSY.RECONVERGENT B0, `(.L_x_1) ;  /* 0x000001c000007945 */ /* 0x000fe20003800200 */
[----:B------:R-:W-:Y:S01]  /*0650*/  @!UP1 USHF.L.U32 UR4, UR43, 0x6, URZ ;  /* 0x000000062b049899 */ /* 0x000fe200080006ff */
[----:B------:R-:W-:Y:S01]  /*0660*/  HFMA2 R18, -RZ, RZ, 0, 0 ;  /* 0x00000000ff127431 */ /* 0x000fe200000001ff */
[----:B------:R-:W-:Y:S01]  /*0670*/  UMOV UR38, URZ ;  /* 0x000000ff00267c82 */ /* 0x000fe20008000000 */
[----:B------:R-:W-:Y:S02]  /*0680*/  @UP1 UIMAD UR4, UR41, UR8, UR5 ;  /* 0x00000008290412a4 */ /* 0x000fe4000f8e0205 */
[----:B------:R-:W-:-:S03]  /*0690*/  UIMAD UR42, UR42, UR6, URZ ;  /* 0x000000062a2a72a4 */ /* 0x000fc6000f8e02ff */
[----:B------:R-:W-:Y:S02]  /*06a0*/  @!UP2 UIADD3 UR40, UPT, UPT, -UR40, URZ, URZ ;  /* 0x000000ff2828a290 */ /* 0x000fe4000fffe1ff */
[----:B------:R-:W-:Y:S01]  /*06b0*/  @!UP0 ULOP3.LUT UR40, URZ, UR7, URZ, 0x33, !UPT ;  /* 0x00000007ff288292 */ /* 0x000fe2000f8e33ff */
[----:B------:R-:W-:Y:S02]  /*06c0*/  P2R R2, PR, RZ, 0x10 ;  /* 0x00000010ff027803 */ /* 0x000fe40000000000 */
[----:B------:R-:W-:Y:S01]  /*06d0*/  SHF.L.U32 R0, R110, 0x1, RZ ;  /* 0x000000016e007819 */ /* 0x000fe200000006ff */
[----:B-1----:R-:W-:Y:S08]  /*06e0*/  @P3 BRA `(.L_x_2) ;  /* 0x0000000000443947 */ /* 0x002ff00003800000 */
[----:B------:R-:W0:Y:S01]  /*06f0*/  LDC R4, c[0x0][0x478] ;  /* 0x00011e00ff047b82 */ /* 0x000e220000000800 */
[----:B------:R-:W-:Y:S01]  /*0700*/  VIADD R15, R0, UR4 ;  /* 0x00000004000f7c36 */ /* 0x000fe20008000000 */
[----:B0-----:R-:W-:-:S13]  /*0710*/  ISETP.NE.AND P0, PT, R4, 0x2, PT ;  /* 0x000000020400780c */ /* 0x001fda0003f05270 */
[----:B------:R-:W0:Y:S08]  /*0720*/  @!P0 LDC.64 R8, c[0x0][0x388] ;  /* 0x0000e200ff088b82 */ /* 0x000e300000000a00 */
[----:B------:R-:W1:Y:S08]  /*0730*/  @!P0 LDC.64 R4, c[0x0][0x468] ;  /* 0x00011a00ff048b82 */ /* 0x000e700000000a00 */
[----:B------:R-:W2:Y:S01]  /*0740*/  @P0 LDC.64 R6, c[0x0][0x388] ;  /* 0x0000e200ff060b82 */ /* 0x000ea20000000a00 */
[----:B0-----:R-:W-:-:S04]  /*0750*/  @!P0 IADD3 R8, P1, PT, R15, R8, RZ ;  /* 0x000000080f088210 */ /* 0x001fc80007f3e0ff */
[C---:B------:R-:W-:Y:S01]  /*0760*/  @!P0 LEA.HI.X.SX32 R9, R15.reuse, R9, 0x1, P1 ;  /* 0x000000090f098211 */ /* 0x040fe200008f0eff */
[----:B-1----:R-:W3:Y:S04]  /*0770*/  @!P0 LDG.E R4, desc[UR36][R4.64] ;  /* 0x0000002404048981 */ /* 0x002ee8000c1e1900 */
[----:B------:R-:W4:Y:S01]  /*0780*/  @!P0 LDG.E.U16 R8, desc[UR36][R8.64] ;  /* 0x0000002408088981 */ /* 0x000f22000c1e1500 */
[----:B--2---:R-:W-:Y:S01]  /*0790*/  @P0 IMAD.WIDE R6, R15, 0x2, R6 ;  /* 0x000000020f060825 */ /* 0x004fe200078e0206 */
[----:B----4-:R-:W3:Y:S08]  /*07a0*/  @!P0 I2F.S8 R11, R8 ;  /* 0x00000008000b8306 */ /* 0x010ef00000001400 */
[----:B------:R-:W0:Y:S01]  /*07b0*/  @!P0 I2F.S8 R13, R8.B1 ;  /* 0x10000008000d8306 */ /* 0x000e220000001400 */
[C---:B---3--:R-:W-:Y:S01]  /*07c0*/  @!P0 FMUL.FTZ R11, R4.reuse, R11 ;  /* 0x0000000b040b8220 */ /* 0x048fe20000410000 */
[----:B0-----:R-:W-:-:S05]  /*07d0*/  @!P0 FMUL.FTZ R18, R4, R13 ;  /* 0x0000000d04128220 */ /* 0x001fca0000410000 */
[----:B------:R-:W-:-:S06]  /*07e0*/  @!P0 F2FP.F16.F32.PACK_AB R18, R18, R11 ;  /* 0x0000000b1212823e */ /* 0x000fcc00000000ff */
[----:B------:R0:W5:Y:S02]  /*07f0*/  @P0 LDG.E R18, desc[UR36][R6.64] ;  /* 0x0000002406120981 */ /* 0x000164000c1e1900 */
.L_x_2:
[----:B------:R-:W-:Y:S05]  /*0800*/  BSYNC.RECONVERGENT B0 ;  /* 0x0000000000007941 */ /* 0x000fea0003800200 */
.L_x_1:
[----:B------:R-:W1:Y:S01]  /*0810*/  LDCU.64 UR10, c[0x0][0x3a0] ;  /* 0x00007400ff0a77ac */ /* 0x000e620008000a00 */
[----:B------:R-:W-:Y:S01]  /*0820*/  ISETP.NE.U32.AND P1, PT, R16, RZ, PT ;  /* 0x000000ff1000720c */ /* 0x000fe20003f25070 */
[----:B------:R-:W2:Y:S01]  /*0830*/  @!P3 LDC.64 R4, c[0x0][0x3b8] ;  /* 0x0000ee00ff04bb82 */ /* 0x000ea20000000a00 */
[----:B------:R-:W-:Y:S01]  /*0840*/  R2UR UR8, R17 ;  /* 0x00000000110872ca */ /* 0x000fe200000e0000 */
[----:B------:R-:W3:Y:S01]  /*0850*/  LDCU.64 UR4, c[0x0][0x390] ;  /* 0x00007200ff0477ac */ /* 0x000ee20008000a00 */
[----:B------:R-:W-:Y:S02]  /*0860*/  LOP3.LUT R17, R0, 0x6, RZ, 0xc0, !PT ;  /* 0x0000000600117812 */ /* 0x000fe400078ec0ff */
[----:B------:R-:W-:Y:S01]  /*0870*/  SHF.R.U32.HI R19, RZ, 0x2, R110 ;  /* 0x00000002ff137819 */ /* 0x000fe2000001166e */
[----:B------:R-:W-:Y:S01]  /*0880*/  VOTEU.ANY UP1, P4 ;  /* 0x0000000000ff7886 */ /* 0x000fe20002020100 */
[----:B------:R-:W-:Y:S01]  /*0890*/  PLOP3.LUT P4, PT, PT, PT, UP1, 0x80, 0x8 ;  /* 0x000000000008781c */ /* 0x000fe20003f8f018 */
[----:B------:R-:W-:Y:S01]  /*08a0*/  USHF.L.U32 UR43, UR43, 0x6, URZ ;  /* 0x000000062b2b7899 */ /* 0x000fe200080006ff */
[----:B------:R-:W-:Y:S01]  /*08b0*/  MOV R23, RZ ;  /* 0x000000ff00177202 */ /* 0x000fe20000000f00 */
[----:B------:R-:W-:-:S02]  /*08c0*/  @!P3 IMAD R12, R19, UR7, R12 ;  /* 0x00000007130cbc24 */ /* 0x000fc4000f8e020c */
[----:B------:R-:W-:Y:S01]  /*08d0*/  VOTEU.ANY UP0, P1 ;  /* 0x0000000000ff7886 */ /* 0x000fe20000800100 */
[----:B------:R-:W-:Y:S01]  /*08e0*/  PLOP3.LUT P1, PT, PT, PT, UP1, 0x40, 0x4 ;  /* 0x000000000004781c */ /* 0x000fe20003f2e818 */
[----:B------:R-:W-:Y:S01]  /*08f0*/  UISETP.NE.AND.EX UP0, UPT, UR8, URZ, UPT, UP0 ;  /* 0x000000ff0800728c */ /* 0x000fe2000bf05300 */
[----:B-1----:R-:W-:Y:S02]  /*0900*/  ISETP.NE.U32.AND P0, PT, RZ, UR10, PT ;  /* 0x0000000aff007c0c */ /* 0x002fe4000bf05070 */
[----:B------:R-:W-:Y:S02]  /*0910*/  ISETP.GT.U32.OR P1, PT, R110, 0x1f, P1 ;  /* 0x0000001f6e00780c */ /* 0x000fe40000f24470 */
[----:B---3--:R-:W-:Y:S02]  /*0920*/  ISETP.NE.U32.AND P2, PT, RZ, UR4, PT ;  /* 0x00000004ff007c0c */ /* 0x008fe4000bf45070 */
[----:B------:R-:W-:Y:S02]  /*0930*/  ISETP.NE.AND.EX P0, PT, RZ, UR11, PT, P0 ;  /* 0x0000000bff007c0c */ /* 0x000fe4000bf05300 */
[----:B------:R-:W-:-:S02]  /*0940*/  ISETP.NE.AND.EX P2, PT, RZ, UR5, PT, P2 ;  /* 0x00000005ff007c0c */ /* 0x000fc4000bf45320 */
[----:B------:R-:W1:Y:S01]  /*0950*/  @UP0 LDCU.64 UR4, c[0x0][0x418] ;  /* 0x00008300ff0407ac */ /* 0x000e620008000a00 */
[C---:B------:R-:W-:Y:S02]  /*0960*/  ISETP.GT.U32.OR P0, PT, R110.reuse, 0x1f, !P0 ;  /* 0x0000001f6e00780c */ /* 0x040fe40004704470 */
[----:B------:R-:W-:Y:S02]  /*0970*/  ISETP.GT.U32.OR P2, PT, R110, 0x1f, !P2 ;  /* 0x0000001f6e00780c */ /* 0x000fe40005744470 */
[----:B------:R-:W-:Y:S01]  /*0980*/  ISETP.NE.OR P0, PT, RZ, UR9, P0 ;  /* 0x00000009ff007c0c */ /* 0x000fe20008705670 */
[----:B------:R-:W-:Y:S01]  /*0990*/  VOTEU.ALL UP1, P1 ;  /* 0x0000000000ff7886 */ /* 0x000fe20000820000 */
[----:B-----5:R-:W-:Y:S01]  /*09a0*/  @P4 R2UR UR38, R3 ;  /* 0x00000000032642ca */ /* 0x020fe200000e0000 */
[----:B------:R-:W-:Y:S01]  /*09b0*/  @!P3 IMAD R3, R10, UR43, R17 ;  /* 0x0000002b0a03bc24 */ /* 0x000fe2000f8e0211 */
[----:B------:R-:W-:Y:S01]  /*09c0*/  PLOP3.LUT P4, PT, PT, PT, UP0, 0x80, 0x8 ;  /* 0x000000000008781c */ /* 0x000fe20003f8f008 */
[----:B------:R-:W3:Y:S03]  /*09d0*/  @!P1 LDC.64 R10, c[0x0][0x450] ;  /* 0x00011400ff0a9b82 */ /* 0x000ee60000000a00 */
[----:B------:R-:W-:-:S05]  /*09e0*/  @!P3 LEA R3, R12, R3, 0x3 ;  /* 0x000000030c03b211 */ /* 0x000fca00078e18ff */
[----:B------:R-:W4:Y:S01]  /*09f0*/  @!P0 LDC.64 R8, c[0x0][0x3a0] ;  /* 0x0000e800ff088b82 */ /* 0x000f220000000a00 */
[----:B--2---:R-:W-:Y:S01]  /*0a00*/  @!P3 IMAD.WIDE R4, R3, 0x2, R4 ;  /* 0x000000020304b825 */ /* 0x004fe200078e0204 */
[----:B------:R-:W-:Y:S02]  /*0a10*/  @!UP1 UIMAD UR6, UR38, UR6, URZ ;  /* 0x00000006260692a4 */ /* 0x000fe4000f8e02ff */
[----:B-1----:R-:W-:Y:S01]  /*0a20*/  @UP0 UIMAD.WIDE.U32 UR4, UR41, 0x4, UR4 ;  /* 0x00000004290408a5 */ /* 0x002fe2000f8e0004 */
[----:B------:R-:W-:Y:S02]  /*0a30*/  IMAD.U32 R3, RZ, RZ, UR46 ;  /* 0x0000002eff037e24 */ /* 0x000fe4000f8e00ff */
[----:B------:R-:W-:Y:S01]  /*0a40*/  HFMA2 R16, -RZ, RZ, 0, 0 ;  /* 0x00000000ff107431 */ /* 0x000fe200000001ff */
[----:B------:R-:W2:Y:S01]  /*0a50*/  @!P3 LDG.E R23, desc[UR36][R4.64] ;  /* 0x000000240417b981 */ /* 0x000ea2000c1e1900 */
[----:B0-----:R-:W0:Y:S01]  /*0a60*/  @!P2 LDC.64 R6, c[0x0][0x390] ;  /* 0x0000e400ff06ab82 */ /* 0x001e220000000a00 */
[----:B------:R-:W-:-:S02]  /*0a70*/  MOV R14, UR6 ;  /* 0x00000006000e7c02 */ /* 0x000fc40008000f00 */
[----:B------:R-:W-:Y:S01]  /*0a80*/  LEA R3, R3, R0, 0x6 ;  /* 0x0000000003037211 */ /* 0x000fe200078e30ff */
[----:B------:R-:W-:Y:S01]  /*0a90*/  IMAD.U32 R12, RZ, RZ, UR4 ;  /* 0x00000004ff0c7e24 */ /* 0x000fe2000f8e00ff */
[----:B------:R-:W-:Y:S01]  /*0aa0*/  MOV R13, UR5 ;  /* 0x00000005000d7c02 */ /* 0x000fe20008000f00 */
[----:B------:R-:W1:Y:S02]  /*0ab0*/  LDCU.U8 UR4, c[0x0][0x404] ;  /* 0x00008080ff0477ac */ /* 0x000e640008000000 */
[----:B------:R-:W-:Y:S02]  /*0ac0*/  @!P1 IMAD R15, R14, 0x40, R3 ;  /* 0x000000400e0f9824 */ /* 0x000fe400078e0203 */
[----:B------:R-:W2:Y:S02]  /*0ad0*/  @P4 LDG.E R12, desc[UR36][R12.64] ;  /* 0x000000240c0c4981 */ /* 0x000ea4000c1e1900 */
[----:B---3--:R-:W-:Y:S02]  /*0ae0*/  @!P1 IMAD.WIDE R10, R15, 0x2, R10 ;  /* 0x000000020f0a9825 */ /* 0x008fe400078e020a */
[----:B------:R-:W3:Y:S02]  /*0af0*/  LDC R15, c[0x0][0x400] ;  /* 0x00010000ff0f7b82 */ /* 0x000ee40000000800 */
[----:B----4-:R-:W-:-:S02]  /*0b00*/  @!P0 IMAD.WIDE.U32 R8, R3, 0x2, R8 ;  /* 0x0000000203088825 */ /* 0x010fc400078e0008 */
[----:B------:R-:W4:Y:S04]  /*0b10*/  @!P1 LDG.E R10, desc[UR36][R10.64] ;  /* 0x000000240a0a9981 */ /* 0x000f28000c1e1900 */
[----:B------:R-:W4:Y:S01]  /*0b20*/  @!P0 LDG.E R16, desc[UR36][R8.64] ;  /* 0x0000002408108981 */ /* 0x000f22000c1e1900 */
[----:B0-----:R-:W-:Y:S01]  /*0b30*/  @!P2 IMAD.WIDE.U32 R6, R3, 0x2, R6 ;  /* 0x000000020306a825 */ /* 0x001fe200078e0006 */
[----:B------:R-:W-:-:S06]  /*0b40*/  MOV R3, RZ ;  /* 0x000000ff00037202 */ /* 0x000fcc0000000f00 */
[----:B------:R-:W4:Y:S01]  /*0b50*/  @!P2 LDG.E R3, desc[UR36][R6.64] ;  /* 0x000000240603a981 */ /* 0x000f22000c1e1900 */
[----:B-1----:R-:W-:Y:S02]  /*0b60*/  ISETP.NE.AND P0, PT, RZ, UR4, PT ;  /* 0x00000004ff007c0c */ /* 0x002fe4000bf05270 */
[----:B------:R-:W-:Y:S02]  /*0b70*/  ISETP.NE.AND P2, PT, RZ, UR9, PT ;  /* 0x00000009ff007c0c */ /* 0x000fe4000bf45270 */
[----:B---3--:R-:W-:Y:S01]  /*0b80*/  ISETP.LT.OR P0, PT, R15, 0x1, P0 ;  /* 0x000000010f00780c */ /* 0x008fe20000701670 */
[----:B------:R-:W-:Y:S01]  /*0b90*/  UIMAD UR41, UR41, UR7, URZ ;  /* 0x00000007292972a4 */ /* 0x000fe2000f8e02ff */
[----:B------:R-:W-:Y:S01]  /*0ba0*/  BSSY.RECONVERGENT B6, `(.L_x_3) ;  /* 0x00000e2000067945 */ /* 0x000fe20003800200 */
[----:B------:R-:W-:-:S04]  /*0bb0*/  UMOV UR39, URZ ;  /* 0x000000ff00277c82 */ /* 0x000fc80008000000 */
[----:B------:R-:W-:-:S04]  /*0bc0*/  MOV R76, UR41 ;  /* 0x00000029004c7c02 */ /* 0x000fc80008000f00 */
[----:B------:R-:W-:Y:S02]  /*0bd0*/  SHF.R.S32.HI R76, RZ, 0x1f, R76 ;  /* 0x0000001fff4c7819 */ /* 0x000fe4000001144c */
[----:B--2---:R-:W-:Y:S01]  /*0be0*/  @P4 R2UR UR39, R12 ;  /* 0x000000000c2742ca */ /* 0x004fe200000e0000 */
[----:B----4-:R-:W-:-:S04]  /*0bf0*/  @!P2 HADD2 R23, R23, R16 ;  /* 0x000000101717a230 */ /* 0x010fc80000000000 */
[----:B------:R-:W-:Y:S02]  /*0c00*/  @!P1 HMUL2 R23, R23, R10 ;  /* 0x0000000a17179232 */ /* 0x000fe40000000000 */
[----:B------:R-:W-:Y:S01]  /*0c10*/  HFMA2 R18, R18, 1, 1, R3 ;  /* 0x3c003c0012127831 */ /* 0x000fe20000000003 */
[----:B------:R-:W-:Y:S07]  /*0c20*/  @P0 BRA `(.L_x_4) ;  /* 0x0000000000d00947 */ /* 0x000fee0003800000 */
[----:B------:R-:W-:Y:S05]  /*0c30*/  @P2 BRA `(.L_x_5) ;  /* 0x0000000000742947 */ /* 0x000fea0003800000 */
[----:B------:R-:W-:-:S13]  /*0c40*/  ISETP.GE.AND P0, PT, R0, R15, PT ;  /* 0x0000000f0000720c */ /* 0x000fda0003f06270 */
[----:B------:R-:W-:Y:S05]  /*0c50*/  @P0 BRA `(.L_x_6) ;  /* 0x0000000c00580947 */ /* 0x000fea0003800000 */
[----:B------:R-:W-:Y:S01]  /*0c60*/  I2FP.F32.U32 R3, R15 ;  /* 0x0000000f00037245 */ /* 0x000fe20000201000 */
[----:B------:R-:W-:Y:S01]  /*0c70*/  UIADD3 UR4, UPT, UPT, -UR39, UR9, URZ ;  /* 0x0000000927047290 */ /* 0x000fe2000fffe1ff */
[----:B------:R-:W-:Y:S01]  /*0c80*/  I2FP.F32.U32 R0, R0 ;  /* 0x0000000000007245 */ /* 0x000fe20000201000 */
[--C-:B------:R-:W-:Y:S02]  /*0c90*/  HADD2.F32 R6, -RZ, R23.reuse.H1_H1 ;  /* 0x30000017ff067230 */ /* 0x100fe40000004100 */
[----:B------:R-:W-:Y:S01]  /*0ca0*/  HADD2.F32 R23, -RZ, R23.H0_H0 ;  /* 0x20000017ff177230 */ /* 0x000fe20000004100 */
[----:B------:R-:W0:Y:S02]  /*0cb0*/  MUFU.RCP R3, R3 ;  /* 0x0000000300037308 */ /* 0x000e240000001000 */
[----:B0-----:R-:W-:Y:S01]  /*0cc0*/  FMUL.FTZ R0, R0, R3 ;  /* 0x0000000300007220 */ /* 0x001fe20000410000 */
[--C-:B------:R-:W-:Y:S02]  /*0cd0*/  HADD2.F32 R3, -RZ, R18.reuse.H1_H1 ;  /* 0x30000012ff037230 */ /* 0x100fe40000004100 */
[----:B------:R-:W-:-:S02]  /*0ce0*/  HADD2.F32 R18, -RZ, R18.H0_H0 ;  /* 0x20000012ff127230 */ /* 0x000fc40000004100 */
[----:B------:R-:W-:Y:S01]  /*0cf0*/  FMUL.FTZ R4, R0, 13.28771209716796875 ;  /* 0x41549a7800047820 */ /* 0x000fe20000410000 */
[----:B------:R-:W-:-:S03]  /*0d00*/  I2FP.F32.S32 R0, UR4 ;  /* 0x0000000400007c45 */ /* 0x000fc60008201400 */
[----:B------:R-:W0:Y:S02]  /*0d10*/  MUFU.EX2 R5, -R4 ;  /* 0x8000000400057308 */ /* 0x000e240000000800 */
[----:B0-----:R-:W-:-:S04]  /*0d20*/  FMUL.FTZ R0, R0, R5 ;  /* 0x0000000500007220 */ /* 0x001fc80000410000 */
[----:B------:R-:W-:-:S04]  /*0d30*/  FMUL.RZ R9, R0, 0.15915493667125701904 ;  /* 0x3e22f98300097820 */ /* 0x000fc8000040c000 */
[----:B------:R-:W0:Y:S08]  /*0d40*/  MUFU.SIN R5, R9 ;  /* 0x0000000900057308 */ /* 0x000e300000000400 */
[----:B------:R-:W1:Y:S01]  /*0d50*/  MUFU.COS R0, R9 ;  /* 0x0000000900007308 */ /* 0x000e620000000000 */
[CC--:B0-----:R-:W-:Y:S01]  /*0d60*/  FMUL.FTZ R7, R5.reuse, R3.reuse ;  /* 0x0000000305077220 */ /* 0x0c1fe20000410000 */
[CC--:B------:R-:W-:Y:S01]  /*0d70*/  FMUL.FTZ R8, R5.reuse, R6.reuse ;  /* 0x0000000605087220 */ /* 0x0c0fe20000410000 */
[C---:B-1----:R-:W-:Y:S01]  /*0d80*/  FMUL.FTZ R4, R0.reuse, R3 ;  /* 0x0000000300047220 */ /* 0x042fe20000410000 */
[C---:B------:R-:W-:Y:S01]  /*0d90*/  FMUL.FTZ R6, R0.reuse, R6 ;  /* 0x0000000600067220 */ /* 0x040fe20000410000 */
[CC--:B------:R-:W-:Y:S01]  /*0da0*/  FFMA.FTZ R7, R0.reuse, R18.reuse, -R7 ;  /* 0x0000001200077223 */ /* 0x0c0fe20000010807 */
[-C--:B------:R-:W-:Y:S01]  /*0db0*/  FFMA.FTZ R8, R0, R23.reuse, -R8 ;  /* 0x0000001700087223 */ /* 0x080fe20000010808 */
[C---:B------:R-:W-:Y:S01]  /*0dc0*/  FFMA.FTZ R18, R5.reuse, R18, R4 ;  /* 0x0000001205127223 */ /* 0x040fe20000010004 */
[----:B------:R-:W-:-:S04]  /*0dd0*/  FFMA.FTZ R23, R5, R23, R6 ;  /* 0x0000001705177223 */ /* 0x000fc80000010006 */
[----:B------:R-:W-:Y:S02]  /*0de0*/  F2FP.F16.F32.PACK_AB R18, R18, R7 ;  /* 0x000000071212723e */ /* 0x000fe400000000ff */
[----:B------:R-:W-:Y:S01]  /*0df0*/  F2FP.F16.F32.PACK_AB R23, R23, R8 ;  /* 0x000000081717723e */ /* 0x000fe200000000ff */
[----:B------:R-:W-:Y:S06]  /*0e00*/  BRA `(.L_x_6) ;  /* 0x0000000800ec7947 */ /* 0x000fec0003800000 */
.L_x_5:
        /* <DEDUP_REMOVED lines=8> */
[----:B0-----:R-:W-:-:S04]  /*0e90*/  FMUL.FTZ R0, R0, R15 ;  /* 0x0000000f00007220 */ /* 0x001fc80000410000 */
[----:B------:R-:W-:Y:S01]  /*0ea0*/  FMUL.FTZ R3, R0, 13.28771209716796875 ;  /* 0x41549a7800037820 */ /* 0x000fe20000410000 */
[----:B------:R-:W-:-:S05]  /*0eb0*/  I2FP.F32.S32 R0, UR4 ;  /* 0x0000000400007c45 */ /* 0x000fca0008201400 */
[----:B------:R-:W0:Y:S02]  /*0ec0*/  MUFU.EX2 R3, -R3 ;  /* 0x8000000300037308 */ /* 0x000e240000000800 */
[----:B0-----:R-:W-:-:S04]  /*0ed0*/  FMUL.FTZ R0, R0, R3 ;  /* 0x0000000300007220 */ /* 0x001fc80000410000 */
[----:B------:R-:W-:-:S04]  /*0ee0*/  FMUL.RZ R0, R0, 0.15915493667125701904 ;  /* 0x3e22f98300007820 */ /* 0x000fc8000040c000 */
[----:B------:R-:W0:Y:S08]  /*0ef0*/  MUFU.SIN R5, R0 ;  /* 0x0000000000057308 */ /* 0x000e300000000400 */
[----:B------:R-:W1:Y:S01]  /*0f00*/  MUFU.COS R4, R0 ;  /* 0x0000000000047308 */ /* 0x000e620000000000 */
[-C--:B0-----:R-:W-:Y:S01]  /*0f10*/  FMUL.FTZ R7, R5, R6.reuse ;  /* 0x0000000605077220 */ /* 0x081fe20000410000 */
[----:B-1----:R-:W-:-:S03]  /*0f20*/  FMUL.FTZ R6, R4, R6 ;  /* 0x0000000604067220 */ /* 0x002fc60000410000 */
[-C--:B------:R-:W-:Y:S01]  /*0f30*/  FFMA.FTZ R7, R4, R18.reuse, -R7 ;  /* 0x0000001204077223 */ /* 0x080fe20000010807 */
[----:B------:R-:W-:-:S05]  /*0f40*/  FFMA.FTZ R18, R5, R18, R6 ;  /* 0x0000001205127223 */ /* 0x000fca0000010006 */
[----:B------:R-:W-:Y:S01]  /*0f50*/  F2FP.F16.F32.PACK_AB R18, R18, R7 ;  /* 0x000000071212723e */ /* 0x000fe200000000ff */
[----:B------:R-:W-:Y:S06]  /*0f60*/  BRA `(.L_x_6) ;  /* 0x0000000800947947 */ /* 0x000fec0003800000 */
.L_x_4:
[----:B------:R-:W-:-:S04]  /*0f70*/  ISETP.NE.AND P0, PT, RZ, UR4, PT ;  /* 0x00000004ff007c0c */ /* 0x000fc8000bf05270 */
[----:B------:R-:W-:-:S13]  /*0f80*/  ISETP.LT.OR P0, PT, R15, 0x1, !P0 ;  /* 0x000000010f00780c */ /* 0x000fda0004701670 */
[----:B------:R-:W-:Y:S05]  /*0f90*/  @P0 BRA `(.L_x_6) ;  /* 0x0000000800880947 */ /* 0x000fea0003800000 */
[----:B------:R-:W-:Y:S02]  /*0fa0*/  LEA.HI R3, R15, R15, RZ, 0x1 ;  /* 0x0000000f0f037211 */ /* 0x000fe400078f08ff */
[----:B------:R-:W-:Y:S02]  /*0fb0*/  IABS R8, R0 ;  /* 0x0000000000087213 */ /* 0x000fe40000000000 */
[----:B------:R-:W-:-:S04]  /*0fc0*/  SHF.R.S32.HI R25, RZ, 0x1, R3 ;  /* 0x00000001ff197819 */ /* 0x000fc80000011403 */
[-C--:B------:R-:W-:Y:S02]  /*0fd0*/  IABS R6, R25.reuse ;  /* 0x0000001900067213 */ /* 0x080fe40000000000 */
[----:B------:R-:W-:Y:S02]  /*0fe0*/  IABS R9, R25 ;  /* 0x0000001900097213 */ /* 0x000fe40000000000 */
[----:B------:R-:W0:Y:S08]  /*0ff0*/  I2F.RP R3, R6 ;  /* 0x0000000600037306 */ /* 0x000e300000209400 */
[----:B0-----:R-:W0:Y:S02]  /*1000*/  MUFU.RCP R3, R3 ;  /* 0x0000000300037308 */ /* 0x001e240000001000 */
[----:B0-----:R-:W-:-:S02]  /*1010*/  VIADD R4, R3, 0xffffffe ;  /* 0x0ffffffe03047836 */ /* 0x001fc40000000000 */
[----:B------:R-:W-:-:S04]  /*1020*/  IMAD.MOV R3, RZ, RZ, -R9 ;  /* 0x000000ffff037224 */ /* 0x000fc800078e0a09 */
[----:B------:R0:W1:Y:S02]  /*1030*/  F2I.FTZ.U32.TRUNC.NTZ R5, R4 ;  /* 0x0000000400057305 */ /* 0x000064000021f000 */
[----:B0-----:R-:W-:Y:S02]  /*1040*/  MOV R4, RZ ;  /* 0x000000ff00047202 */ /* 0x001fe40000000f00 */
[----:B-1----:R-:W-:-:S05]  /*1050*/  IADD3 R7, PT, PT, RZ, -R5, RZ ;  /* 0x80000005ff077210 */ /* 0x002fca0007ffe0ff */
[----:B------:R-:W-:-:S04]  /*1060*/  IMAD R7, R7, R6, RZ ;  /* 0x0000000607077224 */ /* 0x000fc800078e02ff */
[----:B------:R-:W-:-:S06]  /*1070*/  IMAD.HI.U32 R5, R5, R7, R4 ;  /* 0x0000000705057227 */ /* 0x000fcc00078e0004 */
[----:B------:R-:W-:-:S04]  /*1080*/  IMAD.HI.U32 R5, R5, R8, RZ ;  /* 0x0000000805057227 */ /* 0x000fc800078e00ff */
[----:B------:R-:W-:-:S05]  /*1090*/  IMAD R3, R5, R3, R8 ;  /* 0x0000000305037224 */ /* 0x000fca00078e0208 */
[----:B------:R-:W-:-:S13]  /*10a0*/  ISETP.GT.U32.AND P1, PT, R6, R3, PT ;  /* 0x000000030600720c */ /* 0x000fda0003f24070 */
[-C--:B------:R-:W-:Y:S02]  /*10b0*/  @!P1 IADD3 R3, PT, PT, R3, -R6.reuse, RZ ;  /* 0x8000000603039210 */ /* 0x080fe40007ffe0ff */
[----:B------:R-:W-:Y:S02]  /*10c0*/  @!P1 IADD3 R5, PT, PT, R5, 0x1, RZ ;  /* 0x0000000105059810 */ /* 0x000fe40007ffe0ff */
[----:B------:R-:W-:Y:S02]  /*10d0*/  ISETP.GE.U32.AND P0, PT, R3, R6, PT ;  /* 0x000000060300720c */ /* 0x000fe40003f06070 */
[----:B------:R-:W-:Y:S02]  /*10e0*/  LOP3.LUT R3, R0, R25, RZ, 0x3c, !PT ;  /* 0x0000001900037212 */ /* 0x000fe400078e3cff */
[----:B------:R-:W-:Y:S02]  /*10f0*/  ISETP.NE.AND P1, PT, R25, RZ, PT ;  /* 0x000000ff1900720c */ /* 0x000fe40003f25270 */
[----:B------:R-:W-:-:S02]  /*1100*/  ISETP.GE.AND P2, PT, R3, RZ, PT ;  /* 0x000000ff0300720c */ /* 0x000fc40003f46270 */
[----:B------:R-:W-:-:S05]  /*1110*/  LOP3.LUT R3, R25, 0x1, RZ, 0xc0, !PT ;  /* 0x0000000119037812 */ /* 0x000fca00078ec0ff */
[----:B------:R-:W-:Y:S01]  /*1120*/  @P0 VIADD R5, R5, 0x1 ;  /* 0x0000000105050836 */ /* 0x000fe20000000000 */
[----:B------:R-:W-:-:S04]  /*1130*/  ISETP.GE.AND P0, PT, R0, R15, PT ;  /* 0x0000000f0000720c */ /* 0x000fc80003f06270 */
[----:B------:R-:W-:-:S04]  /*1140*/  MOV R22, R5 ;  /* 0x0000000500167202 */ /* 0x000fc80000000f00 */
[----:B------:R-:W-:Y:S02]  /*1150*/  @!P2 IADD3 R22, PT, PT, -R22, RZ, RZ ;  /* 0x000000ff1616a210 */ /* 0x000fe40007ffe1ff */
[----:B------:R-:W-:Y:S02]  /*1160*/  @!P1 LOP3.LUT R22, RZ, R25, RZ, 0x33, !PT ;  /* 0x00000019ff169212 */ /* 0x000fe400078e33ff */
[----:B------:R-:W-:Y:S02]  /*1170*/  ISETP.GT.U32.OR P1, PT, R110, 0x1f, P0 ;  /* 0x0000001f6e00780c */ /* 0x000fe40000724470 */
[----:B------:R-:W-:Y:S01]  /*1180*/  ISETP.NE.U32.AND P0, PT, R3, 0x1, PT ;  /* 0x000000010300780c */ /* 0x000fe20003f05070 */
[----:B------:R-:W-:Y:S01]  /*1190*/  IMAD.MOV R3, RZ, RZ, -R22 ;  /* 0x000000ffff037224 */ /* 0x000fe200078e0a16 */
[----:B------:R-:W-:-:S03]  /*11a0*/  P2R R26, PR, RZ, 0x2 ;  /* 0x00000002ff1a7803 */ /* 0x000fc60000000000 */
[----:B------:R-:W-:-:S08]  /*11b0*/  IMAD R24, R25, R3, R0 ;  /* 0x0000000319187224 */ /* 0x000fd000078e0200 */
[----:B------:R-:W-:Y:S05]  /*11c0*/  @P0 BRA `(.L_x_7) ;  /* 0x0000000000400947 */ /* 0x000fea0003800000 */
[----:B------:R-:W-:Y:S01]  /*11d0*/  MOV R0, 0x0 ;  /* 0x0000000000007802 */ /* 0x000fe20000000f00 */
[----:B------:R-:W0:Y:S01]  /*11e0*/  LDCU.64 UR4, c[0x4][0xc8] ;  /* 0x01001900ff0477ac */ /* 0x000e220008000a00 */
[----:B------:R-:W-:Y:S01]  /*11f0*/  HFMA2 R8, -RZ, RZ, 0, 8.0049037933349609375e-05 ;  /* 0x0000053fff087431 */ /* 0x000fe200000001ff */
[----:B------:R-:W-:Y:S01]  /*1200*/  MOV R12, 0x1 ;  /* 0x00000001000c7802 */ /* 0x000fe20000000f00 */
[----:B------:R1:W2:Y:S01]  /*1210*/  LDC.64 R14, c[0x4][R0] ;  /* 0x01000000000e7b82 */ /* 0x0002a20000000a00 */
[----:B------:R-:W3:Y:S01]  /*1220*/  LDCU.64 UR6, c[0x4][0xd0] ;  /* 0x01001a00ff0677ac */ /* 0x000ee20008000a00 */
[----:B------:R-:W-:Y:S01]  /*1230*/  IMAD.MOV.U32 R13, RZ, RZ, RZ ;  /* 0x000000ffff0d7224 */ /* 0x000fe200078e00ff */
[----:B------:R-:W4:Y:S01]  /*1240*/  LDCU.64 UR8, c[0x4][0xc0] ;  /* 0x01001800ff0877ac */ /* 0x000f220008000a00 */
[----:B0-----:R-:W-:Y:S02]  /*1250*/  MOV R4, UR4 ;  /* 0x0000000400047c02 */ /* 0x001fe40008000f00 */
[----:B------:R-:W-:Y:S01]  /*1260*/  MOV R5, UR5 ;  /* 0x0000000500057c02 */ /* 0x000fe20008000f00 */
[----:B---3--:R-:W-:Y:S01]  /*1270*/  IMAD.U32 R6, RZ, RZ, UR6 ;  /* 0x00000006ff067e24 */ /* 0x008fe2000f8e00ff */
[----:B------:R-:W-:-:S02]  /*1280*/  MOV R7, UR7 ;  /* 0x0000000700077c02 */ /* 0x000fc40008000f00 */
[----:B----4-:R-:W-:Y:S01]  /*1290*/  MOV R10, UR8 ;  /* 0x00000008000a7c02 */ /* 0x010fe20008000f00 */
[----:B-1----:R-:W-:-:S07]  /*12a0*/  IMAD.U32 R11, RZ, RZ, UR9 ;  /* 0x00000009ff0b7e24 */ /* 0x002fce000f8e00ff */
[----:B------:R-:W-:-:S07]  /*12b0*/  LEPC R20, `(.L_x_7) ;  /* 0x000000001014794e */ /* 0x000fce0000000000 */
[----:B--2---:R-:W-:Y:S05]  /*12c0*/  CALL.ABS.NOINC R14 ;  /* 0x000000000e007343 */ /* 0x004fea0003c00000 */
.L_x_7:
[----:B------:R-:W0:Y:S01]  /*12d0*/  S2R R3, SR_CgaCtaId ;  /* 0x0000000000037919 */ /* 0x000e220000008800 */
[----:B------:R-:W1:Y:S01]  /*12e0*/  LDC R7, c[0x0][0x400] ;  /* 0x00010000ff077b82 */ /* 0x000e620000000800 */
[----:B------:R-:W-:Y:S02]  /*12f0*/  ISETP.NE.AND P6, PT, R26, RZ, PT ;  /* 0x000000ff1a00720c */ /* 0x000fe40003fc5270 */
[----:B------:R-:W-:-:S04]  /*1300*/  MOV R0, 0x400 ;  /* 0x0000040000007802 */ /* 0x000fc80000000f00 */
[----:B------:R-:W-:-:S04]  /*1310*/  IADD3 R0, PT, PT, R0, 0x140, RZ ;  /* 0x0000014000007810 */ /* 0x000fc80007ffe0ff */
[----:B0-----:R-:W-:-:S04]  /*1320*/  LEA R0, R3, R0, 0x18 ;  /* 0x0000000003007211 */ /* 0x001fc800078ec0ff */
[----:B-1----:R-:W-:Y:S01]  /*1330*/  LEA R3, R7, R0, 0x1 ;  /* 0x0000000007037211 */ /* 0x002fe200078e08ff */
[----:B------:R-:W-:Y:S06]  /*1340*/  @P6 BRA `(.L_x_8) ;  /* 0x00000000001c6947 */ /* 0x000fec0003800000 */
[----:B------:R-:W0:Y:S01]  /*1350*/  LDCU UR4, c[0x0][0x40c] ;  /* 0x00008180ff0477ac */ /* 0x000e220008000800 */
[----:B------:R-:W-:-:S04]  /*1360*/  IMAD R4, R25, R22, R24 ;  /* 0x0000001619047224 */ /* 0x000fc800078e0218 */
[----:B------:R-:W-:-:S05]  /*1370*/  IMAD R5, R4, 0x2, R0 ;  /* 0x0000000204057824 */ /* 0x000fca00078e0200 */
[----:B------:R1:W-:Y:S01]  /*1380*/  STS [R5], R18 ;  /* 0x0000001205007388 */ /* 0x0003e20000000800 */
[----:B0-----:R-:W-:-:S13]  /*1390*/  ISETP.NE.AND P0, PT, RZ, UR4, PT ;  /* 0x00000004ff007c0c */ /* 0x001fda000bf05270 */
[----:B------:R-:W-:-:S05]  /*13a0*/  @!P0 LEA R4, R4, R3, 0x1 ;  /* 0x0000000304048211 */ /* 0x000fca00078e08ff */
[----:B------:R1:W-:Y:S02]  /*13b0*/  @!P0 STS [R4], R23 ;  /* 0x0000001704008388 */ /* 0x0003e40000000800 */
.L_x_8:
[----:B------:R-:W-:Y:S05]  /*13c0*/  WARPSYNC.ALL ;  /* 0x0000000000007948 */ /* 0x000fea0003800000 */
[----:B------:R-:W-:Y:S06]  /*13d0*/  BAR.SYNC.DEFER_BLOCKING 0x0 ;  /* 0x0000000000007b1d */ /* 0x000fec0000010000 */
[----:B------:R-:W-:Y:S05]  /*13e0*/  @P6 BRA.U `(.L_x_9) ;  /* 0x0000000500446947 */ /* 0x000fea0003800000 */
[----:B-1----:R-:W-:Y:S01]  /*13f0*/  SHF.R.S32.HI R4, RZ, 0x1f, R7 ;  /* 0x0000001fff047819 */ /* 0x002fe20000011407 */
[----:B------:R-:W-:Y:S01]  /*1400*/  BSSY.RECONVERGENT B0, `(.L_x_9) ;  /* 0x000004f000007945 */ /* 0x000fe20003800200 */
[----:B------:R-:W-:Y:S02]  /*1410*/  SHF.R.U32.HI R5, RZ, 0x1, R24 ;  /* 0x00000001ff057819 */ /* 0x000fe40000011618 */
[----:B------:R-:W-:-:S04]  /*1420*/  LEA.HI R4, R4, R7, RZ, 0x2 ;  /* 0x0000000704047211 */ /* 0x000fc800078f10ff */
[----:B------:R-:W-:-:S05]  /*1430*/  SHF.R.S32.HI R4, RZ, 0x2, R4 ;  /* 0x00000002ff047819 */ /* 0x000fca0000011404 */
[----:B------:R-:W-:Y:S01]  /*1440*/  IMAD R4, R22, R4, R5 ;  /* 0x0000000416047224 */ /* 0x000fe200078e0205 */
[----:B------:R-:W-:Y:S06]  /*1450*/  @P6 BRA `(.L_x_10) ;  /* 0x0000000400246947 */ /* 0x000fec0003800000 */
[----:B------:R-:W-:Y:S01]  /*1460*/  SHF.L.U32 R6, R4, 0x1, RZ ;  /* 0x0000000104067819 */ /* 0x000fe200000006ff */
[----:B------:R-:W0:Y:S01]  /*1470*/  LDC R8, c[0x0][0x40c] ;  /* 0x00010300ff087b82 */ /* 0x000e220000000800 */
[----:B------:R-:W-:Y:S03]  /*1480*/  BSSY.RECONVERGENT B1, `(.L_x_11) ;  /* 0x0000043000017945 */ /* 0x000fe60003800200 */
[----:B------:R-:W-:-:S05]  /*1490*/  IMAD.IADD R11, R0, 0x1, R6 ;  /* 0x00000001000b7824 */ /* 0x000fca00078e0206 */
[----:B------:R-:W-:Y:S01]  /*14a0*/  LEA R12, R25, R11, 0x1 ;  /* 0x0000000b190c7211 */ /* 0x000fe200078e08ff */
[----:B------:R-:W-:Y:S04]  /*14b0*/  LDS.U16 R18, [R11] ;  /* 0x000000000b127984 */ /* 0x000fe80000000400 */
[----:B------:R-:W1:Y:S01]  /*14c0*/  LDS.U16 R5, [R12] ;  /* 0x000000000c057984 */ /* 0x000e620000000400 */
[----:B0-----:R-:W-:Y:S02]  /*14d0*/  ISETP.NE.AND P0, PT, R8, RZ, PT ;  /* 0x000000ff0800720c */ /* 0x001fe40003f05270 */
[----:B-1----:R-:W-:-:S11]  /*14e0*/  PRMT R18, R18, 0x5410, R5 ;  /* 0x0000541012127816 */ /* 0x002fd60000000005 */
[----:B------:R-:W-:Y:S05]  /*14f0*/  @P0 BRA `(.L_x_12) ;  /* 0x00000000009c0947 */ /* 0x000fea0003800000 */
[----:B------:R-:W-:Y:S01]  /*1500*/  IADD3 R14, PT, PT, R3, R6, RZ ;  /* 0x00000006030e7210 */ /* 0x000fe20007ffe0ff */
[----:B------:R-:W-:Y:S01]  /*1510*/  BSSY.RECONVERGENT B2, `(.L_x_13) ;  /* 0x0000021000027945 */ /* 0x000fe20003800200 */
[----:B------:R-:W-:-:S03]  /*1520*/  ISETP.GE.AND P0, PT, R6, R7, PT ;  /* 0x000000070600720c */ /* 0x000fc60003f06270 */
[----:B------:R-:W-:Y:S01]  /*1530*/  IMAD R13, R25, 0x2, R14 ;  /* 0x00000002190d7824 */ /* 0x000fe200078e020e */
[----:B------:R-:W-:Y:S04]  /*1540*/  LDS.U16 R23, [R14] ;  /* 0x000000000e177984 */ /* 0x000fe80000000400 */
[----:B------:R-:W0:Y:S02]  /*1550*/  LDS.U16 R4, [R13] ;  /* 0x000000000d047984 */ /* 0x000e240000000400 */
[----:B0-----:R-:W-:-:S03]  /*1560*/  PRMT R23, R23, 0x5410, R4 ;  /* 0x0000541017177816 */ /* 0x001fc60000000004 */
[----:B------:R-:W-:Y:S05]  /*1570*/  @P0 BRA `(.L_x_14) ;  /* 0x0000000000680947 */ /* 0x000fea0003800000 */
[----:B------:R-:W-:Y:S01]  /*1580*/  I2FP.F32.S32 R5, R7 ;  /* 0x0000000700057245 */ /* 0x000fe20000201400 */
[--C-:B------:R-:W-:Y:S01]  /*1590*/  HADD2.F32 R15, -RZ, R23.reuse.H1_H1 ;  /* 0x30000017ff0f7230 */ /* 0x100fe20000004100 */
[----:B------:R-:W-:Y:S01]  /*15a0*/  I2FP.F32.S32 R4, R6 ;  /* 0x0000000600047245 */ /* 0x000fe20000201400 */
[----:B------:R-:W-:Y:S01]  /*15b0*/  HADD2.F32 R20, -RZ, R23.H0_H0 ;  /* 0x20000017ff147230 */ /* 0x000fe20000004100 */
[----:B------:R-:W-:Y:S02]  /*15c0*/  IADD3 R8, PT, PT, R8, -UR39, RZ ;  /* 0x8000002708087c10 */ /* 0x000fe4000fffe0ff */
[----:B------:R-:W0:Y:S02]  /*15d0*/  MUFU.RCP R5, R5 ;  /* 0x0000000500057308 */ /* 0x000e240000001000 */
[----:B------:R-:W-:Y:S01]  /*15e0*/  I2FP.F32.S32 R7, R8 ;  /* 0x0000000800077245 */ /* 0x000fe20000201400 */
[--C-:B------:R-:W-:Y:S02]  /*15f0*/  HADD2.F32 R8, -RZ, R18.reuse.H1_H1 ;  /* 0x30000012ff087230 */ /* 0x100fe40000004100 */
[----:B------:R-:W-:-:S02]  /*1600*/  HADD2.F32 R18, -RZ, R18.H0_H0 ;  /* 0x20000012ff127230 */ /* 0x000fc40000004100 */
[----:B0-----:R-:W-:-:S04]  /*1610*/  FMUL.FTZ R4, R4, R5 ;  /* 0x0000000504047220 */ /* 0x001fc80000410000 */
[----:B------:R-:W-:-:S06]  /*1620*/  FMUL.FTZ R4, R4, 13.28771209716796875 ;  /* 0x41549a7804047820 */ /* 0x000fcc0000410000 */
[----:B------:R-:W0:Y:S02]  /*1630*/  MUFU.EX2 R4, -R4 ;  /* 0x8000000400047308 */ /* 0x000e240000000800 */
[----:B0-----:R-:W-:-:S04]  /*1640*/  FMUL.FTZ R6, R7, R4 ;  /* 0x0000000407067220 */ /* 0x001fc80000410000 */
[----:B------:R-:W-:-:S04]  /*1650*/  FMUL.RZ R10, R6, 0.15915493667125701904 ;  /* 0x3e22f983060a7820 */ /* 0x000fc8000040c000 */
[----:B------:R-:W0:Y:S08]  /*1660*/  MUFU.SIN R7, R10 ;  /* 0x0000000a00077308 */ /* 0x000e300000000400 */
[----:B------:R-:W1:Y:S01]  /*1670*/  MUFU.COS R6, R10 ;  /* 0x0000000a00067308 */ /* 0x000e620000000000 */
[CC--:B0-----:R-:W-:Y:S01]  /*1680*/  FMUL.FTZ R5, R8.reuse, R7.reuse ;  /* 0x0000000708057220 */ /* 0x0c1fe20000410000 */
[CC--:B------:R-:W-:Y:S01]  /*1690*/  FMUL.FTZ R9, R15.reuse, R7.reuse ;  /* 0x000000070f097220 */ /* 0x0c0fe20000410000 */
[-C--:B-1----:R-:W-:Y:S01]  /*16a0*/  FMUL.FTZ R4, R8, R6.reuse ;  /* 0x0000000608047220 */ /* 0x082fe20000410000 */
[-C--:B------:R-:W-:Y:S01]  /*16b0*/  FMUL.FTZ R8, R15, R6.reuse ;  /* 0x000000060f087220 */ /* 0x080fe20000410000 */
[-C--:B------:R-:W-:Y:S01]  /*16c0*/  FFMA.FTZ R5, R18, R6.reuse, -R5 ;  /* 0x0000000612057223 */ /* 0x080fe20000010805 */
[----:B------:R-:W-:Y:S01]  /*16d0*/  FFMA.FTZ R9, R20, R6, -R9 ;  /* 0x0000000614097223 */ /* 0x000fe20000010809 */
[-C--:B------:R-:W-:Y:S01]  /*16e0*/  FFMA.FTZ R4, R18, R7.reuse, R4 ;  /* 0x0000000712047223 */ /* 0x080fe20000010004 */
[----:B------:R-:W-:-:S04]  /*16f0*/  FFMA.FTZ R8, R20, R7, R8 ;  /* 0x0000000714087223 */ /* 0x000fc80000010008 */
[----:B------:R-:W-:Y:S02]  /*1700*/  F2FP.F16.F32.PACK_AB R18, R4, R5 ;  /* 0x000000050412723e */ /* 0x000fe400000000ff */
[----:B------:R-:W-:-:S07]  /*1710*/  F2FP.F16.F32.PACK_AB R23, R8, R9 ;  /* 0x000000090817723e */ /* 0x000fce00000000ff */
.L_x_14:
[----:B------:R-:W-:Y:S05]  /*1720*/  BSYNC.RECONVERGENT B2 ;  /* 0x0000000000027941 */ /* 0x000fea0003800200 */
.L_x_13:
[----:B------:R-:W-:Y:S01]  /*1730*/  PRMT R4, R23, 0x7632, R4 ;  /* 0x0000763217047816 */ /* 0x000fe20000000004 */
[----:B------:R0:W-:Y:S04]  /*1740*/  STS.U16 [R14], R23 ;  /* 0x000000170e007388 */ /* 0x0001e80000000400 */
[----:B------:R0:W-:Y:S01]  /*1750*/  STS.U16 [R13], R4 ;  /* 0x000000040d007388 */ /* 0x0001e20000000400 */
[----:B------:R-:W-:Y:S05]  /*1760*/  BRA `(.L_x_15) ;  /* 0x0000000000507947 */ /* 0x000fea0003800000 */
.L_x_12:
[----:B------:R-:W-:-:S13]  /*1770*/  ISETP.GE.AND P0, PT, R6, R7, PT ;  /* 0x000000070600720c */ /* 0x000fda0003f06270 */
[----:B------:R-:W-:Y:S05]  /*1780*/  @P0 BRA `(.L_x_15) ;  /* 0x0000000000480947 */ /* 0x000fea0003800000 */
[----:B------:R-:W-:Y:S02]  /*1790*/  I2FP.F32.S32 R7, R7 ;  /* 0x0000000700077245 */ /* 0x000fe40000201400 */
[----:B------:R-:W-:Y:S02]  /*17a0*/  I2FP.F32.S32 R6, R6 ;  /* 0x0000000600067245 */ /* 0x000fe40000201400 */
[----:B------:R-:W-:Y:S02]  /*17b0*/  I2FP.F32.S32 R4, R8 ;  /* 0x0000000800047245 */ /* 0x000fe40000201400 */
[----:B------:R-:W0:Y:S02]  /*17c0*/  MUFU.RCP R7, R7 ;  /* 0x0000000700077308 */ /* 0x000e240000001000 */
[----:B0-----:R-:W-:-:S04]  /*17d0*/  FMUL.FTZ R6, R6, R7 ;  /* 0x0000000706067220 */ /* 0x001fc80000410000 */
[----:B------:R-:W-:Y:S01]  /*17e0*/  FMUL.FTZ R9, R6, 13.28771209716796875 ;  /* 0x41549a7806097820 */ /* 0x000fe20000410000 */
[--C-:B------:R-:W-:Y:S02]  /*17f0*/  HADD2.F32 R6, -RZ, R18.reuse.H1_H1 ;  /* 0x30000012ff067230 */ /* 0x100fe40000004100 */
[----:B------:R-:W-:-:S03]  /*1800*/  HADD2.F32 R18, -RZ, R18.H0_H0 ;  /* 0x20000012ff127230 */ /* 0x000fc60000004100 */
[----:B------:R-:W0:Y:S02]  /*1810*/  MUFU.EX2 R9, -R9 ;  /* 0x8000000900097308 */ /* 0x000e240000000800 */
[----:B0-----:R-:W-:-:S04]  /*1820*/  FMUL.FTZ R4, R4, R9 ;  /* 0x0000000904047220 */ /* 0x001fc80000410000 */
[----:B------:R-:W-:-:S04]  /*1830*/  FMUL.RZ R8, R4, 0.15915493667125701904 ;  /* 0x3e22f98304087820 */ /* 0x000fc8000040c000 */
[----:B------:R-:W0:Y:S08]  /*1840*/  MUFU.SIN R5, R8 ;  /* 0x0000000800057308 */ /* 0x000e300000000400 */
[----:B------:R-:W1:Y:S01]  /*1850*/  MUFU.COS R4, R8 ;  /* 0x0000000800047308 */ /* 0x000e620000000000 */
[C---:B0-----:R-:W-:Y:S01]  /*1860*/  FMUL.FTZ R7, R6.reuse, R5 ;  /* 0x0000000506077220 */ /* 0x041fe20000410000 */
[----:B-1----:R-:W-:-:S03]  /*1870*/  FMUL.FTZ R6, R6, R4 ;  /* 0x0000000406067220 */ /* 0x002fc60000410000 */
[C---:B------:R-:W-:Y:S01]  /*1880*/  FFMA.FTZ R7, R18.reuse, R4, -R7 ;  /* 0x0000000412077223 */ /* 0x040fe20000010807 */
[----:B------:R-:W-:-:S05]  /*1890*/  FFMA.FTZ R6, R18, R5, R6 ;  /* 0x0000000512067223 */ /* 0x000fca0000010006 */
[----:B------:R-:W-:-:S07]  /*18a0*/  F2FP.F16.F32.PACK_AB R18, R6, R7 ;  /* 0x000000070612723e */ /* 0x000fce00000000ff */
.L_x_15:
[----:B------:R-:W-:Y:S05]  /*18b0*/  BSYNC.RECONVERGENT B1 ;  /* 0x0000000000017941 */ /* 0x000fea0003800200 */
.L_x_11:
[----:B------:R-:W-:Y:S01]  /*18c0*/  PRMT R6, R18, 0x7632, R6 ;  /* 0x0000763212067816 */ /* 0x000fe20000000006 */
[----:B------:R1:W-:Y:S04]  /*18d0*/  STS.U16 [R11], R18 ;  /* 0x000000120b007388 */ /* 0x0003e80000000400 */
[----:B------:R1:W-:Y:S02]  /*18e0*/  STS.U16 [R12], R6 ;  /* 0x000000060c007388 */ /* 0x0003e40000000400 */
.L_x_10:
[----:B------:R-:W-:Y:S05]  /*18f0*/  BSYNC.RECONVERGENT B0 ;  /* 0x0000000000007941 */ /* 0x000fea0003800200 */
.L_x_9:
[----:B------:R-:W-:Y:S06]  /*1900*/  BAR.SYNC.DEFER_BLOCKING 0x0 ;  /* 0x0000000000007b1d */ /* 0x000fec0000010000 */
[----:B------:R-:W-:Y:S04]  /*1910*/  BSSY.RECONVERGENT B0, `(.L_x_16) ;  /* 0x0000009000007945 */ /* 0x000fe80003800200 */
[----:B------:R-:W-:Y:S05]  /*1920*/  @P6 BRA `(.L_x_17) ;  /* 0x00000000001c6947 */ /* 0x000fea0003800000 */
[----:B------:R-:W2:Y:S01]  /*1930*/  LDCU UR4, c[0x0][0x40c] ;  /* 0x00008180ff0477ac */ /* 0x000ea20008000800 */
[----:B------:R-:W-:-:S05]  /*1940*/  IMAD R22, R25, R22, R24 ;  /* 0x0000001619167224 */ /* 0x000fca00078e0218 */
[----:B------:R-:W-:-:S05]  /*1950*/  LEA R0, R22, R0, 0x1 ;  /* 0x0000000016007211 */ /* 0x000fca00078e08ff */
[----:B-1----:R3:W4:Y:S01]  /*1960*/  LDS R18, [R0] ;  /* 0x0000000000127984 */ /* 0x0027220000000800 */
[----:B--2---:R-:W-:-:S13]  /*1970*/  ISETP.NE.AND P0, PT, RZ, UR4, PT ;  /* 0x00000004ff007c0c */ /* 0x004fda000bf05270 */
[----:B------:R-:W-:-:S05]  /*1980*/  @!P0 IMAD R3, R22, 0x2, R3 ;  /* 0x0000000216038824 */ /* 0x000fca00078e0203 */
[----:B0-----:R3:W2:Y:S02]  /*1990*/  @!P0 LDS R23, [R3] ;  /* 0x0000000003178984 */ /* 0x0016a40000000800 */
.L_x_17:
[----:B------:R-:W-:Y:S05]  /*19a0*/  BSYNC.RECONVERGENT B0 ;  /* 0x0000000000007941 */ /* 0x000fea0003800200 */
.L_x_16:
[----:B------:R-:W-:Y:S06]  /*19b0*/  BAR.SYNC.DEFER_BLOCKING 0x0 ;  /* 0x0000000000007b1d */ /* 0x000fec0000010000 */
.L_x_6:
[----:B------:R-:W-:Y:S05]  /*19c0*/  BSYNC.RECONVERGENT B6 ;  /* 0x0000000000067941 */ /* 0x000fea0003800200 */
.L_x_3:
[----:B------:R-:W3:Y:S01]  /*19d0*/  LDCU UR4, c[0x0][0x3f4] ;  /* 0x00007e80ff0477ac */ /* 0x000ee20008000800 */
[----:B------:R-:W-:Y:S02]  /*19e0*/  ISETP.GT.U32.AND P0, PT, R110, 0x1f, PT ;  /* 0x0000001f6e00780c */ /* 0x000fe40003f04070 */
[----:B---3--:R-:W-:-:S04]  /*19f0*/  MOV R0, UR4 ;  /* 0x0000000400007c02 */ /* 0x008fc80008000f00 */
[----:B------:R-:W-:-:S04]  /*1a00*/  IADD3 R3, PT, PT, RZ, -R0, RZ ;  /* 0x80000000ff037210 */ /* 0x000fc80007ffe0ff */
[----:B------:R-:W-:-:S04]  /*1a10*/  VIADDMNMX R3, R3, UR45, RZ, !PT ;  /* 0x0000002d03037c46 */ /* 0x000fc8000f8001ff */
[----:B------:R-:W-:Y:S01]  /*1a20*/  R2UR UR16, R3 ;  /* 0x00000000031072ca */ /* 0x000fe200000e0000 */
[----:B------:R-:W-:Y:S01]  /*1a30*/  IMAD.MOV.U32 R3, RZ, RZ, -0x800001 ;  /* 0xff7fffffff037424 */ /* 0x000fe200078e00ff */
[----:B------:R-:W-:-:S13]  /*1a40*/  @P0 BRA `(.L_x_18) ;  /* 0x0000000000f00947 */ /* 0x000fda0003800000 */
[----:B------:R-:W3:Y:S01]  /*1a50*/  LDCU UR4, c[0x0][0x40c] ;  /* 0x00008180ff0477ac */ /* 0x000ee20008000800 */
[----:B------:R-:W5:Y:S01]  /*1a60*/  S2R R9, SR_CgaCtaId ;  /* 0x0000000000097919 */ /* 0x000f620000008800 */
[----:B------:R-:W-:Y:S01]  /*1a70*/  MOV R20, 0x400 ;  /* 0x0000040000147802 */ /* 0x000fe20000000f00 */
[----:B------:R-:W-:Y:S02]  /*1a80*/  IMAD R19, R19, R0, UR40 ;  /* 0x0000002813137e24 */ /* 0x000fe4000f8e0200 */
[----:B------:R-:W-:Y:S01]  /*1a90*/  IMAD R10, R0, UR43, R17 ;  /* 0x0000002b000a7c24 */ /* 0x000fe2000f8e0211 */
[----:B-1----:R-:W-:-:S03]  /*1aa0*/  IADD3 R6, PT, PT, R20, 0x40, RZ ;  /* 0x0000004014067810 */ /* 0x002fc60007ffe0ff */
[----:B------:R-:W-:Y:S01]  /*1ab0*/  IMAD R19, R19, 0x8, R10 ;  /* 0x0000000813137824 */ /* 0x000fe200078e020a */
[----:B---3--:R-:W-:Y:S01]  /*1ac0*/  ISETP.NE.AND P0, PT, RZ, UR4, PT ;  /* 0x00000004ff007c0c */ /* 0x008fe2000bf05270 */
[----:B------:R-:W-:-:S12]  /*1ad0*/  UMOV UR4, 0xffffffff ;  /* 0xffffffff00047882 */ /* 0x000fd80000000000 */
[----:B0-----:R-:W0:Y:S01]  /*1ae0*/  @!P0 LDC.64 R4, c[0x0][0x3b8] ;  /* 0x0000ee00ff048b82 */ /* 0x001e220000000a00 */
[----:B------:R-:W-:Y:S02]  /*1af0*/  @!P0 IADD3 R8, PT, PT, R20, 0xc0, RZ ;  /* 0x000000c014088810 */ /* 0x000fe40007ffe0ff */
[C---:B-----5:R-:W-:Y:S02]  /*1b00*/  LEA R7, R9.reuse, R6, 0x18 ;  /* 0x0000000609077211 */ /* 0x060fe400078ec0ff */
[----:B------:R-:W-:Y:S02]  /*1b10*/  @!P0 LEA R9, R9, R8, 0x18 ;  /* 0x0000000809098211 */ /* 0x000fe400078ec0ff */
[C---:B------:R-:W-:Y:S02]  /*1b20*/  LEA R7, R110.reuse, R7, 0x2 ;  /* 0x000000076e077211 */ /* 0x040fe400078e10ff */
[----:B------:R-:W-:-:S03]  /*1b30*/  @!P0 LEA R9, R110, R9, 0x2 ;  /* 0x000000096e098211 */ /* 0x000fc600078e10ff */
[----:B----4-:R-:W-:Y:S04]  /*1b40*/  STS [R7], R18 ;  /* 0x0000001207007388 */ /* 0x010fe80000000800 */
[----:B------:R-:W-:Y:S01]  /*1b50*/  @!P0 STS [R9], R16 ;  /* 0x0000001009008388 */ /* 0x000fe20000000800 */
[----:B0-----:R-:W-:-:S05]  /*1b60*/  @!P0 IMAD.WIDE R4, R19, 0x2, R4 ;  /* 0x0000000213048825 */ /* 0x001fca00078e0204 */
[----:B--2---:R0:W-:Y:S02]  /*1b70*/  @!P0 STG.E desc[UR36][R4.64], R23 ;  /* 0x0000001704008986 */ /* 0x0041e4000c101924 */
[----:B0-----:R-:W-:-:S05]  /*1b80*/  HMUL2 R5, R18, R23 ;  /* 0x0000001712057232 */ /* 0x001fca0000000000 */
[--C-:B------:R-:W-:Y:S02]  /*1b90*/  HADD2.F32 R13, -RZ, R5.reuse.H0_H0 ;  /* 0x20000005ff0d7230 */ /* 0x100fe40000004100 */
[----:B------:R-:W-:-:S05]  /*1ba0*/  HADD2.F32 R6, -RZ, R5.H1_H1 ;  /* 0x30000005ff067230 */ /* 0x000fca0000004100 */
[----:B------:R-:W-:Y:S01]  /*1bb0*/  FADD.FTZ R13, R13, R6 ;  /* 0x000000060d0d7221 */ /* 0x000fe20000010000 */
[----:B------:R-:W-:Y:S06]  /*1bc0*/  BRA.DIV UR4, `(.L_x_19) ;  /* 0x0000007604a47947 */ /* 0x000fec000b800000 */
[----:B------:R-:W0:Y:S02]  /*1bd0*/  SHFL.BFLY PT, R14, R13, 0x10, 0x1f ;  /* 0x0e001f000d0e7f89 */ /* 0x000e2400000e0000 */
[----:B0-----:R-:W-:-:S05]  /*1be0*/  FADD.FTZ R4, R13, R14 ;  /* 0x0000000e0d047221 */ /* 0x001fca0000010000 */
[----:B------:R-:W0:Y:S02]  /*1bf0*/  SHFL.BFLY PT, R14, R4, 0x8, 0x1f ;  /* 0x0d001f00040e7f89 */ /* 0x000e2400000e0000 */
[----:B0-----:R-:W-:-:S05]  /*1c00*/  FADD.FTZ R5, R4, R14 ;  /* 0x0000000e04057221 */ /* 0x001fca0000010000 */
[----:B------:R-:W0:Y:S02]  /*1c10*/  SHFL.BFLY PT, R14, R5, 0x4, 0x1f ;  /* 0x0c801f00050e7f89 */ /* 0x000e2400000e0000 */
[----:B0-----:R-:W-:-:S05]  /*1c20*/  FADD.FTZ R6, R5, R14 ;  /* 0x0000000e05067221 */ /* 0x001fca0000010000 */
[----:B------:R-:W0:Y:S02]  /*1c30*/  SHFL.BFLY PT, R14, R6, 0x2, 0x1f ;  /* 0x0c401f00060e7f89 */ /* 0x000e2400000e0000 */
[----:B0-----:R-:W-:-:S05]  /*1c40*/  FADD.FTZ R7, R6, R14 ;  /* 0x0000000e06077221 */ /* 0x001fca0000010000 */
[----:B------:R0:W1:Y:S02]  /*1c50*/  SHFL.BFLY PT, R14, R7, 0x1, 0x1f ;  /* 0x0c201f00070e7f89 */ /* 0x00006400000e0000 */
.L_x_114:
[----:B------:R-:W-:Y:S01]  /*1c60*/  ISETP.NE.AND P0, PT, R110, RZ, PT ;  /* 0x000000ff6e00720c */ /* 0x000fe20003f05270 */
[----:B-1----:R-:W-:-:S12]  /*1c70*/  FADD.FTZ R14, R7, R14 ;  /* 0x0000000e070e7221 */ /* 0x002fd80000010000 */
[----:B------:R-:W-:Y:S05]  /*1c80*/  @P0 BRA `(.L_x_18) ;  /* 0x0000000000600947 */ /* 0x000fea0003800000 */
[----:B------:R-:W1:Y:S02]  /*1c90*/  LDCU.64 UR4, c[0x0][0x438] ;  /* 0x00008700ff0477ac */ /* 0x000e640008000a00 */
[----:B-1----:R-:W-:-:S04]  /*1ca0*/  UISETP.NE.U32.AND UP0, UPT, UR4, URZ, UPT ;  /* 0x000000ff0400728c */ /* 0x002fc8000bf05070 */
[----:B------:R-:W-:-:S06]  /*1cb0*/  UISETP.NE.AND.EX UP0, UPT, UR5, URZ, UPT, UP0 ;  /* 0x000000ff0500728c */ /* 0x000fcc000bf05300 */
[----:B------:R-:W-:-:S05]  /*1cc0*/  PLOP3.LUT P0, PT, PT, PT, UP0, 0x80, 0x8 ;  /* 0x000000000008781c */ /* 0x000fca0003f0f008 */
[----:B------:R-:W1:Y:S01]  /*1cd0*/  @UP0 LDCU UR8, c[0x0][0x440] ;  /* 0x00008800ff0807ac */ /* 0x000e620008000800 */
[----:B------:R-:W2:Y:S01]  /*1ce0*/  @UP0 LDCU.64 UR4, c[0x0][0x438] ;  /* 0x00008700ff0407ac */ /* 0x000ea20008000a00 */
[----:B------:R-:W-:-:S04]  /*1cf0*/  @UP0 UIADD3 UR6, UPT, UPT, UR47, -UR39, URZ ;  /* 0x800000272f060290 */ /* 0x000fc8000fffe0ff */
[----:B-1----:R-:W-:-:S04]  /*1d00*/  @UP0 UIMAD UR7, UR46, UR8, UR6 ;  /* 0x000000082e0702a4 */ /* 0x002fc8000f8e0206 */
[----:B------:R-:W-:-:S04]  /*1d10*/  @UP0 UIMAD UR7, UR7, UR8, UR6 ;  /* 0x00000008070702a4 */ /* 0x000fc8000f8e0206 */
[----:B--2---:R-:W-:-:S06]  /*1d20*/  @UP0 UIMAD.WIDE UR4, UR7, 0x2, UR4 ;  /* 0x00000002070408a5 */ /* 0x004fcc000f8e0204 */
[----:B------:R-:W-:Y:S01]  /*1d30*/  IMAD.U32 R4, RZ, RZ, UR4 ;  /* 0x00000004ff047e24 */ /* 0x000fe2000f8e00ff */
[----:B------:R-:W-:Y:S01]  /*1d40*/  MOV R5, UR5 ;  /* 0x0000000500057c02 */ /* 0x000fe20008000f00 */
[----:B------:R-:W1:Y:S01]  /*1d50*/  S2UR UR6, SR_CgaCtaId ;  /* 0x00000000000679c3 */ /* 0x000e620000008800 */
[----:B------:R-:W2:Y:S03]  /*1d60*/  LDCU UR7, c[0x0][0x410] ;  /* 0x00008200ff0777ac */ /* 0x000ea60008000800 */
[----:B------:R-:W3:Y:S01]  /*1d70*/  @P0 LDG.E.U16 R4, desc[UR36][R4.64] ;  /* 0x0000002404040981 */ /* 0x000ee2000c1e1500 */
[----:B------:R-:W-:Y:S01]  /*1d80*/  R2UR UR5, R20 ;  /* 0x00000000140572ca */ /* 0x000fe200000e0000 */
[----:B------:R-:W-:-:S12]  /*1d90*/  UIADD3 UR4, UPT, UPT, UR45, -UR16, URZ ;  /* 0x800000102d047290 */ /* 0x000fd8000fffe0ff */
[----:B------:R-:W-:Y:S01]  /*1da0*/  UIADD3 UR5, UPT, UPT, UR5, 0x140, URZ ;  /* 0x0000014005057890 */ /* 0x000fe2000fffe0ff */
[----:B--2---:R-:W-:-:S03]  /*1db0*/  FMUL.FTZ R3, R14, UR7 ;  /* 0x000000070e037c20 */ /* 0x004fc60008410000 */
[----:B-1----:R-:W-:-:S04]  /*1dc0*/  ULEA UR5, UR6, UR5, 0x18 ;  /* 0x0000000506057291 */ /* 0x002fc8000f8ec0ff */
[----:B------:R-:W-:Y:S01]  /*1dd0*/  ULEA UR4, UR4, UR5, 0x2 ;  /* 0x0000000504047291 */ /* 0x000fe2000f8e10ff */
[----:B---3--:R-:W-:-:S05]  /*1de0*/  @P0 HADD2.F32 R6, -RZ, R4.H0_H0 ;  /* 0x20000004ff060230 */ /* 0x008fca0000004100 */
[----:B------:R-:W-:-:S05]  /*1df0*/  @P0 FADD.FTZ R3, R3, R6 ;  /* 0x0000000603030221 */ /* 0x000fca0000010000 */
[----:B------:R3:W-:Y:S02]  /*1e00*/  STS [UR4+-0x4], R3 ;  /* 0xfffffc03ff007988 */ /* 0x0007e40008000804 */
.L_x_18:
[----:B------:R-:W-:Y:S05]  /*1e10*/  WARPSYNC.ALL ;  /* 0x0000000000007948 */ /* 0x000fea0003800000 */
[----:B------:R-:W5:Y:S08]  /*1e20*/  S2UR UR21, SR_CgaCtaId ;  /* 0x00000000001579c3 */ /* 0x000f700000008800 */
[----:B------:R-:W-:Y:S01]  /*1e30*/  BAR.SYNC.DEFER_BLOCKING 0x0 ;  /* 0x0000000000007b1d */ /* 0x000fe20000010000 */
[----:B------:R-:W-:-:S04]  /*1e40*/  UIADD3 UR4, UPT, UPT, UR47, 0x1f, -UR16 ;  /* 0x0000001f2f047890 */ /* 0x000fc8000fffe810 */
[----:B------:R-:W-:Y:S01]  /*1e50*/  USHF.R.S32.HI UR5, URZ, 0x1f, UR4 ;  /* 0x0000001fff057899 */ /* 0x000fe20008011404 */
[----:B------:R-:W-:Y:S01]  /*1e60*/  UMOV UR20, 0x400 ;  /* 0x0000040000147882 */ /* 0x000fe20000000000 */
[----:B------:R-:W0:Y:S01]  /*1e70*/  LDCU UR18, c[0x0][0x40c] ;  /* 0x00008180ff1277ac */ /* 0x000e220008000800 */
[----:B------:R-:W2:Y:S01]  /*1e80*/  LDCU UR6, c[0x0][0x3f0] ;  /* 0x00007e00ff0677ac */ /* 0x000ea20008000800 */
[----:B------:R-:W-:Y:S01]  /*1e90*/  ULEA.HI UR5, UR5, UR4, URZ, 0x5 ;  /* 0x0000000405057291 */ /* 0x000fe2000f8f28ff */
[----:B------:R-:W1:Y:S03]  /*1ea0*/  LDCU UR22, c[0x0][0x40c] ;  /* 0x00008180ff1677ac */ /* 0x000e660008000800 */
[----:B------:R-:W-:Y:S02]  /*1eb0*/  ULOP3.LUT UR7, UR5, 0xffffffe0, URZ, 0xc0, !UPT ;  /* 0xffffffe005077892 */ /* 0x000fe4000f8ec0ff */
[----:B-----5:R-:W-:-:S02]  /*1ec0*/  ULEA UR17, UR21, UR20, 0x18 ;  /* 0x0000001415117291 */ /* 0x020fc4000f8ec0ff */
[----:B0-----:R-:W-:Y:S02]  /*1ed0*/  UISETP.NE.AND UP0, UPT, UR18, URZ, UPT ;  /* 0x000000ff1200728c */ /* 0x001fe4000bf05270 */
[----:B------:R-:W-:Y:S01]  /*1ee0*/  ISETP.GE.AND P0, PT, R110, UR7, PT ;  /* 0x000000076e007c0c */ /* 0x000fe2000bf06270 */
[----:B------:R-:W0:Y:S04]  /*1ef0*/  LDCU UR23, c[0x0][0x3f8] ;  /* 0x00007f00ff1777ac */ /* 0x000e280008000800 */
[----:B-1----:R-:W1:Y:S01]  /*1f00*/  LDS.128 R12, [UR17+0x40] ;  /* 0x00004011ff0c7984 */ /* 0x002e620008000c00 */
[----:B--2---:R-:W-:Y:S01]  /*1f10*/  UIMAD UR6, UR42, UR6, UR46 ;  /* 0x000000062a0672a4 */ /* 0x004fe2000f8e022e */
[----:B------:R-:W2:Y:S02]  /*1f20*/  LDCU UR25, c[0x0][0x3f4] ;  /* 0x00007e80ff1977ac */ /* 0x000ea40008000800 */
[----:B----4-:R-:W4:Y:S01]  /*1f30*/  LDS.128 R16, [UR17+0x50] ;  /* 0x00005011ff107984 */ /* 0x010f220008000c00 */
[----:B------:R-:W0:Y:S03]  /*1f40*/  LDCU UR24, c[0x0][0x410] ;  /* 0x00008200ff1877ac */ /* 0x000e260008000800 */
[----:B------:R-:W0:Y:S01]  /*1f50*/  LDS.128 R20, [UR17+0x60] ;  /* 0x00006011ff147984 */ /* 0x000e220008000c00 */
[----:B------:R-:W0:Y:S03]  /*1f60*/  LDCU.64 UR10, c[0x0][0x3c8] ;  /* 0x00007900ff0a77ac */ /* 0x000e260008000a00 */
[----:B------:R-:W0:Y:S01]  /*1f70*/  LDS.128 R24, [UR17+0x70] ;  /* 0x00007011ff187984 */ /* 0x000e220008000c00 */
[----:B------:R-:W0:Y:S03]  /*1f80*/  LDCU.64 UR8, c[0x0][0x3b8] ;  /* 0x00007700ff0877ac */ /* 0x000e260008000a00 */
[----:B------:R-:W0:Y:S01]  /*1f90*/  LDS.128 R28, [UR17+0x80] ;  /* 0x00008011ff1c7984 */ /* 0x000e220008000c00 */
[----:B------:R-:W0:Y:S03]  /*1fa0*/  LDCU.64 UR12, c[0x0][0x438] ;  /* 0x00008700ff0c77ac */ /* 0x000e260008000a00 */
[----:B------:R-:W0:Y:S01]  /*1fb0*/  LDS.128 R32, [UR17+0x90] ;  /* 0x00009011ff207984 */ /* 0x000e220008000c00 */
[----:B------:R-:W0:Y:S03]  /*1fc0*/  LDCU.64 UR14, c[0x0][0x448] ;  /* 0x00008900ff0e77ac */ /* 0x000e260008000a00 */
[----:B------:R-:W0:Y:S01]  /*1fd0*/  LDS.128 R36, [UR17+0xa0] ;  /* 0x0000a011ff247984 */ /* 0x000e220008000c00 */
[----:B------:R-:W-:-:S03]  /*1fe0*/  USHF.L.U32 UR6, UR6, 0x6, URZ ;  /* 0x0000000606067899 */ /* 0x000fc600080006ff */
[----:B------:R-:W0:Y:S01]  /*1ff0*/  LDS.128 R40, [UR17+0xb0] ;  /* 0x0000b011ff287984 */ /* 0x000e220008000c00 */
[----:B--2---:R-:W-:Y:S08]  /*2000*/  BRA.U UP0, `(.L_x_20) ;  /* 0x0000000100207547 */ /* 0x004ff0000b800000 */
[----:B------:R-:W2:Y:S04]  /*2010*/  LDS.128 R44, [UR17+0xc0] ;  /* 0x0000c011ff2c7984 */ /* 0x000ea80008000c00 */
[----:B------:R-:W0:Y:S04]  /*2020*/  LDS.128 R48, [UR17+0xd0] ;  /* 0x0000d011ff307984 */ /* 0x000e280008000c00 */
[----:B------:R-:W0:Y:S04]  /*2030*/  LDS.128 R52, [UR17+0xe0] ;  /* 0x0000e011ff347984 */ /* 0x000e280008000c00 */
[----:B------:R-:W0:Y:S04]  /*2040*/  LDS.128 R56, [UR17+0xf0] ;  /* 0x0000f011ff387984 */ /* 0x000e280008000c00 */
[----:B------:R-:W0:Y:S04]  /*2050*/  LDS.128 R60, [UR17+0x100] ;  /* 0x00010011ff3c7984 */ /* 0x000e280008000c00 */
[----:B------:R-:W0:Y:S04]  /*2060*/  LDS.128 R64, [UR17+0x110] ;  /* 0x00011011ff407984 */ /* 0x000e280008000c00 */
[----:B------:R-:W0:Y:S04]  /*2070*/  LDS.128 R68, [UR17+0x120] ;  /* 0x00012011ff447984 */ /* 0x000e280008000c00 */
[----:B------:R-:W0:Y:S02]  /*2080*/  LDS.128 R72, [UR17+0x130] ;  /* 0x00013011ff487984 */ /* 0x000e240008000c00 */
.L_x_20:
[----:B------:R-:W-:Y:S04]  /*2090*/  BSSY.RECONVERGENT B0, `(.L_x_21) ;  /* 0x00001ef000007945 */ /* 0x000fe80003800200 */
[----:B------:R-:W-:Y:S05]  /*20a0*/  @P0 BRA `(.L_x_22) ;  /* 0x0000001c00b40947 */ /* 0x000fea0003800000 */
[----:B------:R-:W-:Y:S01]  /*20b0*/  IABS R4, R0 ;  /* 0x0000000000047213 */ /* 0x000fe20000000000 */
[----:B------:R-:W5:Y:S01]  /*20c0*/  LDCU UR4, c[0x0][0x3f8] ;  /* 0x00007f00ff0477ac */ /* 0x000f620008000800 */
[----:B------:R-:W1:Y:S01]  /*20d0*/  LDC.64 R116, c[0x0][0x450] ;  /* 0x00011400ff747b82 */ /* 0x000e620000000a00 */
[----:B------:R-:W-:Y:S01]  /*20e0*/  VIADD R111, R110, UR16 ;  /* 0x000000106e6f7c36 */ /* 0x000fe20008000000 */
[----:B------:R-:W3:Y:S01]  /*20f0*/  I2F.RP R0, R4 ;  /* 0x0000000400007306 */ /* 0x000ee20000209400 */
[----:B------:R-:W4:Y:S01]  /*2100*/  LDCU.64 UR18, c[0x0][0x420] ;  /* 0x00008400ff1277ac */ /* 0x000f220008000a00 */
[----:B------:R-:W-:Y:S01]  /*2110*/  IMAD.U32 R112, RZ, RZ, UR7 ;  /* 0x00000007ff707e24 */ /* 0x000fe2000f8e00ff */
[----:B------:R-:W2:Y:S04]  /*2120*/  LDCU UR17, c[0x0][0x440] ;  /* 0x00008800ff1177ac */ /* 0x000ea80008000800 */
[----:B------:R-:W-:Y:S01]  /*2130*/  IADD3 R112, PT, PT, R112, UR16, RZ ;  /* 0x0000001070707c10 */ /* 0x000fe2000fffe0ff */
[----:B---3--:R-:W3:Y:S01]  /*2140*/  MUFU.RCP R0, R0 ;  /* 0x0000000000007308 */ /* 0x008ee20000001000 */
[----:B-----5:R-:W-:Y:S01]  /*2150*/  UIMAD UR4, UR38, UR4, UR46 ;  /* 0x00000004260472a4 */ /* 0x020fe2000f8e022e */
[----:B----4-:R-:W-:-:S03]  /*2160*/  MOV R108, UR18 ;  /* 0x00000012006c7c02 */ /* 0x010fc60008000f00 */
[----:B------:R-:W-:Y:S01]  /*2170*/  USHF.L.U32 UR4, UR4, 0x6, URZ ;  /* 0x0000000604047899 */ /* 0x000fe200080006ff */
[----:B------:R-:W-:Y:S01]  /*2180*/  ISETP.NE.U32.AND P0, PT, RZ, UR18, PT ;  /* 0x00000012ff007c0c */ /* 0x000fe2000bf05070 */
[----:B--2---:R-:W-:Y:S01]  /*2190*/  UIMAD UR5, UR46, UR17, UR47 ;  /* 0x000000112e0572a4 */ /* 0x004fe2000f8e022f */
[----:B------:R-:W-:-:S03]  /*21a0*/  IADD3 R108, P1, P2, R108, UR41, R111 ;  /* 0x000000296c6c7c10 */ /* 0x000fc6000fa3e06f */
[----:B------:R-:W-:Y:S01]  /*21b0*/  MOV R9, UR4 ;  /* 0x0000000400097c02 */ /* 0x000fe20008000f00 */
[----:B------:R-:W-:Y:S01]  /*21c0*/  UIADD3 UR4, UPT, UPT, UR20, 0x140, URZ ;  /* 0x0000014014047890 */ /* 0x000fe2000fffe0ff */
[----:B------:R-:W-:-:S03]  /*21d0*/  ISETP.NE.AND.EX P0, PT, RZ, UR19, PT, P0 ;  /* 0x00000013ff007c0c */ /* 0x000fc6000bf05300 */
[----:B------:R-:W-:Y:S01]  /*21e0*/  ULEA UR4, UR21, UR4, 0x18 ;  /* 0x0000000415047291 */ /* 0x000fe2000f8ec0ff */
[----:B-1----:R-:W-:Y:S01]  /*21f0*/  IMAD.WIDE R116, R9, 0x2, R116 ;  /* 0x0000000209747825 */ /* 0x002fe200078e0274 */
[----:B---3--:R-:W-:Y:S02]  /*2200*/  IADD3 R6, PT, PT, R0, 0xffffffe, RZ ;  /* 0x0ffffffe00067810 */ /* 0x008fe40007ffe0ff */
[----:B------:R-:W-:Y:S02]  /*2210*/  MOV R0, UR17 ;  /* 0x0000001100007c02 */ /* 0x000fe40008000f00 */
[----:B------:R1:W2:Y:S01]  /*2220*/  F2I.FTZ.U32.TRUNC.NTZ R7, R6 ;  /* 0x0000000600077305 */ /* 0x0002a2000021f000 */
[----:B------:R-:W-:Y:S02]  /*2230*/  LEA R110, R110, UR4, 0x2 ;  /* 0x000000046e6e7c11 */ /* 0x000fe4000f8e10ff */
[----:B------:R-:W-:Y:S01]  /*2240*/  IMAD R109, R0, UR5, R111 ;  /* 0x00000005006d7c24 */ /* 0x000fe2000f8e026f */
[----:B------:R-:W-:Y:S01]  /*2250*/  IADD3 R111, PT, PT, R111, 0x1, RZ ;  /* 0x000000016f6f7810 */ /* 0x000fe20007ffe0ff */
[----:B-1----:R-:W-:-:S02]  /*2260*/  HFMA2 R6, -RZ, RZ, 0, 0 ;  /* 0x00000000ff067431 */ /* 0x002fc400000001ff */
[----:B--2---:R-:W-:-:S04]  /*2270*/  IMAD.MOV R5, RZ, RZ, -R7 ;  /* 0x000000ffff057224 */ /* 0x004fc800078e0a07 */
[----:B------:R-:W-:-:S04]  /*2280*/  IMAD R5, R5, R4, RZ ;  /* 0x0000000405057224 */ /* 0x000fc800078e02ff */
[----:B------:R-:W-:Y:S01]  /*2290*/  IMAD.HI.U32 R5, R7, R5, R6 ;  /* 0x0000000507057227 */ /* 0x000fe200078e0006 */
[----:B------:R-:W-:-:S07]  /*22a0*/  IADD3.X R7, PT, PT, R76, UR19, RZ, P1, P2 ;  /* 0x000000134c077c10 */ /* 0x000fce0008fe44ff */
.L_x_37:
[----:B------:R-:W-:-:S05]  /*22b0*/  @P0 IMAD.MOV.U32 R6, RZ, RZ, R108 ;  /* 0x000000ffff060224 */ /* 0x000fca00078e006c */
[----:B------:R1:W2:Y:S01]  /*22c0*/  @P0 LDG.E.U8 R105, desc[UR36][R6.64] ;  /* 0x0000002406690981 */ /* 0x0002a2000c1e1100 */
[----:B------:R-:W-:Y:S01]  /*22d0*/  MOV R0, UR25 ;  /* 0x0000001900007c02 */ /* 0x000fe20008000f00 */
[----:B------:R-:W-:Y:S01]  /*22e0*/  BSSY.RECONVERGENT B1, `(.L_x_23) ;  /* 0x0000040000017945 */ /* 0x000fe20003800200 */
[----:B------:R-:W-:Y:S02]  /*22f0*/  MOV R115, UR45 ;  /* 0x0000002d00737c02 */ /* 0x000fe40008000f00 */
[----:B------:R-:W-:Y:S02]  /*2300*/  IABS R114, R0 ;  /* 0x0000000000727213 */ /* 0x000fe40000000000 */
[----:B------:R-:W-:Y:S01]  /*2310*/  ISETP.NE.AND P3, PT, R0, RZ, PT ;  /* 0x000000ff0000720c */ /* 0x000fe20003f65270 */
[----:B------:R-:W-:Y:S01]  /*2320*/  VIADD R115, R115, 0xffffffff ;  /* 0xffffffff73737836 */ /* 0x000fe20000000000 */
[----:B-1----:R-:W-:-:S04]  /*2330*/  IADD3 R6, PT, PT, R111, -0x1, RZ ;  /* 0xffffffff6f067810 */ /* 0x002fc80007ffe0ff */
[----:B------:R-:W-:Y:S02]  /*2340*/  IABS R106, R6 ;  /* 0x00000006006a7213 */ /* 0x000fe40000000000 */
[----:B------:R-:W-:-:S03]  /*2350*/  ISETP.GE.AND P2, PT, R6, RZ, PT ;  /* 0x000000ff0600720c */ /* 0x000fc60003f46270 */
[----:B------:R-:W-:-:S04]  /*2360*/  IMAD.HI.U32 R104, R5, R106, RZ ;  /* 0x0000006a05687227 */ /* 0x000fc800078e00ff */
[----:B------:R-:W-:-:S04]  /*2370*/  IMAD.MOV R113, RZ, RZ, -R104 ;  /* 0x000000ffff717224 */ /* 0x000fc800078e0a68 */
[----:B------:R-:W-:-:S05]  /*2380*/  IMAD R113, R114, R113, R106 ;  /* 0x0000007172717224 */ /* 0x000fca00078e026a */
[----:B------:R-:W-:-:S13]  /*2390*/  ISETP.GT.U32.AND P1, PT, R4, R113, PT ;  /* 0x000000710400720c */ /* 0x000fda0003f24070 */
[----:B------:R-:W-:-:S04]  /*23a0*/  @!P1 IADD3 R113, PT, PT, R113, -R114, RZ ;  /* 0x8000007271719210 */ /* 0x000fc80007ffe0ff */
[----:B------:R-:W-:-:S13]  /*23b0*/  ISETP.GT.U32.AND P1, PT, R4, R113, PT ;  /* 0x000000710400720c */ /* 0x000fda0003f24070 */
[----:B------:R-:W-:Y:S02]  /*23c0*/  @!P1 IADD3 R113, PT, PT, R113, -R114, RZ ;  /* 0x8000007271719210 */ /* 0x000fe40007ffe0ff */
[----:B------:R-:W-:Y:S02]  /*23d0*/  ISETP.GE.AND P1, PT, R6, R115, PT ;  /* 0x000000730600720c */ /* 0x000fe40003f26270 */
[----:B------:R-:W-:Y:S02]  /*23e0*/  @!P2 IADD3 R113, PT, PT, -R113, RZ, RZ ;  /* 0x000000ff7171a210 */ /* 0x000fe40007ffe1ff */
[----:B------:R-:W-:Y:S02]  /*23f0*/  @!P3 LOP3.LUT R113, RZ, R0, RZ, 0x33, !PT ;  /* 0x00000000ff71b212 */ /* 0x000fe400078e33ff */
[----:B--2---:R-:W-:-:S07]  /*2400*/  ISETP.NE.AND P6, PT, R105, RZ, P0 ;  /* 0x000000ff6900720c */ /* 0x004fce00007c5270 */
[----:B-----5:R-:W-:Y:S06]  /*2410*/  @P1 BRA `(.L_x_24) ;  /* 0x0000000000b01947 */ /* 0x020fec0003800000 */
[----:B------:R-:W1:Y:S02]  /*2420*/  S2UR UR4, SR_CTAID.Y ;  /* 0x00000000000479c3 */ /* 0x000e640000002600 */
[----:B-1----:R-:W-:-:S05]  /*2430*/  IMAD R78, R0, UR4, RZ ;  /* 0x00000004004e7c24 */ /* 0x002fca000f8e02ff */
[----:B------:R-:W-:-:S04]  /*2440*/  IADD3 R76, P1, PT, R78, R113, RZ ;  /* 0x000000714e4c7210 */ /* 0x000fc80007f3e0ff */
[----:B------:R-:W-:Y:S02]  /*2450*/  LEA.HI.X.SX32 R77, R78, RZ, 0x1, P1 ;  /* 0x000000ff4e4d7211 */ /* 0x000fe400008f0eff */
[----:B0-----:R-:W-:-:S04]  /*2460*/  LEA R78, P1, R76, UR10, 0x2 ;  /* 0x0000000a4c4e7c11 */ /* 0x001fc8000f8210ff */
[----:B------:R-:W-:-:S05]  /*2470*/  LEA.HI.X R79, R76, UR11, R77, 0x2, P1 ;  /* 0x0000000b4c4f7c11 */ /* 0x000fca00088f144d */
[----:B------:R-:W2:Y:S01]  /*2480*/  LDG.E R78, desc[UR36][R78.64] ;  /* 0x000000244e4e7981 */ /* 0x000ea2000c1e1900 */
[----:B------:R-:W-:-:S04]  /*2490*/  IMAD R77, R0, UR23, RZ ;  /* 0x00000017004d7c24 */ /* 0x000fc8000f8e02ff */
[----:B--2---:R-:W-:Y:S02]  /*24a0*/  IMAD R76, R78, R77, RZ ;  /* 0x0000004d4e4c7224 */ /* 0x004fe400078e02ff */
[----:B------:R-:W-:Y:S02]  /*24b0*/  IMAD R77, R0, UR6, RZ ;  /* 0x00000006004d7c24 */ /* 0x000fe4000f8e02ff */
[----:B------:R-:W-:-:S03]  /*24c0*/  IMAD R76, R76, 0x8, R113 ;  /* 0x000000084c4c7824 */ /* 0x000fc600078e0271 */
[----:B------:R-:W-:Y:S02]  /*24d0*/  SHF.R.S32.HI R105, RZ, 0x1f, R77 ;  /* 0x0000001fff697819 */ /* 0x000fe4000001144d */
[----:B------:R-:W-:-:S04]  /*24e0*/  SHF.L.U32 R76, R76, 0x3, RZ ;  /* 0x000000034c4c7819 */ /* 0x000fc800000006ff */
[----:B------:R-:W-:-:S04]  /*24f0*/  IADD3 R77, P1, PT, R76, R77, RZ ;  /* 0x0000004d4c4d7210 */ /* 0x000fc80007f3e0ff */
[----:B------:R-:W-:Y:S02]  /*2500*/  LEA.HI.X.SX32 R104, R76, R105, 0x1, P1 ;  /* 0x000000694c687211 */ /* 0x000fe400008f0eff */
[----:B------:R-:W-:-:S04]  /*2510*/  LEA R76, P1, R77, UR8, 0x1 ;  /* 0x000000084d4c7c11 */ /* 0x000fc8000f8208ff */
[----:B------:R-:W-:-:S06]  /*2520*/  LEA.HI.X R77, R77, UR9, R104, 0x1, P1 ;  /* 0x000000094d4d7c11 */ /* 0x000fcc00088f0c68 */
[----:B------:R-:W5:Y:S01]  /*2530*/  LDG.E.128 R76, desc[UR36][R76.64] ;  /* 0x000000244c4c7981 */ /* 0x000f62000c1e1d00 */
[----:B------:R-:W-:-:S09]  /*2540*/  UISETP.NE.AND UP0, UPT, UR22, URZ, UPT ;  /* 0x000000ff1600728c */ /* 0x000fd2000bf05270 */
[----:B------:R-:W-:Y:S05]  /*2550*/  BRA.U UP0, `(.L_x_24) ;  /* 0x0000000100607547 */ /* 0x000fea000b800000 */
[----:B------:R-:W-:-:S13]  /*2560*/  ISETP.NE.AND P4, PT, R2, RZ, PT ;  /* 0x000000ff0200720c */ /* 0x000fda0003f85270 */
[----:B------:R-:W-:Y:S01]  /*2570*/  VOTEU.ANY UP0, P4 ;  /* 0x0000000000ff7886 */ /* 0x000fe20002000100 */
[----:B------:R-:W-:-:S13]  /*2580*/  PLOP3.LUT P1, PT, PT, PT, UP0, 0x80, 0x8 ;  /* 0x000000000008781c */ /* 0x000fda0003f2f008 */
[----:B------:R-:W2:Y:S01]  /*2590*/  @P1 LDG.E.128 R104, desc[UR36][R116.64] ;  /* 0x0000002474681981 */ /* 0x000ea2000c1e1d00 */
[----:B------:R-:W-:Y:S01]  /*25a0*/  PLOP3.LUT P1, PT, PT, PT, UP0, 0x80, 0x8 ;  /* 0x000000000008781c */ /* 0x000fe20003f2f008 */
[----:B------:R-:W-:Y:S01]  /*25b0*/  UIMAD UR4, UR4, UR23, UR46 ;  /* 0x00000017040472a4 */ /* 0x000fe2000f8e022e */
[----:B------:R-:W-:Y:S01]  /*25c0*/  PLOP3.LUT P2, PT, PT, PT, UP0, 0x80, 0x8 ;  /* 0x000000000008781c */ /* 0x000fe20003f4f008 */
[----:B-----5:R-:W-:Y:S01]  /*25d0*/  HFMA2 R76, R76, 1, 1, R44 ;  /* 0x3c003c004c4c7831 */ /* 0x020fe2000000002c */
[----:B------:R-:W-:Y:S01]  /*25e0*/  PLOP3.LUT P3, PT, PT, PT, UP0, 0x80, 0x8 ;  /* 0x000000000008781c */ /* 0x000fe20003f6f008 */
[----:B------:R-:W-:Y:S02]  /*25f0*/  HADD2 R77, R77, R45 ;  /* 0x0000002d4d4d7230 */ /* 0x000fe40000000000 */
[----:B------:R-:W-:Y:S02]  /*2600*/  HFMA2 R79, R79, 1, 1, R47 ;  /* 0x3c003c004f4f7831 */ /* 0x000fe4000000002f */
[----:B------:R-:W-:-:S04]  /*2610*/  HADD2 R78, R78, R46 ;  /* 0x0000002e4e4e7230 */ /* 0x000fc80000000000 */
[----:B--2---:R-:W-:Y:S02]  /*2620*/  @P1 HMUL2 R76, R76, R104 ;  /* 0x000000684c4c1232 */ /* 0x004fe40000000000 */
[----:B------:R-:W-:Y:S02]  /*2630*/  IMAD R104, R0, UR4, RZ ;  /* 0x0000000400687c24 */ /* 0x000fe4000f8e02ff */
[----:B------:R-:W-:Y:S01]  /*2640*/  @P2 HFMA2 R77, R77, R105, -RZ ;  /* 0x000000694d4d2231 */ /* 0x000fe200001000ff */
[----:B------:R-:W-:Y:S01]  /*2650*/  PLOP3.LUT P2, PT, PT, PT, UP0, 0x80, 0x8 ;  /* 0x000000000008781c */ /* 0x000fe20003f4f008 */
[----:B------:R-:W-:Y:S01]  /*2660*/  @P3 HMUL2 R78, R78, R106 ;  /* 0x0000006a4e4e3232 */ /* 0x000fe20000000000 */
[----:B------:R-:W-:-:S04]  /*2670*/  SHF.L.U32 R104, R104, 0x6, RZ ;  /* 0x0000000668687819 */ /* 0x000fc800000006ff */
[----:B------:R-:W-:-:S04]  /*2680*/  LEA R105, P1, R113, R104, 0x3 ;  /* 0x0000006871697211 */ /* 0x000fc800078218ff */
[----:B------:R-:W-:Y:S02]  /*2690*/  LEA.HI.X.SX32 R106, R104, RZ, 0x1, P1 ;  /* 0x000000ff686a7211 */ /* 0x000fe400008f0eff */
[----:B------:R-:W-:Y:S01]  /*26a0*/  LEA R104, P1, R105, UR8, 0x1 ;  /* 0x0000000869687c11 */ /* 0x000fe2000f8208ff */
[----:B------:R-:W-:-:S03]  /*26b0*/  @P2 HMUL2 R79, R79, R107 ;  /* 0x0000006b4f4f2232 */ /* 0x000fc60000000000 */
[----:B------:R-:W-:-:S05]  /*26c0*/  LEA.HI.X R105, R105, UR9, R106, 0x1, P1 ;  /* 0x0000000969697c11 */ /* 0x000fca00088f0c6a */
[----:B------:R1:W-:Y:S04]  /*26d0*/  STG.E.128 desc[UR36][R104.64], R76 ;  /* 0x0000004c68007986 */ /* 0x0003e8000c101d24 */
.L_x_24:
[----:B0-----:R-:W-:Y:S05]  /*26e0*/  BSYNC.RECONVERGENT B1 ;  /* 0x0000000000017941 */ /* 0x001fea0003800200 */
.L_x_23:
[----:B------:R-:W-:Y:S01]  /*26f0*/  ISETP.GE.AND P1, PT, R6, R115, PT ;  /* 0x000000730600720c */ /* 0x000fe20003f26270 */
[----:B------:R-:W-:Y:S01]  /*2700*/  BSSY.RECONVERGENT B1, `(.L_x_25) ;  /* 0x00000a9000017945 */ /* 0x000fe20003800200 */
[----:B------:R-:W-:-:S11]  /*2710*/  IMAD.IADD R115, R113, 0x1, R0 ;  /* 0x0000000171737824 */ /* 0x000fd600078e0200 */
[----:B------:R-:W-:Y:S05]  /*2720*/  @P1 BRA `(.L_x_26) ;  /* 0x0000000800981947 */ /* 0x000fea0003800000 */
[----:B------:R-:W0:Y:S02]  /*2730*/  S2UR UR4, SR_CTAID.Y ;  /* 0x00000000000479c3 */ /* 0x000e240000002600 */
[----:B0-----:R-:W-:-:S05]  /*2740*/  IMAD R8, R0, UR4, RZ ;  /* 0x0000000400087c24 */ /* 0x001fca000f8e02ff */
[----:B------:R-:W-:-:S04]  /*2750*/  IADD3 R9, P2, PT, R8, R113, RZ ;  /* 0x0000007108097210 */ /* 0x000fc80007f5e0ff */
[----:B------:R-:W-:Y:S02]  /*2760*/  LEA.HI.X.SX32 R8, R8, RZ, 0x1, P2 ;  /* 0x000000ff08087211 */ /* 0x000fe400010f0eff */
[----:B------:R-:W-:-:S04]  /*2770*/  LEA R84, P2, R9, UR10, 0x2 ;  /* 0x0000000a09547c11 */ /* 0x000fc8000f8410ff */
[----:B------:R-:W-:-:S05]  /*2780*/  LEA.HI.X R85, R9, UR11, R8, 0x2, P2 ;  /* 0x0000000b09557c11 */ /* 0x000fca00090f1408 */
[----:B------:R-:W2:Y:S01]  /*2790*/  LDG.E R9, desc[UR36][R84.64] ;  /* 0x0000002454097981 */ /* 0x000ea2000c1e1900 */
[C---:B------:R-:W-:Y:S01]  /*27a0*/  IMAD R90, R0.reuse, UR23, RZ ;  /* 0x00000017005a7c24 */ /* 0x040fe2000f8e02ff */
[----:B------:R-:W0:Y:S01]  /*27b0*/  S2UR UR5, SR_CTAID.Y ;  /* 0x00000000000579c3 */ /* 0x000e220000002600 */
[----:B------:R-:W-:Y:S01]  /*27c0*/  IMAD R89, R0, UR6, RZ ;  /* 0x0000000600597c24 */ /* 0x000fe2000f8e02ff */
[----:B------:R-:W-:-:S04]  /*27d0*/  UISETP.NE.AND UP0, UPT, UR22, URZ, UPT ;  /* 0x000000ff1600728c */ /* 0x000fc8000bf05270 */
[----:B------:R-:W-:Y:S01]  /*27e0*/  SHF.R.S32.HI R88, RZ, 0x1f, R89 ;  /* 0x0000001fff587819 */ /* 0x000fe20000011459 */
[----:B--2---:R-:W-:-:S05]  /*27f0*/  IMAD R8, R90, R9, RZ ;  /* 0x000000095a087224 */ /* 0x004fca00078e02ff */
[----:B------:R-:W-:-:S04]  /*2800*/  LEA R8, R8, R115, 0x3 ;  /* 0x0000007308087211 */ /* 0x000fc800078e18ff */
[----:B------:R-:W-:-:S04]  /*2810*/  SHF.L.U32 R8, R8, 0x3, RZ ;  /* 0x0000000308087819 */ /* 0x000fc800000006ff */
[----:B------:R-:W-:-:S04]  /*2820*/  IADD3 R10, P2, PT, R89, R8, RZ ;  /* 0x00000008590a7210 */ /* 0x000fc80007f5e0ff */
[----:B------:R-:W-:Y:S02]  /*2830*/  LEA.HI.X.SX32 R11, R8, R88, 0x1, P2 ;  /* 0x00000058080b7211 */ /* 0x000fe400010f0eff */
[----:B------:R-:W-:-:S04]  /*2840*/  LEA R80, P2, R10, UR8, 0x1 ;  /* 0x000000080a507c11 */ /* 0x000fc8000f8408ff */
[----:B------:R-:W-:-:S06]  /*2850*/  LEA.HI.X R81, R10, UR9, R11, 0x1, P2 ;  /* 0x000000090a517c11 */ /* 0x000fcc00090f0c0b */
[----:B------:R-:W5:Y:S01]  /*2860*/  LDG.E.128 R80, desc[UR36][R80.64] ;  /* 0x0000002450507981 */ /* 0x000f62000c1e1d00 */
[----:B0-----:R-:W-:Y:S05]  /*2870*/  BRA.U UP0, `(.L_x_27) ;  /* 0x00000001006c7547 */ /* 0x001fea000b800000 */
[----:B------:R-:W-:-:S13]  /*2880*/  ISETP.NE.AND P3, PT, R2, RZ, PT ;  /* 0x000000ff0200720c */ /* 0x000fda0003f65270 */
[----:B------:R-:W-:Y:S01]  /*2890*/  VOTEU.ANY UP1, P3 ;  /* 0x0000000000ff7886 */ /* 0x000fe20001820100 */
[----:B------:R-:W-:-:S13]  /*28a0*/  PLOP3.LUT P2, PT, PT, PT, UP1, 0x80, 0x8 ;  /* 0x000000000008781c */ /* 0x000fda0003f4f018 */
[----:B------:R-:W2:Y:S01]  /*28b0*/  @P2 LDG.E.128 R8, desc[UR36][R116.64+0x10] ;  /* 0x0000102474082981 */ /* 0x000ea2000c1e1d00 */
[----:B------:R-:W-:Y:S01]  /*28c0*/  PLOP3.LUT P2, PT, PT, PT, UP1, 0x80, 0x8 ;  /* 0x000000000008781c */ /* 0x000fe20003f4f018 */
[----:B------:R-:W-:Y:S01]  /*28d0*/  UIMAD UR17, UR4, UR23, UR46 ;  /* 0x00000017041172a4 */ /* 0x000fe2000f8e022e */
[----:B-----5:R-:W-:Y:S01]  /*28e0*/  HADD2 R80, R80, R48 ;  /* 0x0000003050507230 */ /* 0x020fe20000000000 */
[----:B------:R-:W-:Y:S01]  /*28f0*/  PLOP3.LUT P4, PT, PT, PT, UP1, 0x80, 0x8 ;  /* 0x000000000008781c */ /* 0x000fe20003f8f018 */
[----:B------:R-:W-:Y:S01]  /*2900*/  HADD2 R81, R81, R49 ;  /* 0x0000003151517230 */ /* 0x000fe20000000000 */
[----:B------:R-:W-:Y:S01]  /*2910*/  PLOP3.LUT P3, PT, PT, PT, UP1, 0x80, 0x8 ;  /* 0x000000000008781c */ /* 0x000fe20003f6f018 */
[----:B------:R-:W-:Y:S02]  /*2920*/  HFMA2 R82, R82, 1, 1, R50 ;  /* 0x3c003c0052527831 */ /* 0x000fe40000000032 */
[----:B------:R-:W-:Y:S02]  /*2930*/  IMAD R86, R0, UR17, RZ ;  /* 0x0000001100567c24 */ /* 0x000fe4000f8e02ff */
[----:B------:R-:W-:-:S03]  /*2940*/  HADD2 R83, R83, R51 ;  /* 0x0000003353537230 */ /* 0x000fc60000000000 */
[----:B------:R-:W-:Y:S01]  /*2950*/  SHF.L.U32 R87, R86, 0x6, RZ ;  /* 0x0000000656577819 */ /* 0x000fe200000006ff */
[----:B--2---:R-:W-:Y:S02]  /*2960*/  @P2 HFMA2 R80, R80, R8, -RZ ;  /* 0x0000000850502231 */ /* 0x004fe400001000ff */
[----:B------:R-:W-:Y:S01]  /*2970*/  IMAD.SHL.U32 R8, R115, 0x8, RZ ;  /* 0x0000000873087824 */ /* 0x000fe200078e00ff */
[----:B------:R-:W-:Y:S01]  /*2980*/  PLOP3.LUT P2, PT, PT, PT, UP1, 0x80, 0x8 ;  /* 0x000000000008781c */ /* 0x000fe20003f4f018 */
[----:B------:R-:W-:Y:S02]  /*2990*/  @P4 HMUL2 R81, R81, R9 ;  /* 0x0000000951514232 */ /* 0x000fe40000000000 */
[----:B------:R-:W-:Y:S01]  /*29a0*/  @P3 HFMA2 R82, R82, R10, -RZ ;  /* 0x0000000a52523231 */ /* 0x000fe200001000ff */
[----:B------:R-:W-:Y:S02]  /*29b0*/  SHF.R.S32.HI R86, RZ, 0x1f, R8 ;  /* 0x0000001fff567819 */ /* 0x000fe40000011408 */
[----:B------:R-:W-:-:S04]  /*29c0*/  IADD3 R8, P5, PT, R87, R8, RZ ;  /* 0x0000000857087210 */ /* 0x000fc80007fbe0ff */
[----:B------:R-:W-:Y:S02]  /*29d0*/  LEA.HI.X.SX32 R87, R87, R86, 0x1, P5 ;  /* 0x0000005657577211 */ /* 0x000fe400028f0eff */
[----:B------:R-:W-:Y:S01]  /*29e0*/  LEA R86, P5, R8, UR8, 0x1 ;  /* 0x0000000808567c11 */ /* 0x000fe2000f8a08ff */
[----:B------:R-:W-:-:S03]  /*29f0*/  @P2 HMUL2 R83, R83, R11 ;  /* 0x0000000b53532232 */ /* 0x000fc60000000000 */
[----:B------:R-:W-:-:S05]  /*2a00*/  LEA.HI.X R87, R8, UR9, R87, 0x1, P5 ;  /* 0x0000000908577c11 */ /* 0x000fca000a8f0c57 */
[----:B------:R0:W-:Y:S04]  /*2a10*/  STG.E.128 desc[UR36][R86.64], R80 ;  /* 0x0000005056007986 */ /* 0x0001e8000c101d24 */
[----:B------:R0:W5:Y:S02]  /*2a20*/  LDG.E R9, desc[UR36][R84.64] ;  /* 0x0000002454097981 */ /* 0x000164000c1e1900 */
.L_x_27:
[----:B-----5:R-:W-:Y:S01]  /*2a30*/  IMAD R9, R90, R9, RZ ;  /* 0x000000095a097224 */ /* 0x020fe200078e02ff */
[C---:B------:R-:W-:Y:S01]  /*2a40*/  LEA R90, R0.reuse, R113, 0x1 ;  /* 0x00000071005a7211 */ /* 0x040fe200078e08ff */
[----:B------:R-:W-:-:S04]  /*2a50*/  IMAD R10, R0, UR5, RZ ;  /* 0x00000005000a7c24 */ /* 0x000fc8000f8e02ff */
[----:B------:R-:W-:Y:S01]  /*2a60*/  IMAD R8, R9, 0x8, R90 ;  /* 0x0000000809087824 */ /* 0x000fe200078e025a */
[----:B------:R-:W-:-:S04]  /*2a70*/  IADD3 R9, P3, PT, R10, R113, RZ ;  /* 0x000000710a097210 */ /* 0x000fc80007f7e0ff */
[----:B------:R-:W-:Y:S02]  /*2a80*/  SHF.L.U32 R8, R8, 0x3, RZ ;  /* 0x0000000308087819 */ /* 0x000fe400000006ff */
[----:B------:R-:W-:Y:S02]  /*2a90*/  LEA.HI.X.SX32 R10, R10, RZ, 0x1, P3 ;  /* 0x000000ff0a0a7211 */ /* 0x000fe400018f0eff */
[----:B------:R-:W-:Y:S02]  /*2aa0*/  IADD3 R89, P2, PT, R89, R8, RZ ;  /* 0x0000000859597210 */ /* 0x000fe40007f5e0ff */
[----:B-1----:R-:W-:Y:S02]  /*2ab0*/  LEA R104, P3, R9, UR10, 0x2 ;  /* 0x0000000a09687c11 */ /* 0x002fe4000f8610ff */
[----:B------:R-:W-:Y:S02]  /*2ac0*/  LEA.HI.X.SX32 R8, R8, R88, 0x1, P2 ;  /* 0x0000005808087211 */ /* 0x000fe400010f0eff */
[----:B0-----:R-:W-:-:S02]  /*2ad0*/  LEA R84, P2, R89, UR8, 0x1 ;  /* 0x0000000859547c11 */ /* 0x001fc4000f8408ff */
[----:B------:R-:W-:Y:S02]  /*2ae0*/  LEA.HI.X R105, R9, UR11, R10, 0x2, P3 ;  /* 0x0000000b09697c11 */ /* 0x000fe400098f140a */
[----:B------:R-:W-:-:S06]  /*2af0*/  LEA.HI.X R85, R89, UR9, R8, 0x1, P2 ;  /* 0x0000000959557c11 */ /* 0x000fcc00090f0c08 */
[----:B------:R-:W5:Y:S01]  /*2b00*/  LDG.E.128 R84, desc[UR36][R84.64] ;  /* 0x0000002454547981 */ /* 0x000f62000c1e1d00 */
[----:B------:R-:W-:Y:S05]  /*2b10*/  BRA.U UP0, `(.L_x_28) ;  /* 0x0000000100687547 */ /* 0x000fea000b800000 */
        /* <DEDUP_REMOVED lines=12> */
[----:B------:R-:W-:-:S02]  /*2be0*/  HADD2 R87, R87, R55 ;  /* 0x0000003757577230 */ /* 0x000fc40000000000 */
[----:B------:R-:W-:Y:S02]  /*2bf0*/  IMAD.SHL.U32 R89, R88, 0x40, RZ ;  /* 0x0000004058597824 */ /* 0x000fe400078e00ff */
[----:B--2---:R-:W-:Y:S01]  /*2c00*/  @P2 HFMA2 R84, R84, R8, -RZ ;  /* 0x0000000854542231 */ /* 0x004fe200001000ff */
[----:B------:R-:W-:Y:S01]  /*2c10*/  SHF.L.U32 R8, R90, 0x3, RZ ;  /* 0x000000035a087819 */ /* 0x000fe200000006ff */
[----:B------:R-:W-:Y:S01]  /*2c20*/  @P4 HMUL2 R85, R85, R9 ;  /* 0x0000000955554232 */ /* 0x000fe20000000000 */
[----:B------:R-:W-:Y:S01]  /*2c30*/  PLOP3.LUT P2, PT, PT, PT, UP0, 0x80, 0x8 ;  /* 0x000000000008781c */ /* 0x000fe20003f4f008 */
[----:B------:R-:W-:Y:S01]  /*2c40*/  @P3 HFMA2 R86, R86, R10, -RZ ;  /* 0x0000000a56563231 */ /* 0x000fe200001000ff */
[----:B------:R-:W-:Y:S02]  /*2c50*/  SHF.R.S32.HI R88, RZ, 0x1f, R8 ;  /* 0x0000001fff587819 */ /* 0x000fe40000011408 */
[----:B------:R-:W-:-:S04]  /*2c60*/  IADD3 R8, P5, PT, R89, R8, RZ ;  /* 0x0000000859087210 */ /* 0x000fc80007fbe0ff */
[----:B------:R-:W-:Y:S02]  /*2c70*/  LEA.HI.X.SX32 R89, R89, R88, 0x1, P5 ;  /* 0x0000005859597211 */ /* 0x000fe400028f0eff */
[----:B------:R-:W-:-:S03]  /*2c80*/  LEA R88, P5, R8, UR8, 0x1 ;  /* 0x0000000808587c11 */ /* 0x000fc6000f8a08ff */
[----:B------:R-:W-:Y:S01]  /*2c90*/  @P2 HMUL2 R87, R87, R11 ;  /* 0x0000000b57572232 */ /* 0x000fe20000000000 */
[----:B------:R-:W-:-:S05]  /*2ca0*/  LEA.HI.X R89, R8, UR9, R89, 0x1, P5 ;  /* 0x0000000908597c11 */ /* 0x000fca000a8f0c59 */
[----:B------:R0:W-:Y:S04]  /*2cb0*/  STG.E.128 desc[UR36][R88.64], R84 ;  /* 0x0000005458007986 */ /* 0x0001e8000c101d24 */
.L_x_28:
[----:B------:R-:W2:Y:S01]  /*2cc0*/  LDG.E R11, desc[UR36][R104.64] ;  /* 0x00000024680b7981 */ /* 0x000ea2000c1e1900 */
[C---:B------:R-:W-:Y:S01]  /*2cd0*/  IMAD R106, R0.reuse, UR23, RZ ;  /* 0x00000017006a7c24 */ /* 0x040fe2000f8e02ff */
[C---:B------:R-:W-:Y:S01]  /*2ce0*/  LEA R118, R0.reuse, R115, 0x1 ;  /* 0x0000007300767211 */ /* 0x040fe200078e08ff */
[----:B------:R-:W-:Y:S01]  /*2cf0*/  IMAD R107, R0, UR6, RZ ;  /* 0x00000006006b7c24 */ /* 0x000fe2000f8e02ff */
[----:B------:R-:W-:-:S04]  /*2d00*/  UISETP.NE.AND UP0, UPT, UR22, URZ, UPT ;  /* 0x000000ff1600728c */ /* 0x000fc8000bf05270 */
[----:B------:R-:W-:Y:S01]  /*2d10*/  SHF.R.S32.HI R114, RZ, 0x1f, R107 ;  /* 0x0000001fff727819 */ /* 0x000fe2000001146b */
[----:B--2---:R-:W-:-:S05]  /*2d20*/  IMAD R9, R106, R11, RZ ;  /* 0x0000000b6a097224 */ /* 0x004fca00078e02ff */
[----:B------:R-:W-:-:S05]  /*2d30*/  LEA R8, R9, R118, 0x3 ;  /* 0x0000007609087211 */ /* 0x000fca00078e18ff */
[----:B------:R-:W-:-:S05]  /*2d40*/  IMAD.SHL.U32 R8, R8, 0x8, RZ ;  /* 0x0000000808087824 */ /* 0x000fca00078e00ff */
[----:B------:R-:W-:-:S04]  /*2d50*/  IADD3 R9, P2, PT, R107, R8, RZ ;  /* 0x000000086b097210 */ /* 0x000fc80007f5e0ff */
[----:B------:R-:W-:Y:S02]  /*2d60*/  LEA.HI.X.SX32 R8, R8, R114, 0x1, P2 ;  /* 0x0000007208087211 */ /* 0x000fe400010f0eff */
[----:B0-----:R-:W-:-:S04]  /*2d70*/  LEA R88, P2, R9, UR8, 0x1 ;  /* 0x0000000809587c11 */ /* 0x001fc8000f8408ff */
        /* <DEDUP_REMOVED lines=10> */
[----:B-----5:R-:W-:Y:S01]  /*2e20*/  HADD2 R88, R88, R56 ;  /* 0x0000003858587230 */ /* 0x020fe20000000000 */
[----:B------:R-:W-:Y:S01]  /*2e30*/  SHF.L.U32 R118, R118, 0x3, RZ ;  /* 0x0000000376767819 */ /* 0x000fe200000006ff */
[----:B------:R-:W-:Y:S01]  /*2e40*/  HADD2 R89, R89, R57 ;  /* 0x0000003959597230 */ /* 0x000fe20000000000 */
[----:B------:R-:W-:Y:S01]  /*2e50*/  PLOP3.LUT P4, PT, PT, PT, UP1, 0x80, 0x8 ;  /* 0x000000000008781c */ /* 0x000fe20003f8f018 */
[----:B------:R-:W-:Y:S02]  /*2e60*/  IMAD R119, R0, UR4, RZ ;  /* 0x0000000400777c24 */ /* 0x000fe4000f8e02ff */
[----:B------:R-:W-:-:S02]  /*2e70*/  HFMA2 R90, R90, 1, 1, R58 ;  /* 0x3c003c005a5a7831 */ /* 0x000fc4000000003a */
[----:B------:R-:W-:Y:S01]  /*2e80*/  HADD2 R91, R91, R59 ;  /* 0x0000003b5b5b7230 */ /* 0x000fe20000000000 */
[----:B------:R-:W-:Y:S02]  /*2e90*/  SHF.L.U32 R120, R119, 0x6, RZ ;  /* 0x0000000677787819 */ /* 0x000fe400000006ff */
[----:B------:R-:W-:Y:S02]  /*2ea0*/  SHF.R.S32.HI R119, RZ, 0x1f, R118 ;  /* 0x0000001fff777819 */ /* 0x000fe40000011476 */
[----:B------:R-:W-:-:S04]  /*2eb0*/  IADD3 R118, P5, PT, R120, R118, RZ ;  /* 0x0000007678767210 */ /* 0x000fc80007fbe0ff */
[----:B------:R-:W-:Y:S01]  /*2ec0*/  LEA.HI.X.SX32 R119, R120, R119, 0x1, P5 ;  /* 0x0000007778777211 */ /* 0x000fe200028f0eff */
[----:B--2---:R-:W-:Y:S01]  /*2ed0*/  @P2 HFMA2 R88, R88, R8, -RZ ;  /* 0x0000000858582231 */ /* 0x004fe200001000ff */
[----:B------:R-:W-:Y:S01]  /*2ee0*/  PLOP3.LUT P2, PT, PT, PT, UP1, 0x80, 0x8 ;  /* 0x000000000008781c */ /* 0x000fe20003f4f018 */
[----:B------:R-:W-:Y:S01]  /*2ef0*/  @P3 HMUL2 R89, R89, R9 ;  /* 0x0000000959593232 */ /* 0x000fe20000000000 */
[----:B------:R-:W-:Y:S01]  /*2f00*/  LEA R8, P3, R118, UR8, 0x1 ;  /* 0x0000000876087c11 */ /* 0x000fe2000f8608ff */
[----:B------:R-:W-:-:S03]  /*2f10*/  @P4 HFMA2 R90, R90, R10, -RZ ;  /* 0x0000000a5a5a4231 */ /* 0x000fc600001000ff */
[----:B------:R-:W-:-:S07]  /*2f20*/  LEA.HI.X R9, R118, UR9, R119, 0x1, P3 ;  /* 0x0000000976097c11 */ /* 0x000fce00098f0c77 */
[----:B------:R-:W-:-:S05]  /*2f30*/  @P2 HMUL2 R91, R91, R11 ;  /* 0x0000000b5b5b2232 */ /* 0x000fca0000000000 */
[----:B------:R0:W-:Y:S04]  /*2f40*/  STG.E.128 desc[UR36][R8.64], R88 ;  /* 0x0000005808007986 */ /* 0x0001e8000c101d24 */
[----:B------:R0:W5:Y:S02]  /*2f50*/  LDG.E R11, desc[UR36][R104.64] ;  /* 0x00000024680b7981 */ /* 0x000164000c1e1900 */
.L_x_29:
[----:B------:R-:W-:Y:S02]  /*2f60*/  IMAD R118, R0, 0x4, R113 ;  /* 0x0000000400767824 */ /* 0x000fe400078e0271 */
[----:B-----5:R-:W-:-:S03]  /*2f70*/  IMAD R11, R106, R11, RZ ;  /* 0x0000000b6a0b7224 */ /* 0x020fc600078e02ff */
[----:B------:R-:W-:-:S04]  /*2f80*/  SHF.L.U32 R118, R118, 0x3, RZ ;  /* 0x0000000376767819 */ /* 0x000fc800000006ff */
[----:B------:R-:W-:-:S04]  /*2f90*/  LEA R11, R11, R118, 0x6 ;  /* 0x000000760b0b7211 */ /* 0x000fc800078e30ff */
        /* <DEDUP_REMOVED lines=17> */
[----:B------:R-:W-:-:S02]  /*30b0*/  IMAD R114, R0, UR5, RZ ;  /* 0x0000000500727c24 */ /* 0x000fc4000f8e02ff */
[----:B------:R-:W-:Y:S02]  /*30c0*/  HADD2 R11, R11, R63 ;  /* 0x0000003f0b0b7230 */ /* 0x000fe40000000000 */
[----:B------:R-:W-:Y:S01]  /*30d0*/  IMAD.SHL.U32 R119, R114, 0x40, RZ ;  /* 0x0000004072777824 */ /* 0x000fe200078e00ff */
[----:B------:R-:W-:-:S04]  /*30e0*/  SHF.R.S32.HI R114, RZ, 0x1f, R118 ;  /* 0x0000001fff727819 */ /* 0x000fc80000011476 */
[----:B------:R-:W-:-:S04]  /*30f0*/  IADD3 R118, P5, PT, R119, R118, RZ ;  /* 0x0000007677767210 */ /* 0x000fc80007fbe0ff */
[----:B------:R-:W-:Y:S01]  /*3100*/  LEA.HI.X.SX32 R119, R119, R114, 0x1, P5 ;  /* 0x0000007277777211 */ /* 0x000fe200028f0eff */
[----:B--2---:R-:W-:Y:S01]  /*3110*/  @P2 HMUL2 R8, R8, R104 ;  /* 0x0000006808082232 */ /* 0x004fe20000000000 */
[----:B------:R-:W-:Y:S01]  /*3120*/  PLOP3.LUT P2, PT, PT, PT, UP0, 0x80, 0x8 ;  /* 0x000000000008781c */ /* 0x000fe20003f4f008 */
[----:B------:R-:W-:Y:S01]  /*3130*/  @P3 HMUL2 R9, R9, R105 ;  /* 0x0000006909093232 */ /* 0x000fe20000000000 */
[----:B------:R-:W-:Y:S01]  /*3140*/  LEA R104, P3, R118, UR8, 0x1 ;  /* 0x0000000876687c11 */ /* 0x000fe2000f8608ff */
[----:B------:R-:W-:-:S03]  /*3150*/  @P4 HFMA2 R10, R10, R106, -RZ ;  /* 0x0000006a0a0a4231 */ /* 0x000fc600001000ff */
[----:B------:R-:W-:-:S07]  /*3160*/  LEA.HI.X R105, R118, UR9, R119, 0x1, P3 ;  /* 0x0000000976697c11 */ /* 0x000fce00098f0c77 */
[----:B------:R-:W-:-:S05]  /*3170*/  @P2 HMUL2 R11, R11, R107 ;  /* 0x0000006b0b0b2232 */ /* 0x000fca0000000000 */
[----:B------:R0:W-:Y:S02]  /*3180*/  STG.E.128 desc[UR36][R104.64], R8 ;  /* 0x0000000868007986 */ /* 0x0001e4000c101d24 */
.L_x_26:
[----:B------:R-:W-:Y:S05]  /*3190*/  BSYNC.RECONVERGENT B1 ;  /* 0x0000000000017941 */ /* 0x000fea0003800200 */
.L_x_25:
[----:B------:R-:W-:Y:S01]  /*31a0*/  BSSY.RECONVERGENT B1, `(.L_x_30) ;  /* 0x0000031000017945 */ /* 0x000fe20003800200 */
[----:B------:R-:W-:-:S03]  /*31b0*/  LEA R115, R0, R115, 0x2 ;  /* 0x0000007300737211 */ /* 0x000fc600078e10ff */
[----:B------:R-:W-:Y:S05]  /*31c0*/  @P1 BRA `(.L_x_31) ;  /* 0x0000000000b81947 */ /* 0x000fea0003800000 */
[----:B------:R-:W2:Y:S02]  /*31d0*/  S2UR UR4, SR_CTAID.Y ;  /* 0x00000000000479c3 */ /* 0x000ea40000002600 */
[----:B--2---:R-:W-:-:S05]  /*31e0*/  IMAD R92, R0, UR4, RZ ;  /* 0x00000004005c7c24 */ /* 0x004fca000f8e02ff */
[----:B------:R-:W-:-:S04]  /*31f0*/  IADD3 R93, P2, PT, R92, R113, RZ ;  /* 0x000000715c5d7210 */ /* 0x000fc80007f5e0ff */
[----:B------:R-:W-:Y:S02]  /*3200*/  LEA.HI.X.SX32 R92, R92, RZ, 0x1, P2 ;  /* 0x000000ff5c5c7211 */ /* 0x000fe400010f0eff */
[----:B------:R-:W-:-:S04]  /*3210*/  LEA R94, P2, R93, UR10, 0x2 ;  /* 0x0000000a5d5e7c11 */ /* 0x000fc8000f8410ff */
[----:B------:R-:W-:-:S05]  /*3220*/  LEA.HI.X R95, R93, UR11, R92, 0x2, P2 ;  /* 0x0000000b5d5f7c11 */ /* 0x000fca00090f145c */
[----:B------:R-:W2:Y:S01]  /*3230*/  LDG.E R94, desc[UR36][R94.64] ;  /* 0x000000245e5e7981 */ /* 0x000ea2000c1e1900 */
[C---:B------:R-:W-:Y:S02]  /*3240*/  IMAD R93, R0.reuse, UR23, RZ ;  /* 0x00000017005d7c24 */ /* 0x040fe4000f8e02ff */
[----:B01----:R-:W-:Y:S02]  /*3250*/  IMAD R105, R0, UR6, RZ ;  /* 0x0000000600697c24 */ /* 0x003fe4000f8e02ff */
[----:B--2---:R-:W-:-:S05]  /*3260*/  IMAD R92, R93, R94, RZ ;  /* 0x0000005e5d5c7224 */ /* 0x004fca00078e02ff */
[----:B------:R-:W-:-:S05]  /*3270*/  LEA R92, R92, R115, 0x3 ;  /* 0x000000735c5c7211 */ /* 0x000fca00078e18ff */
[----:B------:R-:W-:-:S05]  /*3280*/  IMAD.SHL.U32 R92, R92, 0x8, RZ ;  /* 0x000000085c5c7824 */ /* 0x000fca00078e00ff */
[----:B------:R-:W-:Y:S02]  /*3290*/  SHF.R.S32.HI R93, RZ, 0x1f, R92 ;  /* 0x0000001fff5d7819 */ /* 0x000fe4000001145c */
        /* <DEDUP_REMOVED lines=19> */
[----:B------:R-:W-:-:S03]  /*33d0*/  HADD2 R95, R95, R67 ;  /* 0x000000435f5f7230 */ /* 0x000fc60000000000 */
[----:B------:R-:W-:Y:S02]  /*33e0*/  SHF.L.U32 R119, R114, 0x6, RZ ;  /* 0x0000000672777819 */ /* 0x000fe400000006ff */
[----:B------:R-:W-:-:S04]  /*33f0*/  SHF.L.U32 R114, R115, 0x3, RZ ;  /* 0x0000000373727819 */ /* 0x000fc800000006ff */
[----:B------:R-:W-:Y:S02]  /*3400*/  SHF.R.S32.HI R118, RZ, 0x1f, R114 ;  /* 0x0000001fff767819 */ /* 0x000fe40000011472 */
        /* <DEDUP_REMOVED lines=10> */
.L_x_31:
[----:B------:R-:W-:Y:S05]  /*34b0*/  BSYNC.RECONVERGENT B1 ;  /* 0x0000000000017941 */ /* 0x000fea0003800200 */
.L_x_30:
[----:B------:R-:W-:Y:S04]  /*34c0*/  BSSY.RECONVERGENT B1, `(.L_x_32) ;  /* 0x000005f000017945 */ /* 0x000fe80003800200 */
[----:B------:R-:W-:Y:S05]  /*34d0*/  @P1 BRA `(.L_x_33) ;  /* 0x0000000400741947 */ /* 0x000fea0003800000 */
[----:B------:R-:W3:Y:S02]  /*34e0*/  S2UR UR4, SR_CTAID.Y ;  /* 0x00000000000479c3 */ /* 0x000ee40000002600 */
[----:B---3--:R-:W-:-:S05]  /*34f0*/  IMAD R96, R0, UR4, RZ ;  /* 0x0000000400607c24 */ /* 0x008fca000f8e02ff */
[----:B------:R-:W-:-:S04]  /*3500*/  IADD3 R97, P2, PT, R96, R113, RZ ;  /* 0x0000007160617210 */ /* 0x000fc80007f5e0ff */
[----:B------:R-:W-:Y:S02]  /*3510*/  LEA.HI.X.SX32 R98, R96, RZ, 0x1, P2 ;  /* 0x000000ff60627211 */ /* 0x000fe400010f0eff */
[----:B------:R-:W-:-:S04]  /*3520*/  LEA R96, P2, R97, UR10, 0x2 ;  /* 0x0000000a61607c11 */ /* 0x000fc8000f8410ff */
[----:B------:R-:W-:-:S05]  /*3530*/  LEA.HI.X R97, R97, UR11, R98, 0x2, P2 ;  /* 0x0000000b61617c11 */ /* 0x000fca00090f1462 */
[----:B------:R-:W3:Y:S01]  /*3540*/  LDG.E R96, desc[UR36][R96.64] ;  /* 0x0000002460607981 */ /* 0x000ee2000c1e1900 */
[C---:B------:R-:W-:Y:S01]  /*3550*/  IMAD R99, R0.reuse, UR23, RZ ;  /* 0x0000001700637c24 */ /* 0x040fe2000f8e02ff */
[----:B------:R-:W4:Y:S01]  /*3560*/  S2UR UR5, SR_CTAID.Y ;  /* 0x00000000000579c3 */ /* 0x000f220000002600 */
[----:B------:R-:W-:Y:S01]  /*3570*/  IMAD.IADD R115, R115, 0x1, R0 ;  /* 0x0000000173737824 */ /* 0x000fe200078e0200 */
[----:B------:R-:W-:Y:S01]  /*3580*/  UISETP.NE.AND UP0, UPT, UR22, URZ, UPT ;  /* 0x000000ff1600728c */ /* 0x000fe2000bf05270 */
[C---:B------:R-:W-:Y:S02]  /*3590*/  IMAD R100, R0.reuse, UR6, RZ ;  /* 0x0000000600647c24 */ /* 0x040fe4000f8e02ff */
[----:B----4-:R-:W-:-:S05]  /*35a0*/  IMAD R102, R0, UR5, RZ ;  /* 0x0000000500667c24 */ /* 0x010fca000f8e02ff */
[----:B------:R-:W-:-:S04]  /*35b0*/  IADD3 R113, P3, PT, R102, R113, RZ ;  /* 0x0000007166717210 */ /* 0x000fc80007f7e0ff */
[----:B------:R-:W-:Y:S02]  /*35c0*/  LEA.HI.X.SX32 R102, R102, RZ, 0x1, P3 ;  /* 0x000000ff66667211 */ /* 0x000fe400018f0eff */
[----:B012---:R-:W-:-:S04]  /*35d0*/  LEA R104, P3, R113, UR10, 0x2 ;  /* 0x0000000a71687c11 */ /* 0x007fc8000f8610ff */
[----:B------:R-:W-:Y:S01]  /*35e0*/  LEA.HI.X R105, R113, UR11, R102, 0x2, P3 ;  /* 0x0000000b71697c11 */ /* 0x000fe200098f1466 */
[----:B---3--:R-:W-:-:S05]  /*35f0*/  IMAD R98, R99, R96, RZ ;  /* 0x0000006063627224 */ /* 0x008fca00078e02ff */
[----:B------:R-:W-:-:S04]  /*3600*/  LEA R98, R98, R115, 0x3 ;  /* 0x0000007362627211 */ /* 0x000fc800078e18ff */
[----:B------:R-:W-:-:S04]  /*3610*/  SHF.L.U32 R98, R98, 0x3, RZ ;  /* 0x0000000362627819 */ /* 0x000fc800000006ff */
[----:B------:R-:W-:Y:S02]  /*3620*/  SHF.R.S32.HI R99, RZ, 0x1f, R98 ;  /* 0x0000001fff637819 */ /* 0x000fe40000011462 */
[----:B------:R-:W-:-:S04]  /*3630*/  IADD3 R98, P2, PT, R100, R98, RZ ;  /* 0x0000006264627210 */ /* 0x000fc80007f5e0ff */
[----:B------:R-:W-:Y:S02]  /*3640*/  LEA.HI.X.SX32 R99, R100, R99, 0x1, P2 ;  /* 0x0000006364637211 */ /* 0x000fe400010f0eff */
[----:B------:R-:W-:-:S04]  /*3650*/  LEA R96, P2, R98, UR8, 0x1 ;  /* 0x0000000862607c11 */ /* 0x000fc8000f8408ff */
        /* <DEDUP_REMOVED lines=9> */
[----:B-----5:R-:W-:Y:S01]  /*36f0*/  HFMA2 R96, R96, 1, 1, R68 ;  /* 0x3c003c0060607831 */ /* 0x020fe20000000044 */
[----:B------:R-:W-:Y:S01]  /*3700*/  PLOP3.LUT P4, PT, PT, PT, UP0, 0x80, 0x8 ;  /* 0x000000000008781c */ /* 0x000fe20003f8f008 */
[----:B------:R-:W-:Y:S01]  /*3710*/  HADD2 R97, R97, R69 ;  /* 0x0000004561617230 */ /* 0x000fe20000000000 */
[----:B------:R-:W-:Y:S01]  /*3720*/  PLOP3.LUT P3, PT, PT, PT, UP0, 0x80, 0x8 ;  /* 0x000000000008781c */ /* 0x000fe20003f6f008 */
[----:B------:R-:W-:Y:S02]  /*3730*/  HFMA2 R98, R98, 1, 1, R70 ;  /* 0x3c003c0062627831 */ /* 0x000fe40000000046 */
[----:B------:R-:W-:Y:S02]  /*3740*/  IMAD R106, R0, UR4, RZ ;  /* 0x00000004006a7c24 */ /* 0x000fe4000f8e02ff */
[----:B------:R-:W-:-:S03]  /*3750*/  HADD2 R99, R99, R71 ;  /* 0x0000004763637230 */ /* 0x000fc60000000000 */
[----:B------:R-:W-:Y:S01]  /*3760*/  SHF.L.U32 R107, R106, 0x6, RZ ;  /* 0x000000066a6b7819 */ /* 0x000fe200000006ff */
[----:B--2---:R-:W-:Y:S02]  /*3770*/  @P2 HMUL2 R96, R96, R100 ;  /* 0x0000006460602232 */ /* 0x004fe40000000000 */
        /* <DEDUP_REMOVED lines=11> */
.L_x_34:
[----:B------:R-:W2:Y:S01]  /*3830*/  LDG.E R104, desc[UR36][R104.64] ;  /* 0x0000002468687981 */ /* 0x000ea2000c1e1900 */
[----:B------:R-:W-:Y:S01]  /*3840*/  IADD3 R113, PT, PT, R115, R0, RZ ;  /* 0x0000000073717210 */ /* 0x000fe20007ffe0ff */
[C---:B------:R-:W-:Y:S02]  /*3850*/  IMAD R101, R0.reuse, UR23, RZ ;  /* 0x0000001700657c24 */ /* 0x040fe4000f8e02ff */
[----:B------:R-:W-:Y:S02]  /*3860*/  IMAD R103, R0, UR6, RZ ;  /* 0x0000000600677c24 */ /* 0x000fe4000f8e02ff */
[----:B------:R-:W-:Y:S02]  /*3870*/  IMAD.SHL.U32 R113, R113, 0x8, RZ ;  /* 0x0000000871717824 */ /* 0x000fe400078e00ff */
[----:B--2---:R-:W-:-:S05]  /*3880*/  IMAD R100, R101, R104, RZ ;  /* 0x0000006865647224 */ /* 0x004fca00078e02ff */
[----:B------:R-:W-:-:S04]  /*3890*/  LEA R100, R100, R113, 0x6 ;  /* 0x0000007164647211 */ /* 0x000fc800078e30ff */
        /* <DEDUP_REMOVED lines=11> */
[----:B0-----:R-:W2:Y:S01]  /*3950*/  @P2 LDG.E.128 R104, desc[UR36][R116.64+0x70] ;  /* 0x0000702474682981 */ /* 0x001ea2000c1e1d00 */
[----:B------:R-:W-:Y:S01]  /*3960*/  PLOP3.LUT P3, PT, PT, PT, UP0, 0x80, 0x8 ;  /* 0x000000000008781c */ /* 0x000fe20003f6f008 */
[----:B------:R-:W-:Y:S01]  /*3970*/  UIMAD UR5, UR5, UR23, UR46 ;  /* 0x00000017050572a4 */ /* 0x000fe2000f8e022e */
[----:B------:R-:W-:Y:S01]  /*3980*/  PLOP3.LUT P2, PT, PT, PT, UP0, 0x80, 0x8 ;  /* 0x000000000008781c */ /* 0x000fe20003f4f008 */
[----:B-----5:R-:W-:Y:S01]  /*3990*/  HADD2 R100, R100, R72 ;  /* 0x0000004864647230 */ /* 0x020fe20000000000 */
[----:B------:R-:W-:Y:S01]  /*39a0*/  PLOP3.LUT P4, PT, PT, PT, UP0, 0x80, 0x8 ;  /* 0x000000000008781c */ /* 0x000fe20003f8f008 */
[----:B------:R-:W-:Y:S02]  /*39b0*/  HADD2 R101, R101, R73 ;  /* 0x0000004965657230 */ /* 0x000fe40000000000 */
[----:B------:R-:W-:Y:S02]  /*39c0*/  HFMA2 R102, R102, 1, 1, R74 ;  /* 0x3c003c0066667831 */ /* 0x000fe4000000004a */
[----:B------:R-:W-:-:S02]  /*39d0*/  IMAD R114, R0, UR5, RZ ;  /* 0x0000000500727c24 */ /* 0x000fc4000f8e02ff */
[----:B------:R-:W-:-:S03]  /*39e0*/  HADD2 R103, R103, R75 ;  /* 0x0000004b67677230 */ /* 0x000fc60000000000 */
[----:B------:R-:W-:Y:S01]  /*39f0*/  SHF.L.U32 R114, R114, 0x6, RZ ;  /* 0x0000000672727819 */ /* 0x000fe200000006ff */
[----:B--2---:R-:W-:Y:S01]  /*3a00*/  @P3 HFMA2 R100, R100, R104, -RZ ;  /* 0x0000006864643231 */ /* 0x004fe200001000ff */
[----:B------:R-:W-:Y:S01]  /*3a10*/  PLOP3.LUT P3, PT, PT, PT, UP0, 0x80, 0x8 ;  /* 0x000000000008781c */ /* 0x000fe20003f6f008 */
[----:B------:R-:W-:Y:S01]  /*3a20*/  @P2 HMUL2 R101, R101, R105 ;  /* 0x0000006965652232 */ /* 0x000fe20000000000 */
[----:B------:R-:W-:Y:S01]  /*3a30*/  SHF.R.S32.HI R104, RZ, 0x1f, R113 ;  /* 0x0000001fff687819 */ /* 0x000fe20000011471 */
[----:B------:R-:W-:Y:S01]  /*3a40*/  @P4 HFMA2 R103, R103, R107, -RZ ;  /* 0x0000006b67674231 */ /* 0x000fe200001000ff */
[----:B------:R-:W-:-:S04]  /*3a50*/  IADD3 R113, P5, PT, R114, R113, RZ ;  /* 0x0000007172717210 */ /* 0x000fc80007fbe0ff */
[----:B------:R-:W-:Y:S02]  /*3a60*/  LEA.HI.X.SX32 R114, R114, R104, 0x1, P5 ;  /* 0x0000006872727211 */ /* 0x000fe400028f0eff */
[----:B------:R-:W-:-:S03]  /*3a70*/  LEA R104, P2, R113, UR8, 0x1 ;  /* 0x0000000871687c11 */ /* 0x000fc6000f8408ff */
[----:B------:R-:W-:Y:S01]  /*3a80*/  @P3 HMUL2 R102, R102, R106 ;  /* 0x0000006a66663232 */ /* 0x000fe20000000000 */
[----:B------:R-:W-:-:S05]  /*3a90*/  LEA.HI.X R105, R113, UR9, R114, 0x1, P2 ;  /* 0x0000000971697c11 */ /* 0x000fca00090f0c72 */
[----:B------:R3:W-:Y:S04]  /*3aa0*/  STG.E.128 desc[UR36][R104.64], R100 ;  /* 0x0000006468007986 */ /* 0x0007e8000c101d24 */
.L_x_33:
[----:B------:R-:W-:Y:S05]  /*3ab0*/  BSYNC.RECONVERGENT B1 ;  /* 0x0000000000017941 */ /* 0x000fea0003800200 */
.L_x_32:
[----:B------:R-:W-:Y:S04]  /*3ac0*/  BSSY.RECONVERGENT B1, `(.L_x_35) ;  /* 0x0000043000017945 */ /* 0x000fe80003800200 */
[----:B------:R-:W-:Y:S05]  /*3ad0*/  @P1 BRA `(.L_x_36) ;  /* 0x0000000400041947 */ /* 0x000fea0003800000 */
[----:B------:R-:W-:Y:S01]  /*3ae0*/  ISETP.NE.U32.AND P1, PT, RZ, UR12, PT ;  /* 0x0000000cff007c0c */ /* 0x000fe2000bf25070 */
[----:B------:R-:W-:-:S03]  /*3af0*/  UISETP.NE.U32.AND UP0, UPT, UR14, URZ, UPT ;  /* 0x000000ff0e00728c */ /* 0x000fc6000bf05070 */
[----:B------:R-:W-:Y:S01]  /*3b00*/  ISETP.NE.AND.EX P1, PT, RZ, UR13, PT, P1 ;  /* 0x0000000dff007c0c */ /* 0x000fe2000bf25310 */
[----:B------:R-:W-:-:S06]  /*3b10*/  UISETP.NE.AND.EX UP0, UPT, UR15, URZ, UPT, UP0 ;  /* 0x000000ff0f00728c */ /* 0x000fcc000bf05300 */
[----:B------:R-:W-:-:S05]  /*3b20*/  PLOP3.LUT P3, PT, PT, PT, UP0, 0x80, 0x8 ;  /* 0x000000000008781c */ /* 0x000fca0003f6f008 */
[----:B------:R-:W4:Y:S01]  /*3b30*/  @UP0 LDCU.64 UR4, c[0x0][0x448] ;  /* 0x00008900ff0407ac */ /* 0x000f220008000a00 */
[----:B0-----:R-:W0:Y:S01]  /*3b40*/  @P1 LDC.64 R106, c[0x0][0x438] ;  /* 0x00010e00ff6a1b82 */ /* 0x001e220000000a00 */
[----:B----4-:R-:W-:-:S06]  /*3b50*/  @UP0 UIMAD.WIDE.U32 UR4, UR46, 0x2, UR4 ;  /* 0x000000022e0408a5 */ /* 0x010fcc000f8e0004 */
[----:B-123--:R-:W-:Y:S01]  /*3b60*/  IMAD.U32 R104, RZ, RZ, UR4 ;  /* 0x00000004ff687e24 */ /* 0x00efe2000f8e00ff */
[----:B------:R-:W-:Y:S01]  /*3b70*/  MOV R105, UR5 ;  /* 0x0000000500697c02 */ /* 0x000fe20008000f00 */
[----:B0-----:R-:W-:-:S03]  /*3b80*/  @P1 IMAD.WIDE R106, R109, 0x2, R106 ;  /* 0x000000026d6a1825 */ /* 0x001fc600078e026a */
[----:B------:R-:W0:Y:S01]  /*3b90*/  @UP0 LDCU UR4, c[0x0][0x408] ;  /* 0x00008100ff0407ac */ /* 0x000e220008000800 */
[----:B------:R1:W2:Y:S01]  /*3ba0*/  @P3 LDG.E.U16 R104, desc[UR36][R104.64] ;  /* 0x0000002468683981 */ /* 0x0002a2000c1e1500 */
[----:B------:R-:W0:Y:S03]  /*3bb0*/  @UP0 LDCU UR5, c[0x0][0x430] ;  /* 0x00008600ff0507ac */ /* 0x000e260008000800 */
[----:B------:R3:W4:Y:S01]  /*3bc0*/  @P1 LDG.E.U16 R106, desc[UR36][R106.64] ;  /* 0x000000246a6a1981 */ /* 0x000722000c1e1500 */
[----:B-1---5:R-:W-:Y:S02]  /*3bd0*/  HMUL2 R105, R12, R76 ;  /* 0x0000004c0c697232 */ /* 0x022fe40000000000 */
[----:B---3--:R-:W-:Y:S02]  /*3be0*/  HFMA2 R107, R13, R77, -RZ ;  /* 0x0000004d0d6b7231 */ /* 0x008fe400001000ff */
[----:B------:R-:W-:-:S02]  /*3bf0*/  HFMA2 R105, R16, R80, R105 ;  /* 0x0000005010697231 */ /* 0x000fc40000000069 */
[----:B------:R-:W-:Y:S02]  /*3c00*/  HFMA2 R107, R17, R81, R107 ;  /* 0x00000051116b7231 */ /* 0x000fe4000000006b */
[----:B------:R-:W-:Y:S02]  /*3c10*/  HFMA2 R105, R20, R84, R105 ;  /* 0x0000005414697231 */ /* 0x000fe40000000069 */
[----:B------:R-:W-:Y:S02]  /*3c20*/  HFMA2 R107, R21, R85, R107 ;  /* 0x00000055156b7231 */ /* 0x000fe4000000006b */
[----:B------:R-:W-:Y:S02]  /*3c30*/  HFMA2 R105, R24, R88, R105 ;  /* 0x0000005818697231 */ /* 0x000fe40000000069 */
[----:B------:R-:W-:Y:S02]  /*3c40*/  HFMA2 R107, R25, R89, R107 ;  /* 0x00000059196b7231 */ /* 0x000fe4000000006b */
        /* <DEDUP_REMOVED lines=8> */
[----:B------:R-:W-:Y:S02]  /*3cd0*/  HMUL2 R107, R14, R78 ;  /* 0x0000004e0e6b7232 */ /* 0x000fe40000000000 */
[----:B------:R-:W-:Y:S02]  /*3ce0*/  HADD2 R105, R105, R113 ;  /* 0x0000007169697230 */ /* 0x000fe40000000000 */
[----:B------:R-:W-:Y:S02]  /*3cf0*/  HFMA2 R113, R18, R82, R107 ;  /* 0x0000005212717231 */ /* 0x000fe4000000006b */
[----:B------:R-:W-:Y:S02]  /*3d00*/  HMUL2 R107, R15, R79 ;  /* 0x0000004f0f6b7232 */ /* 0x000fe40000000000 */
        /* <DEDUP_REMOVED lines=11> */
[----:B------:R-:W-:Y:S01]  /*3dc0*/  HFMA2 R107, R39, R99, R107 ;  /* 0x00000063276b7231 */ /* 0x000fe2000000006b */
[----:B0-----:R-:W-:Y:S01]  /*3dd0*/  @UP0 UIADD3 UR4, UPT, UPT, UR4, UR5, URZ ;  /* 0x0000000504040290 */ /* 0x001fe2000fffe0ff */
[----:B------:R-:W-:-:S02]  /*3de0*/  HADD2 R105, R105, R113 ;  /* 0x0000007169697230 */ /* 0x000fc40000000000 */
[----:B------:R-:W-:-:S04]  /*3df0*/  HFMA2 R107, R43, R103, R107 ;  /* 0x000000672b6b7231 */ /* 0x000fc8000000006b */
[----:B------:R-:W-:Y:S01]  /*3e00*/  HFMA2 R105, R105, 1, 1, R107 ;  /* 0x3c003c0069697831 */ /* 0x000fe2000000006b */
[----:B------:R-:W-:-:S04]  /*3e10*/  @P3 ISETP.GE.AND P2, PT, R6, UR4, PT ;  /* 0x0000000406003c0c */ /* 0x000fc8000bf46270 */
[--C-:B------:R-:W-:Y:S02]  /*3e20*/  HADD2.F32 R6, -RZ, R105.reuse.H0_H0 ;  /* 0x20000069ff067230 */ /* 0x100fe40000004100 */
[----:B------:R-:W-:Y:S01]  /*3e30*/  HADD2.F32 R105, -RZ, R105.H1_H1 ;  /* 0x30000069ff697230 */ /* 0x000fe20000004100 */
[----:B------:R-:W-:-:S04]  /*3e40*/  @P3 SEL R114, RZ, UR39, P2 ;  /* 0x00000027ff723c07 */ /* 0x000fc80009000000 */
[----:B------:R-:W-:Y:S01]  /*3e50*/  FADD.FTZ R6, R6, R105 ;  /* 0x0000006906067221 */ /* 0x000fe20000010000 */
[----:B------:R-:W-:-:S03]  /*3e60*/  @P3 IADD3 R114, PT, PT, R111, -UR45, R114 ;  /* 0x8000002d6f723c10 */ /* 0x000fc6000fffe072 */
[----:B------:R-:W-:Y:S01]  /*3e70*/  FMUL.FTZ R6, R6, UR24 ;  /* 0x0000001806067c20 */ /* 0x000fe20008410000 */
[----:B------:R-:W-:Y:S01]  /*3e80*/  @P3 I2FP.F32.S32 R107, R114 ;  /* 0x00000072006b3245 */ /* 0x000fe20000201400 */
[----:B--2---:R-:W-:Y:S02]  /*3e90*/  @P3 HADD2.F32 R104, -RZ, R104.H0_H0 ;  /* 0x20000068ff683230 */ /* 0x004fe40000004100 */
[----:B----4-:R-:W-:-:S05]  /*3ea0*/  @P1 HADD2.F32 R105, -RZ, R106.H0_H0 ;  /* 0x2000006aff691230 */ /* 0x010fca0000004100 */
[----:B------:R-:W-:-:S04]  /*3eb0*/  @P1 FADD.FTZ R6, R6, R105 ;  /* 0x0000006906061221 */ /* 0x000fc80000010000 */
[----:B------:R-:W-:-:S05]  /*3ec0*/  @P3 FFMA.FTZ R6, R107, R104, R6 ;  /* 0x000000686b063223 */ /* 0x000fca0000010006 */
[----:B------:R4:W-:Y:S01]  /*3ed0*/  STS [R110], R6 ;  /* 0x000000066e007388 */ /* 0x0009e20000000800 */
[----:B------:R-:W-:-:S07]  /*3ee0*/  @!P6 FMNMX.FTZ R3, R3, R6, !PT ;  /* 0x000000060303e209 */ /* 0x000fce0007810000 */
.L_x_36:
[----:B------:R-:W-:Y:S05]  /*3ef0*/  BSYNC.RECONVERGENT B1 ;  /* 0x0000000000017941 */ /* 0x000fea0003800200 */
.L_x_35:
[C---:B0123--:R-:W-:Y:S01]  /*3f00*/  IADD3 R105, PT, PT, R111.reuse, 0xff, RZ ;  /* 0x000000ff6f697810 */ /* 0x04ffe20007ffe0ff */
[----:B------:R-:W-:Y:S01]  /*3f10*/  VIADD R111, R111, 0x100 ;  /* 0x000001006f6f7836 */ /* 0x000fe20000000000 */
[----:B------:R-:W-:Y:S02]  /*3f20*/  IADD3 R108, P2, PT, R108, 0x100, RZ ;  /* 0x000001006c6c7810 */ /* 0x000fe40007f5e0ff */
[----:B------:R-:W-:Y:S02]  /*3f30*/  ISETP.GE.AND P1, PT, R105, R112, PT ;  /* 0x000000706900720c */ /* 0x000fe40003f26270 */
[----:B----4-:R-:W-:Y:S01]  /*3f40*/  IADD3 R110, PT, PT, R110, 0x400, RZ ;  /* 0x000004006e6e7810 */ /* 0x010fe20007ffe0ff */
[----:B------:R-:W-:Y:S01]  /*3f50*/  IMAD.X R7, RZ, RZ, R7, P2 ;  /* 0x000000ffff077224 */ /* 0x000fe200010e0607 */
[----:B------:R-:W-:-:S09]  /*3f60*/  IADD3 R109, PT, PT, R109, 0x100, RZ ;  /* 0x000001006d6d7810 */ /* 0x000fd20007ffe0ff */
[----:B------:R-:W-:Y:S05]  /*3f70*/  @!P1 BRA `(.L_x_37) ;  /* 0xffffffe000cc9947 */ /* 0x000fea000383ffff */
.L_x_22:
[----:B0-----:R-:W-:Y:S05]  /*3f80*/  BSYNC.RECONVERGENT B0 ;  /* 0x0000000000007941 */ /* 0x001fea0003800200 */
.L_x_21:
[----:B------:R-:W0:Y:S01]  /*3f90*/  SHFL.BFLY PT, R4, R3, 0x10, 0x1f ;  /* 0x0e001f0003047f89 */ /* 0x000e2200000e0000 */
[----:B------:R-:W1:Y:S01]  /*3fa0*/  S2UR UR9, SR_CgaCtaId ;  /* 0x00000000000979c3 */ /* 0x000e620000008800 */
[----:B------:R-:W-:Y:S01]  /*3fb0*/  UMOV UR7, 0x400 ;  /* 0x0000040000077882 */ /* 0x000fe20000000000 */
[----:B------:R-:W-:Y:S06]  /*3fc0*/  BSSY.RECONVERGENT B0, `(.L_x_38) ;  /* 0x000016b000007945 */ /* 0x000fec0003800200 */
[----:B------:R-:W2:Y:S01]  /*3fd0*/  S2UR UR8, SR_CTAID.Y ;  /* 0x00000000000879c3 */ /* 0x000ea20000002600 */
[----:B0-----:R-:W-:Y:S01]  /*3fe0*/  FMNMX.FTZ R6, R4, R3, !PT ;  /* 0x0000000304067209 */ /* 0x001fe20007810000 */
[----:B-1----:R-:W-:-:S04]  /*3ff0*/  ULEA UR10, UR9, UR7, 0x18 ;  /* 0x00000007090a7291 */ /* 0x002fc8000f8ec0ff */
[----:B------:R-:W0:Y:S01]  /*4000*/  SHFL.BFLY PT, R5, R6, 0x8, 0x1f ;  /* 0x0d001f0006057f89 */ /* 0x000e2200000e0000 */
[----:B--2---:R-:W-:Y:S02]  /*4010*/  IMAD R25, R0, UR8, RZ ;  /* 0x0000000800197c24 */ /* 0x004fe4000f8e02ff */
[----:B------:R-:W-:Y:S01]  /*4020*/  IMAD.MOV.U32 R0, RZ, RZ, RZ ;  /* 0x000000ffff007224 */ /* 0x000fe200078e00ff */
[----:B0-----:R-:W-:-:S05]  /*4030*/  FMNMX.FTZ R7, R6, R5, !PT ;  /* 0x0000000506077209 */ /* 0x001fca0007810000 */
[----:B------:R-:W0:Y:S02]  /*4040*/  SHFL.BFLY PT, R4, R7, 0x4, 0x1f ;  /* 0x0c801f0007047f89 */ /* 0x000e2400000e0000 */
[----:B0----5:R-:W-:Y:S02]  /*4050*/  FMNMX.FTZ R8, R7, R4, !PT ;  /* 0x0000000407087209 */ /* 0x021fe40007810000 */
[----:B------:R-:W0:Y:S03]  /*4060*/  S2R R4, SR_TID.X ;  /* 0x0000000000047919 */ /* 0x000e260000002100 */
[----:B------:R-:W1:Y:S02]  /*4070*/  SHFL.BFLY PT, R5, R8, 0x2, 0x1f ;  /* 0x0c401f0008057f89 */ /* 0x000e6400000e0000 */
[----:B-1----:R-:W-:Y:S02]  /*4080*/  FMNMX.FTZ R9, R8, R5, !PT ;  /* 0x0000000508097209 */ /* 0x002fe40007810000 */
[----:B------:R-:W-:-:S02]  /*4090*/  MOV R8, 0xff7fffff ;  /* 0xff7fffff00087802 */ /* 0x000fc40000000f00 */
[----:B0-----:R-:W-:Y:S01]  /*40a0*/  LOP3.LUT P0, R5, R4, 0x1f, RZ, 0xc0, !PT ;  /* 0x0000001f04057812 */ /* 0x001fe2000780c0ff */
[----:B------:R-:W0:Y:S01]  /*40b0*/  SHFL.BFLY PT, R10, R9, 0x1, 0x1f ;  /* 0x0c201f00090a7f89 */ /* 0x000e2200000e0000 */
[----:B------:R-:W-:Y:S02]  /*40c0*/  SHF.R.U32.HI R6, RZ, 0x3, R4 ;  /* 0x00000003ff067819 */ /* 0x000fe40000011604 */
[C---:B------:R-:W-:Y:S02]  /*40d0*/  ISETP.GT.U32.AND P1, PT, R5.reuse, 0x7, PT ;  /* 0x000000070500780c */ /* 0x040fe40003f24070 */
[----:B------:R-:W-:Y:S02]  /*40e0*/  LEA R7, R5, UR10, 0x2 ;  /* 0x0000000a05077c11 */ /* 0x000fe4000f8e10ff */
[----:B0-----:R-:W-:-:S05]  /*40f0*/  FMNMX.FTZ R13, R9, R10, !PT ;  /* 0x0000000a090d7209 */ /* 0x001fca0007810000 */
[----:B------:R-:W-:Y:S01]  /*4100*/  @!P0 STS [R6+UR10], R13 ;  /* 0x0000000d06008988 */ /* 0x000fe2000800080a */
[----:B------:R-:W-:Y:S06]  /*4110*/  BAR.SYNC.DEFER_BLOCKING 0x0 ;  /* 0x0000000000007b1d */ /* 0x000fec0000010000 */
[----:B------:R-:W3:Y:S04]  /*4120*/  @!P1 LDS R8, [R7] ;  /* 0x0000000007089984 */ /* 0x000ee80000000800 */
[----:B---3--:R-:W0:Y:S02]  /*4130*/  SHFL.BFLY PT, R3, R8, 0x4, 0x1f ;  /* 0x0c801f0008037f89 */ /* 0x008e2400000e0000 */
[----:B0-----:R-:W-:-:S02]  /*4140*/  FMNMX.FTZ R10, R3, R8, !PT ;  /* 0x00000008030a7209 */ /* 0x001fc40007810000 */
[----:B------:R-:W-:-:S03]  /*4150*/  SHF.R.S32.HI R8, RZ, 0x1f, R25 ;  /* 0x0000001fff087819 */ /* 0x000fc60000011419 */
[----:B------:R-:W0:Y:S02]  /*4160*/  SHFL.BFLY PT, R3, R10, 0x2, 0x1f ;  /* 0x0c401f000a037f89 */ /* 0x000e2400000e0000 */
[----:B0-----:R-:W-:Y:S02]  /*4170*/  FMNMX.FTZ R11, R10, R3, !PT ;  /* 0x000000030a0b7209 */ /* 0x001fe40007810000 */
[----:B------:R-:W-:-:S03]  /*4180*/  IADD3 R3, PT, PT, R4, UR16, RZ ;  /* 0x0000001004037c10 */ /* 0x000fc6000fffe0ff */
[----:B------:R-:W0:Y:S01]  /*4190*/  SHFL.BFLY PT, R12, R11, 0x1, 0x1f ;  /* 0x0c201f000b0c7f89 */ /* 0x000e2200000e0000 */
[----:B------:R-:W-:Y:S02]  /*41a0*/  ISETP.GE.AND P0, PT, R3, UR45, PT ;  /* 0x0000002d03007c0c */ /* 0x000fe4000bf06270 */
[----:B0-----:R-:W-:-:S06]  /*41b0*/  FMNMX.FTZ R9, R11, R12, !PT ;  /* 0x0000000c0b097209 */ /* 0x001fcc0007810000 */
[----:B------:R-:W0:Y:S05]  /*41c0*/  SHFL.IDX PT, R9, R9, RZ, 0x1f ;  /* 0x00001fff09097589 */ /* 0x000e2a00000e0000 */
[----:B------:R-:W-:Y:S05]  /*41d0*/  @P0 BRA `(.L_x_39) ;  /* 0x0000001400240947 */ /* 0x000fea0003800000 */
[----:B------:R-:W1:Y:S02]  /*41e0*/  LDC.64 R10, c[0x0][0x420] ;  /* 0x00010800ff0a7b82 */ /* 0x000e640000000a00 */
[----:B-1----:R-:W-:-:S04]  /*41f0*/  ISETP.NE.U32.AND P0, PT, R10, RZ, PT ;  /* 0x000000ff0a00720c */ /* 0x002fc80003f05070 */
[----:B------:R-:W-:-:S13]  /*4200*/  ISETP.NE.AND.EX P0, PT, R11, RZ, PT, P0 ;  /* 0x000000ff0b00720c */ /* 0x000fda0003f05300 */
[----:B------:R-:W-:Y:S05]  /*4210*/  @P0 BRA `(.L_x_40) ;  /* 0x0000000c00980947 */ /* 0x000fea0003800000 */
[----:B------:R-:W-:Y:S01]  /*4220*/  HFMA2 R0, -RZ, RZ, 0, 1.52587890625e-05 ;  /* 0x00000100ff007431 */ /* 0x000fe200000001ff */
[----:B------:R-:W-:Y:S01]  /*4230*/  LOP3.LUT R11, RZ, R4, RZ, 0x33, !PT ;  /* 0x00000004ff0b7212 */ /* 0x000fe200078e33ff */
[----:B------:R-:W-:Y:S03]  /*4240*/  BSSY.RECONVERGENT B1, `(.L_x_41) ;  /* 0x000001c000017945 */ /* 0x000fe60003800200 */
[----:B------:R-:W-:-:S04]  /*4250*/  VIADDMNMX R0, R3, R0, UR45, !PT ;  /* 0x0000002d03007e46 */ /* 0x000fc8000f800100 */
[----:B------:R-:W-:Y:S01]  /*4260*/  IADD3 R10, PT, PT, R0, -UR16, R11 ;  /* 0x80000010000a7c10 */ /* 0x000fe2000fffe00b */
[----:B------:R-:W-:-:S03]  /*4270*/  IMAD.MOV.U32 R11, RZ, RZ, R3 ;  /* 0x000000ffff0b7224 */ /* 0x000fc600078e0003 */
[C---:B------:R-:W-:Y:S02]  /*4280*/  LOP3.LUT R0, R10.reuse, 0x300, RZ, 0xc0, !PT ;  /* 0x000003000a007812 */ /* 0x040fe400078ec0ff */
[----:B------:R-:W-:Y:S02]  /*4290*/  ISETP.GE.U32.AND P1, PT, R10, 0x300, PT ;  /* 0x000003000a00780c */ /* 0x000fe40003f26070 */
[----:B------:R-:W-:Y:S02]  /*42a0*/  ISETP.NE.AND P0, PT, R0, 0x300, PT ;  /* 0x000003000000780c */ /* 0x000fe40003f05270 */
[----:B------:R-:W-:-:S11]  /*42b0*/  MOV R0, RZ ;  /* 0x000000ff00007202 */ /* 0x000fd60000000f00 */
[----:B------:R-:W-:Y:S05]  /*42c0*/  @!P0 BRA `(.L_x_42) ;  /* 0x00000000004c8947 */ /* 0x000fea0003800000 */
[----:B------:R-:W-:Y:S01]  /*42d0*/  UIADD3 UR4, UPT, UPT, UR7, 0x140, URZ ;  /* 0x0000014007047890 */ /* 0x000fe2000fffe0ff */
[----:B------:R-:W-:Y:S02]  /*42e0*/  LEA.HI R0, R10, 0x1, RZ, 0x18 ;  /* 0x000000010a007811 */ /* 0x000fe400078fc0ff */
[----:B------:R-:W-:Y:S01]  /*42f0*/  MOV R11, R3 ;  /* 0x00000003000b7202 */ /* 0x000fe20000000f00 */
[----:B------:R-:W-:Y:S01]  /*4300*/  ULEA UR4, UR9, UR4, 0x18 ;  /* 0x0000000409047291 */ /* 0x000fe2000f8ec0ff */
[----:B------:R-:W-:Y:S02]  /*4310*/  LOP3.LUT R10, R0, 0x3, RZ, 0xc0, !PT ;  /* 0x00000003000a7812 */ /* 0x000fe400078ec0ff */
[----:B------:R-:W-:-:S03]  /*4320*/  MOV R0, RZ ;  /* 0x000000ff00007202 */ /* 0x000fc60000000f00 */
[----:B------:R-:W-:Y:S01]  /*4330*/  IMAD.MOV R12, RZ, RZ, -R10 ;  /* 0x000000ffff0c7224 */ /* 0x000fe200078e0a0a */
[----:B------:R-:W-:-:S07]  /*4340*/  LEA R10, R4, UR4, 0x2 ;  /* 0x00000004040a7c11 */ /* 0x000fce000f8e10ff */
.L_x_43:
[----:B------:R-:W0:Y:S01]  /*4350*/  LDS R14, [R10] ;  /* 0x000000000a0e7984 */ /* 0x000e220000000800 */
[----:B------:R-:W-:Y:S02]  /*4360*/  IADD3 R12, PT, PT, R12, 0x1, RZ ;  /* 0x000000010c0c7810 */ /* 0x000fe40007ffe0ff */
[----:B------:R-:W-:Y:S02]  /*4370*/  IADD3 R11, PT, PT, R11, 0x100, RZ ;  /* 0x000001000b0b7810 */ /* 0x000fe40007ffe0ff */
[----:B------:R-:W-:Y:S01]  /*4380*/  ISETP.NE.AND P0, PT, R12, RZ, PT ;  /* 0x000000ff0c00720c */ /* 0x000fe20003f05270 */
[----:B0-----:R-:W-:-:S04]  /*4390*/  FADD.FTZ R14, -R9, R14 ;  /* 0x0000000e090e7221 */ /* 0x001fc80000010100 */
[----:B------:R-:W-:-:S04]  /*43a0*/  FMUL.FTZ R14, R14, 1.4426950216293334961 ;  /* 0x3fb8aa3b0e0e7820 */ /* 0x000fc80000410000 */
[----:B------:R-:W0:Y:S02]  /*43b0*/  MUFU.EX2 R13, R14 ;  /* 0x0000000e000d7308 */ /* 0x000e240000000800 */
[----:B0-----:R0:W-:Y:S01]  /*43c0*/  STS [R10], R13 ;  /* 0x0000000d0a007388 */ /* 0x0011e20000000800 */
[----:B------:R-:W-:Y:S01]  /*43d0*/  FADD.FTZ R0, R13, R0 ;  /* 0x000000000d007221 */ /* 0x000fe20000010000 */
[----:B0-----:R-:W-:Y:S01]  /*43e0*/  VIADD R10, R10, 0x400 ;  /* 0x000004000a0a7836 */ /* 0x001fe20000000000 */
[----:B------:R-:W-:Y:S06]  /*43f0*/  @P0 BRA `(.L_x_43) ;  /* 0xfffffffc00d40947 */ /* 0x000fec000383ffff */
.L_x_42:
[----:B------:R-:W-:Y:S05]  /*4400*/  BSYNC.RECONVERGENT B1 ;  /* 0x0000000000017941 */ /* 0x000fea0003800200 */
.L_x_41:
[----:B------:R-:W-:Y:S05]  /*4410*/  @!P1 BRA `(.L_x_39) ;  /* 0x0000001000949947 */ /* 0x000fea0003800000 */
[----:B------:R-:W-:Y:S01]  /*4420*/  IADD3 R10, PT, PT, -R11, UR45, RZ ;  /* 0x0000002d0b0a7c10 */ /* 0x000fe2000fffe1ff */
[----:B------:R-:W-:Y:S01]  /*4430*/  UIADD3 UR4, UPT, UPT, UR7, 0x140, URZ ;  /* 0x0000014007047890 */ /* 0x000fe2000fffe0ff */
[----:B------:R-:W-:Y:S01]  /*4440*/  BSSY.RECONVERGENT B1, `(.L_x_44) ;  /* 0x0000070000017945 */ /* 0x000fe20003800200 */
[----:B------:R-:W-:Y:S01]  /*4450*/  USHF.L.U32 UR5, UR16, 0x2, URZ ;  /* 0x0000000210057899 */ /* 0x000fe200080006ff */
[----:B------:R-:W-:Y:S01]  /*4460*/  ISETP.GT.AND P1, PT, R10, 0xc00, PT ;  /* 0x00000c000a00780c */ /* 0x000fe20003f24270 */
[----:B------:R-:W-:Y:S01]  /*4470*/  ULEA UR4, UR9, UR4, 0x18 ;  /* 0x0000000409047291 */ /* 0x000fe2000f8ec0ff */
[----:B------:R-:W-:-:S03]  /*4480*/  PLOP3.LUT P0, PT, PT, PT, PT, 0x80, 0x8 ;  /* 0x000000000008781c */ /* 0x000fc60003f0f070 */
[----:B------:R-:W-:Y:S02]  /*4490*/  LEA R10, R11, -UR5, 0x2 ;  /* 0x800000050b0a7c11 */ /* 0x000fe4000f8e10ff */
[----:B------:R-:W-:-:S04]  /*44a0*/  MOV R13, UR4 ;  /* 0x00000004000d7c02 */ /* 0x000fc80008000f00 */
[----:B------:R-:W-:Y:S02]  /*44b0*/  IADD3 R10, PT, PT, R10, 0x800, R13 ;  /* 0x000008000a0a7810 */ /* 0x000fe40007ffe00d */
[----:B------:R-:W-:Y:S05]  /*44c0*/  @!P1 BRA `(.L_x_45) ;  /* 0x00000004009c9947 */ /* 0x000fea0003800000 */
[----:B------:R-:W-:Y:S02]  /*44d0*/  MOV R44, UR45 ;  /* 0x0000002d002c7c02 */ /* 0x000fe40008000f00 */
[----:B------:R-:W-:-:S03]  /*44e0*/  PLOP3.LUT P0, PT, PT, PT, PT, 0x8, 0x80 ;  /* 0x000000000080781c */ /* 0x000fc60003f0e170 */
[----:B------:R-:W-:-:S10]  /*44f0*/  VIADD R44, R44, 0xfffff400 ;  /* 0xfffff4002c2c7836 */ /* 0x000fd40000000000 */
.L_x_46:
[----:B------:R-:W0:Y:S01]  /*4500*/  LDS R12, [R10+-0x800] ;  /* 0xfff800000a0c7984 */ /* 0x000e220000000800 */
[----:B------:R-:W-:-:S03]  /*4510*/  IADD3 R11, PT, PT, R11, 0x1000, RZ ;  /* 0x000010000b0b7810 */ /* 0x000fc60007ffe0ff */
[----:B------:R-:W1:Y:S01]  /*4520*/  LDS R14, [R10+-0x400] ;  /* 0xfffc00000a0e7984 */ /* 0x000e620000000800 */
[----:B------:R-:W-:-:S03]  /*4530*/  ISETP.GE.AND P1, PT, R11, R44, PT ;  /* 0x0000002c0b00720c */ /* 0x000fc60003f26270 */
[----:B----4-:R-:W2:Y:S04]  /*4540*/  LDS R16, [R10] ;  /* 0x000000000a107984 */ /* 0x010ea80000000800 */
[----:B------:R-:W3:Y:S04]  /*4550*/  LDS R18, [R10+0x400] ;  /* 0x000400000a127984 */ /* 0x000ee80000000800 */
[----:B------:R-:W4:Y:S04]  /*4560*/  LDS R20, [R10+0x800] ;  /* 0x000800000a147984 */ /* 0x000f280000000800 */
[----:B------:R-:W5:Y:S04]  /*4570*/  LDS R22, [R10+0xc00] ;  /* 0x000c00000a167984 */ /* 0x000f680000000800 */
[----:B------:R-:W5:Y:S04]  /*4580*/  LDS R24, [R10+0x1000] ;  /* 0x001000000a187984 */ /* 0x000f680000000800 */
[----:B------:R-:W5:Y:S04]  /*4590*/  LDS R26, [R10+0x1400] ;  /* 0x001400000a1a7984 */ /* 0x000f680000000800 */
[----:B------:R-:W5:Y:S04]  /*45a0*/  LDS R28, [R10+0x1800] ;  /* 0x001800000a1c7984 */ /* 0x000f680000000800 */
[----:B------:R-:W5:Y:S04]  /*45b0*/  LDS R30, [R10+0x1c00] ;  /* 0x001c00000a1e7984 */ /* 0x000f680000000800 */
[----:B------:R-:W5:Y:S01]  /*45c0*/  LDS R32, [R10+0x2000] ;  /* 0x002000000a207984 */ /* 0x000f620000000800 */
[----:B0-----:R-:W-:-:S03]  /*45d0*/  FADD.FTZ R12, -R9, R12 ;  /* 0x0000000c090c7221 */ /* 0x001fc60000010100 */
[----:B------:R-:W0:Y:S01]  /*45e0*/  LDS R34, [R10+0x2400] ;  /* 0x002400000a227984 */ /* 0x000e220000000800 */
[C---:B-1----:R-:W-:Y:S01]  /*45f0*/  FADD.FTZ R14, -R9.reuse, R14 ;  /* 0x0000000e090e7221 */ /* 0x042fe20000010100 */
[----:B------:R-:W-:Y:S02]  /*4600*/  FMUL.FTZ R12, R12, 1.4426950216293334961 ;  /* 0x3fb8aa3b0c0c7820 */ /* 0x000fe40000410000 */
[----:B------:R-:W1:Y:S01]  /*4610*/  LDS R36, [R10+0x2800] ;  /* 0x002800000a247984 */ /* 0x000e620000000800 */
[C---:B--2---:R-:W-:Y:S01]  /*4620*/  FADD.FTZ R16, -R9.reuse, R16 ;  /* 0x0000001009107221 */ /* 0x044fe20000010100 */
[----:B------:R-:W-:Y:S01]  /*4630*/  FMUL.FTZ R14, R14, 1.4426950216293334961 ;  /* 0x3fb8aa3b0e0e7820 */ /* 0x000fe20000410000 */
[----:B------:R-:W2:Y:S01]  /*4640*/  MUFU.EX2 R13, R12 ;  /* 0x0000000c000d7308 */ /* 0x000ea20000000800 */
[----:B------:R-:W1:Y:S01]  /*4650*/  LDS R38, [R10+0x2c00] ;  /* 0x002c00000a267984 */ /* 0x000e620000000800 */
[C---:B---3--:R-:W-:Y:S01]  /*4660*/  FADD.FTZ R18, -R9.reuse, R18 ;  /* 0x0000001209127221 */ /* 0x048fe20000010100 */
[----:B------:R-:W-:Y:S01]  /*4670*/  FMUL.FTZ R16, R16, 1.4426950216293334961 ;  /* 0x3fb8aa3b10107820 */ /* 0x000fe20000410000 */
[----:B------:R-:W3:Y:S01]  /*4680*/  MUFU.EX2 R15, R14 ;  /* 0x0000000e000f7308 */ /* 0x000ee20000000800 */
[----:B------:R-:W1:Y:S01]  /*4690*/  LDS R40, [R10+0x3000] ;  /* 0x003000000a287984 */ /* 0x000e620000000800 */
[C---:B----4-:R-:W-:Y:S01]  /*46a0*/  FADD.FTZ R20, -R9.reuse, R20 ;  /* 0x0000001409147221 */ /* 0x050fe20000010100 */
[----:B------:R-:W-:Y:S01]  /*46b0*/  FMUL.FTZ R18, R18, 1.4426950216293334961 ;  /* 0x3fb8aa3b12127820 */ /* 0x000fe20000410000 */
[----:B------:R-:W4:Y:S01]  /*46c0*/  MUFU.EX2 R17, R16 ;  /* 0x0000001000117308 */ /* 0x000f220000000800 */
[----:B------:R-:W1:Y:S01]  /*46d0*/  LDS R42, [R10+0x3400] ;  /* 0x003400000a2a7984 */ /* 0x000e620000000800 */
[C---:B-----5:R-:W-:Y:S01]  /*46e0*/  FADD.FTZ R22, -R9.reuse, R22 ;  /* 0x0000001609167221 */ /* 0x060fe20000010100 */
[----:B------:R-:W-:Y:S01]  /*46f0*/  FMUL.FTZ R20, R20, 1.4426950216293334961 ;  /* 0x3fb8aa3b14147820 */ /* 0x000fe20000410000 */
[----:B------:R-:W5:Y:S01]  /*4700*/  MUFU.EX2 R19, R18 ;  /* 0x0000001200137308 */ /* 0x000f620000000800 */
[----:B------:R-:W-:Y:S01]  /*4710*/  FADD.FTZ R24, -R9, R24 ;  /* 0x0000001809187221 */ /* 0x000fe20000010100 */
[----:B--2---:R-:W-:Y:S01]  /*4720*/  FADD.FTZ R0, R13, R0 ;  /* 0x000000000d007221 */ /* 0x004fe20000010000 */
[----:B------:R-:W-:Y:S01]  /*4730*/  FMUL.FTZ R22, R22, 1.4426950216293334961 ;  /* 0x3fb8aa3b16167820 */ /* 0x000fe20000410000 */
[----:B------:R-:W2:Y:S01]  /*4740*/  MUFU.EX2 R21, R20 ;  /* 0x0000001400157308 */ /* 0x000ea20000000800 */
[C---:B------:R-:W-:Y:S01]  /*4750*/  FADD.FTZ R26, -R9.reuse, R26 ;  /* 0x0000001a091a7221 */ /* 0x040fe20000010100 */
[----:B---3--:R-:W-:Y:S01]  /*4760*/  FADD.FTZ R0, R0, R15 ;  /* 0x0000000f00007221 */ /* 0x008fe20000010000 */
[----:B------:R-:W-:Y:S01]  /*4770*/  FMUL.FTZ R24, R24, 1.4426950216293334961 ;  /* 0x3fb8aa3b18187820 */ /* 0x000fe20000410000 */
[----:B------:R-:W3:Y:S01]  /*4780*/  MUFU.EX2 R23, R22 ;  /* 0x0000001600177308 */ /* 0x000ee20000000800 */
[C---:B------:R-:W-:Y:S01]  /*4790*/  FADD.FTZ R28, -R9.reuse, R28 ;  /* 0x0000001c091c7221 */ /* 0x040fe20000010100 */
[----:B----4-:R-:W-:Y:S01]  /*47a0*/  FADD.FTZ R0, R0, R17 ;  /* 0x0000001100007221 */ /* 0x010fe20000010000 */
[----:B------:R-:W-:Y:S01]  /*47b0*/  FMUL.FTZ R26, R26, 1.4426950216293334961 ;  /* 0x3fb8aa3b1a1a7820 */ /* 0x000fe20000410000 */
[----:B------:R-:W4:Y:S01]  /*47c0*/  MUFU.EX2 R27, R24 ;  /* 0x00000018001b7308 */ /* 0x000f220000000800 */
[C---:B------:R-:W-:Y:S01]  /*47d0*/  FADD.FTZ R30, -R9.reuse, R30 ;  /* 0x0000001e091e7221 */ /* 0x040fe20000010100 */
[----:B-----5:R-:W-:Y:S01]  /*47e0*/  FADD.FTZ R0, R0, R19 ;  /* 0x0000001300007221 */ /* 0x020fe20000010000 */
[----:B------:R-:W-:Y:S01]  /*47f0*/  FMUL.FTZ R28, R28, 1.4426950216293334961 ;  /* 0x3fb8aa3b1c1c7820 */ /* 0x000fe20000410000 */
[----:B------:R-:W5:Y:S01]  /*4800*/  MUFU.EX2 R29, R26 ;  /* 0x0000001a001d7308 */ /* 0x000f620000000800 */
[C---:B------:R-:W-:Y:S01]  /*4810*/  FADD.FTZ R32, -R9.reuse, R32 ;  /* 0x0000002009207221 */ /* 0x040fe20000010100 */
[----:B--2---:R-:W-:Y:S01]  /*4820*/  FADD.FTZ R0, R0, R21 ;  /* 0x0000001500007221 */ /* 0x004fe20000010000 */
[----:B------:R-:W-:Y:S01]  /*4830*/  FMUL.FTZ R30, R30, 1.4426950216293334961 ;  /* 0x3fb8aa3b1e1e7820 */ /* 0x000fe20000410000 */
[----:B------:R-:W2:Y:S01]  /*4840*/  MUFU.EX2 R31, R28 ;  /* 0x0000001c001f7308 */ /* 0x000ea20000000800 */
[C---:B0-----:R-:W-:Y:S01]  /*4850*/  FADD.FTZ R34, -R9.reuse, R34 ;  /* 0x0000002209227221 */ /* 0x041fe20000010100 */
[----:B---3--:R-:W-:Y:S01]  /*4860*/  FADD.FTZ R0, R0, R23 ;  /* 0x0000001700007221 */ /* 0x008fe20000010000 */
[----:B------:R-:W-:Y:S01]  /*4870*/  FMUL.FTZ R32, R32, 1.4426950216293334961 ;  /* 0x3fb8aa3b20207820 */ /* 0x000fe20000410000 */
[----:B------:R-:W0:Y:S01]  /*4880*/  MUFU.EX2 R33, R30 ;  /* 0x0000001e00217308 */ /* 0x000e220000000800 */
[----:B------:R3:W-:Y:S01]  /*4890*/  STS [R10+-0x800], R13 ;  /* 0xfff8000d0a007388 */ /* 0x0007e20000000800 */
[----:B----4-:R-:W-:Y:S01]  /*48a0*/  FADD.FTZ R0, R0, R27 ;  /* 0x0000001b00007221 */ /* 0x010fe20000010000 */
[C---:B-1----:R-:W-:Y:S01]  /*48b0*/  FADD.FTZ R36, -R9.reuse, R36 ;  /* 0x0000002409247221 */ /* 0x042fe20000010100 */
[----:B------:R-:W-:Y:S01]  /*48c0*/  FMUL.FTZ R34, R34, 1.4426950216293334961 ;  /* 0x3fb8aa3b22227820 */ /* 0x000fe20000410000 */
[----:B------:R1:W-:Y:S01]  /*48d0*/  STS [R10+-0x400], R15 ;  /* 0xfffc000f0a007388 */ /* 0x0003e20000000800 */
[----:B-----5:R-:W-:Y:S01]  /*48e0*/  FADD.FTZ R0, R0, R29 ;  /* 0x0000001d00007221 */ /* 0x020fe20000010000 */
[C---:B------:R-:W-:Y:S01]  /*48f0*/  FADD.FTZ R38, -R9.reuse, R38 ;  /* 0x0000002609267221 */ /* 0x040fe20000010100 */
[----:B------:R-:W-:Y:S01]  /*4900*/  FMUL.FTZ R36, R36, 1.4426950216293334961 ;  /* 0x3fb8aa3b24247820 */ /* 0x000fe20000410000 */
[C---:B------:R-:W-:Y:S01]  /*4910*/  FADD.FTZ R40, -R9.reuse, R40 ;  /* 0x0000002809287221 */ /* 0x040fe20000010100 */
[----:B--2---:R-:W-:Y:S01]  /*4920*/  FADD.FTZ R0, R0, R31 ;  /* 0x0000001f00007221 */ /* 0x004fe20000010000 */
[----:B---3--:R-:W2:Y:S01]  /*4930*/  MUFU.EX2 R13, R32 ;  /* 0x00000020000d7308 */ /* 0x008ea20000000800 */
[----:B------:R-:W-:Y:S01]  /*4940*/  FMUL.FTZ R38, R38, 1.4426950216293334961 ;  /* 0x3fb8aa3b26267820 */ /* 0x000fe20000410000 */
[----:B------:R-:W-:Y:S01]  /*4950*/  FADD.FTZ R42, -R9, R42 ;  /* 0x0000002a092a7221 */ /* 0x000fe20000010100 */
[----:B0-----:R-:W-:Y:S01]  /*4960*/  FADD.FTZ R0, R0, R33 ;  /* 0x0000002100007221 */ /* 0x001fe20000010000 */
[----:B-1----:R-:W0:Y:S01]  /*4970*/  MUFU.EX2 R15, R34 ;  /* 0x00000022000f7308 */ /* 0x002e220000000800 */
[----:B------:R-:W-:Y:S01]  /*4980*/  FMUL.FTZ R40, R40, 1.4426950216293334961 ;  /* 0x3fb8aa3b28287820 */ /* 0x000fe20000410000 */
[----:B------:R-:W-:Y:S01]  /*4990*/  FMUL.FTZ R42, R42, 1.4426950216293334961 ;  /* 0x3fb8aa3b2a2a7820 */ /* 0x000fe20000410000 */
[----:B------:R-:W-:Y:S01]  /*49a0*/  STS [R10], R17 ;  /* 0x000000110a007388 */ /* 0x000fe20000000800 */
[----:B------:R-:W1:Y:S03]  /*49b0*/  MUFU.EX2 R35, R36 ;  /* 0x0000002400237308 */ /* 0x000e660000000800 */
[----:B------:R-:W-:Y:S01]  /*49c0*/  STS [R10+0x400], R19 ;  /* 0x000400130a007388 */ /* 0x000fe20000000800 */
[----:B------:R-:W3:Y:S01]  /*49d0*/  MUFU.EX2 R37, R38 ;  /* 0x0000002600257308 */ /* 0x000ee20000000800 */
[----:B--2---:R-:W-:-:S02]  /*49e0*/  FADD.FTZ R0, R0, R13 ;  /* 0x0000000d00007221 */ /* 0x004fc40000010000 */
[----:B------:R-:W-:Y:S01]  /*49f0*/  STS [R10+0x800], R21 ;  /* 0x000800150a007388 */ /* 0x000fe20000000800 */
[----:B------:R-:W2:Y:S01]  /*4a00*/  MUFU.EX2 R39, R40 ;  /* 0x0000002800277308 */ /* 0x000ea20000000800 */
[----:B0-----:R-:W-:Y:S02]  /*4a10*/  FADD.FTZ R0, R0, R15 ;  /* 0x0000000f00007221 */ /* 0x001fe40000010000 */
[----:B------:R-:W-:Y:S01]  /*4a20*/  STS [R10+0xc00], R23 ;  /* 0x000c00170a007388 */ /* 0x000fe20000000800 */
[----:B------:R-:W0:Y:S01]  /*4a30*/  MUFU.EX2 R41, R42 ;  /* 0x0000002a00297308 */ /* 0x000e220000000800 */
[----:B-1----:R-:W-:Y:S02]  /*4a40*/  FADD.FTZ R0, R0, R35 ;  /* 0x0000002300007221 */ /* 0x002fe40000010000 */
[----:B------:R-:W-:Y:S02]  /*4a50*/  STS [R10+0x1000], R27 ;  /* 0x0010001b0a007388 */ /* 0x000fe40000000800 */
[----:B---3--:R-:W-:-:S02]  /*4a60*/  FADD.FTZ R0, R0, R37 ;  /* 0x0000002500007221 */ /* 0x008fc40000010000 */
[----:B------:R-:W-:Y:S02]  /*4a70*/  STS [R10+0x1400], R29 ;  /* 0x0014001d0a007388 */ /* 0x000fe40000000800 */
[----:B--2---:R-:W-:Y:S02]  /*4a80*/  FADD.FTZ R0, R0, R39 ;  /* 0x0000002700007221 */ /* 0x004fe40000010000 */
[----:B------:R-:W-:Y:S02]  /*4a90*/  STS [R10+0x1800], R31 ;  /* 0x0018001f0a007388 */ /* 0x000fe40000000800 */
[----:B0-----:R-:W-:Y:S02]  /*4aa0*/  FADD.FTZ R0, R0, R41 ;  /* 0x0000002900007221 */ /* 0x001fe40000010000 */
[----:B------:R-:W-:Y:S04]  /*4ab0*/  STS [R10+0x1c00], R33 ;  /* 0x001c00210a007388 */ /* 0x000fe80000000800 */
[----:B------:R-:W-:Y:S04]  /*4ac0*/  STS [R10+0x2000], R13 ;  /* 0x0020000d0a007388 */ /* 0x000fe80000000800 */
[----:B------:R-:W-:Y:S04]  /*4ad0*/  STS [R10+0x2400], R15 ;  /* 0x0024000f0a007388 */ /* 0x000fe80000000800 */
[----:B------:R-:W-:Y:S04]  /*4ae0*/  STS [R10+0x2800], R35 ;  /* 0x002800230a007388 */ /* 0x000fe80000000800 */
[----:B------:R-:W-:Y:S04]  /*4af0*/  STS [R10+0x2c00], R37 ;  /* 0x002c00250a007388 */ /* 0x000fe80000000800 */
[----:B------:R-:W-:Y:S04]  /*4b00*/  STS [R10+0x3000], R39 ;  /* 0x003000270a007388 */ /* 0x000fe80000000800 */
[----:B------:R0:W-:Y:S02]  /*4b10*/  STS [R10+0x3400], R41 ;  /* 0x003400290a007388 */ /* 0x0001e40000000800 */
[----:B0-----:R-:W-:Y:S01]  /*4b20*/  IADD3 R10, PT, PT, R10, 0x4000, RZ ;  /* 0x000040000a0a7810 */ /* 0x001fe20007ffe0ff */
[----:B------:R-:W-:Y:S06]  /*4b30*/  @!P1 BRA `(.L_x_46) ;  /* 0xfffffff800709947 */ /* 0x000fec000383ffff */
.L_x_45:
[----:B------:R-:W-:Y:S05]  /*4b40*/  BSYNC.RECONVERGENT B1 ;  /* 0x0000000000017941 */ /* 0x000fea0003800200 */
.L_x_44:
[----:B------:R-:W-:Y:S01]  /*4b50*/  IADD3 R12, PT, PT, -R11, UR45, RZ ;  /* 0x0000002d0b0c7c10 */ /* 0x000fe2000fffe1ff */
[----:B------:R-:W-:Y:S03]  /*4b60*/  BSSY.RECONVERGENT B1, `(.L_x_47) ;  /* 0x0000036000017945 */ /* 0x000fe60003800200 */
[----:B------:R-:W-:-:S13]  /*4b70*/  ISETP.GT.AND P1, PT, R12, 0x400, PT ;  /* 0x000004000c00780c */ /* 0x000fda0003f24270 */
[----:B------:R-:W-:Y:S05]  /*4b80*/  @!P1 BRA `(.L_x_48) ;  /* 0x0000000000cc9947 */ /* 0x000fea0003800000 */
[----:B------:R-:W0:Y:S01]  /*4b90*/  LDS R12, [R10+-0x800] ;  /* 0xfff800000a0c7984 */ /* 0x000e220000000800 */
[----:B------:R-:W-:Y:S01]  /*4ba0*/  PLOP3.LUT P0, PT, PT, PT, PT, 0x8, 0x80 ;  /* 0x000000000080781c */ /* 0x000fe20003f0e170 */
[----:B------:R-:W-:Y:S02]  /*4bb0*/  VIADD R11, R11, 0x800 ;  /* 0x000008000b0b7836 */ /* 0x000fe40000000000 */
[----:B------:R-:W1:Y:S04]  /*4bc0*/  LDS R14, [R10+-0x400] ;  /* 0xfffc00000a0e7984 */ /* 0x000e680000000800 */
[----:B----4-:R-:W2:Y:S04]  /*4bd0*/  LDS R16, [R10] ;  /* 0x000000000a107984 */ /* 0x010ea80000000800 */
[----:B------:R-:W3:Y:S04]  /*4be0*/  LDS R18, [R10+0x400] ;  /* 0x000400000a127984 */ /* 0x000ee80000000800 */
[----:B------:R-:W4:Y:S04]  /*4bf0*/  LDS R20, [R10+0x800] ;  /* 0x000800000a147984 */ /* 0x000f280000000800 */
[----:B------:R-:W5:Y:S04]  /*4c00*/  LDS R22, [R10+0xc00] ;  /* 0x000c00000a167984 */ /* 0x000f680000000800 */
[----:B------:R-:W5:Y:S04]  /*4c10*/  LDS R24, [R10+0x1000] ;  /* 0x001000000a187984 */ /* 0x000f680000000800 */
[----:B------:R-:W5:Y:S01]  /*4c20*/  LDS R26, [R10+0x1400] ;  /* 0x001400000a1a7984 */ /* 0x000f620000000800 */
[C---:B0-----:R-:W-:Y:S01]  /*4c30*/  FADD.FTZ R12, -R9.reuse, R12 ;  /* 0x0000000c090c7221 */ /* 0x041fe20000010100 */
[----:B-1----:R-:W-:-:S03]  /*4c40*/  FADD.FTZ R14, -R9, R14 ;  /* 0x0000000e090e7221 */ /* 0x002fc60000010100 */
[----:B------:R-:W-:Y:S01]  /*4c50*/  FMUL.FTZ R12, R12, 1.4426950216293334961 ;  /* 0x3fb8aa3b0c0c7820 */ /* 0x000fe20000410000 */
[C---:B--2---:R-:W-:Y:S01]  /*4c60*/  FADD.FTZ R16, -R9.reuse, R16 ;  /* 0x0000001009107221 */ /* 0x044fe20000010100 */
[----:B------:R-:W-:Y:S02]  /*4c70*/  FMUL.FTZ R14, R14, 1.4426950216293334961 ;  /* 0x3fb8aa3b0e0e7820 */ /* 0x000fe40000410000 */
[----:B------:R-:W0:Y:S01]  /*4c80*/  MUFU.EX2 R13, R12 ;  /* 0x0000000c000d7308 */ /* 0x000e220000000800 */
[C---:B---3--:R-:W-:Y:S01]  /*4c90*/  FADD.FTZ R18, -R9.reuse, R18 ;  /* 0x0000001209127221 */ /* 0x048fe20000010100 */
[----:B------:R-:W-:Y:S02]  /*4ca0*/  FMUL.FTZ R16, R16, 1.4426950216293334961 ;  /* 0x3fb8aa3b10107820 */ /* 0x000fe40000410000 */
[----:B------:R-:W1:Y:S01]  /*4cb0*/  MUFU.EX2 R15, R14 ;  /* 0x0000000e000f7308 */ /* 0x000e620000000800 */
[----:B----4-:R-:W-:Y:S01]  /*4cc0*/  FADD.FTZ R20, -R9, R20 ;  /* 0x0000001409147221 */ /* 0x010fe20000010100 */
[----:B------:R-:W-:-:S02]  /*4cd0*/  FMUL.FTZ R18, R18, 1.4426950216293334961 ;  /* 0x3fb8aa3b12127820 */ /* 0x000fc40000410000 */
[----:B------:R-:W2:Y:S01]  /*4ce0*/  MUFU.EX2 R17, R16 ;  /* 0x0000001000117308 */ /* 0x000ea20000000800 */
[C---:B-----5:R-:W-:Y:S01]  /*4cf0*/  FADD.FTZ R22, -R9.reuse, R22 ;  /* 0x0000001609167221 */ /* 0x060fe20000010100 */
[----:B------:R-:W-:Y:S02]  /*4d00*/  FMUL.FTZ R20, R20, 1.4426950216293334961 ;  /* 0x3fb8aa3b14147820 */ /* 0x000fe40000410000 */
[----:B------:R-:W3:Y:S01]  /*4d10*/  MUFU.EX2 R19, R18 ;  /* 0x0000001200137308 */ /* 0x000ee20000000800 */
[----:B0-----:R-:W-:Y:S01]  /*4d20*/  FADD.FTZ R0, R0, R13 ;  /* 0x0000000d00007221 */ /* 0x001fe20000010000 */
[C---:B------:R-:W-:Y:S01]  /*4d30*/  FADD.FTZ R24, -R9.reuse, R24 ;  /* 0x0000001809187221 */ /* 0x040fe20000010100 */
[----:B------:R-:W-:Y:S01]  /*4d40*/  FMUL.FTZ R22, R22, 1.4426950216293334961 ;  /* 0x3fb8aa3b16167820 */ /* 0x000fe20000410000 */
[----:B------:R-:W0:Y:S01]  /*4d50*/  MUFU.EX2 R21, R20 ;  /* 0x0000001400157308 */ /* 0x000e220000000800 */
[----:B-1----:R-:W-:Y:S01]  /*4d60*/  FADD.FTZ R0, R0, R15 ;  /* 0x0000000f00007221 */ /* 0x002fe20000010000 */
[----:B------:R-:W-:Y:S01]  /*4d70*/  FADD.FTZ R26, -R9, R26 ;  /* 0x0000001a091a7221 */ /* 0x000fe20000010100 */
[----:B------:R-:W-:Y:S01]  /*4d80*/  FMUL.FTZ R24, R24, 1.4426950216293334961 ;  /* 0x3fb8aa3b18187820 */ /* 0x000fe20000410000 */
[----:B------:R-:W1:Y:S01]  /*4d90*/  MUFU.EX2 R23, R22 ;  /* 0x0000001600177308 */ /* 0x000e620000000800 */
[----:B--2---:R-:W-:Y:S01]  /*4da0*/  FADD.FTZ R0, R0, R17 ;  /* 0x0000001100007221 */ /* 0x004fe20000010000 */
[----:B------:R-:W-:Y:S01]  /*4db0*/  FMUL.FTZ R26, R26, 1.4426950216293334961 ;  /* 0x3fb8aa3b1a1a7820 */ /* 0x000fe20000410000 */
[----:B------:R-:W-:Y:S01]  /*4dc0*/  STS [R10+-0x800], R13 ;  /* 0xfff8000d0a007388 */ /* 0x000fe20000000800 */
[----:B------:R-:W2:Y:S01]  /*4dd0*/  MUFU.EX2 R27, R24 ;  /* 0x00000018001b7308 */ /* 0x000ea20000000800 */
[----:B---3--:R-:W-:-:S02]  /*4de0*/  FADD.FTZ R0, R0, R19 ;  /* 0x0000001300007221 */ /* 0x008fc40000010000 */
[----:B------:R-:W-:Y:S01]  /*4df0*/  STS [R10+-0x400], R15 ;  /* 0xfffc000f0a007388 */ /* 0x000fe20000000800 */
[----:B------:R-:W3:Y:S01]  /*4e00*/  MUFU.EX2 R29, R26 ;  /* 0x0000001a001d7308 */ /* 0x000ee20000000800 */
[----:B0-----:R-:W-:Y:S02]  /*4e10*/  FADD.FTZ R0, R0, R21 ;  /* 0x0000001500007221 */ /* 0x001fe40000010000 */
[----:B------:R-:W-:Y:S02]  /*4e20*/  STS [R10], R17 ;  /* 0x000000110a007388 */ /* 0x000fe40000000800 */
[----:B-1----:R-:W-:Y:S02]  /*4e30*/  FADD.FTZ R0, R0, R23 ;  /* 0x0000001700007221 */ /* 0x002fe40000010000 */
[----:B------:R-:W-:Y:S02]  /*4e40*/  STS [R10+0x400], R19 ;  /* 0x000400130a007388 */ /* 0x000fe40000000800 */
[----:B--2---:R-:W-:-:S02]  /*4e50*/  FADD.FTZ R0, R0, R27 ;  /* 0x0000001b00007221 */ /* 0x004fc40000010000 */
[----:B------:R-:W-:Y:S02]  /*4e60*/  STS [R10+0x800], R21 ;  /* 0x000800150a007388 */ /* 0x000fe40000000800 */
[----:B---3--:R-:W-:Y:S02]  /*4e70*/  FADD.FTZ R0, R0, R29 ;  /* 0x0000001d00007221 */ /* 0x008fe40000010000 */
[----:B------:R-:W-:Y:S04]  /*4e80*/  STS [R10+0xc00], R23 ;  /* 0x000c00170a007388 */ /* 0x000fe80000000800 */
[----:B------:R-:W-:Y:S04]  /*4e90*/  STS [R10+0x1000], R27 ;  /* 0x0010001b0a007388 */ /* 0x000fe80000000800 */
[----:B------:R0:W-:Y:S02]  /*4ea0*/  STS [R10+0x1400], R29 ;  /* 0x0014001d0a007388 */ /* 0x0001e40000000800 */
[----:B0-----:R-:W-:-:S07]  /*4eb0*/  IADD3 R10, PT, PT, R10, 0x2000, RZ ;  /* 0x000020000a0a7810 */ /* 0x001fce0007ffe0ff */
.L_x_48:
[----:B------:R-:W-:Y:S05]  /*4ec0*/  BSYNC.RECONVERGENT B1 ;  /* 0x0000000000017941 */ /* 0x000fea0003800200 */
.L_x_47:
[----:B------:R-:W-:-:S13]  /*4ed0*/  ISETP.LT.OR P0, PT, R11, UR45, P0 ;  /* 0x0000002d0b007c0c */ /* 0x000fda0008701670 */
[----:B------:R-:W-:Y:S05]  /*4ee0*/  @!P0 BRA `(.L_x_39) ;  /* 0x0000000400e08947 */ /* 0x000fea0003800000 */
[----:B------:R-:W0:Y:S04]  /*4ef0*/  LDS R12, [R10+-0x800] ;  /* 0xfff800000a0c7984 */ /* 0x000e280000000800 */
[----:B------:R-:W1:Y:S04]  /*4f00*/  LDS R14, [R10+-0x400] ;  /* 0xfffc00000a0e7984 */ /* 0x000e680000000800 */
[----:B----4-:R-:W2:Y:S04]  /*4f10*/  LDS R16, [R10] ;  /* 0x000000000a107984 */ /* 0x010ea80000000800 */
[----:B------:R-:W3:Y:S01]  /*4f20*/  LDS R18, [R10+0x400] ;  /* 0x000400000a127984 */ /* 0x000ee20000000800 */
[C---:B0-----:R-:W-:Y:S01]  /*4f30*/  FADD.FTZ R12, -R9.reuse, R12 ;  /* 0x0000000c090c7221 */ /* 0x041fe20000010100 */
[----:B-1----:R-:W-:-:S03]  /*4f40*/  FADD.FTZ R14, -R9, R14 ;  /* 0x0000000e090e7221 */ /* 0x002fc60000010100 */
[----:B------:R-:W-:Y:S01]  /*4f50*/  FMUL.FTZ R12, R12, 1.4426950216293334961 ;  /* 0x3fb8aa3b0c0c7820 */ /* 0x000fe20000410000 */
[C---:B--2---:R-:W-:Y:S01]  /*4f60*/  FADD.FTZ R16, -R9.reuse, R16 ;  /* 0x0000001009107221 */ /* 0x044fe20000010100 */
[----:B------:R-:W-:Y:S02]  /*4f70*/  FMUL.FTZ R14, R14, 1.4426950216293334961 ;  /* 0x3fb8aa3b0e0e7820 */ /* 0x000fe40000410000 */
[----:B------:R-:W0:Y:S01]  /*4f80*/  MUFU.EX2 R11, R12 ;  /* 0x0000000c000b7308 */ /* 0x000e220000000800 */
[----:B---3--:R-:W-:Y:S01]  /*4f90*/  FADD.FTZ R18, -R9, R18 ;  /* 0x0000001209127221 */ /* 0x008fe20000010100 */
[----:B------:R-:W-:Y:S02]  /*4fa0*/  FMUL.FTZ R16, R16, 1.4426950216293334961 ;  /* 0x3fb8aa3b10107820 */ /* 0x000fe40000410000 */
[----:B------:R-:W1:Y:S01]  /*4fb0*/  MUFU.EX2 R9, R14 ;  /* 0x0000000e00097308 */ /* 0x000e620000000800 */
[----:B------:R-:W-:-:S03]  /*4fc0*/  FMUL.FTZ R18, R18, 1.4426950216293334961 ;  /* 0x3fb8aa3b12127820 */ /* 0x000fc60000410000 */
[----:B------:R-:W2:Y:S04]  /*4fd0*/  MUFU.EX2 R13, R16 ;  /* 0x00000010000d7308 */ /* 0x000ea80000000800 */
[----:B------:R-:W3:Y:S01]  /*4fe0*/  MUFU.EX2 R15, R18 ;  /* 0x00000012000f7308 */ /* 0x000ee20000000800 */
[----:B0-----:R0:W-:Y:S01]  /*4ff0*/  STS [R10+-0x800], R11 ;  /* 0xfff8000b0a007388 */ /* 0x0011e20000000800 */
[----:B------:R-:W-:-:S03]  /*5000*/  FADD.FTZ R0, R0, R11 ;  /* 0x0000000b00007221 */ /* 0x000fc60000010000 */
[----:B-1----:R0:W-:Y:S01]  /*5010*/  STS [R10+-0x400], R9 ;  /* 0xfffc00090a007388 */ /* 0x0021e20000000800 */
[----:B------:R-:W-:-:S03]  /*5020*/  FADD.FTZ R0, R0, R9 ;  /* 0x0000000900007221 */ /* 0x000fc60000010000 */
[----:B--2---:R0:W-:Y:S01]  /*5030*/  STS [R10], R13 ;  /* 0x0000000d0a007388 */ /* 0x0041e20000000800 */
[----:B------:R-:W-:-:S03]  /*5040*/  FADD.FTZ R0, R0, R13 ;  /* 0x0000000d00007221 */ /* 0x000fc60000010000 */
[----:B---3--:R0:W-:Y:S01]  /*5050*/  STS [R10+0x400], R15 ;  /* 0x0004000f0a007388 */ /* 0x0081e20000000800 */
[----:B------:R-:W-:Y:S01]  /*5060*/  FADD.FTZ R0, R0, R15 ;  /* 0x0000000f00007221 */ /* 0x000fe20000010000 */
[----:B------:R-:W-:Y:S06]  /*5070*/  BRA `(.L_x_39) ;  /* 0x00000004007c7947 */ /* 0x000fec0003800000 */
.L_x_40:
[----:B------:R-:W-:Y:S01]  /*5080*/  HFMA2 R0, -RZ, RZ, 0, 1.52587890625e-05 ;  /* 0x00000100ff007431 */ /* 0x000fe200000001ff */
[----:B------:R-:W-:Y:S01]  /*5090*/  LOP3.LUT R13, RZ, R4, RZ, 0x33, !PT ;  /* 0x00000004ff0d7212 */ /* 0x000fe200078e33ff */
[----:B------:R-:W-:Y:S01]  /*50a0*/  BSSY.RECONVERGENT B1, `(.L_x_49) ;  /* 0x0000024000017945 */ /* 0x000fe20003800200 */
[----:B------:R-:W-:Y:S02]  /*50b0*/  MOV R12, R3 ;  /* 0x00000003000c7202 */ /* 0x000fe40000000f00 */
[----:B------:R-:W-:-:S04]  /*50c0*/  VIADDMNMX R0, R3, R0, UR45, !PT ;  /* 0x0000002d03007e46 */ /* 0x000fc8000f800100 */
[----:B------:R-:W-:-:S04]  /*50d0*/  IADD3 R13, PT, PT, R0, -UR16, R13 ;  /* 0x80000010000d7c10 */ /* 0x000fc8000fffe00d */
[C---:B------:R-:W-:Y:S02]  /*50e0*/  LOP3.LUT R0, R13.reuse, 0x300, RZ, 0xc0, !PT ;  /* 0x000003000d007812 */ /* 0x040fe400078ec0ff */
[----:B------:R-:W-:Y:S02]  /*50f0*/  ISETP.GE.U32.AND P0, PT, R13, 0x300, PT ;  /* 0x000003000d00780c */ /* 0x000fe40003f06070 */
[----:B------:R-:W-:Y:S01]  /*5100*/  ISETP.NE.AND P1, PT, R0, 0x300, PT ;  /* 0x000003000000780c */ /* 0x000fe20003f25270 */
[----:B------:R-:W-:-:S12]  /*5110*/  IMAD.MOV.U32 R0, RZ, RZ, RZ ;  /* 0x000000ffff007224 */ /* 0x000fd800078e00ff */
[----:B------:R-:W-:Y:S05]  /*5120*/  @!P1 BRA `(.L_x_50) ;  /* 0x00000000006c9947 */ /* 0x000fea0003800000 */
[----:B------:R-:W-:Y:S01]  /*5130*/  UIADD3 UR4, UPT, UPT, UR7, 0x140, URZ ;  /* 0x0000014007047890 */ /* 0x000fe2000fffe0ff */
[----:B------:R-:W-:Y:S01]  /*5140*/  LEA.HI R0, R13, 0x1, RZ, 0x18 ;  /* 0x000000010d007811 */ /* 0x000fe200078fc0ff */
[--C-:B------:R-:W-:Y:S01]  /*5150*/  IMAD.MOV.U32 R12, RZ, RZ, R3.reuse ;  /* 0x000000ffff0c7224 */ /* 0x100fe200078e0003 */
[----:B----4-:R-:W-:Y:S01]  /*5160*/  IADD3 R17, P1, P2, R25, R10, R3 ;  /* 0x0000000a19117210 */ /* 0x010fe20007a3e003 */
[----:B------:R-:W-:Y:S01]  /*5170*/  ULEA UR4, UR9, UR4, 0x18 ;  /* 0x0000000409047291 */ /* 0x000fe2000f8ec0ff */
[----:B------:R-:W-:Y:S02]  /*5180*/  LOP3.LUT R10, R0, 0x3, RZ, 0xc0, !PT ;  /* 0x00000003000a7812 */ /* 0x000fe400078ec0ff */
[----:B------:R-:W-:Y:S02]  /*5190*/  IADD3.X R11, PT, PT, R8, R11, RZ, P1, P2 ;  /* 0x0000000b080b7210 */ /* 0x000fe40000fe44ff */
[----:B------:R-:W-:Y:S02]  /*51a0*/  MOV R0, RZ ;  /* 0x000000ff00007202 */ /* 0x000fe40000000f00 */
[----:B------:R-:W-:-:S02]  /*51b0*/  IADD3 R14, PT, PT, -R10, RZ, RZ ;  /* 0x000000ff0a0e7210 */ /* 0x000fc40007ffe1ff */
[----:B------:R-:W-:-:S07]  /*51c0*/  LEA R13, R4, UR4, 0x2 ;  /* 0x00000004040d7c11 */ /* 0x000fce000f8e10ff */
.L_x_51:
[----:B------:R-:W-:-:S06]  /*51d0*/  MOV R10, R17 ;  /* 0x00000011000a7202 */ /* 0x000fcc0000000f00 */
[----:B------:R1:W2:Y:S01]  /*51e0*/  LDG.E.U8 R10, desc[UR36][R10.64] ;  /* 0x000000240a0a7981 */ /* 0x0002a2000c1e1100 */
[----:B------:R-:W-:Y:S01]  /*51f0*/  IMAD.MOV.U32 R15, RZ, RZ, RZ ;  /* 0x000000ffff0f7224 */ /* 0x000fe200078e00ff */
[----:B------:R-:W-:Y:S02]  /*5200*/  IADD3 R14, PT, PT, R14, 0x1, RZ ;  /* 0x000000010e0e7810 */ /* 0x000fe40007ffe0ff */
[----:B------:R-:W-:Y:S02]  /*5210*/  IADD3 R17, P2, PT, R17, 0x100, RZ ;  /* 0x0000010011117810 */ /* 0x000fe40007f5e0ff */
[----:B------:R-:W-:-:S03]  /*5220*/  IADD3 R12, PT, PT, R12, 0x100, RZ ;  /* 0x000001000c0c7810 */ /* 0x000fc60007ffe0ff */
[----:B-1----:R-:W-:Y:S01]  /*5230*/  IMAD.X R11, RZ, RZ, R11, P2 ;  /* 0x000000ffff0b7224 */ /* 0x002fe200010e060b */
[----:B--2---:R-:W-:-:S13]  /*5240*/  ISETP.NE.AND P1, PT, R10, RZ, PT ;  /* 0x000000ff0a00720c */ /* 0x004fda0003f25270 */
[----:B------:R-:W0:Y:S02]  /*5250*/  @!P1 LDS R16, [R13] ;  /* 0x000000000d109984 */ /* 0x000e240000000800 */
[----:B0-----:R-:W-:-:S04]  /*5260*/  @!P1 FADD.FTZ R16, -R9, R16 ;  /* 0x0000001009109221 */ /* 0x001fc80000010100 */
[----:B------:R-:W-:-:S04]  /*5270*/  @!P1 FMUL.FTZ R16, R16, 1.4426950216293334961 ;  /* 0x3fb8aa3b10109820 */ /* 0x000fc80000410000 */
[----:B------:R-:W0:Y:S01]  /*5280*/  @!P1 MUFU.EX2 R15, R16 ;  /* 0x00000010000f9308 */ /* 0x000e220000000800 */
[----:B------:R-:W-:Y:S01]  /*5290*/  ISETP.NE.AND P1, PT, R14, RZ, PT ;  /* 0x000000ff0e00720c */ /* 0x000fe20003f25270 */
[----:B0-----:R0:W-:Y:S01]  /*52a0*/  STS [R13], R15 ;  /* 0x0000000f0d007388 */ /* 0x0011e20000000800 */
[----:B------:R-:W-:Y:S01]  /*52b0*/  FADD.FTZ R0, R15, R0 ;  /* 0x000000000f007221 */ /* 0x000fe20000010000 */
[----:B0-----:R-:W-:-:S10]  /*52c0*/  IADD3 R13, PT, PT, R13, 0x400, RZ ;  /* 0x000004000d0d7810 */ /* 0x001fd40007ffe0ff */
[----:B------:R-:W-:Y:S05]  /*52d0*/  @P1 BRA `(.L_x_51) ;  /* 0xfffffffc00bc1947 */ /* 0x000fea000383ffff */
.L_x_50:
[----:B------:R-:W-:Y:S05]  /*52e0*/  BSYNC.RECONVERGENT B1 ;  /* 0x0000000000017941 */ /* 0x000fea0003800200 */
.L_x_49:
[----:B------:R-:W-:Y:S05]  /*52f0*/  @!P0 BRA `(.L_x_39) ;  /* 0x0000000000dc8947 */ /* 0x000fea0003800000 */
[----:B------:R-:W1:Y:S01]  /*5300*/  S2R R14, SR_CgaCtaId ;  /* 0x00000000000e7919 */ /* 0x000e620000008800 */
[----:B------:R-:W2:Y:S01]  /*5310*/  LDCU.64 UR12, c[0x0][0x420] ;  /* 0x00008400ff0c77ac */ /* 0x000ea20008000a00 */
[----:B------:R-:W-:Y:S01]  /*5320*/  MOV R10, 0x400 ;  /* 0x00000400000a7802 */ /* 0x000fe20000000f00 */
[----:B------:R-:W-:-:S03]  /*5330*/  USHF.L.U32 UR4, UR16, 0x2, URZ ;  /* 0x0000000210047899 */ /* 0x000fc600080006ff */
[----:B------:R-:W-:-:S03]  /*5340*/  IADD3 R11, PT, PT, R10, 0x140, RZ ;  /* 0x000001400a0b7810 */ /* 0x000fc60007ffe0ff */
[----:B------:R-:W-:Y:S02]  /*5350*/  LEA R10, R12, -UR4, 0x2 ;  /* 0x800000040c0a7c11 */ /* 0x000fe4000f8e10ff */
[----:B--2---:R-:W-:-:S04]  /*5360*/  IADD3 R15, P0, P1, R25, UR12, R12 ;  /* 0x0000000c190f7c10 */ /* 0x004fc8000f91e00c */
[----:B------:R-:W-:Y:S02]  /*5370*/  IADD3 R15, P2, PT, R15, 0x200, RZ ;  /* 0x000002000f0f7810 */ /* 0x000fe40007f5e0ff */
[----:B-1----:R-:W-:Y:S02]  /*5380*/  LEA R13, R14, R11, 0x18 ;  /* 0x0000000b0e0d7211 */ /* 0x002fe400078ec0ff */
[----:B------:R-:W-:Y:S02]  /*5390*/  IADD3.X R11, PT, PT, R8, UR13, RZ, P0, P1 ;  /* 0x0000000d080b7c10 */ /* 0x000fe400087e24ff */
[----:B------:R-:W-:-:S03]  /*53a0*/  IADD3 R13, PT, PT, R10, 0x800, R13 ;  /* 0x000008000a0d7810 */ /* 0x000fc60007ffe00d */
[----:B------:R-:W-:-:S07]  /*53b0*/  IMAD.X R11, RZ, RZ, R11, P2 ;  /* 0x000000ffff0b7224 */ /* 0x000fce00010e060b */
.L_x_52:
[----:B------:R-:W-:-:S05]  /*53c0*/  MOV R10, R15 ;  /* 0x0000000f000a7202 */ /* 0x000fca0000000f00 */
[----:B----4-:R-:W2:Y:S04]  /*53d0*/  LDG.E.U8 R17, desc[UR36][R10.64+-0x200] ;  /* 0xfffe00240a117981 */ /* 0x010ea8000c1e1100 */
[----:B------:R-:W3:Y:S04]  /*53e0*/  LDG.E.U8 R14, desc[UR36][R10.64+-0x100] ;  /* 0xffff00240a0e7981 */ /* 0x000ee8000c1e1100 */
[----:B------:R-:W4:Y:S04]  /*53f0*/  LDG.E.U8 R15, desc[UR36][R10.64] ;  /* 0x000000240a0f7981 */ /* 0x000f28000c1e1100 */
[----:B------:R-:W5:Y:S01]  /*5400*/  LDG.E.U8 R16, desc[UR36][R10.64+0x100] ;  /* 0x000100240a107981 */ /* 0x000f62000c1e1100 */
[----:B------:R-:W-:Y:S01]  /*5410*/  VIADD R12, R12, 0x400 ;  /* 0x000004000c0c7836 */ /* 0x000fe20000000000 */
[----:B--2---:R-:W-:-:S02]  /*5420*/  ISETP.NE.AND P0, PT, R17, RZ, PT ;  /* 0x000000ff1100720c */ /* 0x004fc40003f05270 */
[----:B---3--:R-:W-:Y:S02]  /*5430*/  ISETP.NE.AND P1, PT, R14, RZ, PT ;  /* 0x000000ff0e00720c */ /* 0x008fe40003f25270 */
[----:B----4-:R-:W-:Y:S02]  /*5440*/  ISETP.NE.AND P2, PT, R15, RZ, PT ;  /* 0x000000ff0f00720c */ /* 0x010fe40003f45270 */
[----:B-----5:R-:W-:-:S07]  /*5450*/  ISETP.NE.AND P3, PT, R16, RZ, PT ;  /* 0x000000ff1000720c */ /* 0x020fce0003f65270 */
[----:B------:R-:W0:Y:S04]  /*5460*/  @!P0 LDS R14, [R13+-0x800] ;  /* 0xfff800000d0e8984 */ /* 0x000e280000000800 */
[----:B------:R-:W1:Y:S04]  /*5470*/  @!P1 LDS R16, [R13+-0x400] ;  /* 0xfffc00000d109984 */ /* 0x000e680000000800 */
[----:B------:R-:W2:Y:S04]  /*5480*/  @!P2 LDS R18, [R13] ;  /* 0x000000000d12a984 */ /* 0x000ea80000000800 */
[----:B------:R-:W3:Y:S01]  /*5490*/  @!P3 LDS R20, [R13+0x400] ;  /* 0x000400000d14b984 */ /* 0x000ee20000000800 */
[----:B0-----:R-:W-:Y:S01]  /*54a0*/  @!P0 FADD.FTZ R15, -R9, R14 ;  /* 0x0000000e090f8221 */ /* 0x001fe20000010100 */
[----:B------:R-:W-:-:S03]  /*54b0*/  HFMA2 R14, -RZ, RZ, 0, 0 ;  /* 0x00000000ff0e7431 */ /* 0x000fc600000001ff */
[----:B------:R-:W-:Y:S01]  /*54c0*/  @!P0 FMUL.FTZ R15, R15, 1.4426950216293334961 ;  /* 0x3fb8aa3b0f0f8820 */ /* 0x000fe20000410000 */
[----:B-1----:R-:W-:Y:S01]  /*54d0*/  @!P1 FADD.FTZ R17, -R9, R16 ;  /* 0x0000001009119221 */ /* 0x002fe20000010100 */
[----:B------:R-:W-:Y:S02]  /*54e0*/  IMAD.MOV.U32 R16, RZ, RZ, RZ ;  /* 0x000000ffff107224 */ /* 0x000fe400078e00ff */
[----:B------:R-:W0:Y:S01]  /*54f0*/  @!P0 MUFU.EX2 R14, R15 ;  /* 0x0000000f000e8308 */ /* 0x000e220000000800 */
[----:B------:R-:W-:Y:S01]  /*5500*/  @!P1 FMUL.FTZ R17, R17, 1.4426950216293334961 ;  /* 0x3fb8aa3b11119820 */ /* 0x000fe20000410000 */
[C---:B--2---:R-:W-:Y:S01]  /*5510*/  @!P2 FADD.FTZ R19, -R9.reuse, R18 ;  /* 0x000000120913a221 */ /* 0x044fe20000010100 */
[----:B------:R-:W-:Y:S01]  /*5520*/  MOV R18, RZ ;  /* 0x000000ff00127202 */ /* 0x000fe20000000f00 */
[----:B---3--:R-:W-:Y:S01]  /*5530*/  @!P3 FADD.FTZ R21, -R9, R20 ;  /* 0x000000140915b221 */ /* 0x008fe20000010100 */
[----:B------:R-:W1:Y:S01]  /*5540*/  @!P1 MUFU.EX2 R16, R17 ;  /* 0x0000001100109308 */ /* 0x000e620000000800 */
[----:B------:R-:W-:Y:S01]  /*5550*/  @!P2 FMUL.FTZ R19, R19, 1.4426950216293334961 ;  /* 0x3fb8aa3b1313a820 */ /* 0x000fe20000410000 */
[----:B------:R-:W-:-:S02]  /*5560*/  HFMA2 R20, -RZ, RZ, 0, 0 ;  /* 0x00000000ff147431 */ /* 0x000fc400000001ff */
[----:B------:R-:W-:Y:S01]  /*5570*/  @!P3 FMUL.FTZ R21, R21, 1.4426950216293334961 ;  /* 0x3fb8aa3b1515b820 */ /* 0x000fe20000410000 */
[----:B------:R-:W-:Y:S01]  /*5580*/  ISETP.GE.AND P0, PT, R12, UR45, PT ;  /* 0x0000002d0c007c0c */ /* 0x000fe2000bf06270 */
[----:B------:R-:W2:Y:S04]  /*5590*/  @!P2 MUFU.EX2 R18, R19 ;  /* 0x000000130012a308 */ /* 0x000ea80000000800 */
[----:B------:R-:W3:Y:S01]  /*55a0*/  @!P3 MUFU.EX2 R20, R21 ;  /* 0x000000150014b308 */ /* 0x000ee20000000800 */
[----:B0-----:R-:W-:Y:S01]  /*55b0*/  FADD.FTZ R15, R14, R0 ;  /* 0x000000000e0f7221 */ /* 0x001fe20000010000 */
[----:B------:R-:W-:Y:S03]  /*55c0*/  STS [R13+-0x800], R14 ;  /* 0xfff8000e0d007388 */ /* 0x000fe60000000800 */
[----:B-1----:R-:W-:Y:S01]  /*55d0*/  FADD.FTZ R15, R15, R16 ;  /* 0x000000100f0f7221 */ /* 0x002fe20000010000 */
[----:B------:R-:W-:Y:S03]  /*55e0*/  STS [R13+-0x400], R16 ;  /* 0xfffc00100d007388 */ /* 0x000fe60000000800 */
[----:B--2---:R-:W-:Y:S01]  /*55f0*/  FADD.FTZ R17, R15, R18 ;  /* 0x000000120f117221 */ /* 0x004fe20000010000 */
[----:B------:R-:W-:Y:S01]  /*5600*/  IADD3 R15, P1, PT, R10, 0x400, RZ ;  /* 0x000004000a0f7810 */ /* 0x000fe20007f3e0ff */
[----:B------:R-:W-:Y:S02]  /*5610*/  STS [R13], R18 ;  /* 0x000000120d007388 */ /* 0x000fe40000000800 */
[----:B---3--:R-:W-:Y:S01]  /*5620*/  FADD.FTZ R0, R17, R20 ;  /* 0x0000001411007221 */ /* 0x008fe20000010000 */
[----:B------:R-:W-:Y:S01]  /*5630*/  IADD3.X R11, PT, PT, RZ, R11, RZ, P1, !PT ;  /* 0x0000000bff0b7210 */ /* 0x000fe20000ffe4ff */
[----:B------:R0:W-:Y:S02]  /*5640*/  STS [R13+0x400], R20 ;  /* 0x000400140d007388 */ /* 0x0001e40000000800 */
[----:B0-----:R-:W-:Y:S01]  /*5650*/  IADD3 R13, PT, PT, R13, 0x1000, RZ ;  /* 0x000010000d0d7810 */ /* 0x001fe20007ffe0ff */
[----:B------:R-:W-:Y:S06]  /*5660*/  @!P0 BRA `(.L_x_52) ;  /* 0xfffffffc00548947 */ /* 0x000fec000383ffff */
.L_x_39:
[----:B------:R-:W-:Y:S05]  /*5670*/  BSYNC.RECONVERGENT B0 ;  /* 0x0000000000007941 */ /* 0x000fea0003800200 */
.L_x_38:
[----:B0-----:R-:W0:Y:S01]  /*5680*/  SHFL.BFLY PT, R9, R0, 0x10, 0x1f ;  /* 0x0e001f0000097f89 */ /* 0x001e2200000e0000 */
[C---:B------:R-:W-:Y:S01]  /*5690*/  ISETP.NE.AND P0, PT, R5.reuse, RZ, PT ;  /* 0x000000ff0500720c */ /* 0x040fe20003f05270 */
[----:B------:R-:W1:Y:S01]  /*56a0*/  LDCU.U8 UR11, c[0x0][0x48c] ;  /* 0x00009180ff0b77ac */ /* 0x000e620008000000 */
[----:B------:R-:W-:Y:S01]  /*56b0*/  ISETP.GT.U32.AND P1, PT, R5, 0x7, PT ;  /* 0x000000070500780c */ /* 0x000fe20003f24070 */
[----:B------:R-:W-:Y:S01]  /*56c0*/  UMOV UR5, URZ ;  /* 0x000000ff00057c82 */ /* 0x000fe20008000000 */
[----:B0-----:R-:W-:-:S05]  /*56d0*/  FADD.FTZ R9, R9, R0 ;  /* 0x0000000009097221 */ /* 0x001fca0000010000 */
[----:B------:R-:W0:Y:S02]  /*56e0*/  SHFL.BFLY PT, R10, R9, 0x8, 0x1f ;  /* 0x0d001f00090a7f89 */ /* 0x000e2400000e0000 */
[----:B0-----:R-:W-:Y:S02]  /*56f0*/  FADD.FTZ R10, R9, R10 ;  /* 0x0000000a090a7221 */ /* 0x001fe40000010000 */
[----:B------:R-:W0:Y:S03]  /*5700*/  LDC R9, c[0x0][0x3f4] ;  /* 0x0000fd00ff097b82 */ /* 0x000e260000000800 */
[----:B------:R-:W2:Y:S01]  /*5710*/  SHFL.BFLY PT, R11, R10, 0x4, 0x1f ;  /* 0x0c801f000a0b7f89 */ /* 0x000ea200000e0000 */
[----:B0-----:R-:W-:Y:S02]  /*5720*/  VIADD R9, R9, 0x4 ;  /* 0x0000000409097836 */ /* 0x001fe40000000000 */
[----:B--2---:R-:W-:-:S05]  /*5730*/  FADD.FTZ R11, R10, R11 ;  /* 0x0000000b0a0b7221 */ /* 0x004fca0000010000 */
[----:B------:R-:W0:Y:S02]  /*5740*/  SHFL.BFLY PT, R12, R11, 0x2, 0x1f ;  /* 0x0c401f000b0c7f89 */ /* 0x000e2400000e0000 */
[----:B0-----:R-:W-:-:S05]  /*5750*/  FADD.FTZ R12, R11, R12 ;  /* 0x0000000c0b0c7221 */ /* 0x001fca0000010000 */
[----:B------:R-:W0:Y:S02]  /*5760*/  SHFL.BFLY PT, R13, R12, 0x1, 0x1f ;  /* 0x0c201f000c0d7f89 */ /* 0x000e2400000e0000 */
[----:B0-----:R-:W-:Y:S01]  /*5770*/  FADD.FTZ R13, R12, R13 ;  /* 0x0000000d0c0d7221 */ /* 0x001fe20000010000 */
[----:B------:R-:W-:-:S04]  /*5780*/  SHF.R.S32.HI R12, RZ, 0x1f, R9 ;  /* 0x0000001fff0c7819 */ /* 0x000fc80000011409 */
[----:B------:R-:W-:Y:S01]  /*5790*/  @!P0 STS [R6+UR10+0x20], R13 ;  /* 0x0000200d06008988 */ /* 0x000fe2000800080a */
[----:B------:R-:W-:Y:S01]  /*57a0*/  LEA.HI R12, R12, R9, RZ, 0x2 ;  /* 0x000000090c0c7211 */ /* 0x000fe200078f10ff */
[----:B------:R-:W-:Y:S03]  /*57b0*/  BAR.SYNC.DEFER_BLOCKING 0x0 ;  /* 0x0000000000007b1d */ /* 0x000fe60000010000 */
[----:B------:R-:W-:Y:S02]  /*57c0*/  SHF.L.U32 R12, R12, 0x2, RZ ;  /* 0x000000020c0c7819 */ /* 0x000fe400000006ff */
[----:B-1----:R-:W-:Y:S02]  /*57d0*/  ISETP.NE.AND P0, PT, RZ, UR11, PT ;  /* 0x0000000bff007c0c */ /* 0x002fe4000bf05270 */
[----:B------:R-:W-:-:S13]  /*57e0*/  R2UR UR4, R12 ;  /* 0x000000000c0472ca */ /* 0x000fda00000e0000 */
[----:B------:R-:W-:-:S03]  /*57f0*/  ULOP3.LUT UR7, UR4, 0xfffffff0, URZ, 0xc0, !UPT ;  /* 0xfffffff004077892 */ /* 0x000fc6000f8ec0ff */
[----:B------:R-:W-:Y:S01]  /*5800*/  UMOV UR4, URZ ;  /* 0x000000ff00047c82 */ /* 0x000fe20008000000 */
[----:B------:R-:W0:Y:S01]  /*5810*/  @!P1 LDS R13, [R7+0x20] ;  /* 0x00002000070d9984 */ /* 0x000e220000000800 */
[----:B------:R-:W-:-:S03]  /*5820*/  ISETP.GE.AND P1, PT, R3, UR45, PT ;  /* 0x0000002d03007c0c */ /* 0x000fc6000bf26270 */
[----:B0-----:R-:W0:Y:S02]  /*5830*/  SHFL.BFLY PT, R0, R13, 0x4, 0x1f ;  /* 0x0c801f000d007f89 */ /* 0x001e2400000e0000 */
[----:B0-----:R-:W-:-:S05]  /*5840*/  FADD.FTZ R0, R0, R13 ;  /* 0x0000000d00007221 */ /* 0x001fca0000010000 */
[----:B------:R-:W0:Y:S02]  /*5850*/  SHFL.BFLY PT, R5, R0, 0x2, 0x1f ;  /* 0x0c401f0000057f89 */ /* 0x000e2400000e0000 */
[----:B0-----:R-:W-:-:S05]  /*5860*/  FADD.FTZ R5, R0, R5 ;  /* 0x0000000500057221 */ /* 0x001fca0000010000 */
[----:B------:R-:W0:Y:S02]  /*5870*/  SHFL.BFLY PT, R10, R5, 0x1, 0x1f ;  /* 0x0c201f00050a7f89 */ /* 0x000e2400000e0000 */
[----:B0-----:R-:W-:-:S06]  /*5880*/  FADD.FTZ R10, R5, R10 ;  /* 0x0000000a050a7221 */ /* 0x001fcc0000010000 */
[----:B------:R-:W0:Y:S02]  /*5890*/  SHFL.IDX PT, R10, R10, RZ, 0x1f ;  /* 0x00001fff0a0a7589 */ /* 0x000e2400000e0000 */
[----:B0-----:R-:W-:-:S04]  /*58a0*/  FADD.FTZ R0, R10, 9.9999999747524270788e-07 ;  /* 0x358637bd0a007421 */ /* 0x001fc80000010000 */
[----:B----4-:R0:W1:Y:S01]  /*58b0*/  MUFU.RCP R16, R0 ;  /* 0x0000000000107308 */ /* 0x0100620000001000 */
[----:B------:R-:W-:Y:S05]  /*58c0*/  @!P0 BRA `(.L_x_53) ;  /* 0x0000000000208947 */ /* 0x000fea0003800000 */
[----:B------:R-:W2:Y:S01]  /*58d0*/  LDCU UR5, c[0x0][0x3f8] ;  /* 0x00007f00ff0577ac */ /* 0x000ea20008000800 */
[----:B------:R-:W3:Y:S01]  /*58e0*/  LDCU UR4, c[0x0][0x488] ;  /* 0x00009100ff0477ac */ /* 0x000ee20008000800 */
[----:B------:R-:W3:Y:S01]  /*58f0*/  LDCU UR9, c[0x0][0x40c] ;  /* 0x00008180ff0977ac */ /* 0x000ee20008000800 */
[----:B------:R-:W4:Y:S01]  /*5900*/  LDCU UR10, c[0x0][0x3f4] ;  /* 0x00007e80ff0a77ac */ /* 0x000f220008000800 */
[----:B--2---:R-:W-:-:S04]  /*5910*/  UIMAD UR5, UR8, UR5, UR46 ;  /* 0x00000005080572a4 */ /* 0x004fc8000f8e022e */
[----:B---3--:R-:W-:-:S04]  /*5920*/  UIMAD UR4, UR5, UR4, UR9 ;  /* 0x00000004050472a4 */ /* 0x008fc8000f8e0209 */
[----:B----4-:R-:W-:-:S04]  /*5930*/  UIMAD UR4, UR4, UR10, URZ ;  /* 0x0000000a040472a4 */ /* 0x010fc8000f8e02ff */
[----:B------:R-:W-:-:S12]  /*5940*/  USHF.R.S32.HI UR5, URZ, 0x1f, UR4 ;  /* 0x0000001fff057899 */ /* 0x000fd80008011404 */
.L_x_53:
[----:B------:R-:W-:Y:S04]  /*5950*/  BSSY.RECONVERGENT B0, `(.L_x_54) ;  /* 0x0000063000007945 */ /* 0x000fe80003800200 */
[----:B------:R-:W-:Y:S05]  /*5960*/  @P1 BRA `(.L_x_55) ;  /* 0x0000000400841947 */ /* 0x000fea0003800000 */
[----:B0-----:R-:W-:Y:S01]  /*5970*/  HFMA2 R0, -RZ, RZ, 0, 1.52587890625e-05 ;  /* 0x00000100ff007431 */ /* 0x001fe200000001ff */
[----:B------:R-:W-:Y:S01]  /*5980*/  LOP3.LUT R5, RZ, R4, RZ, 0x33, !PT ;  /* 0x00000004ff057212 */ /* 0x000fe200078e33ff */
[----:B------:R-:W-:Y:S03]  /*5990*/  BSSY.RECONVERGENT B1, `(.L_x_56) ;  /* 0x0000027000017945 */ /* 0x000fe60003800200 */
[----:B------:R-:W-:-:S04]  /*59a0*/  VIADDMNMX R0, R3, R0, UR45, !PT ;  /* 0x0000002d03007e46 */ /* 0x000fc8000f800100 */
[----:B------:R-:W-:-:S04]  /*59b0*/  IADD3 R0, PT, PT, R0, -UR16, R5 ;  /* 0x8000001000007c10 */ /* 0x000fc8000fffe005 */
[C---:B------:R-:W-:Y:S02]  /*59c0*/  LOP3.LUT R5, R0.reuse, 0x300, RZ, 0xc0, !PT ;  /* 0x0000030000057812 */ /* 0x040fe400078ec0ff */
[----:B------:R-:W-:Y:S02]  /*59d0*/  ISETP.GE.U32.AND P1, PT, R0, 0x300, PT ;  /* 0x000003000000780c */ /* 0x000fe40003f26070 */
[----:B------:R-:W-:-:S13]  /*59e0*/  ISETP.NE.AND P2, PT, R5, 0x300, PT ;  /* 0x000003000500780c */ /* 0x000fda0003f45270 */
[----:B------:R-:W-:Y:S05]  /*59f0*/  @!P2 BRA `(.L_x_57) ;  /* 0x000000000080a947 */ /* 0x000fea0003800000 */
[----:B------:R-:W0:Y:S01]  /*5a00*/  S2UR UR10, SR_CgaCtaId ;  /* 0x00000000000a79c3 */ /* 0x000e220000008800 */
[----:B------:R-:W2:Y:S01]  /*5a10*/  LDCU.64 UR12, c[0x0][0x480] ;  /* 0x00009000ff0c77ac */ /* 0x000ea20008000a00 */
[----:B------:R-:W-:Y:S02]  /*5a20*/  LEA.HI R0, R0, 0x1, RZ, 0x18 ;  /* 0x0000000100007811 */ /* 0x000fe400078fc0ff */
[----:B------:R-:W-:Y:S01]  /*5a30*/  IADD3 R13, P2, PT, R3, UR4, RZ ;  /* 0x00000004030d7c10 */ /* 0x000fe2000ff5e0ff */
[----:B------:R-:W-:Y:S02]  /*5a40*/  UMOV UR9, 0x400 ;  /* 0x0000040000097882 */ /* 0x000fe40000000000 */
[----:B------:R-:W-:Y:S01]  /*5a50*/  UIADD3 UR9, UPT, UPT, UR9, 0x140, URZ ;  /* 0x0000014009097890 */ /* 0x000fe2000fffe0ff */
[C---:B------:R-:W-:Y:S01]  /*5a60*/  IMAD.SHL.U32 R5, R0.reuse, 0x100, RZ ;  /* 0x0000010000057824 */ /* 0x040fe200078e00ff */
[----:B------:R-:W-:Y:S02]  /*5a70*/  LOP3.LUT R0, R0, 0x3, RZ, 0xc0, !PT ;  /* 0x0000000300007812 */ /* 0x000fe400078ec0ff */
[----:B------:R-:W-:-:S02]  /*5a80*/  IADD3.X R14, PT, PT, RZ, UR5, RZ, P2, !PT ;  /* 0x00000005ff0e7c10 */ /* 0x000fc400097fe4ff */
[----:B------:R-:W-:Y:S01]  /*5a90*/  LOP3.LUT R10, R5, 0x300, RZ, 0xc0, !PT ;  /* 0x00000300050a7812 */ /* 0x000fe200078ec0ff */
[----:B------:R-:W-:Y:S01]  /*5aa0*/  IMAD.MOV R7, RZ, RZ, -R0 ;  /* 0x000000ffff077224 */ /* 0x000fe200078e0a00 */
[----:B------:R-:W-:Y:S02]  /*5ab0*/  LEA R5, R4, UR7, 0x1 ;  /* 0x0000000704057c11 */ /* 0x000fe4000f8e08ff */
[----:B------:R-:W-:Y:S02]  /*5ac0*/  IADD3 R3, PT, PT, R3, R10, RZ ;  /* 0x0000000a03037210 */ /* 0x000fe40007ffe0ff */
[----:B--2---:R-:W-:-:S04]  /*5ad0*/  LEA R12, P2, R13, UR12, 0x2 ;  /* 0x0000000c0d0c7c11 */ /* 0x004fc8000f8410ff */
[----:B------:R-:W-:Y:S01]  /*5ae0*/  LEA.HI.X R13, R13, UR13, R14, 0x2, P2 ;  /* 0x0000000d0d0d7c11 */ /* 0x000fe200090f140e */
[----:B0-----:R-:W-:-:S06]  /*5af0*/  ULEA UR9, UR10, UR9, 0x18 ;  /* 0x000000090a097291 */ /* 0x001fcc000f8ec0ff */
[----:B------:R-:W-:Y:S02]  /*5b00*/  IADD3 R5, PT, PT, R5, UR9, RZ ;  /* 0x0000000905057c10 */ /* 0x000fe4000fffe0ff */
[----:B------:R-:W-:-:S07]  /*5b10*/  LEA R0, R4, UR9, 0x2 ;  /* 0x0000000904007c11 */ /* 0x000fce000f8e10ff */
.L_x_58:
[----:B------:R0:W1:Y:S01]  /*5b20*/  LDS R9, [R0] ;  /* 0x0000000000097984 */ /* 0x0000620000000800 */
[----:B------:R-:W-:Y:S01]  /*5b30*/  @P0 MOV R10, R12 ;  /* 0x0000000c000a0202 */ /* 0x000fe20000000f00 */
[--C-:B------:R-:W-:Y:S01]  /*5b40*/  @P0 IMAD.MOV.U32 R11, RZ, RZ, R13.reuse ;  /* 0x000000ffff0b0224 */ /* 0x100fe200078e000d */
[----:B------:R-:W-:Y:S02]  /*5b50*/  IADD3 R7, PT, PT, R7, 0x1, RZ ;  /* 0x0000000107077810 */ /* 0x000fe40007ffe0ff */
[----:B------:R-:W-:Y:S02]  /*5b60*/  IADD3 R12, P2, PT, R12, 0x400, RZ ;  /* 0x000004000c0c7810 */ /* 0x000fe40007f5e0ff */
[----:B------:R-:W-:Y:S02]  /*5b70*/  ISETP.NE.AND P3, PT, R7, RZ, PT ;  /* 0x000000ff0700720c */ /* 0x000fe40003f65270 */
[----:B0-----:R-:W-:Y:S01]  /*5b80*/  IADD3 R0, PT, PT, R0, 0x400, RZ ;  /* 0x0000040000007810 */ /* 0x001fe20007ffe0ff */
[----:B------:R-:W-:-:S02]  /*5b90*/  IMAD.X R13, RZ, RZ, R13, P2 ;  /* 0x000000ffff0d7224 */ /* 0x000fc400010e060d */
[----:B-1----:R-:W-:-:S05]  /*5ba0*/  FMUL.FTZ R15, R9, R16 ;  /* 0x00000010090f7220 */ /* 0x002fca0000410000 */
[----:B------:R-:W-:Y:S01]  /*5bb0*/  @P0 STG.E desc[UR36][R10.64], R15 ;  /* 0x0000000f0a000986 */ /* 0x000fe2000c101924 */
[----:B------:R-:W-:-:S05]  /*5bc0*/  F2FP.F16.F32.PACK_AB R9, RZ, R15 ;  /* 0x0000000fff09723e */ /* 0x000fca00000000ff */
[----:B------:R0:W-:Y:S02]  /*5bd0*/  STS.U16 [R5], R9 ;  /* 0x0000000905007388 */ /* 0x0001e40000000400 */
[----:B0-----:R-:W-:Y:S01]  /*5be0*/  IADD3 R5, PT, PT, R5, 0x200, RZ ;  /* 0x0000020005057810 */ /* 0x001fe20007ffe0ff */
[----:B------:R-:W-:Y:S06]  /*5bf0*/  @P3 BRA `(.L_x_58) ;  /* 0xfffffffc00c83947 */ /* 0x000fec000383ffff */
.L_x_57:
[----:B------:R-:W-:Y:S05]  /*5c00*/  BSYNC.RECONVERGENT B1 ;  /* 0x0000000000017941 */ /* 0x000fea0003800200 */
.L_x_56:
[----:B------:R-:W-:Y:S05]  /*5c10*/  @!P1 BRA `(.L_x_55) ;  /* 0x0000000000d89947 */ /* 0x000fea0003800000 */
[----:B------:R-:W0:Y:S01]  /*5c20*/  S2R R10, SR_CgaCtaId ;  /* 0x00000000000a7919 */ /* 0x000e220000008800 */
[----:B------:R-:W2:Y:S01]  /*5c30*/  LDCU.64 UR12, c[0x0][0x480] ;  /* 0x00009000ff0c77ac */ /* 0x000ea20008000a00 */
[----:B------:R-:W-:Y:S02]  /*5c40*/  MOV R7, 0x400 ;  /* 0x0000040000077802 */ /* 0x000fe40000000f00 */
[C---:B------:R-:W-:Y:S01]  /*5c50*/  IADD3 R11, P2, PT, R3.reuse, UR4, RZ ;  /* 0x00000004030b7c10 */ /* 0x040fe2000ff5e0ff */
[----:B------:R-:W-:Y:S01]  /*5c60*/  USHF.L.U32 UR9, UR16, 0x2, URZ ;  /* 0x0000000210097899 */ /* 0x000fe200080006ff */
[----:B------:R-:W-:Y:S01]  /*5c70*/  LEA R0, R3, UR7, 0x1 ;  /* 0x0000000703007c11 */ /* 0x000fe2000f8e08ff */
[----:B------:R-:W-:Y:S01]  /*5c80*/  VIADD R7, R7, 0x140 ;  /* 0x0000014007077836 */ /* 0x000fe20000000000 */
[----:B------:R-:W-:Y:S01]  /*5c90*/  MOV R5, UR16 ;  /* 0x0000001000057c02 */ /* 0x000fe20008000f00 */
[----:B------:R-:W-:Y:S02]  /*5ca0*/  UISETP.NE.AND UP0, UPT, UR11, URZ, UPT ;  /* 0x000000ff0b00728c */ /* 0x000fe4000bf05270 */
[----:B------:R-:W-:-:S02]  /*5cb0*/  ISETP.NE.AND P1, PT, RZ, UR11, PT ;  /* 0x0000000bff007c0c */ /* 0x000fc4000bf25270 */
[----:B------:R-:W-:Y:S01]  /*5cc0*/  IMAD R5, R5, -0x2, R0 ;  /* 0xfffffffe05057824 */ /* 0x000fe200078e0200 */
[----:B------:R-:W-:Y:S02]  /*5cd0*/  LEA R0, R3, -UR9, 0x2 ;  /* 0x8000000903007c11 */ /* 0x000fe4000f8e10ff */
[----:B------:R-:W-:Y:S02]  /*5ce0*/  PLOP3.LUT P0, PT, PT, PT, UP0, 0x80, 0x8 ;  /* 0x000000000008781c */ /* 0x000fe40003f0f008 */
[----:B--2---:R-:W-:Y:S02]  /*5cf0*/  LEA R9, P3, R11, UR12, 0x2 ;  /* 0x0000000c0b097c11 */ /* 0x004fe4000f8610ff */
[----:B0-----:R-:W-:Y:S02]  /*5d00*/  LEA R7, R10, R7, 0x18 ;  /* 0x000000070a077211 */ /* 0x001fe400078ec0ff */
[----:B------:R-:W-:Y:S02]  /*5d10*/  IADD3.X R10, PT, PT, RZ, UR5, RZ, P2, !PT ;  /* 0x00000005ff0a7c10 */ /* 0x000fe400097fe4ff */
[----:B------:R-:W-:-:S02]  /*5d20*/  IADD3 R9, P2, PT, R9, 0x800, RZ ;  /* 0x0000080009097810 */ /* 0x000fc40007f5e0ff */
[----:B------:R-:W-:Y:S02]  /*5d30*/  LEA.HI.X R10, R11, UR13, R10, 0x2, P3 ;  /* 0x0000000d0b0a7c11 */ /* 0x000fe400098f140a */
[--C-:B------:R-:W-:Y:S02]  /*5d40*/  IADD3 R0, PT, PT, R0, 0x800, R7.reuse ;  /* 0x0000080000007810 */ /* 0x100fe40007ffe007 */
[----:B------:R-:W-:Y:S02]  /*5d50*/  IADD3 R5, PT, PT, R5, 0x400, R7 ;  /* 0x0000040005057810 */ /* 0x000fe40007ffe007 */
[----:B------:R-:W-:-:S07]  /*5d60*/  IADD3.X R12, PT, PT, RZ, R10, RZ, P2, !PT ;  /* 0x0000000aff0c7210 */ /* 0x000fce00017fe4ff */
.L_x_59:
[----:B------:R-:W1:Y:S01]  /*5d70*/  LDS R7, [R0+-0x800] ;  /* 0xfff8000000077984 */ /* 0x000e620000000800 */
[----:B------:R-:W-:-:S04]  /*5d80*/  IADD3 R3, PT, PT, R3, 0x400, RZ ;  /* 0x0000040003037810 */ /* 0x000fc80007ffe0ff */
[----:B------:R-:W-:Y:S01]  /*5d90*/  ISETP.GE.AND P2, PT, R3, UR45, PT ;  /* 0x0000002d03007c0c */ /* 0x000fe2000bf46270 */
[----:B-1----:R-:W-:-:S05]  /*5da0*/  FMUL.FTZ R13, R7, R16 ;  /* 0x00000010070d7220 */ /* 0x002fca0000410000 */
[----:B------:R-:W-:-:S04]  /*5db0*/  F2FP.F16.F32.PACK_AB R7, RZ, R13 ;  /* 0x0000000dff07723e */ /* 0x000fc800000000ff */
[----:B------:R-:W-:-:S05]  /*5dc0*/  PRMT R10, R7, 0x7610, R10 ;  /* 0x00007610070a7816 */ /* 0x000fca000000000a */
[----:B------:R0:W-:Y:S04]  /*5dd0*/  STS.U16 [R5+-0x400], R10 ;  /* 0xfffc000a05007388 */ /* 0x0001e80000000400 */
[----:B------:R-:W1:Y:S01]  /*5de0*/  LDS R7, [R0+-0x400] ;  /* 0xfffc000000077984 */ /* 0x000e620000000800 */
[----:B0-----:R-:W-:-:S05]  /*5df0*/  IMAD.MOV.U32 R10, RZ, RZ, R9 ;  /* 0x000000ffff0a7224 */ /* 0x001fca00078e0009 */
[----:B------:R-:W-:Y:S01]  /*5e00*/  IADD3 R9, P3, PT, R10, 0x1000, RZ ;  /* 0x000010000a097810 */ /* 0x000fe20007f7e0ff */
[----:B-1----:R-:W-:-:S05]  /*5e10*/  FMUL.FTZ R15, R7, R16 ;  /* 0x00000010070f7220 */ /* 0x002fca0000410000 */
[----:B------:R-:W-:-:S04]  /*5e20*/  F2FP.F16.F32.PACK_AB R7, RZ, R15 ;  /* 0x0000000fff07723e */ /* 0x000fc800000000ff */
[----:B------:R-:W-:-:S05]  /*5e30*/  PRMT R11, R7, 0x7610, R11 ;  /* 0x00007610070b7816 */ /* 0x000fca000000000b */
[----:B------:R0:W-:Y:S04]  /*5e40*/  STS.U16 [R5+-0x200], R11 ;  /* 0xfffe000b05007388 */ /* 0x0001e80000000400 */
[----:B------:R-:W1:Y:S01]  /*5e50*/  LDS R7, [R0] ;  /* 0x0000000000077984 */ /* 0x000e620000000800 */
[----:B0-----:R-:W-:-:S05]  /*5e60*/  MOV R11, R12 ;  /* 0x0000000c000b7202 */ /* 0x001fca0000000f00 */
[----:B------:R-:W-:Y:S01]  /*5e70*/  @P0 STG.E desc[UR36][R10.64+-0x800], R13 ;  /* 0xfff8000d0a000986 */ /* 0x000fe2000c101924 */
[----:B------:R-:W-:Y:S01]  /*5e80*/  PLOP3.LUT P0, PT, P1, PT, PT, 0x80, 0x8 ;  /* 0x000000000008781c */ /* 0x000fe20000f0f070 */
[----:B------:R-:W-:-:S12]  /*5e90*/  IMAD.X R12, RZ, RZ, R11, P3 ;  /* 0x000000ffff0c7224 */ /* 0x000fd800018e060b */
[----:B------:R-:W-:Y:S01]  /*5ea0*/  @P0 STG.E desc[UR36][R10.64+-0x400], R15 ;  /* 0xfffc000f0a000986 */ /* 0x000fe2000c101924 */
[----:B-1----:R-:W-:-:S05]  /*5eb0*/  FMUL.FTZ R17, R7, R16 ;  /* 0x0000001007117220 */ /* 0x002fca0000410000 */
[----:B------:R-:W-:Y:S01]  /*5ec0*/  F2FP.F16.F32.PACK_AB R7, RZ, R17 ;  /* 0x00000011ff07723e */ /* 0x000fe200000000ff */
[----:B------:R-:W-:Y:S03]  /*5ed0*/  @P0 STG.E desc[UR36][R10.64], R17 ;  /* 0x000000110a000986 */ /* 0x000fe6000c101924 */
[----:B------:R-:W-:-:S05]  /*5ee0*/  PRMT R14, R7, 0x7610, R14 ;  /* 0x00007610070e7816 */ /* 0x000fca000000000e */
[----:B------:R-:W-:Y:S04]  /*5ef0*/  STS.U16 [R5], R14 ;  /* 0x0000000e05007388 */ /* 0x000fe80000000400 */
[----:B------:R0:W1:Y:S02]  /*5f00*/  LDS R7, [R0+0x400] ;  /* 0x0004000000077984 */ /* 0x0000640000000800 */
[----:B0-----:R-:W-:Y:S01]  /*5f10*/  IADD3 R0, PT, PT, R0, 0x1000, RZ ;  /* 0x0000100000007810 */ /* 0x001fe20007ffe0ff */
[----:B-1----:R-:W-:-:S05]  /*5f20*/  FMUL.FTZ R19, R7, R16 ;  /* 0x0000001007137220 */ /* 0x002fca0000410000 */
[----:B------:R-:W-:Y:S01]  /*5f30*/  @P0 STG.E desc[UR36][R10.64+0x400], R19 ;  /* 0x000400130a000986 */ /* 0x000fe2000c101924 */
[----:B------:R-:W-:-:S05]  /*5f40*/  F2FP.F16.F32.PACK_AB R7, RZ, R19 ;  /* 0x00000013ff07723e */ /* 0x000fca00000000ff */
[----:B------:R0:W-:Y:S02]  /*5f50*/  STS.U16 [R5+0x200], R7 ;  /* 0x0002000705007388 */ /* 0x0001e40000000400 */
[----:B0-----:R-:W-:Y:S01]  /*5f60*/  IADD3 R5, PT, PT, R5, 0x800, RZ ;  /* 0x0000080005057810 */ /* 0x001fe20007ffe0ff */
[----:B------:R-:W-:Y:S06]  /*5f70*/  @!P2 BRA `(.L_x_59) ;  /* 0xfffffffc007ca947 */ /* 0x000fec000383ffff */
.L_x_55:
[----:B------:R-:W-:Y:S05]  /*5f80*/  BSYNC.RECONVERGENT B0 ;  /* 0x0000000000007941 */ /* 0x000fea0003800200 */
.L_x_54:
[----:B------:R-:W-:Y:S01]  /*5f90*/  UIADD3 UR14, UPT, UPT, UR45, -0x1, URZ ;  /* 0xffffffff2d0e7890 */ /* 0x000fe2000fffe0ff */
[----:B------:R-:W2:Y:S01]  /*5fa0*/  S2UR UR10, SR_CgaCtaId ;  /* 0x00000000000a79c3 */ /* 0x000ea20000008800 */
[----:B------:R-:W3:Y:S01]  /*5fb0*/  LDCU UR9, c[0x0][0x40c] ;  /* 0x00008180ff0977ac */ /* 0x000ee20008000800 */
[C---:B------:R-:W-:Y:S01]  /*5fc0*/  IMAD.SHL.U32 R10, R4.reuse, 0x8, RZ ;  /* 0x00000008040a7824 */ /* 0x040fe200078e00ff */
[----:B------:R-:W-:Y:S01]  /*5fd0*/  SHF.L.U32 R12, R4, 0x4, RZ ;  /* 0x00000004040c7819 */ /* 0x000fe200000006ff */
[----:B------:R-:W-:Y:S01]  /*5fe0*/  BSSY.RECONVERGENT B0, `(.L_x_60) ;  /* 0x000001b000007945 */ /* 0x000fe20003800200 */
[----:B------:R-:W-:Y:S01]  /*5ff0*/  USHF.R.S32.HI UR4, URZ, 0x1f, UR14 ;  /* 0x0000001fff047899 */ /* 0x000fe2000801140e */
[----:B------:R-:W-:Y:S01]  /*6000*/  CS2R R18, SRZ ;  /* 0x0000000000127805 */ /* 0x000fe2000001ff00 */
[----:B------:R-:W-:Y:S01]  /*6010*/  UMOV UR5, 0x400 ;  /* 0x0000040000057882 */ /* 0x000fe20000000000 */
[----:B-1----:R-:W-:Y:S01]  /*6020*/  CS2R R16, SRZ ;  /* 0x0000000000107805 */ /* 0x002fe2000001ff00 */
[----:B------:R-:W-:Y:S01]  /*6030*/  ULEA.HI UR4, UR4, UR14, URZ, 0x5 ;  /* 0x0000000e04047291 */ /* 0x000fe2000f8f28ff */
[----:B------:R-:W-:-:S02]  /*6040*/  LOP3.LUT R10, R10, 0x38, RZ, 0xc0, !PT ;  /* 0x000000380a0a7812 */ /* 0x000fc400078ec0ff */
[----:B------:R-:W-:Y:S01]  /*6050*/  LOP3.LUT R12, R12, 0x70, RZ, 0xc0, !PT ;  /* 0x000000700c0c7812 */ /* 0x000fe200078ec0ff */
[----:B------:R-:W-:-:S04]  /*6060*/  ULOP3.LUT UR4, UR4, 0xffffffe0, URZ, 0xc0, !UPT ;  /* 0xffffffe004047892 */ /* 0x000fc8000f8ec0ff */
[----:B------:R-:W-:Y:S01]  /*6070*/  UIADD3 UR4, UPT, UPT, UR14, -UR4, URZ ;  /* 0x800000040e047290 */ /* 0x000fe2000fffe0ff */
[----:B---3--:R-:W-:Y:S01]  /*6080*/  MOV R39, UR9 ;  /* 0x0000000900277c02 */ /* 0x008fe20008000f00 */
[----:B------:R-:W-:-:S04]  /*6090*/  UIADD3 UR9, UPT, UPT, UR5, 0xc0, URZ ;  /* 0x000000c005097890 */ /* 0x000fc8000fffe0ff */
[----:B------:R-:W-:Y:S01]  /*60a0*/  ISETP.NE.AND P0, PT, R6, UR4, PT ;  /* 0x0000000406007c0c */ /* 0x000fe2000bf05270 */
[----:B--2---:R-:W-:-:S03]  /*60b0*/  ULEA UR9, UR10, UR9, 0x18 ;  /* 0x000000090a097291 */ /* 0x004fc6000f8ec0ff */
[----:B------:R-:W-:-:S13]  /*60c0*/  ISETP.NE.OR P0, PT, R39, RZ, P0 ;  /* 0x000000ff2700720c */ /* 0x000fda0000705670 */
[----:B------:R-:W-:Y:S05]  /*60d0*/  @P0 BRA `(.L_x_61) ;  /* 0x00000000002c0947 */ /* 0x000fea0003800000 */
[----:B------:R-:W1:Y:S01]  /*60e0*/  LDCU.64 UR12, c[0x0][0x3b0] ;  /* 0x00007600ff0c77ac */ /* 0x000e620008000a00 */
[----:B------:R-:W-:Y:S01]  /*60f0*/  IMAD.MOV.U32 R19, RZ, RZ, RZ ;  /* 0x000000ffff137224 */ /* 0x000fe200078e00ff */
[----:B-1----:R-:W-:-:S04]  /*6100*/  UISETP.NE.U32.AND UP0, UPT, UR12, URZ, UPT ;  /* 0x000000ff0c00728c */ /* 0x002fc8000bf05070 */
[----:B------:R-:W-:-:S09]  /*6110*/  UISETP.NE.AND.EX UP0, UPT, UR13, URZ, UPT, UP0 ;  /* 0x000000ff0d00728c */ /* 0x000fd2000bf05300 */
[----:B------:R-:W-:Y:S05]  /*6120*/  BRA.U !UP0, `(.L_x_62) ;  /* 0x0000000108147547 */ /* 0x000fea000b800000 */
[----:B------:R-:W1:Y:S01]  /*6130*/  LDC.64 R16, c[0x0][0x3b0] ;  /* 0x0000ec00ff107b82 */ /* 0x000e620000000a00 */
[----:B------:R-:W-:-:S04]  /*6140*/  MOV R3, UR46 ;  /* 0x0000002e00037c02 */ /* 0x000fc80008000f00 */
[----:B------:R-:W-:-:S05]  /*6150*/  LEA R3, R3, R10, 0x6 ;  /* 0x0000000a03037211 */ /* 0x000fca00078e30ff */
[----:B-1----:R-:W-:-:S06]  /*6160*/  IMAD.WIDE.U32 R16, R3, 0x2, R16 ;  /* 0x0000000203107825 */ /* 0x002fcc00078e0010 */
[----:B------:R-:W5:Y:S02]  /*6170*/  LDG.E.128 R16, desc[UR36][R16.64] ;  /* 0x0000002410107981 */ /* 0x000f64000c1e1d00 */
.L_x_62:
[----:B-----5:R1:W-:Y:S02]  /*6180*/  STS.128 [R12+UR9], R16 ;  /* 0x000000100c007988 */ /* 0x0203e40008000c09 */
.L_x_61:
[----:B------:R-:W-:Y:S05]  /*6190*/  BSYNC.RECONVERGENT B0 ;  /* 0x0000000000007941 */ /* 0x000fea0003800200 */
.L_x_60:
[----:B------:R-:W2:Y:S01]  /*61a0*/  LDCU UR13, c[0x0][0x3f4] ;  /* 0x00007e80ff0d77ac */ /* 0x000ea20008000800 */
[----:B------:R-:W3:Y:S01]  /*61b0*/  LDC.64 R20, c[0x0][0x3c0] ;  /* 0x0000f000ff147b82 */ /* 0x000ee20000000a00 */
[----:B------:R-:W-:Y:S01]  /*61c0*/  IADD3 R38, PT, PT, R6, UR16, RZ ;  /* 0x0000001006267c10 */ /* 0x000fe2000fffe0ff */
[----:B------:R-:W-:Y:S01]  /*61d0*/  BSSY.RECONVERGENT B0, `(.L_x_63) ;  /* 0x00000d3000007945 */ /* 0x000fe20003800200 */
[----:B------:R-:W4:Y:S01]  /*61e0*/  LDCU UR12, c[0x0][0x3f8] ;  /* 0x00007f00ff0c77ac */ /* 0x000f220008000800 */
[----:B0-----:R-:W-:Y:S02]  /*61f0*/  HFMA2 R0, -RZ, RZ, 0, 0 ;  /* 0x00000000ff007431 */ /* 0x001fe400000001ff */
[----:B------:R-:W-:Y:S02]  /*6200*/  IMAD.MOV.U32 R13, RZ, RZ, RZ ;  /* 0x000000ffff0d7224 */ /* 0x000fe400078e00ff */
[----:B------:R-:W-:Y:S01]  /*6210*/  HFMA2 R9, -RZ, RZ, 0, 0 ;  /* 0x00000000ff097431 */ /* 0x000fe200000001ff */
[----:B------:R-:W-:Y:S01]  /*6220*/  UIADD3 UR5, UPT, UPT, UR5, 0x140, URZ ;  /* 0x0000014005057890 */ /* 0x000fe2000fffe0ff */
[----:B------:R-:W-:Y:S01]  /*6230*/  MOV R36, RZ ;  /* 0x000000ff00247202 */ /* 0x000fe20000000f00 */
[----:B------:R-:W0:Y:S01]  /*6240*/  LDCU UR15, c[0x0][0x40c] ;  /* 0x00008180ff0f77ac */ /* 0x000e220008000800 */
[----:B------:R-:W-:Y:S01]  /*6250*/  IMAD.MOV.U32 R24, RZ, RZ, RZ ;  /* 0x000000ffff187224 */ /* 0x000fe200078e00ff */
[----:B------:R-:W-:Y:S01]  /*6260*/  MOV R5, RZ ;  /* 0x000000ff00057202 */ /* 0x000fe20000000f00 */
[----:B------:R-:W-:Y:S01]  /*6270*/  IMAD.MOV.U32 R14, RZ, RZ, RZ ;  /* 0x000000ffff0e7224 */ /* 0x000fe200078e00ff */
[----:B------:R-:W-:Y:S01]  /*6280*/  ULEA UR5, UR10, UR5, 0x18 ;  /* 0x000000050a057291 */ /* 0x000fe2000f8ec0ff */
[----:B------:R-:W0:Y:S01]  /*6290*/  LDCU.64 UR20, c[0x0][0x3c8] ;  /* 0x00007900ff1477ac */ /* 0x000e220008000a00 */
[----:B--2---:R-:W-:Y:S01]  /*62a0*/  IMAD.U32 R7, RZ, RZ, UR13 ;  /* 0x0000000dff077e24 */ /* 0x004fe2000f8e00ff */
[----:B------:R-:W-:-:S02]  /*62b0*/  UISETP.LT.AND UP0, UPT, UR14, UR13, UPT ;  /* 0x0000000d0e00728c */ /* 0x000fc4000bf01270 */
[----:B----4-:R-:W-:Y:S01]  /*62c0*/  UIMAD UR8, UR8, UR12, UR46 ;  /* 0x0000000c080872a4 */ /* 0x010fe2000f8e022e */
[----:B------:R-:W-:Y:S01]  /*62d0*/  IMAD R23, R7, UR6, R10 ;  /* 0x0000000607177c24 */ /* 0x000fe2000f8e020a */
[----:B------:R-:W-:Y:S02]  /*62e0*/  USEL UR11, UR14, UR13, UP0 ;  /* 0x0000000d0e0b7287 */ /* 0x000fe40008000000 */
[----:B------:R-:W-:Y:S01]  /*62f0*/  USHF.L.U32 UR8, UR8, 0x6, URZ ;  /* 0x0000000608087899 */ /* 0x000fe200080006ff */
[----:B---3--:R-:W-:Y:S01]  /*6300*/  IMAD.WIDE R22, R23, 0x2, R20 ;  /* 0x0000000217167825 */ /* 0x008fe200078e0214 */
[----:B------:R-:W-:Y:S01]  /*6310*/  UIADD3 UR6, UPT, UPT, UR5, UR7, URZ ;  /* 0x0000000705067290 */ /* 0x000fe2000fffe0ff */
[----:B------:R-:W-:Y:S01]  /*6320*/  BAR.SYNC.DEFER_BLOCKING 0x0 ;  /* 0x0000000000007b1d */ /* 0x000fe20000010000 */
[----:B------:R-:W-:Y:S02]  /*6330*/  ISETP.GE.AND P0, PT, R38, UR11, PT ;  /* 0x0000000b26007c0c */ /* 0x000fe4000bf06270 */
[----:B------:R-:W-:-:S02]  /*6340*/  IMAD R3, R7, UR8, R10 ;  /* 0x0000000807037c24 */ /* 0x000fc4000f8e020a */
[----:B------:R-:W-:Y:S02]  /*6350*/  LEA R37, R6, UR6, 0x1 ;  /* 0x0000000606257c11 */ /* 0x000fe4000f8e08ff */
[----:B------:R-:W-:-:S04]  /*6360*/  IMAD.WIDE R20, R3, 0x2, R20 ;  /* 0x0000000203147825 */ /* 0x000fc800078e0214 */
[----:B------:R-:W-:-:S03]  /*6370*/  HFMA2 R3, -RZ, RZ, 0, 0 ;  /* 0x00000000ff037431 */ /* 0x000fc600000001ff */
[----:B0-----:R-:W-:Y:S05]  /*6380*/  @P0 BRA `(.L_x_64) ;  /* 0x0000000800dc0947 */ /* 0x001fea0003800000 */
[----:B------:R-:W-:Y:S01]  /*6390*/  UIMAD UR10, UR38, UR12, UR46 ;  /* 0x0000000c260a72a4 */ /* 0x000fe2000f8e022e */
[----:B------:R-:W-:Y:S01]  /*63a0*/  IADD3 R32, PT, PT, R38, 0x20, RZ ;  /* 0x0000002026207810 */ /* 0x000fe20007ffe0ff */
[----:B------:R-:W0:Y:S01]  /*63b0*/  LDC.64 R26, c[0x0][0x458] ;  /* 0x00011600ff1a7b82 */ /* 0x000e220000000a00 */
[----:B------:R-:W-:Y:S01]  /*63c0*/  BSSY.RECONVERGENT B1, `(.L_x_65) ;  /* 0x0000046000017945 */ /* 0x000fe20003800200 */
[----:B------:R-:W-:Y:S01]  /*63d0*/  IMAD R40, R7, UR12, RZ ;  /* 0x0000000c07287c24 */ /* 0x000fe2000f8e02ff */
[----:B------:R-:W-:Y:S01]  /*63e0*/  VIMNMX R5, PT, PT, R32, UR11, !PT ;  /* 0x0000000b20057c48 */ /* 0x000fe2000ffe0100 */
[----:B------:R-:W-:Y:S01]  /*63f0*/  IMAD.MOV.U32 R9, RZ, RZ, RZ ;  /* 0x000000ffff097224 */ /* 0x000fe200078e00ff */
[----:B------:R-:W-:Y:S01]  /*6400*/  MOV R3, UR10 ;  /* 0x0000000a00037c02 */ /* 0x000fe20008000f00 */
[----:B------:R-:W-:Y:S01]  /*6410*/  ULOP3.LUT UR10, URZ, UR16, URZ, 0x33, !UPT ;  /* 0x00000010ff0a7292 */ /* 0x000fe2000f8e33ff */
[----:B------:R-:W-:Y:S01]  /*6420*/  MOV R14, RZ ;  /* 0x000000ff000e7202 */ /* 0x000fe20000000f00 */
[----:B------:R-:W-:Y:S01]  /*6430*/  IMAD.MOV.U32 R0, RZ, RZ, RZ ;  /* 0x000000ffff007224 */ /* 0x000fe200078e00ff */
[----:B------:R-:W-:Y:S01]  /*6440*/  MOV R44, R38 ;  /* 0x00000026002c7202 */ /* 0x000fe20000000f00 */
[----:B------:R-:W-:Y:S01]  /*6450*/  IMAD R3, R3, 0x40, R10 ;  /* 0x0000004003037824 */ /* 0x000fe200078e020a */
[----:B------:R-:W-:-:S02]  /*6460*/  MOV R24, RZ ;  /* 0x000000ff00187202 */ /* 0x000fc40000000f00 */
[----:B------:R-:W-:Y:S02]  /*6470*/  IADD3 R33, PT, PT, -R6, UR10, R5 ;  /* 0x0000000a06217c10 */ /* 0x000fe4000fffe105 */
[----:B------:R-:W-:Y:S02]  /*6480*/  MOV R5, RZ ;  /* 0x000000ff00057202 */ /* 0x000fe40000000f00 */
[----:B------:R-:W-:Y:S02]  /*6490*/  LOP3.LUT P0, RZ, R33, 0x20, RZ, 0xc0, !PT ;  /* 0x0000002021ff7812 */ /* 0x000fe4000780c0ff */
[----:B------:R-:W-:Y:S02]  /*64a0*/  MOV R36, RZ ;  /* 0x000000ff00247202 */ /* 0x000fe40000000f00 */
[----:B------:R-:W-:Y:S01]  /*64b0*/  MOV R13, RZ ;  /* 0x000000ff000d7202 */ /* 0x000fe20000000f00 */
[----:B0-----:R-:W-:-:S04]  /*64c0*/  IMAD.WIDE R26, R3, 0x2, R26 ;  /* 0x00000002031a7825 */ /* 0x001fc800078e021a */
[----:B------:R-:W-:-:S04]  /*64d0*/  IMAD.MOV.U32 R3, RZ, RZ, RZ ;  /* 0x000000ffff037224 */ /* 0x000fc800078e00ff */
[----:B------:R-:W-:Y:S05]  /*64e0*/  @P0 BRA `(.L_x_66) ;  /* 0x0000000000cc0947 */ /* 0x000fea0003800000 */
[----:B------:R-:W0:Y:S01]  /*64f0*/  LDCU.64 UR18, c[0x0][0x3c8] ;  /* 0x00007900ff1277ac */ /* 0x000e220008000a00 */
[----:B------:R-:W-:-:S04]  /*6500*/  IADD3 R0, P0, PT, R25, R38, RZ ;  /* 0x0000002619007210 */ /* 0x000fc80007f1e0ff */
[----:B------:R-:W-:Y:S02]  /*6510*/  IADD3.X R3, PT, PT, RZ, R8, RZ, P0, !PT ;  /* 0x00000008ff037210 */ /* 0x000fe400007fe4ff */
[----:B0-----:R-:W-:-:S04]  /*6520*/  LEA R14, P0, R0, UR18, 0x2 ;  /* 0x00000012000e7c11 */ /* 0x001fc8000f8010ff */
[----:B------:R-:W-:-:S06]  /*6530*/  LEA.HI.X R15, R0, UR19, R3, 0x2, P0 ;  /* 0x00000013000f7c11 */ /* 0x000fcc00080f1403 */
[----:B------:R-:W2:Y:S01]  /*6540*/  LDG.E R15, desc[UR36][R14.64] ;  /* 0x000000240e0f7981 */ /* 0x000ea2000c1e1900 */
[----:B------:R-:W-:Y:S02]  /*6550*/  SHF.L.U32 R3, R38, 0x6, RZ ;  /* 0x0000000626037819 */ /* 0x000fe400000006ff */
[----:B------:R-:W-:Y:S01]  /*6560*/  ISETP.NE.AND P0, PT, R39, RZ, PT ;  /* 0x000000ff2700720c */ /* 0x000fe20003f05270 */
[----:B--2---:R-:W-:-:S04]  /*6570*/  IMAD R0, R40, R15, RZ ;  /* 0x0000000f28007224 */ /* 0x004fc800078e02ff */
[----:B------:R-:W-:Y:S02]  /*6580*/  IMAD R29, R0, 0x40, R3 ;  /* 0x00000040001d7824 */ /* 0x000fe400078e0203 */
[----:B------:R-:W0:Y:S02]  /*6590*/  LDS.U16 R0, [R37] ;  /* 0x0000000025007984 */ /* 0x000e240000000400 */
[----:B------:R-:W-:-:S06]  /*65a0*/  IMAD.WIDE R28, R29, 0x2, R22 ;  /* 0x000000021d1c7825 */ /* 0x000fcc00078e0216 */
[----:B------:R-:W5:Y:S01]  /*65b0*/  LDG.E.128 R28, desc[UR36][R28.64] ;  /* 0x000000241c1c7981 */ /* 0x000f62000c1e1d00 */
[----:B0-----:R-:W-:Y:S01]  /*65c0*/  HADD2.F32 R0, -RZ, R0.H0_H0 ;  /* 0x20000000ff007230 */ /* 0x001fe20000004100 */
[----:B------:R-:W-:Y:S06]  /*65d0*/  @P0 BRA `(.L_x_67) ;  /* 0x00000000004c0947 */ /* 0x000fec0003800000 */
[----:B------:R-:W-:Y:S01]  /*65e0*/  ISETP.NE.AND P1, PT, R2, RZ, PT ;  /* 0x000000ff0200720c */ /* 0x000fe20003f25270 */
[----:B------:R-:W0:-:S12]  /*65f0*/  LDS.128 R44, [R12+UR9] ;  /* 0x000000090c2c7984 */ /* 0x000e180008000c00 */
[----:B------:R-:W-:Y:S01]  /*6600*/  VOTEU.ANY UP0, P1 ;  /* 0x0000000000ff7886 */ /* 0x000fe20000800100 */
[----:B------:R-:W-:-:S13]  /*6610*/  PLOP3.LUT P0, PT, PT, PT, UP0, 0x80, 0x8 ;  /* 0x000000000008781c */ /* 0x000fda0003f0f008 */
[----:B------:R-:W2:Y:S01]  /*6620*/  @P0 LDG.E.128 R48, desc[UR36][R26.64] ;  /* 0x000000241a300981 */ /* 0x000ea2000c1e1d00 */
[----:B------:R-:W-:Y:S01]  /*6630*/  PLOP3.LUT P0, PT, PT, PT, UP0, 0x80, 0x8 ;  /* 0x000000000008781c */ /* 0x000fe20003f0f008 */
[----:B------:R-:W-:Y:S01]  /*6640*/  IMAD.WIDE.U32 R14, R3, 0x2, R20 ;  /* 0x00000002030e7825 */ /* 0x000fe200078e0014 */
[----:B------:R-:W-:Y:S02]  /*6650*/  PLOP3.LUT P1, PT, PT, PT, UP0, 0x80, 0x8 ;  /* 0x000000000008781c */ /* 0x000fe40003f2f008 */
[----:B------:R-:W-:Y:S02]  /*6660*/  PLOP3.LUT P2, PT, PT, PT, UP0, 0x80, 0x8 ;  /* 0x000000000008781c */ /* 0x000fe40003f4f008 */
[----:B------:R-:W-:Y:S01]  /*6670*/  PLOP3.LUT P3, PT, PT, PT, UP0, 0x80, 0x8 ;  /* 0x000000000008781c */ /* 0x000fe20003f6f008 */
[----:B0----5:R-:W-:Y:S02]  /*6680*/  HFMA2 R28, R28, 1, 1, R44 ;  /* 0x3c003c001c1c7831 */ /* 0x021fe4000000002c */
[----:B------:R-:W-:-:S02]  /*6690*/  HADD2 R29, R29, R45 ;  /* 0x0000002d1d1d7230 */ /* 0x000fc40000000000 */
[----:B------:R-:W-:Y:S02]  /*66a0*/  HFMA2 R30, R30, 1, 1, R46 ;  /* 0x3c003c001e1e7831 */ /* 0x000fe4000000002e */
[----:B------:R-:W-:Y:S02]  /*66b0*/  HADD2 R31, R31, R47 ;  /* 0x0000002f1f1f7230 */ /* 0x000fe40000000000 */
[----:B--2---:R-:W-:Y:S02]  /*66c0*/  @P0 HMUL2 R28, R28, R48 ;  /* 0x000000301c1c0232 */ /* 0x004fe40000000000 */
[----:B------:R-:W-:Y:S02]  /*66d0*/  @P1 HFMA2 R29, R29, R49, -RZ ;  /* 0x000000311d1d1231 */ /* 0x000fe400001000ff */
[----:B------:R-:W-:Y:S02]  /*66e0*/  @P2 HMUL2 R30, R30, R50 ;  /* 0x000000321e1e2232 */ /* 0x000fe40000000000 */
[----:B------:R-:W-:-:S05]  /*66f0*/  @P3 HFMA2 R31, R31, R51, -RZ ;  /* 0x000000331f1f3231 */ /* 0x000fca00001000ff */
[----:B------:R0:W-:Y:S02]  /*6700*/  STG.E.128 desc[UR36][R14.64], R28 ;  /* 0x0000001c0e007986 */ /* 0x0001e4000c101d24 */
.L_x_67:
[--C-:B-----5:R-:W-:Y:S01]  /*6710*/  HADD2.F32 R35, -RZ, R28.reuse.H0_H0 ;  /* 0x2000001cff237230 */ /* 0x120fe20000004100 */
[----:B------:R-:W-:Y:S01]  /*6720*/  MOV R44, R32 ;  /* 0x00000020002c7202 */ /* 0x000fe20000000f00 */
[----:B------:R-:W-:Y:S02]  /*6730*/  HADD2.F32 R3, -RZ, R28.H1_H1 ;  /* 0x3000001cff037230 */ /* 0x000fe40000004100 */
[--C-:B------:R-:W-:Y:S02]  /*6740*/  HADD2.F32 R5, -RZ, R29.reuse.H0_H0 ;  /* 0x2000001dff057230 */ /* 0x100fe40000004100 */
[C---:B0-----:R-:W-:Y:S01]  /*6750*/  FFMA.FTZ R14, R0.reuse, R35, RZ ;  /* 0x00000023000e7223 */ /* 0x041fe200000100ff */
[----:B------:R-:W-:Y:S02]  /*6760*/  HADD2.F32 R7, -RZ, R29.H1_H1 ;  /* 0x3000001dff077230 */ /* 0x000fe40000004100 */
[----:B------:R-:W-:Y:S01]  /*6770*/  FFMA.FTZ R3, R0, R3, RZ ;  /* 0x0000000300037223 */ /* 0x000fe200000100ff */
[----:B------:R-:W-:-:S02]  /*6780*/  HADD2.F32 R9, -RZ, R30.H0_H0 ;  /* 0x2000001eff097230 */ /* 0x000fc40000004100 */
[C---:B------:R-:W-:Y:S01]  /*6790*/  FFMA.FTZ R5, R0.reuse, R5, RZ ;  /* 0x0000000500057223 */ /* 0x040fe200000100ff */
[----:B------:R-:W-:Y:S02]  /*67a0*/  HADD2.F32 R11, -RZ, R30.H1_H1 ;  /* 0x3000001eff0b7230 */ /* 0x000fe40000004100 */
[C---:B------:R-:W-:Y:S01]  /*67b0*/  FFMA.FTZ R24, R0.reuse, R7, RZ ;  /* 0x0000000700187223 */ /* 0x040fe200000100ff */
[--C-:B------:R-:W-:Y:S02]  /*67c0*/  HADD2.F32 R13, -RZ, R31.reuse.H0_H0 ;  /* 0x2000001fff0d7230 */ /* 0x100fe40000004100 */
[C---:B------:R-:W-:Y:S01]  /*67d0*/  FFMA.FTZ R9, R0.reuse, R9, RZ ;  /* 0x0000000900097223 */ /* 0x040fe200000100ff */
[----:B------:R-:W-:Y:S02]  /*67e0*/  HADD2.F32 R15, -RZ, R31.H1_H1 ;  /* 0x3000001fff0f7230 */ /* 0x000fe40000004100 */
[C---:B------:R-:W-:Y:S01]  /*67f0*/  FFMA.FTZ R36, R0.reuse, R11, RZ ;  /* 0x0000000b00247223 */ /* 0x040fe200000100ff */
[----:B------:R-:W-:-:S02]  /*6800*/  FFMA.FTZ R13, R0, R13, RZ ;  /* 0x0000000d000d7223 */ /* 0x000fc400000100ff */
[----:B------:R-:W-:-:S07]  /*6810*/  FFMA.FTZ R0, R0, R15, RZ ;  /* 0x0000000f00007223 */ /* 0x000fce00000100ff */
.L_x_66:
[----:B------:R-:W-:Y:S05]  /*6820*/  BSYNC.RECONVERGENT B1 ;  /* 0x0000000000017941 */ /* 0x000fea0003800200 */
.L_x_65:
[----:B------:R-:W-:-:S13]  /*6830*/  ISETP.GE.U32.AND P0, PT, R33, 0x20, PT ;  /* 0x000000202100780c */ /* 0x000fda0003f06070 */
[----:B------:R-:W-:Y:S05]  /*6840*/  @!P0 BRA `(.L_x_64) ;  /* 0x0000000400ac8947 */ /* 0x000fea0003800000 */
[C---:B------:R-:W-:Y:S02]  /*6850*/  LEA R7, R44.reuse, UR7, 0x1 ;  /* 0x000000072c077c11 */ /* 0x040fe4000f8e08ff */
[----:B------:R-:W-:Y:S02]  /*6860*/  MOV R28, UR16 ;  /* 0x00000010001c7c02 */ /* 0x000fe40008000f00 */
[----:B------:R-:W-:Y:S02]  /*6870*/  ISETP.NE.AND P0, PT, R39, RZ, PT ;  /* 0x000000ff2700720c */ /* 0x000fe40003f05270 */
[----:B------:R-:W-:Y:S01]  /*6880*/  SHF.L.U32 R11, R44, 0x6, RZ ;  /* 0x000000062c0b7819 */ /* 0x000fe200000006ff */
[----:B------:R-:W-:Y:S01]  /*6890*/  IMAD R7, R28, -0x2, R7 ;  /* 0xfffffffe1c077824 */ /* 0x000fe200078e0207 */
[----:B------:R-:W-:Y:S01]  /*68a0*/  SHF.L.U32 R45, R40, 0x6, RZ ;  /* 0x00000006282d7819 */ /* 0x000fe200000006ff */
[----:B------:R-:W-:-:S05]  /*68b0*/  IMAD.U32 R28, RZ, RZ, UR5 ;  /* 0x00000005ff1c7e24 */ /* 0x000fca000f8e00ff */
[----:B------:R-:W-:-:S07]  /*68c0*/  IADD3 R7, PT, PT, R7, 0x40, R28 ;  /* 0x0000004007077810 */ /* 0x000fce0007ffe01c */
.L_x_71:
[----:B------:R-:W-:Y:S02]  /*68d0*/  IADD3 R15, P1, PT, R25, R44, RZ ;  /* 0x0000002c190f7210 */ /* 0x000fe40007f3e0ff */
[----:B------:R-:W-:-:S03]  /*68e0*/  ISETP.NE.AND P4, PT, R2, RZ, PT ;  /* 0x000000ff0200720c */ /* 0x000fc60003f85270 */
[----:B------:R-:W-:Y:S01]  /*68f0*/  IMAD.X R28, RZ, RZ, R8, P1 ;  /* 0x000000ffff1c7224 */ /* 0x000fe200008e0608 */
[----:B------:R-:W-:-:S04]  /*6900*/  LEA R42, P1, R15, UR20, 0x2 ;  /* 0x000000140f2a7c11 */ /* 0x000fc8000f8210ff */
[----:B------:R-:W-:-:S05]  /*6910*/  LEA.HI.X R43, R15, UR21, R28, 0x2, P1 ;  /* 0x000000150f2b7c11 */ /* 0x000fca00088f141c */
[----:B------:R-:W2:Y:S02]  /*6920*/  LDG.E R28, desc[UR36][R42.64] ;  /* 0x000000242a1c7981 */ /* 0x000ea4000c1e1900 */
[----:B--2---:R-:W-:-:S04]  /*6930*/  IMAD R29, R28, R45, R11 ;  /* 0x0000002d1c1d7224 */ /* 0x004fc800078e020b */
[----:B------:R-:W-:-:S06]  /*6940*/  IMAD.WIDE R28, R29, 0x2, R22 ;  /* 0x000000021d1c7825 */ /* 0x000fcc00078e0216 */
[----:B------:R-:W5:Y:S01]  /*6950*/  LDG.E.128 R28, desc[UR36][R28.64] ;  /* 0x000000241c1c7981 */ /* 0x000f62000c1e1d00 */
[----:B------:R-:W-:Y:S04]  /*6960*/  BSSY.RECONVERGENT B1, `(.L_x_68) ;  /* 0x0000014000017945 */ /* 0x000fe80003800200 */
[----:B------:R-:W-:Y:S05]  /*6970*/  @P0 BRA `(.L_x_69) ;  /* 0x0000000000480947 */ /* 0x000fea0003800000 */
[----:B------:R-:W-:Y:S01]  /*6980*/  VOTEU.ANY UP0, P4 ;  /* 0x0000000000ff7886 */ /* 0x000fe20002000100 */
[----:B------:R-:W-:Y:S01]  /*6990*/  PLOP3.LUT P0, PT, PT, PT, UP0, 0x80, 0x8 ;  /* 0x000000000008781c */ /* 0x000fe20003f0f008 */
[----:B------:R-:W0:-:S12]  /*69a0*/  LDS.128 R32, [R12+UR9] ;  /* 0x000000090c207984 */ /* 0x000e180008000c00 */
[----:B------:R-:W2:Y:S01]  /*69b0*/  @P0 LDG.E.128 R48, desc[UR36][R26.64] ;  /* 0x000000241a300981 */ /* 0x000ea2000c1e1d00 */
[----:B------:R-:W-:Y:S02]  /*69c0*/  PLOP3.LUT P0, PT, PT, PT, UP0, 0x80, 0x8 ;  /* 0x000000000008781c */ /* 0x000fe40003f0f008 */
[----:B------:R-:W-:Y:S02]  /*69d0*/  PLOP3.LUT P1, PT, PT, PT, UP0, 0x80, 0x8 ;  /* 0x000000000008781c */ /* 0x000fe40003f2f008 */
[----:B------:R-:W-:Y:S02]  /*69e0*/  PLOP3.LUT P2, PT, PT, PT, UP0, 0x80, 0x8 ;  /* 0x000000000008781c */ /* 0x000fe40003f4f008 */
[----:B------:R-:W-:Y:S01]  /*69f0*/  PLOP3.LUT P3, PT, PT, PT, UP0, 0x80, 0x8 ;  /* 0x000000000008781c */ /* 0x000fe20003f6f008 */
[----:B0----5:R-:W-:Y:S02]  /*6a00*/  HFMA2 R28, R28, 1, 1, R32 ;  /* 0x3c003c001c1c7831 */ /* 0x021fe40000000020 */
[----:B------:R-:W-:-:S02]  /*6a10*/  HADD2 R29, R29, R33 ;  /* 0x000000211d1d7230 */ /* 0x000fc40000000000 */
[----:B------:R-:W-:Y:S02]  /*6a20*/  HFMA2 R30, R30, 1, 1, R34 ;  /* 0x3c003c001e1e7831 */ /* 0x000fe40000000022 */
[----:B------:R-:W-:Y:S02]  /*6a30*/  HADD2 R31, R31, R35 ;  /* 0x000000231f1f7230 */ /* 0x000fe40000000000 */
[----:B------:R-:W-:-:S04]  /*6a40*/  IMAD.WIDE.U32 R32, R11, 0x2, R20 ;  /* 0x000000020b207825 */ /* 0x000fc800078e0014 */
[----:B--2---:R-:W-:Y:S02]  /*6a50*/  @P0 HMUL2 R28, R28, R48 ;  /* 0x000000301c1c0232 */ /* 0x004fe40000000000 */
[----:B------:R-:W-:Y:S02]  /*6a60*/  @P1 HFMA2 R29, R29, R49, -RZ ;  /* 0x000000311d1d1231 */ /* 0x000fe400001000ff */
[----:B------:R-:W-:Y:S02]  /*6a70*/  @P2 HMUL2 R30, R30, R50 ;  /* 0x000000321e1e2232 */ /* 0x000fe40000000000 */
[----:B------:R-:W-:-:S05]  /*6a80*/  @P3 HFMA2 R31, R31, R51, -RZ ;  /* 0x000000331f1f3231 */ /* 0x000fca00001000ff */
[----:B------:R0:W-:Y:S02]  /*6a90*/  STG.E.128 desc[UR36][R32.64], R28 ;  /* 0x0000001c20007986 */ /* 0x0001e4000c101d24 */
.L_x_69:
[----:B------:R-:W-:Y:S05]  /*6aa0*/  BSYNC.RECONVERGENT B1 ;  /* 0x0000000000017941 */ /* 0x000fea0003800200 */
.L_x_68:
[----:B------:R-:W0:Y:S04]  /*6ab0*/  LDG.E R43, desc[UR36][R42.64+0x80] ;  /* 0x000080242a2b7981 */ /* 0x000e28000c1e1900 */
[----:B------:R-:W2:Y:S01]  /*6ac0*/  LDS.U16 R15, [R7+-0x40] ;  /* 0xffffc000070f7984 */ /* 0x000ea20000000400 */
[----:B0-----:R-:W-:-:S05]  /*6ad0*/  IMAD R32, R40, R43, RZ ;  /* 0x0000002b28207224 */ /* 0x001fca00078e02ff */
[----:B------:R-:W-:-:S04]  /*6ae0*/  LEA R32, R32, R11, 0x6 ;  /* 0x0000000b20207211 */ /* 0x000fc800078e30ff */
[----:B------:R-:W-:-:S05]  /*6af0*/  IADD3 R33, PT, PT, R32, 0x800, RZ ;  /* 0x0000080020217810 */ /* 0x000fca0007ffe0ff */
[----:B------:R-:W-:-:S06]  /*6b00*/  IMAD.WIDE R32, R33, 0x2, R22 ;  /* 0x0000000221207825 */ /* 0x000fcc00078e0216 */
[----:B------:R-:W5:Y:S01]  /*6b10*/  LDG.E.128 R32, desc[UR36][R32.64] ;  /* 0x0000002420207981 */ /* 0x000f62000c1e1d00 */
[----:B------:R-:W-:Y:S02]  /*6b20*/  IMAD.U32 R39, RZ, RZ, UR15 ;  /* 0x0000000fff277e24 */ /* 0x000fe4000f8e00ff */
[--C-:B-----5:R-:W-:Y:S02]  /*6b30*/  HADD2.F32 R46, -RZ, R30.reuse.H0_H0 ;  /* 0x2000001eff2e7230 */ /* 0x120fe40000004100 */
[----:B------:R-:W-:Y:S01]  /*6b40*/  HADD2.F32 R43, -RZ, R30.H1_H1 ;  /* 0x3000001eff2b7230 */ /* 0x000fe20000004100 */
[----:B------:R-:W-:Y:S01]  /*6b50*/  ISETP.NE.AND P0, PT, R39, RZ, PT ;  /* 0x000000ff2700720c */ /* 0x000fe20003f05270 */
[----:B------:R-:W-:Y:S02]  /*6b60*/  HADD2.F32 R41, -RZ, R28.H0_H0 ;  /* 0x2000001cff297230 */ /* 0x000fe40000004100 */
[----:B------:R-:W-:Y:S02]  /*6b70*/  HADD2.F32 R42, -RZ, R29.H0_H0 ;  /* 0x2000001dff2a7230 */ /* 0x000fe40000004100 */
[----:B------:R-:W-:-:S02]  /*6b80*/  HADD2.F32 R30, -RZ, R31.H0_H0 ;  /* 0x2000001fff1e7230 */ /* 0x000fc40000004100 */
[----:B--2---:R-:W-:Y:S02]  /*6b90*/  HADD2.F32 R15, -RZ, R15.H0_H0 ;  /* 0x2000000fff0f7230 */ /* 0x004fe40000004100 */
[----:B------:R-:W-:Y:S02]  /*6ba0*/  HADD2.F32 R28, -RZ, R28.H1_H1 ;  /* 0x3000001cff1c7230 */ /* 0x000fe40000004100 */
[----:B------:R-:W-:Y:S02]  /*6bb0*/  HADD2.F32 R29, -RZ, R29.H1_H1 ;  /* 0x3000001dff1d7230 */ /* 0x000fe40000004100 */
[C---:B------:R-:W-:Y:S01]  /*6bc0*/  FFMA.FTZ R41, R15.reuse, R41, R14 ;  /* 0x000000290f297223 */ /* 0x040fe2000001000e */
[----:B------:R-:W-:Y:S02]  /*6bd0*/  HADD2.F32 R31, -RZ, R31.H1_H1 ;  /* 0x3000001fff1f7230 */ /* 0x000fe40000004100 */
[C---:B------:R-:W-:Y:S01]  /*6be0*/  FFMA.FTZ R48, R15.reuse, R28, R3 ;  /* 0x0000001c0f307223 */ /* 0x040fe20000010003 */
[C---:B------:R-:W-:Y:S01]  /*6bf0*/  FFMA.FTZ R42, R15.reuse, R42, R5 ;  /* 0x0000002a0f2a7223 */ /* 0x040fe20000010005 */
[C---:B------:R-:W-:Y:S01]  /*6c00*/  FFMA.FTZ R24, R15.reuse, R29, R24 ;  /* 0x0000001d0f187223 */ /* 0x040fe20000010018 */
[C---:B------:R-:W-:Y:S01]  /*6c10*/  FFMA.FTZ R46, R15.reuse, R46, R9 ;  /* 0x0000002e0f2e7223 */ /* 0x040fe20000010009 */
[C---:B------:R-:W-:Y:S01]  /*6c20*/  FFMA.FTZ R36, R15.reuse, R43, R36 ;  /* 0x0000002b0f247223 */ /* 0x040fe20000010024 */
[C---:B------:R-:W-:Y:S01]  /*6c30*/  FFMA.FTZ R50, R15.reuse, R30, R13 ;  /* 0x0000001e0f327223 */ /* 0x040fe2000001000d */
[----:B------:R-:W-:Y:S01]  /*6c40*/  FFMA.FTZ R52, R15, R31, R0 ;  /* 0x0000001f0f347223 */ /* 0x000fe20000010000 */
[----:B------:R-:W-:Y:S06]  /*6c50*/  @P0 BRA `(.L_x_70) ;  /* 0x00000000004c0947 */ /* 0x000fec0003800000 */
[----:B------:R-:W-:Y:S01]  /*6c60*/  VOTEU.ANY UP0, P4 ;  /* 0x0000000000ff7886 */ /* 0x000fe20002000100 */
[----:B------:R-:W-:Y:S01]  /*6c70*/  PLOP3.LUT P1, PT, PT, PT, UP0, 0x80, 0x8 ;  /* 0x000000000008781c */ /* 0x000fe20003f2f008 */
[----:B------:R-:W0:-:S12]  /*6c80*/  LDS.128 R56, [R12+UR9] ;  /* 0x000000090c387984 */ /* 0x000e180008000c00 */
[----:B------:R-:W2:Y:S01]  /*6c90*/  @P1 LDG.E.128 R28, desc[UR36][R26.64] ;  /* 0x000000241a1c1981 */ /* 0x000ea2000c1e1d00 */
[----:B------:R-:W-:Y:S02]  /*6ca0*/  PLOP3.LUT P1, PT, PT, PT, UP0, 0x80, 0x8 ;  /* 0x000000000008781c */ /* 0x000fe40003f2f008 */
[----:B------:R-:W-:Y:S02]  /*6cb0*/  PLOP3.LUT P2, PT, PT, PT, UP0, 0x80, 0x8 ;  /* 0x000000000008781c */ /* 0x000fe40003f4f008 */
[----:B------:R-:W-:Y:S02]  /*6cc0*/  PLOP3.LUT P3, PT, PT, PT, UP0, 0x80, 0x8 ;  /* 0x000000000008781c */ /* 0x000fe40003f6f008 */
[----:B------:R-:W-:Y:S02]  /*6cd0*/  PLOP3.LUT P4, PT, PT, PT, UP0, 0x80, 0x8 ;  /* 0x000000000008781c */ /* 0x000fe40003f8f008 */
[----:B------:R-:W-:-:S05]  /*6ce0*/  IADD3 R15, PT, PT, R11, 0x800, RZ ;  /* 0x000008000b0f7810 */ /* 0x000fca0007ffe0ff */
[----:B------:R-:W-:-:S04]  /*6cf0*/  IMAD.WIDE.U32 R14, R15, 0x2, R20 ;  /* 0x000000020f0e7825 */ /* 0x000fc800078e0014 */
[----:B0-----:R-:W-:Y:S02]  /*6d00*/  HFMA2 R32, R32, 1, 1, R56 ;  /* 0x3c003c0020207831 */ /* 0x001fe40000000038 */
[----:B------:R-:W-:Y:S02]  /*6d10*/  HADD2 R33, R33, R57 ;  /* 0x0000003921217230 */ /* 0x000fe40000000000 */
[----:B------:R-:W-:Y:S02]  /*6d20*/  HFMA2 R34, R34, 1, 1, R58 ;  /* 0x3c003c0022227831 */ /* 0x000fe4000000003a */
[----:B------:R-:W-:Y:S02]  /*6d30*/  HADD2 R35, R35, R59 ;  /* 0x0000003b23237230 */ /* 0x000fe40000000000 */
[----:B--2---:R-:W-:Y:S02]  /*6d40*/  @P1 HMUL2 R32, R32, R28 ;  /* 0x0000001c20201232 */ /* 0x004fe40000000000 */
[----:B------:R-:W-:-:S02]  /*6d50*/  @P2 HFMA2 R33, R33, R29, -RZ ;  /* 0x0000001d21212231 */ /* 0x000fc400001000ff */
[----:B------:R-:W-:Y:S02]  /*6d60*/  @P3 HMUL2 R34, R34, R30 ;  /* 0x0000001e22223232 */ /* 0x000fe40000000000 */
[----:B------:R-:W-:-:S05]  /*6d70*/  @P4 HFMA2 R35, R35, R31, -RZ ;  /* 0x0000001f23234231 */ /* 0x000fca00001000ff */
[----:B------:R0:W-:Y:S02]  /*6d80*/  STG.E.128 desc[UR36][R14.64], R32 ;  /* 0x000000200e007986 */ /* 0x0001e4000c101d24 */
.L_x_70:
[----:B------:R2:W3:Y:S01]  /*6d90*/  LDS.U16 R0, [R7] ;  /* 0x0000000007007984 */ /* 0x0004e20000000400 */
[----:B------:R-:W-:Y:S01]  /*6da0*/  IADD3 R44, PT, PT, R44, 0x40, RZ ;  /* 0x000000402c2c7810 */ /* 0x000fe20007ffe0ff */
[--C-:B------:R-:W-:Y:S02]  /*6db0*/  HADD2.F32 R3, -RZ, R32.reuse.H0_H0 ;  /* 0x20000020ff037230 */ /* 0x100fe40000004100 */
[----:B------:R-:W-:Y:S01]  /*6dc0*/  HADD2.F32 R5, -RZ, R32.H1_H1 ;  /* 0x30000020ff057230 */ /* 0x000fe20000004100 */
[----:B------:R-:W-:Y:S01]  /*6dd0*/  ISETP.GE.AND P1, PT, R44, UR11, PT ;  /* 0x0000000b2c007c0c */ /* 0x000fe2000bf26270 */
[--C-:B------:R-:W-:Y:S02]  /*6de0*/  HADD2.F32 R9, -RZ, R33.reuse.H0_H0 ;  /* 0x20000021ff097230 */ /* 0x100fe40000004100 */
[----:B------:R-:W-:Y:S01]  /*6df0*/  HADD2.F32 R13, -RZ, R34.H0_H0 ;  /* 0x20000022ff0d7230 */ /* 0x000fe20000004100 */
[----:B--2---:R-:W-:Y:S01]  /*6e00*/  IADD3 R7, PT, PT, R7, 0x80, RZ ;  /* 0x0000008007077810 */ /* 0x004fe20007ffe0ff */
[----:B0-----:R-:W-:-:S02]  /*6e10*/  HADD2.F32 R33, -RZ, R33.H1_H1 ;  /* 0x30000021ff217230 */ /* 0x001fc40000004100 */
[----:B------:R-:W-:Y:S02]  /*6e20*/  HADD2.F32 R15, -RZ, R34.H1_H1 ;  /* 0x30000022ff0f7230 */ /* 0x000fe40000004100 */
[--C-:B------:R-:W-:Y:S02]  /*6e30*/  HADD2.F32 R29, -RZ, R35.reuse.H0_H0 ;  /* 0x20000023ff1d7230 */ /* 0x100fe40000004100 */
[----:B------:R-:W-:Y:S02]  /*6e40*/  HADD2.F32 R35, -RZ, R35.H1_H1 ;  /* 0x30000023ff237230 */ /* 0x000fe40000004100 */
[----:B------:R-:W-:Y:S02]  /*6e50*/  VIADD R11, R11, 0x1000 ;  /* 0x000010000b0b7836 */ /* 0x000fe40000000000 */
[----:B---3--:R-:W-:-:S05]  /*6e60*/  HADD2.F32 R0, -RZ, R0.H0_H0 ;  /* 0x20000000ff007230 */ /* 0x008fca0000004100 */
[C---:B------:R-:W-:Y:S01]  /*6e70*/  FFMA.FTZ R14, R0.reuse, R3, R41 ;  /* 0x00000003000e7223 */ /* 0x040fe20000010029 */
[C---:B------:R-:W-:Y:S01]  /*6e80*/  FFMA.FTZ R3, R0.reuse, R5, R48 ;  /* 0x0000000500037223 */ /* 0x040fe20000010030 */
[C---:B------:R-:W-:Y:S01]  /*6e90*/  FFMA.FTZ R5, R0.reuse, R9, R42 ;  /* 0x0000000900057223 */ /* 0x040fe2000001002a */
[C---:B------:R-:W-:Y:S01]  /*6ea0*/  FFMA.FTZ R9, R0.reuse, R13, R46 ;  /* 0x0000000d00097223 */ /* 0x040fe2000001002e */
[C---:B------:R-:W-:Y:S01]  /*6eb0*/  FFMA.FTZ R24, R0.reuse, R33, R24 ;  /* 0x0000002100187223 */ /* 0x040fe20000010018 */
[C---:B------:R-:W-:Y:S01]  /*6ec0*/  FFMA.FTZ R36, R0.reuse, R15, R36 ;  /* 0x0000000f00247223 */ /* 0x040fe20000010024 */
[C---:B------:R-:W-:Y:S01]  /*6ed0*/  FFMA.FTZ R13, R0.reuse, R29, R50 ;  /* 0x0000001d000d7223 */ /* 0x040fe20000010032 */
[----:B------:R-:W-:Y:S01]  /*6ee0*/  FFMA.FTZ R0, R0, R35, R52 ;  /* 0x0000002300007223 */ /* 0x000fe20000010034 */
[----:B------:R-:W-:Y:S06]  /*6ef0*/  @!P1 BRA `(.L_x_71) ;  /* 0xfffffff800749947 */ /* 0x000fec000383ffff */
.L_x_64:
[----:B------:R-:W-:Y:S05]  /*6f00*/  BSYNC.RECONVERGENT B0 ;  /* 0x0000000000007941 */ /* 0x000fea0003800200 */
.L_x_63:
[----:B------:R-:W-:Y:S01]  /*6f10*/  ISETP.GE.AND P0, PT, R38, UR14, PT ;  /* 0x0000000e26007c0c */ /* 0x000fe2000bf06270 */
[----:B------:R-:W0:Y:S01]  /*6f20*/  LDCU UR13, c[0x0][0x40c] ;  /* 0x00008180ff0d77ac */ /* 0x000e220008000800 */
[----:B------:R-:W-:Y:S01]  /*6f30*/  BSSY.RECONVERGENT B0, `(.L_x_72) ;  /* 0x0000108000007945 */ /* 0x000fe20003800200 */
[----:B------:R-:W2:Y:S10]  /*6f40*/  LDCU.64 UR18, c[0x0][0x3c8] ;  /* 0x00007900ff1277ac */ /* 0x000eb40008000a00 */
[----:B------:R-:W-:Y:S05]  /*6f50*/  @P0 BRA `(.L_x_73) ;  /* 0x0000001000140947 */ /* 0x000fea0003800000 */
[----:B------:R-:W3:Y:S01]  /*6f60*/  LDCU UR10, c[0x0][0x3f8] ;  /* 0x00007f00ff0a77ac */ /* 0x000ee20008000800 */
[----:B------:R-:W4:Y:S01]  /*6f70*/  LDC.64 R26, c[0x0][0x458] ;  /* 0x00011600ff1a7b82 */ /* 0x000f220000000a00 */
[----:B------:R-:W-:Y:S01]  /*6f80*/  IADD3 R40, PT, PT, R38, 0x20, RZ ;  /* 0x0000002026287810 */ /* 0x000fe20007ffe0ff */
[----:B------:R-:W-:Y:S01]  /*6f90*/  BSSY.RECONVERGENT B1, `(.L_x_74) ;  /* 0x000005b000017945 */ /* 0x000fe20003800200 */
[----:B------:R-:W-:Y:S02]  /*6fa0*/  ULOP3.LUT UR12, URZ, UR16, URZ, 0x33, !UPT ;  /* 0x00000010ff0c7292 */ /* 0x000fe4000f8e33ff */
[----:B------:R-:W-:-:S03]  /*6fb0*/  VIMNMX R7, PT, PT, R40, UR14, !PT ;  /* 0x0000000e28077c48 */ /* 0x000fc6000ffe0100 */
[----:B------:R-:W5:Y:S01]  /*6fc0*/  LDC R31, c[0x0][0x3f4] ;  /* 0x0000fd00ff1f7b82 */ /* 0x000f620000000800 */
[----:B------:R-:W-:-:S04]  /*6fd0*/  IADD3 R11, PT, PT, -R6, UR12, R7 ;  /* 0x0000000c060b7c10 */ /* 0x000fc8000fffe107 */
[----:B------:R-:W-:Y:S01]  /*6fe0*/  LOP3.LUT P0, RZ, R11, 0x20, RZ, 0xc0, !PT ;  /* 0x000000200bff7812 */ /* 0x000fe2000780c0ff */
[----:B---3--:R-:W-:-:S06]  /*6ff0*/  UIMAD UR11, UR38, UR10, UR46 ;  /* 0x0000000a260b72a4 */ /* 0x008fcc000f8e022e */
[----:B------:R-:W-:-:S05]  /*7000*/  IMAD.U32 R15, RZ, RZ, UR11 ;  /* 0x0000000bff0f7e24 */ /* 0x000fca000f8e00ff */
[----:B------:R-:W-:Y:S02]  /*7010*/  LEA R7, R15, R10, 0x6 ;  /* 0x0000000a0f077211 */ /* 0x000fe400078e30ff */
[----:B------:R-:W-:-:S03]  /*7020*/  MOV R15, R38 ;  /* 0x00000026000f7202 */ /* 0x000fc60000000f00 */
[----:B----4-:R-:W-:-:S04]  /*7030*/  IMAD.WIDE R26, R7, 0x2, R26 ;  /* 0x00000002071a7825 */ /* 0x010fc800078e021a */
[----:B-----5:R-:W-:Y:S01]  /*7040*/  IMAD R7, R31, UR10, RZ ;  /* 0x0000000a1f077c24 */ /* 0x020fe2000f8e02ff */
[----:B------:R-:W-:Y:S06]  /*7050*/  @P0 BRA `(.L_x_75) ;  /* 0x0000000400380947 */ /* 0x000fec0003800000 */
[----:B------:R-:W-:Y:S01]  /*7060*/  ISETP.GE.AND P0, PT, R38, R31, PT ;  /* 0x0000001f2600720c */ /* 0x000fe20003f06270 */
[----:B------:R-:W-:-:S12]  /*7070*/  IMAD.MOV.U32 R15, RZ, RZ, R40 ;  /* 0x000000ffff0f7224 */ /* 0x000fd800078e0028 */
[----:B------:R-:W-:Y:S05]  /*7080*/  @!P0 BRA `(.L_x_75) ;  /* 0x00000004002c8947 */ /* 0x000fea0003800000 */
[----:B------:R-:W-:Y:S01]  /*7090*/  IABS R30, R31 ;  /* 0x0000001f001e7213 */ /* 0x000fe20000000000 */
[----:B------:R-:W-:Y:S01]  /*70a0*/  IMAD.MOV.U32 R28, RZ, RZ, RZ ;  /* 0x000000ffff1c7224 */ /* 0x000fe200078e00ff */
[----:B------:R-:W-:Y:S01]  /*70b0*/  IABS R33, R38 ;  /* 0x0000002600217213 */ /* 0x000fe20000000000 */
[----:B------:R-:W3:Y:S01]  /*70c0*/  LDCU.64 UR10, c[0x0][0x3c8] ;  /* 0x00007900ff0a77ac */ /* 0x000ee20008000a00 */
[----:B------:R-:W4:Y:S01]  /*70d0*/  I2F.RP R32, R30 ;  /* 0x0000001e00207306 */ /* 0x000f220000209400 */
[----:B------:R-:W-:Y:S01]  /*70e0*/  ISETP.GE.AND P1, PT, R38, RZ, PT ;  /* 0x000000ff2600720c */ /* 0x000fe20003f26270 */
[----:B------:R-:W0:Y:S01]  /*70f0*/  LDS.U16 R37, [R37] ;  /* 0x0000000025257984 */ /* 0x000e220000000400 */
[----:B------:R-:W-:-:S05]  /*7100*/  ISETP.NE.AND P2, PT, R31, RZ, PT ;  /* 0x000000ff1f00720c */ /* 0x000fca0003f45270 */
[----:B----4-:R-:W4:Y:S02]  /*7110*/  MUFU.RCP R32, R32 ;  /* 0x0000002000207308 */ /* 0x010f240000001000 */
[----:B----4-:R-:W-:-:S06]  /*7120*/  IADD3 R29, PT, PT, R32, 0xffffffe, RZ ;  /* 0x0ffffffe201d7810 */ /* 0x010fcc0007ffe0ff */
[----:B------:R-:W4:Y:S02]  /*7130*/  F2I.FTZ.U32.TRUNC.NTZ R29, R29 ;  /* 0x0000001d001d7305 */ /* 0x000f24000021f000 */
[----:B----4-:R-:W-:-:S05]  /*7140*/  IADD3 R15, PT, PT, RZ, -R29, RZ ;  /* 0x8000001dff0f7210 */ /* 0x010fca0007ffe0ff */
[----:B------:R-:W-:-:S04]  /*7150*/  IMAD R15, R15, R30, RZ ;  /* 0x0000001e0f0f7224 */ /* 0x000fc800078e02ff */
[----:B------:R-:W-:Y:S01]  /*7160*/  IMAD.HI.U32 R15, R29, R15, R28 ;  /* 0x0000000f1d0f7227 */ /* 0x000fe200078e001c */
[----:B------:R-:W-:-:S05]  /*7170*/  MOV R28, R33 ;  /* 0x00000021001c7202 */ /* 0x000fca0000000f00 */
[----:B------:R-:W-:-:S05]  /*7180*/  IMAD.HI.U32 R15, R15, R28, RZ ;  /* 0x0000001c0f0f7227 */ /* 0x000fca00078e00ff */
[----:B------:R-:W-:-:S05]  /*7190*/  IADD3 R15, PT, PT, -R15, RZ, RZ ;  /* 0x000000ff0f0f7210 */ /* 0x000fca0007ffe1ff */
[----:B------:R-:W-:-:S05]  /*71a0*/  IMAD R15, R30, R15, R28 ;  /* 0x0000000f1e0f7224 */ /* 0x000fca00078e021c */
[----:B------:R-:W-:-:S13]  /*71b0*/  ISETP.GT.U32.AND P0, PT, R30, R15, PT ;  /* 0x0000000f1e00720c */ /* 0x000fda0003f04070 */
[----:B------:R-:W-:-:S05]  /*71c0*/  @!P0 IMAD.IADD R15, R15, 0x1, -R30 ;  /* 0x000000010f0f8824 */ /* 0x000fca00078e0a1e */
[----:B------:R-:W-:-:S13]  /*71d0*/  ISETP.GT.U32.AND P0, PT, R30, R15, PT ;  /* 0x0000000f1e00720c */ /* 0x000fda0003f04070 */
[----:B------:R-:W-:-:S04]  /*71e0*/  @!P0 IADD3 R15, PT, PT, R15, -R30, RZ ;  /* 0x8000001e0f0f8210 */ /* 0x000fc80007ffe0ff */
[----:B------:R-:W-:Y:S02]  /*71f0*/  @!P1 IADD3 R15, PT, PT, -R15, RZ, RZ ;  /* 0x000000ff0f0f9210 */ /* 0x000fe40007ffe1ff */
[----:B------:R-:W-:-:S04]  /*7200*/  @!P2 LOP3.LUT R15, RZ, R31, RZ, 0x33, !PT ;  /* 0x0000001fff0fa212 */ /* 0x000fc800078e33ff */
[----:B------:R-:W-:-:S05]  /*7210*/  IADD3 R28, P0, PT, R25, R15, RZ ;  /* 0x0000000f191c7210 */ /* 0x000fca0007f1e0ff */
[----:B------:R-:W-:Y:S01]  /*7220*/  IMAD.X R29, RZ, RZ, R8, P0 ;  /* 0x000000ffff1d7224 */ /* 0x000fe200000e0608 */
[----:B---3--:R-:W-:-:S04]  /*7230*/  LEA R32, P0, R28, UR10, 0x2 ;  /* 0x0000000a1c207c11 */ /* 0x008fc8000f8010ff */
[----:B------:R-:W-:-:S05]  /*7240*/  LEA.HI.X R33, R28, UR11, R29, 0x2, P0 ;  /* 0x0000000b1c217c11 */ /* 0x000fca00080f141d */
[----:B------:R-:W3:Y:S01]  /*7250*/  LDG.E R32, desc[UR36][R32.64] ;  /* 0x0000002420207981 */ /* 0x000ee2000c1e1900 */
[----:B------:R-:W-:Y:S01]  /*7260*/  ISETP.NE.AND P0, PT, R39, RZ, PT ;  /* 0x000000ff2700720c */ /* 0x000fe20003f05270 */
[----:B---3--:R-:W-:-:S05]  /*7270*/  IMAD R29, R7, R32, R15 ;  /* 0x00000020071d7224 */ /* 0x008fca00078e020f */
[----:B------:R-:W-:-:S05]  /*7280*/  SHF.L.U32 R29, R29, 0x6, RZ ;  /* 0x000000061d1d7819 */ /* 0x000fca00000006ff */
[----:B------:R-:W-:-:S06]  /*7290*/  IMAD.WIDE R28, R29, 0x2, R22 ;  /* 0x000000021d1c7825 */ /* 0x000fcc00078e0216 */
[----:B------:R-:W5:Y:S01]  /*72a0*/  LDG.E.128 R28, desc[UR36][R28.64] ;  /* 0x000000241c1c7981 */ /* 0x000f62000c1e1d00 */
[----:B------:R-:W-:Y:S01]  /*72b0*/  BSSY.RECONVERGENT B2, `(.L_x_76) ;  /* 0x0000017000027945 */ /* 0x000fe20003800200 */
[----:B0-----:R-:W-:-:S03]  /*72c0*/  HADD2.F32 R15, -RZ, R37.H0_H0 ;  /* 0x20000025ff0f7230 */ /* 0x001fc60000004100 */
[----:B------:R-:W-:Y:S05]  /*72d0*/  @P0 BRA `(.L_x_77) ;  /* 0x0000000000500947 */ /* 0x000fea0003800000 */
[----:B------:R-:W-:Y:S01]  /*72e0*/  ISETP.NE.AND P3, PT, R2, RZ, PT ;  /* 0x000000ff0200720c */ /* 0x000fe20003f65270 */
[----:B------:R-:W0:-:S12]  /*72f0*/  LDS.128 R44, [R12+UR9] ;  /* 0x000000090c2c7984 */ /* 0x000e180008000c00 */
[----:B------:R-:W-:Y:S01]  /*7300*/  VOTEU.ANY UP0, P3 ;  /* 0x0000000000ff7886 */ /* 0x000fe20001800100 */
[----:B------:R-:W-:-:S13]  /*7310*/  PLOP3.LUT P0, PT, PT, PT, UP0, 0x80, 0x8 ;  /* 0x000000000008781c */ /* 0x000fda0003f0f008 */
[----:B------:R-:W3:Y:S01]  /*7320*/  @P0 LDG.E.128 R32, desc[UR36][R26.64] ;  /* 0x000000241a200981 */ /* 0x000ee2000c1e1d00 */
[----:B------:R-:W-:Y:S02]  /*7330*/  PLOP3.LUT P0, PT, PT, PT, UP0, 0x80, 0x8 ;  /* 0x000000000008781c */ /* 0x000fe40003f0f008 */
[----:B------:R-:W-:Y:S02]  /*7340*/  PLOP3.LUT P1, PT, PT, PT, UP0, 0x80, 0x8 ;  /* 0x000000000008781c */ /* 0x000fe40003f2f008 */
[----:B------:R-:W-:Y:S02]  /*7350*/  PLOP3.LUT P2, PT, PT, PT, UP0, 0x80, 0x8 ;  /* 0x000000000008781c */ /* 0x000fe40003f4f008 */
[----:B------:R-:W-:Y:S02]  /*7360*/  PLOP3.LUT P3, PT, PT, PT, UP0, 0x80, 0x8 ;  /* 0x000000000008781c */ /* 0x000fe40003f6f008 */
[----:B------:R-:W-:Y:S01]  /*7370*/  SHF.L.U32 R37, R38, 0x6, RZ ;  /* 0x0000000626257819 */ /* 0x000fe200000006ff */
[----:B0----5:R-:W-:-:S02]  /*7380*/  HFMA2 R28, R28, 1, 1, R44 ;  /* 0x3c003c001c1c7831 */ /* 0x021fc4000000002c */
[----:B------:R-:W-:Y:S02]  /*7390*/  HADD2 R29, R29, R45 ;  /* 0x0000002d1d1d7230 */ /* 0x000fe40000000000 */
[----:B------:R-:W-:Y:S02]  /*73a0*/  HFMA2 R30, R30, 1, 1, R46 ;  /* 0x3c003c001e1e7831 */ /* 0x000fe4000000002e */
[----:B------:R-:W-:Y:S02]  /*73b0*/  HADD2 R31, R31, R47 ;  /* 0x0000002f1f1f7230 */ /* 0x000fe40000000000 */
[----:B---3--:R-:W-:Y:S02]  /*73c0*/  @P0 HMUL2 R28, R28, R32 ;  /* 0x000000201c1c0232 */ /* 0x008fe40000000000 */
[----:B------:R-:W-:Y:S02]  /*73d0*/  @P1 HFMA2 R29, R29, R33, -RZ ;  /* 0x000000211d1d1231 */ /* 0x000fe400001000ff */
[----:B------:R-:W-:-:S02]  /*73e0*/  @P2 HMUL2 R30, R30, R34 ;  /* 0x000000221e1e2232 */ /* 0x000fc40000000000 */
[----:B------:R-:W-:Y:S02]  /*73f0*/  @P3 HFMA2 R31, R31, R35, -RZ ;  /* 0x000000231f1f3231 */ /* 0x000fe400001000ff */
[----:B------:R-:W-:-:S05]  /*7400*/  IMAD.WIDE.U32 R32, R37, 0x2, R20 ;  /* 0x0000000225207825 */ /* 0x000fca00078e0014 */
[----:B------:R0:W-:Y:S02]  /*7410*/  STG.E.128 desc[UR36][R32.64], R28 ;  /* 0x0000001c20007986 */ /* 0x0001e4000c101d24 */
.L_x_77:
[----:B--2---:R-:W-:Y:S05]  /*7420*/  BSYNC.RECONVERGENT B2 ;  /* 0x0000000000027941 */ /* 0x004fea0003800200 */
.L_x_76:
[--C-:B-----5:R-:W-:Y:S02]  /*7430*/  HADD2.F32 R38, -RZ, R30.reuse.H0_H0 ;  /* 0x2000001eff267230 */ /* 0x120fe40000004100 */
[----:B0-----:R-:W-:Y:S02]  /*7440*/  HADD2.F32 R33, -RZ, R30.H1_H1 ;  /* 0x3000001eff217230 */ /* 0x001fe40000004100 */
[----:B------:R-:W-:Y:S02]  /*7450*/  HADD2.F32 R32, -RZ, R28.H0_H0 ;  /* 0x2000001cff207230 */ /* 0x000fe40000004100 */
[C---:B------:R-:W-:Y:S01]  /*7460*/  FFMA.FTZ R9, R15.reuse, R38, R9 ;  /* 0x000000260f097223 */ /* 0x040fe20000010009 */
[----:B------:R-:W-:Y:S02]  /*7470*/  HADD2.F32 R34, -RZ, R29.H0_H0 ;  /* 0x2000001dff227230 */ /* 0x000fe40000004100 */
[----:B------:R-:W-:Y:S01]  /*7480*/  FFMA.FTZ R36, R15, R33, R36 ;  /* 0x000000210f247223 */ /* 0x000fe20000010024 */
[----:B------:R-:W-:-:S02]  /*7490*/  HADD2.F32 R30, -RZ, R31.H0_H0 ;  /* 0x2000001fff1e7230 */ /* 0x000fc40000004100 */
[C---:B------:R-:W-:Y:S01]  /*74a0*/  FFMA.FTZ R14, R15.reuse, R32, R14 ;  /* 0x000000200f0e7223 */ /* 0x040fe2000001000e */
[----:B------:R-:W-:Y:S02]  /*74b0*/  HADD2.F32 R28, -RZ, R28.H1_H1 ;  /* 0x3000001cff1c7230 */ /* 0x000fe40000004100 */
[C---:B------:R-:W-:Y:S01]  /*74c0*/  FFMA.FTZ R5, R15.reuse, R34, R5 ;  /* 0x000000220f057223 */ /* 0x040fe20000010005 */
[----:B------:R-:W-:Y:S02]  /*74d0*/  HADD2.F32 R29, -RZ, R29.H1_H1 ;  /* 0x3000001dff1d7230 */ /* 0x000fe40000004100 */
[C---:B------:R-:W-:Y:S01]  /*74e0*/  FFMA.FTZ R13, R15.reuse, R30, R13 ;  /* 0x0000001e0f0d7223 */ /* 0x040fe2000001000d */
[----:B------:R-:W-:Y:S02]  /*74f0*/  HADD2.F32 R31, -RZ, R31.H1_H1 ;  /* 0x3000001fff1f7230 */ /* 0x000fe40000004100 */
[C---:B------:R-:W-:Y:S01]  /*7500*/  FFMA.FTZ R3, R15.reuse, R28, R3 ;  /* 0x0000001c0f037223 */ /* 0x040fe20000010003 */
[----:B------:R-:W-:-:S02]  /*7510*/  FFMA.FTZ R24, R15, R29, R24 ;  /* 0x0000001d0f187223 */ /* 0x000fc40000010018 */
[----:B------:R-:W-:Y:S01]  /*7520*/  FFMA.FTZ R0, R15, R31, R0 ;  /* 0x0000001f0f007223 */ /* 0x000fe20000010000 */
[----:B------:R-:W-:-:S07]  /*7530*/  IMAD.MOV.U32 R15, RZ, RZ, R40 ;  /* 0x000000ffff0f7224 */ /* 0x000fce00078e0028 */
.L_x_75:
[----:B0-2---:R-:W-:Y:S05]  /*7540*/  BSYNC.RECONVERGENT B1 ;  /* 0x0000000000017941 */ /* 0x005fea0003800200 */
.L_x_74:
[----:B------:R-:W-:-:S13]  /*7550*/  ISETP.GE.U32.AND P0, PT, R11, 0x20, PT ;  /* 0x000000200b00780c */ /* 0x000fda0003f06070 */
[----:B------:R-:W-:Y:S05]  /*7560*/  @!P0 BRA `(.L_x_73) ;  /* 0x0000000800908947 */ /* 0x000fea0003800000 */
[----:B------:R-:W-:Y:S02]  /*7570*/  LEA R11, R15, UR7, 0x1 ;  /* 0x000000070f0b7c11 */ /* 0x000fe4000f8e08ff */
[----:B------:R-:W-:Y:S02]  /*7580*/  MOV R32, UR16 ;  /* 0x0000001000207c02 */ /* 0x000fe40008000f00 */
[----:B------:R-:W-:-:S03]  /*7590*/  MOV R29, UR5 ;  /* 0x00000005001d7c02 */ /* 0x000fc60008000f00 */
[----:B------:R-:W-:Y:S02]  /*75a0*/  IMAD R32, R32, -0x2, R11 ;  /* 0xfffffffe20207824 */ /* 0x000fe400078e020b */
[C---:B------:R-:W-:Y:S01]  /*75b0*/  VIADD R11, R15.reuse, 0x20 ;  /* 0x000000200f0b7836 */ /* 0x040fe20000000000 */
[----:B------:R-:W-:Y:S02]  /*75c0*/  SHF.L.U32 R15, R15, 0x6, RZ ;  /* 0x000000060f0f7819 */ /* 0x000fe400000006ff */
[----:B------:R-:W-:-:S07]  /*75d0*/  IADD3 R32, PT, PT, R32, 0x40, R29 ;  /* 0x0000004020207810 */ /* 0x000fce0007ffe01d */
.L_x_84:
[----:B------:R-:W0:Y:S01]  /*75e0*/  LDC R37, c[0x0][0x3f4] ;  /* 0x0000fd00ff257b82 */ /* 0x000e220000000800 */
[----:B------:R-:W-:Y:S01]  /*75f0*/  IADD3 R30, PT, PT, R11, -0x20, RZ ;  /* 0xffffffe00b1e7810 */ /* 0x000fe20007ffe0ff */
[----:B------:R-:W-:Y:S03]  /*7600*/  BSSY.RECONVERGENT B1, `(.L_x_78) ;  /* 0x0000049000017945 */ /* 0x000fe60003800200 */
[----:B0-----:R-:W-:-:S13]  /*7610*/  ISETP.GE.AND P0, PT, R30, R37, PT ;  /* 0x000000251e00720c */ /* 0x001fda0003f06270 */
[----:B------:R-:W-:Y:S05]  /*7620*/  @!P0 BRA `(.L_x_79) ;  /* 0x0000000400188947 */ /* 0x000fea0003800000 */
[----:B------:R-:W-:Y:S02]  /*7630*/  IABS R31, R37 ;  /* 0x00000025001f7213 */ /* 0x000fe40000000000 */
[----:B------:R-:W-:Y:S02]  /*7640*/  IABS R38, R30 ;  /* 0x0000001e00267213 */ /* 0x000fe40000000000 */
[----:B------:R-:W0:Y:S01]  /*7650*/  I2F.RP R33, R31 ;  /* 0x0000001f00217306 */ /* 0x000e220000209400 */
[----:B------:R-:W-:Y:S02]  /*7660*/  ISETP.GE.AND P1, PT, R30, RZ, PT ;  /* 0x000000ff1e00720c */ /* 0x000fe40003f26270 */
[----:B------:R-:W-:-:S05]  /*7670*/  ISETP.NE.AND P2, PT, R37, RZ, PT ;  /* 0x000000ff2500720c */ /* 0x000fca0003f45270 */
[----:B0-----:R-:W0:Y:S02]  /*7680*/  MUFU.RCP R33, R33 ;  /* 0x0000002100217308 */ /* 0x001e240000001000 */
[----:B0-----:R-:W-:Y:S02]  /*7690*/  VIADD R34, R33, 0xffffffe ;  /* 0x0ffffffe21227836 */ /* 0x001fe40000000000 */
[----:B------:R-:W0:Y:S04]  /*76a0*/  LDS.U16 R33, [R32+-0x40] ;  /* 0xffffc00020217984 */ /* 0x000e280000000400 */
[----:B------:R-:W2:Y:S02]  /*76b0*/  F2I.FTZ.U32.TRUNC.NTZ R29, R34 ;  /* 0x00000022001d7305 */ /* 0x000ea4000021f000 */
[----:B--2---:R-:W-:-:S05]  /*76c0*/  IADD3 R28, PT, PT, RZ, -R29, RZ ;  /* 0x8000001dff1c7210 */ /* 0x004fca0007ffe0ff */
[----:B------:R-:W-:Y:S01]  /*76d0*/  IMAD R35, R28, R31, RZ ;  /* 0x0000001f1c237224 */ /* 0x000fe200078e02ff */
[----:B------:R-:W-:-:S05]  /*76e0*/  MOV R28, RZ ;  /* 0x000000ff001c7202 */ /* 0x000fca0000000f00 */
[----:B------:R-:W-:-:S04]  /*76f0*/  IMAD.HI.U32 R28, R29, R35, R28 ;  /* 0x000000231d1c7227 */ /* 0x000fc800078e001c */
[----:B------:R-:W-:-:S04]  /*7700*/  IMAD.MOV.U32 R29, RZ, RZ, R38 ;  /* 0x000000ffff1d7224 */ /* 0x000fc800078e0026 */
[----:B------:R-:W-:-:S05]  /*7710*/  IMAD.HI.U32 R28, R28, R29, RZ ;  /* 0x0000001d1c1c7227 */ /* 0x000fca00078e00ff */
[----:B------:R-:W-:-:S05]  /*7720*/  IADD3 R28, PT, PT, -R28, RZ, RZ ;  /* 0x000000ff1c1c7210 */ /* 0x000fca0007ffe1ff */
[----:B------:R-:W-:-:S05]  /*7730*/  IMAD R28, R31, R28, R29 ;  /* 0x0000001c1f1c7224 */ /* 0x000fca00078e021d */
[----:B------:R-:W-:-:S13]  /*7740*/  ISETP.GT.U32.AND P0, PT, R31, R28, PT ;  /* 0x0000001c1f00720c */ /* 0x000fda0003f04070 */
[----:B------:R-:W-:-:S04]  /*7750*/  @!P0 IADD3 R28, PT, PT, R28, -R31, RZ ;  /* 0x8000001f1c1c8210 */ /* 0x000fc80007ffe0ff */
[----:B------:R-:W-:-:S13]  /*7760*/  ISETP.GT.U32.AND P0, PT, R31, R28, PT ;  /* 0x0000001c1f00720c */ /* 0x000fda0003f04070 */
[----:B------:R-:W-:-:S05]  /*7770*/  @!P0 IMAD.IADD R28, R28, 0x1, -R31 ;  /* 0x000000011c1c8824 */ /* 0x000fca00078e0a1f */
[----:B------:R-:W-:Y:S02]  /*7780*/  @!P1 IADD3 R28, PT, PT, -R28, RZ, RZ ;  /* 0x000000ff1c1c9210 */ /* 0x000fe40007ffe1ff */
[----:B------:R-:W-:-:S04]  /*7790*/  @!P2 LOP3.LUT R28, RZ, R37, RZ, 0x33, !PT ;  /* 0x00000025ff1ca212 */ /* 0x000fc800078e33ff */
[----:B------:R-:W-:-:S04]  /*77a0*/  IADD3 R29, P0, PT, R25, R28, RZ ;  /* 0x0000001c191d7210 */ /* 0x000fc80007f1e0ff */
[----:B------:R-:W-:Y:S02]  /*77b0*/  IADD3.X R30, PT, PT, RZ, R8, RZ, P0, !PT ;  /* 0x00000008ff1e7210 */ /* 0x000fe400007fe4ff */
[----:B------:R-:W-:-:S04]  /*77c0*/  LEA R34, P0, R29, UR18, 0x2 ;  /* 0x000000121d227c11 */ /* 0x000fc8000f8010ff */
[----:B------:R-:W-:-:S05]  /*77d0*/  LEA.HI.X R35, R29, UR19, R30, 0x2, P0 ;  /* 0x000000131d237c11 */ /* 0x000fca00080f141e */
[----:B------:R-:W2:Y:S01]  /*77e0*/  LDG.E R34, desc[UR36][R34.64] ;  /* 0x0000002422227981 */ /* 0x000ea2000c1e1900 */
[----:B------:R-:W-:Y:S01]  /*77f0*/  UISETP.NE.AND UP0, UPT, UR13, URZ, UPT ;  /* 0x000000ff0d00728c */ /* 0x000fe2000bf05270 */
[----:B--2---:R-:W-:-:S04]  /*7800*/  IMAD R29, R7, R34, R28 ;  /* 0x00000022071d7224 */ /* 0x004fc800078e021c */
[----:B------:R-:W-:-:S04]  /*7810*/  IMAD.SHL.U32 R29, R29, 0x40, RZ ;  /* 0x000000401d1d7824 */ /* 0x000fc800078e00ff */
[----:B------:R-:W-:-:S06]  /*7820*/  IMAD.WIDE R28, R29, 0x2, R22 ;  /* 0x000000021d1c7825 */ /* 0x000fcc00078e0216 */
[----:B------:R-:W5:Y:S01]  /*7830*/  LDG.E.128 R28, desc[UR36][R28.64] ;  /* 0x000000241c1c7981 */ /* 0x000f62000c1e1d00 */
[----:B0-----:R-:W-:Y:S01]  /*7840*/  HADD2.F32 R33, -RZ, R33.H0_H0 ;  /* 0x20000021ff217230 */ /* 0x001fe20000004100 */
[----:B------:R-:W-:Y:S06]  /*7850*/  BRA.U UP0, `(.L_x_80) ;  /* 0x00000001004c7547 */ /* 0x000fec000b800000 */
        /* <DEDUP_REMOVED lines=19> */
.L_x_80:
        /* <DEDUP_REMOVED lines=15> */
[----:B------:R-:W-:-:S07]  /*7a80*/  FFMA.FTZ R0, R33, R31, R0 ;  /* 0x0000001f21007223 */ /* 0x000fce0000010000 */
.L_x_79:
[----:B------:R-:W-:Y:S05]  /*7a90*/  BSYNC.RECONVERGENT B1 ;  /* 0x0000000000017941 */ /* 0x000fea0003800200 */
.L_x_78:
[----:B------:R-:W-:Y:S01]  /*7aa0*/  ISETP.GE.AND P0, PT, R11, R37, PT ;  /* 0x000000250b00720c */ /* 0x000fe20003f06270 */
[----:B------:R-:W-:-:S12]  /*7ab0*/  BSSY.RECONVERGENT B1, `(.L_x_81) ;  /* 0x0000049000017945 */ /* 0x000fd80003800200 */
[----:B------:R-:W-:Y:S05]  /*7ac0*/  @!P0 BRA `(.L_x_82) ;  /* 0x00000004001c8947 */ /* 0x000fea0003800000 */
[----:B------:R-:W-:Y:S02]  /*7ad0*/  IABS R31, R37 ;  /* 0x00000025001f7213 */ /* 0x000fe40000000000 */
[----:B------:R-:W-:Y:S02]  /*7ae0*/  IABS R34, R11 ;  /* 0x0000000b00227213 */ /* 0x000fe40000000000 */
[----:B------:R-:W0:Y:S01]  /*7af0*/  I2F.RP R30, R31 ;  /* 0x0000001f001e7306 */ /* 0x000e220000209400 */
[----:B------:R-:W-:Y:S02]  /*7b00*/  ISETP.GE.AND P1, PT, R11, RZ, PT ;  /* 0x000000ff0b00720c */ /* 0x000fe40003f26270 */
[----:B------:R-:W-:-:S05]  /*7b10*/  ISETP.NE.AND P2, PT, R37, RZ, PT ;  /* 0x000000ff2500720c */ /* 0x000fca0003f45270 */
[----:B0-----:R-:W0:Y:S02]  /*7b20*/  MUFU.RCP R30, R30 ;  /* 0x0000001e001e7308 */ /* 0x001e240000001000 */
[----:B0-----:R-:W-:-:S06]  /*7b30*/  IADD3 R33, PT, PT, R30, 0xffffffe, RZ ;  /* 0x0ffffffe1e217810 */ /* 0x001fcc0007ffe0ff */
[----:B------:R0:W2:Y:S02]  /*7b40*/  F2I.FTZ.U32.TRUNC.NTZ R29, R33 ;  /* 0x00000021001d7305 */ /* 0x0000a4000021f000 */
[----:B0-----:R-:W0:Y:S01]  /*7b50*/  LDS.U16 R33, [R32] ;  /* 0x0000000020217984 */ /* 0x001e220000000400 */
[----:B--2---:R-:W-:-:S05]  /*7b60*/  IADD3 R28, PT, PT, RZ, -R29, RZ ;  /* 0x8000001dff1c7210 */ /* 0x004fca0007ffe0ff */
[----:B------:R-:W-:Y:S02]  /*7b70*/  IMAD R35, R28, R31, RZ ;  /* 0x0000001f1c237224 */ /* 0x000fe400078e02ff */
[----:B------:R-:W-:-:S04]  /*7b80*/  IMAD.MOV.U32 R28, RZ, RZ, RZ ;  /* 0x000000ffff1c7224 */ /* 0x000fc800078e00ff */
        /* <DEDUP_REMOVED lines=13> */
[----:B------:R-:W-:-:S04]  /*7c60*/  LEA R34, P0, R29, UR18, 0x2 ;  /* 0x000000121d227c11 */ /* 0x000fc8000f8010ff */
[----:B------:R-:W-:-:S05]  /*7c70*/  LEA.HI.X R35, R29, UR19, R30, 0x2, P0 ;  /* 0x000000131d237c11 */ /* 0x000fca00080f141e */
[----:B------:R-:W2:Y:S02]  /*7c80*/  LDG.E R34, desc[UR36][R34.64] ;  /* 0x0000002422227981 */ /* 0x000ea4000c1e1900 */
[----:B--2---:R-:W-:-:S05]  /*7c90*/  IMAD R29, R7, R34, R28 ;  /* 0x00000022071d7224 */ /* 0x004fca00078e021c */
[----:B------:R-:W-:-:S05]  /*7ca0*/  SHF.L.U32 R29, R29, 0x6, RZ ;  /* 0x000000061d1d7819 */ /* 0x000fca00000006ff */
[----:B------:R-:W-:-:S06]  /*7cb0*/  IMAD.WIDE R28, R29, 0x2, R22 ;  /* 0x000000021d1c7825 */ /* 0x000fcc00078e0216 */
[----:B------:R-:W5:Y:S01]  /*7cc0*/  LDG.E.128 R28, desc[UR36][R28.64] ;  /* 0x000000241c1c7981 */ /* 0x000f62000c1e1d00 */
[----:B------:R-:W-:Y:S01]  /*7cd0*/  UISETP.NE.AND UP0, UPT, UR13, URZ, UPT ;  /* 0x000000ff0d00728c */ /* 0x000fe2000bf05270 */
[----:B0-----:R-:W-:-:S08]  /*7ce0*/  HADD2.F32 R33, -RZ, R33.H0_H0 ;  /* 0x20000021ff217230 */ /* 0x001fd00000004100 */
[----:B------:R-:W-:Y:S05]  /*7cf0*/  BRA.U UP0, `(.L_x_83) ;  /* 0x0000000100507547 */ /* 0x000fea000b800000 */
[----:B------:R-:W-:Y:S01]  /*7d00*/  ISETP.NE.AND P3, PT, R2, RZ, PT ;  /* 0x000000ff0200720c */ /* 0x000fe20003f65270 */
[----:B------:R-:W0:-:S12]  /*7d10*/  LDS.128 R44, [R12+UR9] ;  /* 0x000000090c2c7984 */ /* 0x000e180008000c00 */
[----:B------:R-:W-:Y:S01]  /*7d20*/  VOTEU.ANY UP0, P3 ;  /* 0x0000000000ff7886 */ /* 0x000fe20001800100 */
[----:B------:R-:W-:-:S13]  /*7d30*/  PLOP3.LUT P0, PT, PT, PT, UP0, 0x80, 0x8 ;  /* 0x000000000008781c */ /* 0x000fda0003f0f008 */
[----:B------:R-:W2:Y:S01]  /*7d40*/  @P0 LDG.E.128 R40, desc[UR36][R26.64] ;  /* 0x000000241a280981 */ /* 0x000ea2000c1e1d00 */
[----:B------:R-:W-:Y:S02]  /*7d50*/  PLOP3.LUT P0, PT, PT, PT, UP0, 0x80, 0x8 ;  /* 0x000000000008781c */ /* 0x000fe40003f0f008 */
[----:B------:R-:W-:Y:S02]  /*7d60*/  PLOP3.LUT P1, PT, PT, PT, UP0, 0x80, 0x8 ;  /* 0x000000000008781c */ /* 0x000fe40003f2f008 */
[----:B------:R-:W-:Y:S02]  /*7d70*/  PLOP3.LUT P2, PT, PT, PT, UP0, 0x80, 0x8 ;  /* 0x000000000008781c */ /* 0x000fe40003f4f008 */
[----:B------:R-:W-:Y:S02]  /*7d80*/  PLOP3.LUT P3, PT, PT, PT, UP0, 0x80, 0x8 ;  /* 0x000000000008781c */ /* 0x000fe40003f6f008 */
[----:B------:R-:W-:Y:S01]  /*7d90*/  IADD3 R35, PT, PT, R15, 0x800, RZ ;  /* 0x000008000f237810 */ /* 0x000fe20007ffe0ff */
[----:B0----5:R-:W-:-:S02]  /*7da0*/  HFMA2 R28, R28, 1, 1, R44 ;  /* 0x3c003c001c1c7831 */ /* 0x021fc4000000002c */
[----:B------:R-:W-:Y:S02]  /*7db0*/  HADD2 R29, R29, R45 ;  /* 0x0000002d1d1d7230 */ /* 0x000fe40000000000 */
        /* <DEDUP_REMOVED lines=8> */
.L_x_83:
        /* <DEDUP_REMOVED lines=16> */
.L_x_82:
[----:B------:R-:W-:Y:S05]  /*7f40*/  BSYNC.RECONVERGENT B1 ;  /* 0x0000000000017941 */ /* 0x000fea0003800200 */
.L_x_81:
[C---:B------:R-:W-:Y:S01]  /*7f50*/  VIADD R28, R11.reuse, 0x20 ;  /* 0x000000200b1c7836 */ /* 0x040fe20000000000 */
[----:B------:R-:W-:Y:S01]  /*7f60*/  IADD3 R11, PT, PT, R11, 0x40, RZ ;  /* 0x000000400b0b7810 */ /* 0x000fe20007ffe0ff */
[----:B------:R-:W-:Y:S01]  /*7f70*/  VIADD R32, R32, 0x80 ;  /* 0x0000008020207836 */ /* 0x000fe20000000000 */
[----:B------:R-:W-:Y:S02]  /*7f80*/  IADD3 R15, PT, PT, R15, 0x1000, RZ ;  /* 0x000010000f0f7810 */ /* 0x000fe40007ffe0ff */
[----:B------:R-:W-:-:S13]  /*7f90*/  ISETP.GE.AND P0, PT, R28, UR14, PT ;  /* 0x0000000e1c007c0c */ /* 0x000fda000bf06270 */
[----:B------:R-:W-:Y:S05]  /*7fa0*/  @!P0 BRA `(.L_x_84) ;  /* 0xfffffff4008c8947 */ /* 0x000fea000383ffff */
.L_x_73:
[----:B0-2---:R-:W-:Y:S05]  /*7fb0*/  BSYNC.RECONVERGENT B0 ;  /* 0x0000000000007941 */ /* 0x005fea0003800200 */
.L_x_72:
[----:B------:R-:W-:Y:S01]  /*7fc0*/  ISETP.NE.AND P0, PT, R6, UR4, PT ;  /* 0x0000000406007c0c */ /* 0x000fe2000bf05270 */
[----:B------:R-:W-:-:S12]  /*7fd0*/  BSSY.RECONVERGENT B0, `(.L_x_85) ;  /* 0x0000036000007945 */ /* 0x000fd80003800200 */
[----:B------:R-:W-:Y:S05]  /*7fe0*/  @P0 BRA `(.L_x_86) ;  /* 0x0000000000d00947 */ /* 0x000fea0003800000 */
[----:B------:R-:W-:-:S06]  /*7ff0*/  USHF.L.U32 UR4, UR14, 0x6, URZ ;  /* 0x000000060e047899 */ /* 0x000fcc00080006ff */
[----:B------:R-:W-:-:S05]  /*8000*/  MOV R23, UR4 ;  /* 0x0000000400177c02 */ /* 0x000fca0008000f00 */
[----:B------:R-:W-:-:S05]  /*8010*/  IMAD.WIDE R22, R23, 0x2, R20 ;  /* 0x0000000217167825 */ /* 0x000fca00078e0214 */
[----:B------:R0:W5:Y:S01]  /*8020*/  LDG.E.128 R28, desc[UR36][R22.64] ;  /* 0x00000024161c7981 */ /* 0x000162000c1e1d00 */
[----:B------:R-:W-:-:S04]  /*8030*/  UIADD3 UR4, UPT, UPT, UR45, -UR16, URZ ;  /* 0x800000102d047290 */ /* 0x000fc8000fffe0ff */
[----:B------:R-:W-:-:S09]  /*8040*/  ULEA UR4, UR4, UR6, 0x1 ;  /* 0x0000000604047291 */ /* 0x000fd2000f8e08ff */
[----:B------:R-:W2:Y:S02]  /*8050*/  LDS.U16 R2, [UR4+-0x2] ;  /* 0xfffffe04ff027984 */ /* 0x000ea40008000400 */
[----:B------:R-:W3:Y:S02]  /*8060*/  LDCU UR4, c[0x0][0x40c] ;  /* 0x00008180ff0477ac */ /* 0x000ee40008000800 */
[----:B---3--:R-:W-:Y:S01]  /*8070*/  UISETP.NE.AND UP0, UPT, UR4, URZ, UPT ;  /* 0x000000ff0400728c */ /* 0x008fe2000bf05270 */
[----:B--2---:R-:W-:-:S08]  /*8080*/  HADD2.F32 R7, -RZ, R2.H0_H0 ;  /* 0x20000002ff077230 */ /* 0x004fd00000004100 */
[----:B0-----:R-:W-:Y:S05]  /*8090*/  BRA.U UP0, `(.L_x_87) ;  /* 0x0000000100647547 */ /* 0x001fea000b800000 */
[----:B------:R-:W0:Y:S02]  /*80a0*/  LDCU.64 UR10, c[0x0][0x460] ;  /* 0x00008c00ff0a77ac */ /* 0x000e240008000a00 */
[----:B0-----:R-:W-:-:S04]  /*80b0*/  UISETP.NE.U32.AND UP0, UPT, UR10, URZ, UPT ;  /* 0x000000ff0a00728c */ /* 0x001fc8000bf05070 */
[----:B------:R-:W-:-:S06]  /*80c0*/  UISETP.NE.AND.EX UP0, UPT, UR11, URZ, UPT, UP0 ;  /* 0x000000ff0b00728c */ /* 0x000fcc000bf05300 */
[----:B------:R-:W-:-:S05]  /*80d0*/  PLOP3.LUT P0, PT, PT, PT, UP0, 0x80, 0x8 ;  /* 0x000000000008781c */ /* 0x000fca0003f0f008 */
[----:B------:R-:W0:Y:S01]  /*80e0*/  @UP0 LDCU UR4, c[0x0][0x3f8] ;  /* 0x00007f00ff0407ac */ /* 0x000e220008000800 */
[----:B------:R-:W2:Y:S01]  /*80f0*/  @UP0 LDCU.64 UR10, c[0x0][0x458] ;  /* 0x00008b00ff0a07ac */ /* 0x000ea20008000a00 */
[----:B0-----:R-:W-:Y:S01]  /*8100*/  @UP0 UIMAD UR4, UR38, UR4, UR46 ;  /* 0x00000004260402a4 */ /* 0x001fe2000f8e022e */
[----:B--2---:R-:W-:Y:S01]  /*8110*/  MOV R23, UR11 ;  /* 0x0000000b00177c02 */ /* 0x004fe20008000f00 */
[----:B------:R-:W-:-:S04]  /*8120*/  IMAD.U32 R22, RZ, RZ, UR10 ;  /* 0x0000000aff167e24 */ /* 0x000fc8000f8e00ff */
[----:B------:R-:W-:-:S04]  /*8130*/  MOV R11, UR4 ;  /* 0x00000004000b7c02 */ /* 0x000fc80008000f00 */
[----:B------:R-:W-:-:S05]  /*8140*/  @P0 LEA R11, R11, R10, 0x6 ;  /* 0x0000000a0b0b0211 */ /* 0x000fca00078e30ff */
[----:B------:R-:W-:-:S05]  /*8150*/  @P0 IMAD.WIDE R22, R11, 0x2, R22 ;  /* 0x000000020b160825 */ /* 0x000fca00078e0216 */
[----:B------:R-:W2:Y:S01]  /*8160*/  @P0 LDG.E.128 R32, desc[UR36][R22.64] ;  /* 0x0000002416200981 */ /* 0x000ea2000c1e1d00 */
[----:B------:R-:W-:Y:S01]  /*8170*/  USHF.L.U32 UR4, UR40, 0x6, URZ ;  /* 0x0000000628047899 */ /* 0x000fe200080006ff */
[----:B-----5:R-:W-:Y:S02]  /*8180*/  HFMA2 R28, R28, 1, 1, R16 ;  /* 0x3c003c001c1c7831 */ /* 0x020fe40000000010 */
[----:B------:R-:W-:Y:S02]  /*8190*/  HADD2 R29, R29, R17 ;  /* 0x000000111d1d7230 */ /* 0x000fe40000000000 */
[----:B------:R-:W-:Y:S02]  /*81a0*/  HFMA2 R30, R30, 1, 1, R18 ;  /* 0x3c003c001e1e7831 */ /* 0x000fe40000000012 */
[----:B------:R-:W-:Y:S02]  /*81b0*/  HADD2 R31, R31, R19 ;  /* 0x000000131f1f7230 */ /* 0x000fe40000000000 */
[----:B------:R-:W-:-:S04]  /*81c0*/  IMAD.U32 R11, RZ, RZ, UR4 ;  /* 0x00000004ff0b7e24 */ /* 0x000fc8000f8e00ff */
[----:B------:R-:W-:-:S04]  /*81d0*/  IMAD.WIDE R20, R11, 0x2, R20 ;  /* 0x000000020b147825 */ /* 0x000fc800078e0214 */
[----:B--2---:R-:W-:Y:S02]  /*81e0*/  @P0 HMUL2 R28, R28, R32 ;  /* 0x000000201c1c0232 */ /* 0x004fe40000000000 */
[----:B------:R-:W-:Y:S02]  /*81f0*/  @P0 HFMA2 R29, R29, R33, -RZ ;  /* 0x000000211d1d0231 */ /* 0x000fe400001000ff */
[----:B------:R-:W-:Y:S02]  /*8200*/  @P0 HMUL2 R30, R30, R34 ;  /* 0x000000221e1e0232 */ /* 0x000fe40000000000 */
[----:B------:R-:W-:-:S05]  /*8210*/  @P0 HFMA2 R31, R31, R35, -RZ ;  /* 0x000000231f1f0231 */ /* 0x000fca00001000ff */
[----:B------:R0:W-:Y:S02]  /*8220*/  STG.E.128 desc[UR36][R20.64], R28 ;  /* 0x0000001c14007986 */ /* 0x0001e4000c101d24 */
.L_x_87:
[--C-:B-----5:R-:W-:Y:S02]  /*8230*/  HADD2.F32 R2, -RZ, R28.reuse.H0_H0 ;  /* 0x2000001cff027230 */ /* 0x120fe40000004100 */
[----:B------:R-:W-:Y:S02]  /*8240*/  HADD2.F32 R8, -RZ, R29.H0_H0 ;  /* 0x2000001dff087230 */ /* 0x000fe40000004100 */
[----:B-1----:R-:W-:Y:S02]  /*8250*/  HADD2.F32 R16, -RZ, R31.H0_H0 ;  /* 0x2000001fff107230 */ /* 0x002fe40000004100 */
[C---:B------:R-:W-:Y:S01]  /*8260*/  FFMA.FTZ R14, R7.reuse, R2, R14 ;  /* 0x00000002070e7223 */ /* 0x040fe2000001000e */
[----:B0-----:R-:W-:Y:S02]  /*8270*/  HADD2.F32 R28, -RZ, R28.H1_H1 ;  /* 0x3000001cff1c7230 */ /* 0x001fe40000004100 */
[----:B------:R-:W-:Y:S01]  /*8280*/  FFMA.FTZ R5, R7, R8, R5 ;  /* 0x0000000807057223 */ /* 0x000fe20000010005 */
[----:B------:R-:W-:-:S02]  /*8290*/  HADD2.F32 R29, -RZ, R29.H1_H1 ;  /* 0x3000001dff1d7230 */ /* 0x000fc40000004100 */
[C---:B------:R-:W-:Y:S01]  /*82a0*/  FFMA.FTZ R13, R7.reuse, R16, R13 ;  /* 0x00000010070d7223 */ /* 0x040fe2000001000d */
[--C-:B------:R-:W-:Y:S02]  /*82b0*/  HADD2.F32 R12, -RZ, R30.reuse.H0_H0 ;  /* 0x2000001eff0c7230 */ /* 0x100fe40000004100 */
[C---:B------:R-:W-:Y:S01]  /*82c0*/  FFMA.FTZ R3, R7.reuse, R28, R3 ;  /* 0x0000001c07037223 */ /* 0x040fe20000010003 */
[----:B------:R-:W-:Y:S02]  /*82d0*/  HADD2.F32 R11, -RZ, R30.H1_H1 ;  /* 0x3000001eff0b7230 */ /* 0x000fe40000004100 */
[C---:B------:R-:W-:Y:S01]  /*82e0*/  FFMA.FTZ R24, R7.reuse, R29, R24 ;  /* 0x0000001d07187223 */ /* 0x040fe20000010018 */
[----:B------:R-:W-:Y:S02]  /*82f0*/  HADD2.F32 R31, -RZ, R31.H1_H1 ;  /* 0x3000001fff1f7230 */ /* 0x000fe40000004100 */
[C---:B------:R-:W-:Y:S01]  /*8300*/  FFMA.FTZ R9, R7.reuse, R12, R9 ;  /* 0x0000000c07097223 */ /* 0x040fe20000010009 */
[----:B------:R-:W-:-:S02]  /*8310*/  FFMA.FTZ R36, R7, R11, R36 ;  /* 0x0000000b07247223 */ /* 0x000fc40000010024 */
[----:B------:R-:W-:-:S07]  /*8320*/  FFMA.FTZ R0, R7, R31, R0 ;  /* 0x0000001f07007223 */ /* 0x000fce0000010000 */
.L_x_86:
[----:B------:R-:W-:Y:S05]  /*8330*/  BSYNC.RECONVERGENT B0 ;  /* 0x0000000000007941 */ /* 0x000fea0003800200 */
.L_x_85:
[C---:B------:R-:W-:Y:S01]  /*8340*/  LOP3.LUT R2, R4.reuse, 0x380, RZ, 0xc0, !PT ;  /* 0x0000038004027812 */ /* 0x040fe200078ec0ff */
[----:B------:R-:W-:Y:S01]  /*8350*/  BAR.SYNC.DEFER_BLOCKING 0x0 ;  /* 0x0000000000007b1d */ /* 0x000fe20000010000 */
[----:B------:R-:W-:Y:S02]  /*8360*/  LOP3.LUT R7, R4, 0x3c0, RZ, 0xc0, !PT ;  /* 0x000003c004077812 */ /* 0x000fe400078ec0ff */
[----:B------:R-:W-:Y:S02]  /*8370*/  ISETP.NE.AND P0, PT, R2, 0x80, PT ;  /* 0x000000800200780c */ /* 0x000fe40003f05270 */
[----:B------:R-:W-:Y:S01]  /*8380*/  ISETP.GT.U32.AND P1, PT, R4, 0x3f, PT ;  /* 0x0000003f0400780c */ /* 0x000fe20003f24070 */
[----:B------:R-:W-:Y:S01]  /*8390*/  BSSY.RECONVERGENT B0, `(.L_x_88) ;  /* 0x0000013000007945 */ /* 0x000fe20003800200 */
[----:B------:R-:W-:Y:S02]  /*83a0*/  ISETP.NE.AND P5, PT, R7, 0x40, PT ;  /* 0x000000400700780c */ /* 0x000fe40003fa5270 */
[----:B------:R-:W-:-:S02]  /*83b0*/  P2R R2, PR, RZ, 0x2 ;  /* 0x00000002ff027803 */ /* 0x000fc40000000000 */
[----:B------:R-:W-:Y:S02]  /*83c0*/  SHF.L.U32 R7, R10, 0x1, RZ ;  /* 0x000000010a077819 */ /* 0x000fe400000006ff */
[C---:B------:R-:W-:Y:S02]  /*83d0*/  LOP3.LUT R2, R4.reuse, 0x3e0, RZ, 0xc0, !PT ;  /* 0x000003e004027812 */ /* 0x040fe400078ec0ff */
[C---:B------:R-:W-:Y:S02]  /*83e0*/  ISETP.GT.U32.AND P6, PT, R4.reuse, 0x7f, PT ;  /* 0x0000007f0400780c */ /* 0x040fe40003fc4070 */
[C---:B------:R-:W-:Y:S02]  /*83f0*/  ISETP.GT.U32.AND P4, PT, R4.reuse, 0x1f, PT ;  /* 0x0000001f0400780c */ /* 0x040fe40003f84070 */
[C---:B------:R-:W-:Y:S02]  /*8400*/  ISETP.GT.U32.AND P3, PT, R4.reuse, 0xf, PT ;  /* 0x0000000f0400780c */ /* 0x040fe40003f64070 */
[----:B------:R-:W-:-:S02]  /*8410*/  ISETP.GT.U32.AND P2, PT, R4, 0x7, PT ;  /* 0x000000070400780c */ /* 0x000fc40003f44070 */
[C---:B------:R-:W-:Y:S02]  /*8420*/  LOP3.LUT R8, R4.reuse, 0x3f0, RZ, 0xc0, !PT ;  /* 0x000003f004087812 */ /* 0x040fe400078ec0ff */
[----:B------:R-:W-:Y:S02]  /*8430*/  LOP3.LUT R20, R4, 0x3f8, RZ, 0xc0, !PT ;  /* 0x000003f804147812 */ /* 0x000fe400078ec0ff */
[----:B------:R-:W-:Y:S02]  /*8440*/  LEA R6, R6, R7, 0x7 ;  /* 0x0000000706067211 */ /* 0x000fe400078e38ff */
[----:B------:R-:W-:Y:S01]  /*8450*/  ISETP.NE.AND P1, PT, R2, 0x20, PT ;  /* 0x000000200200780c */ /* 0x000fe20003f25270 */
[----:B------:R-:W-:-:S12]  /*8460*/  @P0 BRA `(.L_x_89) ;  /* 0x0000000000140947 */ /* 0x000fd80003800000 */
[----:B-1----:R-:W-:Y:S02]  /*8470*/  F2FP.F16.F32.PACK_AB R16, R3, R14 ;  /* 0x0000000e0310723e */ /* 0x002fe400000000ff */
[----:B------:R-:W-:Y:S02]  /*8480*/  F2FP.F16.F32.PACK_AB R17, R24, R5 ;  /* 0x000000051811723e */ /* 0x000fe400000000ff */
[----:B------:R-:W-:Y:S02]  /*8490*/  F2FP.F16.F32.PACK_AB R18, R36, R9 ;  /* 0x000000092412723e */ /* 0x000fe400000000ff */
[----:B------:R-:W-:-:S05]  /*84a0*/  F2FP.F16.F32.PACK_AB R19, R0, R13 ;  /* 0x0000000d0013723e */ /* 0x000fca00000000ff */
[----:B------:R0:W-:Y:S02]  /*84b0*/  STS.128 [R6+UR5+-0x800], R16 ;  /* 0xfff8001006007988 */ /* 0x0001e40008000c05 */
.L_x_89:
[----:B------:R-:W-:Y:S05]  /*84c0*/  BSYNC.RECONVERGENT B0 ;  /* 0x0000000000007941 */ /* 0x000fea0003800200 */
.L_x_88:
[----:B------:R-:W-:Y:S01]  /*84d0*/  BAR.SYNC.DEFER_BLOCKING 0x0 ;  /* 0x0000000000007b1d */ /* 0x000fe20000010000 */
[----:B------:R-:W-:-:S05]  /*84e0*/  ISETP.NE.AND P0, PT, R8, 0x10, PT ;  /* 0x000000100800780c */ /* 0x000fca0003f05270 */
[----:B------:R-:W-:Y:S04]  /*84f0*/  BSSY.RECONVERGENT B0, `(.L_x_90) ;  /* 0x0000013000007945 */ /* 0x000fe80003800200 */
[----:B------:R-:W-:Y:S05]  /*8500*/  @P6 BRA `(.L_x_91) ;  /* 0x0000000000446947 */ /* 0x000fea0003800000 */
[----:B01----:R-:W0:Y:S02]  /*8510*/  LDS.128 R16, [R6+UR5] ;  /* 0x0000000506107984 */ /* 0x003e240008000c00 */
[--C-:B0-----:R-:W-:Y:S02]  /*8520*/  HADD2.F32 R11, -RZ, R16.reuse.H0_H0 ;  /* 0x20000010ff0b7230 */ /* 0x101fe40000004100 */
[----:B------:R-:W-:Y:S02]  /*8530*/  HADD2.F32 R2, -RZ, R17.H0_H0 ;  /* 0x20000011ff027230 */ /* 0x000fe40000004100 */
[----:B------:R-:W-:Y:S02]  /*8540*/  HADD2.F32 R12, -RZ, R19.H0_H0 ;  /* 0x20000013ff0c7230 */ /* 0x000fe40000004100 */
[----:B------:R-:W-:Y:S01]  /*8550*/  FADD.FTZ R14, R14, R11 ;  /* 0x0000000b0e0e7221 */ /* 0x000fe20000010000 */
[----:B------:R-:W-:Y:S02]  /*8560*/  HADD2.F32 R16, -RZ, R16.H1_H1 ;  /* 0x30000010ff107230 */ /* 0x000fe40000004100 */
[----:B------:R-:W-:Y:S01]  /*8570*/  FADD.FTZ R5, R5, R2 ;  /* 0x0000000205057221 */ /* 0x000fe20000010000 */
[----:B------:R-:W-:-:S02]  /*8580*/  HADD2.F32 R17, -RZ, R17.H1_H1 ;  /* 0x30000011ff117230 */ /* 0x000fc40000004100 */
[----:B------:R-:W-:Y:S01]  /*8590*/  FADD.FTZ R13, R13, R12 ;  /* 0x0000000c0d0d7221 */ /* 0x000fe20000010000 */
[--C-:B------:R-:W-:Y:S02]  /*85a0*/  HADD2.F32 R8, -RZ, R18.reuse.H0_H0 ;  /* 0x20000012ff087230 */ /* 0x100fe40000004100 */
[----:B------:R-:W-:Y:S01]  /*85b0*/  FADD.FTZ R3, R3, R16 ;  /* 0x0000001003037221 */ /* 0x000fe20000010000 */
[----:B------:R-:W-:Y:S02]  /*85c0*/  HADD2.F32 R15, -RZ, R18.H1_H1 ;  /* 0x30000012ff0f7230 */ /* 0x000fe40000004100 */
[----:B------:R-:W-:Y:S01]  /*85d0*/  FADD.FTZ R24, R24, R17 ;  /* 0x0000001118187221 */ /* 0x000fe20000010000 */
[----:B------:R-:W-:Y:S02]  /*85e0*/  HADD2.F32 R19, -RZ, R19.H1_H1 ;  /* 0x30000013ff137230 */ /* 0x000fe40000004100 */
[----:B------:R-:W-:Y:S01]  /*85f0*/  FADD.FTZ R9, R9, R8 ;  /* 0x0000000809097221 */ /* 0x000fe20000010000 */
[----:B------:R-:W-:-:S02]  /*8600*/  FADD.FTZ R36, R36, R15 ;  /* 0x0000000f24247221 */ /* 0x000fc40000010000 */
[----:B------:R-:W-:-:S07]  /*8610*/  FADD.FTZ R0, R0, R19 ;  /* 0x0000001300007221 */ /* 0x000fce0000010000 */
.L_x_91:
[----:B------:R-:W-:Y:S05]  /*8620*/  BSYNC.RECONVERGENT B0 ;  /* 0x0000000000007941 */ /* 0x000fea0003800200 */
.L_x_90:
[----:B------:R-:W-:Y:S01]  /*8630*/  BAR.SYNC.DEFER_BLOCKING 0x0 ;  /* 0x0000000000007b1d */ /* 0x000fe20000010000 */
[----:B------:R-:W-:-:S05]  /*8640*/  ISETP.NE.AND P6, PT, R20, 0x8, PT ;  /* 0x000000081400780c */ /* 0x000fca0003fc5270 */
[----:B------:R-:W-:Y:S04]  /*8650*/  BSSY.RECONVERGENT B0, `(.L_x_92) ;  /* 0x0000007000007945 */ /* 0x000fe80003800200 */
[----:B------:R-:W-:Y:S05]  /*8660*/  @P5 BRA `(.L_x_93) ;  /* 0x0000000000145947 */ /* 0x000fea0003800000 */
[----:B01----:R-:W-:Y:S02]  /*8670*/  F2FP.F16.F32.PACK_AB R16, R3, R14 ;  /* 0x0000000e0310723e */ /* 0x003fe400000000ff */
[----:B------:R-:W-:Y:S02]  /*8680*/  F2FP.F16.F32.PACK_AB R17, R24, R5 ;  /* 0x000000051811723e */ /* 0x000fe400000000ff */
[----:B------:R-:W-:Y:S02]  /*8690*/  F2FP.F16.F32.PACK_AB R18, R36, R9 ;  /* 0x000000092412723e */ /* 0x000fe400000000ff */
[----:B------:R-:W-:-:S05]  /*86a0*/  F2FP.F16.F32.PACK_AB R19, R0, R13 ;  /* 0x0000000d0013723e */ /* 0x000fca00000000ff */
[----:B------:R2:W-:Y:S02]  /*86b0*/  STS.128 [R6+UR5+-0x400], R16 ;  /* 0xfffc001006007988 */ /* 0x0005e40008000c05 */
.L_x_93:
[----:B------:R-:W-:Y:S05]  /*86c0*/  BSYNC.RECONVERGENT B0 ;  /* 0x0000000000007941 */ /* 0x000fea0003800200 */
.L_x_92:
[----:B------:R-:W-:Y:S01]  /*86d0*/  BAR.SYNC.DEFER_BLOCKING 0x0 ;  /* 0x0000000000007b1d */ /* 0x000fe20000010000 */
[----:B------:R-:W-:-:S05]  /*86e0*/  ISETP.GT.U32.AND P5, PT, R4, 0x3f, PT ;  /* 0x0000003f0400780c */ /* 0x000fca0003fa4070 */
[----:B------:R-:W-:Y:S08]  /*86f0*/  BSSY.RECONVERGENT B0, `(.L_x_94) ;  /* 0x0000013000007945 */ /* 0x000ff00003800200 */
[----:B------:R-:W-:Y:S05]  /*8700*/  @P5 BRA `(.L_x_95) ;  /* 0x0000000000445947 */ /* 0x000fea0003800000 */
[----:B012---:R-:W0:Y:S02]  /*8710*/  LDS.128 R16, [R6+UR5] ;  /* 0x0000000506107984 */ /* 0x007e240008000c00 */
        /* <DEDUP_REMOVED lines=16> */
.L_x_95:
[----:B------:R-:W-:Y:S05]  /*8820*/  BSYNC.RECONVERGENT B0 ;  /* 0x0000000000007941 */ /* 0x000fea0003800200 */
.L_x_94:
[----:B------:R-:W-:Y:S06]  /*8830*/  BAR.SYNC.DEFER_BLOCKING 0x0 ;  /* 0x0000000000007b1d */ /* 0x000fec0000010000 */
[----:B------:R-:W-:Y:S04]  /*8840*/  BSSY.RECONVERGENT B0, `(.L_x_96) ;  /* 0x0000007000007945 */ /* 0x000fe80003800200 */
[----:B------:R-:W-:Y:S05]  /*8850*/  @P1 BRA `(.L_x_97) ;  /* 0x0000000000141947 */ /* 0x000fea0003800000 */
[----:B012---:R-:W-:Y:S02]  /*8860*/  F2FP.F16.F32.PACK_AB R16, R3, R14 ;  /* 0x0000000e0310723e */ /* 0x007fe400000000ff */
[----:B------:R-:W-:Y:S02]  /*8870*/  F2FP.F16.F32.PACK_AB R17, R24, R5 ;  /* 0x000000051811723e */ /* 0x000fe400000000ff */
[----:B------:R-:W-:Y:S02]  /*8880*/  F2FP.F16.F32.PACK_AB R18, R36, R9 ;  /* 0x000000092412723e */ /* 0x000fe400000000ff */
[----:B------:R-:W-:-:S05]  /*8890*/  F2FP.F16.F32.PACK_AB R19, R0, R13 ;  /* 0x0000000d0013723e */ /* 0x000fca00000000ff */
[----:B------:R3:W-:Y:S02]  /*88a0*/  STS.128 [R6+UR5+-0x200], R16 ;  /* 0xfffe001006007988 */ /* 0x0007e40008000c05 */
.L_x_97:
[----:B------:R-:W-:Y:S05]  /*88b0*/  BSYNC.RECONVERGENT B0 ;  /* 0x0000000000007941 */ /* 0x000fea0003800200 */
.L_x_96:
[----:B------:R-:W-:Y:S06]  /*88c0*/  BAR.SYNC.DEFER_BLOCKING 0x0 ;  /* 0x0000000000007b1d */ /* 0x000fec0000010000 */
[----:B------:R-:W-:Y:S04]  /*88d0*/  BSSY.RECONVERGENT B0, `(.L_x_98) ;  /* 0x0000013000007945 */ /* 0x000fe80003800200 */
[----:B------:R-:W-:Y:S05]  /*88e0*/  @P4 BRA `(.L_x_99) ;  /* 0x0000000000444947 */ /* 0x000fea0003800000 */
[----:B0123--:R-:W0:Y:S02]  /*88f0*/  LDS.128 R16, [R6+UR5] ;  /* 0x0000000506107984 */ /* 0x00fe240008000c00 */
        /* <DEDUP_REMOVED lines=16> */
.L_x_99:
[----:B------:R-:W-:Y:S05]  /*8a00*/  BSYNC.RECONVERGENT B0 ;  /* 0x0000000000007941 */ /* 0x000fea0003800200 */
.L_x_98:
[----:B------:R-:W-:Y:S06]  /*8a10*/  BAR.SYNC.DEFER_BLOCKING 0x0 ;  /* 0x0000000000007b1d */ /* 0x000fec0000010000 */
[----:B------:R-:W-:Y:S04]  /*8a20*/  BSSY.RECONVERGENT B0, `(.L_x_100) ;  /* 0x0000007000007945 */ /* 0x000fe80003800200 */
[----:B------:R-:W-:Y:S05]  /*8a30*/  @P0 BRA `(.L_x_101) ;  /* 0x0000000000140947 */ /* 0x000fea0003800000 */
[----:B0123--:R-:W-:Y:S02]  /*8a40*/  F2FP.F16.F32.PACK_AB R16, R3, R14 ;  /* 0x0000000e0310723e */ /* 0x00ffe400000000ff */
[----:B------:R-:W-:Y:S02]  /*8a50*/  F2FP.F16.F32.PACK_AB R17, R24, R5 ;  /* 0x000000051811723e */ /* 0x000fe400000000ff */
[----:B------:R-:W-:Y:S02]  /*8a60*/  F2FP.F16.F32.PACK_AB R18, R36, R9 ;  /* 0x000000092412723e */ /* 0x000fe400000000ff */
[----:B------:R-:W-:-:S05]  /*8a70*/  F2FP.F16.F32.PACK_AB R19, R0, R13 ;  /* 0x0000000d0013723e */ /* 0x000fca00000000ff */
[----:B------:R4:W-:Y:S02]  /*8a80*/  STS.128 [R6+UR5+-0x100], R16 ;  /* 0xffff001006007988 */ /* 0x0009e40008000c05 */
.L_x_101:
[----:B------:R-:W-:Y:S05]  /*8a90*/  BSYNC.RECONVERGENT B0 ;  /* 0x0000000000007941 */ /* 0x000fea0003800200 */
.L_x_100:
[----:B------:R-:W-:Y:S06]  /*8aa0*/  BAR.SYNC.DEFER_BLOCKING 0x0 ;  /* 0x0000000000007b1d */ /* 0x000fec0000010000 */
[----:B------:R-:W-:Y:S04]  /*8ab0*/  BSSY.RECONVERGENT B0, `(.L_x_102) ;  /* 0x0000013000007945 */ /* 0x000fe80003800200 */
[----:B------:R-:W-:Y:S05]  /*8ac0*/  @P3 BRA `(.L_x_103) ;  /* 0x0000000000443947 */ /* 0x000fea0003800000 */
[----:B01234-:R-:W0:Y:S02]  /*8ad0*/  LDS.128 R16, [R6+UR5] ;  /* 0x0000000506107984 */ /* 0x01fe240008000c00 */
        /* <DEDUP_REMOVED lines=16> */
.L_x_103:
[----:B------:R-:W-:Y:S05]  /*8be0*/  BSYNC.RECONVERGENT B0 ;  /* 0x0000000000007941 */ /* 0x000fea0003800200 */
.L_x_102:
[----:B------:R-:W-:Y:S06]  /*8bf0*/  BAR.SYNC.DEFER_BLOCKING 0x0 ;  /* 0x0000000000007b1d */ /* 0x000fec0000010000 */
[----:B------:R-:W-:Y:S04]  /*8c00*/  BSSY.RECONVERGENT B0, `(.L_x_104) ;  /* 0x0000007000007945 */ /* 0x000fe80003800200 */
[----:B------:R-:W-:Y:S05]  /*8c10*/  @P6 BRA `(.L_x_105) ;  /* 0x0000000000146947 */ /* 0x000fea0003800000 */
[----:B01234-:R-:W-:Y:S02]  /*8c20*/  F2FP.F16.F32.PACK_AB R16, R3, R14 ;  /* 0x0000000e0310723e */ /* 0x01ffe400000000ff */
[----:B------:R-:W-:Y:S02]  /*8c30*/  F2FP.F16.F32.PACK_AB R17, R24, R5 ;  /* 0x000000051811723e */ /* 0x000fe400000000ff */
[----:B------:R-:W-:Y:S02]  /*8c40*/  F2FP.F16.F32.PACK_AB R18, R36, R9 ;  /* 0x000000092412723e */ /* 0x000fe400000000ff */
[----:B------:R-:W-:-:S05]  /*8c50*/  F2FP.F16.F32.PACK_AB R19, R0, R13 ;  /* 0x0000000d0013723e */ /* 0x000fca00000000ff */
[----:B------:R0:W-:Y:S02]  /*8c60*/  STS.128 [R7+UR5], R16 ;  /* 0x0000001007007988 */ /* 0x0001e40008000c05 */
.L_x_105:
[----:B------:R-:W-:Y:S05]  /*8c70*/  BSYNC.RECONVERGENT B0 ;  /* 0x0000000000007941 */ /* 0x000fea0003800200 */
.L_x_104:
        /* <DEDUP_REMOVED lines=20> */
.L_x_107:
[----:B------:R-:W-:Y:S05]  /*8dc0*/  BSYNC.RECONVERGENT B0 ;  /* 0x0000000000007941 */ /* 0x000fea0003800200 */
.L_x_106:
[----:B------:R-:W-:Y:S06]  /*8dd0*/  BAR.SYNC.DEFER_BLOCKING 0x0 ;  /* 0x0000000000007b1d */ /* 0x000fec0000010000 */
[----:B------:R-:W-:Y:S05]  /*8de0*/  @P2 EXIT ;  /* 0x000000000000294d */ /* 0x000fea0003800000 */
[----:B------:R-:W5:Y:S02]  /*8df0*/  LDCU UR4, c[0x0][0x478] ;  /* 0x00008f00ff0477ac */ /* 0x000f640008000800 */
[----:B-----5:R-:W-:-:S09]  /*8e00*/  UISETP.NE.AND UP0, UPT, UR4, 0x2, UPT ;  /* 0x000000020400788c */ /* 0x020fd2000bf05270 */
[----:B------:R-:W-:Y:S05]  /*8e10*/  BRA.U UP0, `(.L_x_108) ;  /* 0x0000000100e07547 */ /* 0x000fea000b800000 */
[----:B0-234-:R-:W0:Y:S01]  /*8e20*/  LDC.64 R6, c[0x0][0x470] ;  /* 0x00011c00ff067b82 */ /* 0x01de220000000a00 */
[----:B------:R-:W2:Y:S01]  /*8e30*/  LDCU.64 UR4, c[0x0][0x380] ;  /* 0x00007000ff0477ac */ /* 0x000ea20008000a00 */
[----:B0-----:R-:W3:Y:S01]  /*8e40*/  LDG.E R6, desc[UR36][R6.64] ;  /* 0x0000002406067981 */ /* 0x001ee2000c1e1900 */
[----:B------:R-:W-:-:S04]  /*8e50*/  IADD3 R10, PT, PT, R10, UR8, RZ ;  /* 0x000000080a0a7c10 */ /* 0x000fc8000fffe0ff */
[----:B--2---:R-:W-:Y:S01]  /*8e60*/  IADD3 R8, P0, PT, R10, UR4, RZ ;  /* 0x000000040a087c10 */ /* 0x004fe2000ff1e0ff */
[C---:B---3--:R-:W-:Y:S01]  /*8e70*/  FMUL.FTZ R13, R6.reuse, R13 ;  /* 0x0000000d060d7220 */ /* 0x048fe20000410000 */
[C---:B------:R-:W-:Y:S01]  /*8e80*/  FMUL.FTZ R36, R6.reuse, R36 ;  /* 0x0000002406247220 */ /* 0x040fe20000410000 */
[C---:B------:R-:W-:Y:S01]  /*8e90*/  FMUL.FTZ R0, R6.reuse, R0 ;  /* 0x0000000006007220 */ /* 0x040fe20000410000 */
[C---:B------:R-:W-:Y:S01]  /*8ea0*/  FMUL.FTZ R3, R6.reuse, R3 ;  /* 0x0000000306037220 */ /* 0x040fe20000410000 */
[C---:B------:R-:W-:Y:S01]  /*8eb0*/  FMUL.FTZ R5, R6.reuse, R5 ;  /* 0x0000000506057220 */ /* 0x040fe20000410000 */
[C---:B------:R-:W-:Y:S01]  /*8ec0*/  FMUL.FTZ R24, R6.reuse, R24 ;  /* 0x0000001806187220 */ /* 0x040fe20000410000 */
[----:B------:R-:W0:Y:S01]  /*8ed0*/  F2I.S8.NTZ R13, R13 ;  /* 0x0000000d000d7305 */ /* 0x000e220000202100 */
[C---:B------:R-:W-:Y:S01]  /*8ee0*/  FMUL.FTZ R9, R6.reuse, R9 ;  /* 0x0000000906097220 */ /* 0x040fe20000410000 */
[----:B------:R-:W-:-:S06]  /*8ef0*/  FMUL.FTZ R6, R6, R14 ;  /* 0x0000000e06067220 */ /* 0x000fcc0000410000 */
[----:B------:R-:W2:Y:S01]  /*8f00*/  F2I.S8.NTZ R36, R36 ;  /* 0x0000002400247305 */ /* 0x000ea20000202100 */
[----:B0-----:R-:W-:-:S07]  /*8f10*/  PRMT R2, R13, 0x8880, RZ ;  /* 0x000088800d027816 */ /* 0x001fce00000000ff */
[----:B------:R-:W0:Y:S01]  /*8f20*/  F2I.S8.NTZ R0, R0 ;  /* 0x0000000000007305 */ /* 0x000e220000202100 */
[----:B------:R-:W-:Y:S02]  /*8f30*/  PRMT R2, R2, 0x7710, RZ ;  /* 0x0000771002027816 */ /* 0x000fe400000000ff */
[----:B--2---:R-:W-:-:S05]  /*8f40*/  PRMT R36, R36, 0x8880, RZ ;  /* 0x0000888024247816 */ /* 0x004fca00000000ff */
[----:B------:R-:W-:Y:S01]  /*8f50*/  F2I.S8.NTZ R3, R3 ;  /* 0x0000000300037305 */ /* 0x000fe20000202100 */
[----:B------:R-:W-:-:S05]  /*8f60*/  IMAD.U32 R4, R2, 0x10000, RZ ;  /* 0x0001000002047824 */ /* 0x000fca00078e00ff */
[----:B------:R-:W-:Y:S02]  /*8f70*/  LOP3.LUT R11, R4, 0xff0000, RZ, 0xc0, !PT ;  /* 0x00ff0000040b7812 */ /* 0x000fe400078ec0ff */
[----:B------:R-:W2:Y:S01]  /*8f80*/  F2I.S8.NTZ R5, R5 ;  /* 0x0000000500057305 */ /* 0x000ea20000202100 */
[----:B0-----:R-:W-:Y:S02]  /*8f90*/  PRMT R7, R0, 0x8880, RZ ;  /* 0x0000888000077816 */ /* 0x001fe400000000ff */
[----:B------:R-:W-:Y:S02]  /*8fa0*/  PRMT R0, R36, 0x7710, RZ ;  /* 0x0000771024007816 */ /* 0x000fe400000000ff */
[----:B------:R-:W-:Y:S02]  /*8fb0*/  PRMT R2, R7, 0x7710, RZ ;  /* 0x0000771007027816 */ /* 0x000fe400000000ff */
[----:B------:R-:W-:Y:S01]  /*8fc0*/  SHF.L.U32 R0, R0, 0x8, RZ ;  /* 0x0000000800007819 */ /* 0x000fe200000006ff */
[----:B------:R-:W0:Y:S01]  /*8fd0*/  F2I.S8.NTZ R24, R24 ;  /* 0x0000001800187305 */ /* 0x000e220000202100 */
[----:B------:R-:W-:-:S04]  /*8fe0*/  PRMT R11, R11, 0x4210, R2 ;  /* 0x000042100b0b7816 */ /* 0x000fc80000000002 */
[----:B------:R-:W-:Y:S02]  /*8ff0*/  LOP3.LUT R11, R11, 0xff00, R0, 0xf8, !PT ;  /* 0x0000ff000b0b7812 */ /* 0x000fe400078ef800 */
[----:B--2---:R-:W-:Y:S01]  /*9000*/  PRMT R2, R5, 0x8880, RZ ;  /* 0x0000888005027816 */ /* 0x004fe200000000ff */
[----:B------:R-:W2:Y:S01]  /*9010*/  F2I.S8.NTZ R9, R9 ;  /* 0x0000000900097305 */ /* 0x000ea20000202100 */
[----:B------:R-:W-:Y:S02]  /*9020*/  PRMT R0, R3, 0x8880, RZ ;  /* 0x0000888003007816 */ /* 0x000fe400000000ff */
[----:B------:R-:W-:Y:S02]  /*9030*/  PRMT R2, R2, 0x7710, RZ ;  /* 0x0000771002027816 */ /* 0x000fe400000000ff */
[----:B------:R-:W-:Y:S02]  /*9040*/  PRMT R0, R0, 0x7710, RZ ;  /* 0x0000771000007816 */ /* 0x000fe400000000ff */
[----:B0-----:R-:W-:Y:S01]  /*9050*/  PRMT R24, R24, 0x8880, RZ ;  /* 0x0000888018187816 */ /* 0x001fe200000000ff */
[----:B------:R-:W1:Y:S01]  /*9060*/  F2I.S8.NTZ R6, R6 ;  /* 0x0000000600067305 */ /* 0x000e620000202100 */
[----:B------:R-:W-:-:S02]  /*9070*/  LOP3.LUT R4, R2, 0xff, RZ, 0xc0, !PT ;  /* 0x000000ff02047812 */ /* 0x000fc400078ec0ff */
[----:B------:R-:W-:Y:S02]  /*9080*/  PRMT R3, R24, 0x7710, RZ ;  /* 0x0000771018037816 */ /* 0x000fe400000000ff */
[----:B------:R-:W-:Y:S01]  /*9090*/  LOP3.LUT R7, R0, 0xff, RZ, 0xc0, !PT ;  /* 0x000000ff00077812 */ /* 0x000fe200078ec0ff */
[----:B------:R-:W-:Y:S01]  /*90a0*/  IMAD.WIDE.U32 R4, R4, 0x10000, RZ ;  /* 0x0001000004047825 */ /* 0x000fe200078e00ff */
[----:B--2---:R-:W-:Y:S02]  /*90b0*/  PRMT R9, R9, 0x8880, RZ ;  /* 0x0000888009097816 */ /* 0x004fe400000000ff */
[----:B------:R-:W-:Y:S02]  /*90c0*/  LOP3.LUT R3, R3, 0xff, RZ, 0xc0, !PT ;  /* 0x000000ff03037812 */ /* 0x000fe400078ec0ff */
[----:B------:R-:W-:-:S03]  /*90d0*/  PRMT R0, R9, 0x7710, RZ ;  /* 0x0000771009007816 */ /* 0x000fc600000000ff */
[----:B------:R-:W-:Y:S01]  /*90e0*/  IMAD.WIDE.U32 R2, R3, 0x1000000, RZ ;  /* 0x0100000003027825 */ /* 0x000fe200078e00ff */
[----:B-1----:R-:W-:Y:S02]  /*90f0*/  PRMT R12, R6, 0x8880, RZ ;  /* 0x00008880060c7816 */ /* 0x002fe400000000ff */
[----:B------:R-:W-:Y:S01]  /*9100*/  LOP3.LUT R9, R11, 0xff, R0, 0xf8, !PT ;  /* 0x000000ff0b097812 */ /* 0x000fe200078ef800 */
[----:B------:R-:W-:Y:S01]  /*9110*/  IMAD.WIDE.U32 R6, R7, 0x100, RZ ;  /* 0x0000010007067825 */ /* 0x000fe200078e00ff */
[----:B------:R-:W-:Y:S02]  /*9120*/  PRMT R0, R12, 0x7710, RZ ;  /* 0x000077100c007816 */ /* 0x000fe400000000ff */
[----:B------:R-:W-:Y:S02]  /*9130*/  LOP3.LUT R3, R5, R9, R3, 0xfe, !PT ;  /* 0x0000000905037212 */ /* 0x000fe400078efe03 */
[----:B------:R-:W-:Y:S02]  /*9140*/  LOP3.LUT R11, R6, R2, R4, 0xfe, !PT ;  /* 0x00000002060b7212 */ /* 0x000fe400078efe04 */
[----:B------:R-:W-:-:S02]  /*9150*/  LEA.HI.X.SX32 R9, R10, UR5, 0x1, P0 ;  /* 0x000000050a097c11 */ /* 0x000fc400080f0eff */
[----:B------:R-:W-:Y:S02]  /*9160*/  LOP3.LUT R2, R11, 0xff, R0, 0xf8, !PT ;  /* 0x000000ff0b027812 */ /* 0x000fe400078ef800 */
[----:B------:R-:W-:-:S05]  /*9170*/  LOP3.LUT R3, R3, R7, RZ, 0xfc, !PT ;  /* 0x0000000703037212 */ /* 0x000fca00078efcff */
[----:B------:R-:W-:Y:S01]  /*9180*/  STG.E.64 desc[UR36][R8.64], R2 ;  /* 0x0000000208007986 */ /* 0x000fe2000c101b24 */
[----:B------:R-:W-:Y:S05]  /*9190*/  EXIT ;  /* 0x000000000000794d */ /* 0x000fea0003800000 */
.L_x_108:
[----:B0-234-:R-:W0:Y:S01]  /*91a0*/  LDC.64 R6, c[0x0][0x380] ;  /* 0x0000e000ff067b82 */ /* 0x01de220000000a00 */
[----:B------:R-:W-:Y:S01]  /*91b0*/  VIADD R15, R10, UR8 ;  /* 0x000000080a0f7c36 */ /* 0x000fe20008000000 */
[----:B------:R-:W-:Y:S02]  /*91c0*/  F2FP.F16.F32.PACK_AB R11, R3, R14 ;  /* 0x0000000e030b723e */ /* 0x000fe400000000ff */
[----:B------:R-:W-:Y:S02]  /*91d0*/  F2FP.F16.F32.PACK_AB R5, R24, R5 ;  /* 0x000000051805723e */ /* 0x000fe400000000ff */
[----:B------:R-:W-:Y:S02]  /*91e0*/  F2FP.F16.F32.PACK_AB R9, R36, R9 ;  /* 0x000000092409723e */ /* 0x000fe400000000ff */
[----:B------:R-:W-:Y:S01]  /*91f0*/  F2FP.F16.F32.PACK_AB R13, R0, R13 ;  /* 0x0000000d000d723e */ /* 0x000fe200000000ff */
[----:B0-----:R-:W-:-:S05]  /*9200*/  IMAD.WIDE R2, R15, 0x2, R6 ;  /* 0x000000020f027825 */ /* 0x001fca00078e0206 */
[----:B------:R-:W-:Y:S04]  /*9210*/  STG.E desc[UR36][R2.64], R11 ;  /* 0x0000000b02007986 */ /* 0x000fe8000c101924 */
[----:B------:R-:W-:Y:S04]  /*9220*/  STG.E desc[UR36][R2.64+0x4], R5 ;  /* 0x0000040502007986 */ /* 0x000fe8000c101924 */
[----:B------:R-:W-:Y:S04]  /*9230*/  STG.E desc[UR36][R2.64+0x8], R9 ;  /* 0x0000080902007986 */ /* 0x000fe8000c101924 */
[----:B------:R-:W-:Y:S01]  /*9240*/  STG.E desc[UR36][R2.64+0xc], R13 ;  /* 0x00000c0d02007986 */ /* 0x000fe2000c101924 */
[----:B------:R-:W-:Y:S05]  /*9250*/  EXIT ;  /* 0x000000000000794d */ /* 0x000fea0003800000 */
.L_x_19:
[----:B------:R-:W-:Y:S01]  /*9260*/  HFMA2 R12, -RZ, RZ, 0, 9.5367431640625e-07 ;  /* 0x00000010ff0c7431 */ /* 0x000fe200000001ff */
[----:B------:R-:W-:Y:S01]  /*9270*/  MOV R11, 0x1f ;  /* 0x0000001f000b7802 */ /* 0x000fe20000000f00 */
[----:B------:R-:W-:-:S07]  /*9280*/  IMAD.MOV.U32 R15, RZ, RZ, -0x1 ;  /* 0xffffffffff0f7424 */ /* 0x000fce00078e00ff */
[----:B------:R-:W-:Y:S05]  /*9290*/  WARPSYNC.COLLECTIVE R15, `(.L_x_109) ;  /* 0x000000000f087348 */ /* 0x000fea0003c00000 */
[----:B------:R0:W1:Y:S02]  /*92a0*/  SHFL.BFLY P6, R14, R13, R12, R11 ;  /* 0x0c00000c0d0e7389 */ /* 0x00006400000c000b */
[----:B01----:R-:W-:Y:S05]  /*92b0*/  ENDCOLLECTIVE ;  /* 0x000000000000791b */ /* 0x003fea0003800000 */
.L_x_109:
[----:B------:R-:W-:Y:S02]  /*92c0*/  HFMA2 R12, -RZ, RZ, 0, 4.76837158203125e-07 ;  /* 0x00000008ff0c7431 */ /* 0x000fe400000001ff */
[----:B------:R-:W-:-:S05]  /*92d0*/  FADD.FTZ R4, R13, R14 ;  /* 0x0000000e0d047221 */ /* 0x000fca0000010000 */
[----:B------:R-:W-:-:S07]  /*92e0*/  MOV R13, R4 ;  /* 0x00000004000d7202 */ /* 0x000fce0000000f00 */
[----:B------:R-:W-:Y:S05]  /*92f0*/  WARPSYNC.COLLECTIVE R15, `(.L_x_110) ;  /* 0x000000000f087348 */ /* 0x000fea0003c00000 */
[----:B------:R0:W1:Y:S02]  /*9300*/  SHFL.BFLY P6, R14, R13, R12, R11 ;  /* 0x0c00000c0d0e7389 */ /* 0x00006400000c000b */
[----:B01----:R-:W-:Y:S05]  /*9310*/  ENDCOLLECTIVE ;  /* 0x000000000000791b */ /* 0x003fea0003800000 */
.L_x_110:
[----:B------:R-:W-:Y:S01]  /*9320*/  MOV R12, 0x4 ;  /* 0x00000004000c7802 */ /* 0x000fe20000000f00 */
[----:B------:R-:W-:-:S04]  /*9330*/  FADD.FTZ R5, R4, R14 ;  /* 0x0000000e04057221 */ /* 0x000fc80000010000 */
[----:B------:R-:W-:-:S07]  /*9340*/  IMAD.MOV.U32 R13, RZ, RZ, R5 ;  /* 0x000000ffff0d7224 */ /* 0x000fce00078e0005 */
[----:B------:R-:W-:Y:S05]  /*9350*/  WARPSYNC.COLLECTIVE R15, `(.L_x_111) ;  /* 0x000000000f087348 */ /* 0x000fea0003c00000 */
[----:B------:R0:W1:Y:S02]  /*9360*/  SHFL.BFLY P6, R14, R13, R12, R11 ;  /* 0x0c00000c0d0e7389 */ /* 0x00006400000c000b */
[----:B01----:R-:W-:Y:S05]  /*9370*/  ENDCOLLECTIVE ;  /* 0x000000000000791b */ /* 0x003fea0003800000 */
.L_x_111:
[----:B------:R-:W-:Y:S02]  /*9380*/  IMAD.MOV.U32 R12, RZ, RZ, 0x2 ;  /* 0x00000002ff0c7424 */ /* 0x000fe400078e00ff */
[----:B------:R-:W-:-:S05]  /*9390*/  FADD.FTZ R6, R5, R14 ;  /* 0x0000000e05067221 */ /* 0x000fca0000010000 */
[----:B------:R-:W-:-:S07]  /*93a0*/  MOV R13, R6 ;  /* 0x00000006000d7202 */ /* 0x000fce0000000f00 */
[----:B------:R-:W-:Y:S05]  /*93b0*/  WARPSYNC.COLLECTIVE R15, `(.L_x_112) ;  /* 0x000000000f087348 */ /* 0x000fea0003c00000 */
[----:B------:R0:W1:Y:S02]  /*93c0*/  SHFL.BFLY P6, R14, R13, R12, R11 ;  /* 0x0c00000c0d0e7389 */ /* 0x00006400000c000b */
[----:B01----:R-:W-:Y:S05]  /*93d0*/  ENDCOLLECTIVE ;  /* 0x000000000000791b */ /* 0x003fea0003800000 */
.L_x_112:
[----:B------:R-:W-:Y:S02]  /*93e0*/  HFMA2 R12, -RZ, RZ, 0, 5.9604644775390625e-08 ;  /* 0x00000001ff0c7431 */ /* 0x000fe400000001ff */
[----:B------:R-:W-:-:S05]  /*93f0*/  FADD.FTZ R7, R6, R14 ;  /* 0x0000000e06077221 */ /* 0x000fca0000010000 */
[----:B------:R-:W-:-:S07]  /*9400*/  MOV R13, R7 ;  /* 0x00000007000d7202 */ /* 0x000fce0000000f00 */
[----:B------:R-:W-:Y:S05]  /*9410*/  WARPSYNC.COLLECTIVE R15, `(.L_x_113) ;  /* 0x000000000f087348 */ /* 0x000fea0003c00000 */
[----:B------:R0:W1:Y:S02]  /*9420*/  SHFL.BFLY P6, R14, R13, R12, R11 ;  /* 0x0c00000c0d0e7389 */ /* 0x00006400000c000b */
[----:B01----:R-:W-:Y:S05]  /*9430*/  ENDCOLLECTIVE ;  /* 0x000000000000791b */ /* 0x003fea0003800000 */
.L_x_113:
[----:B------:R-:W-:Y:S05]  /*9440*/  BRA `(.L_x_114) ;  /* 0xffffff8800047947 */ /* 0x000fea000383ffff */
.L_x_115:
[----:B------:R-:W-:-:S00]  /*9450*/  BRA `(.L_x_115) ;  /* 0xfffffffc00fc7947 */ /* 0x000fc0000383ffff */
[----:B------:R-:W-:-:S00]  /*9460*/  NOP ;  /* 0x0000000000007918 */ /* 0x000fc00000000000 */
        /* <DEDUP_REMOVED lines=9> */
.L_x_3000:


//--------------------- .text._ZN4mmha33masked_multihead_attention_kernelItLi64ELi64ELi2ELi8ELi128ELb1ELb1EEEv26Multihead_attention_paramsIT_XT5_EE --------------------------
	.section	.text._ZN4mmha33masked_multihead_attention_kernelItLi64ELi64ELi2ELi8ELi128ELb1ELb1EEEv26Multihead_attention_paramsIT_XT5_EE,"ax",@progbits
	.align	128
        .global         _ZN4mmha33masked_multihead_attention_kernelItLi64ELi64ELi2ELi8ELi128ELb1ELb1EEEv26Multihead_attention_paramsIT_XT5_EE
        .type           _ZN4mmha33masked_multihead_attention_kernelItLi64ELi64ELi2ELi8ELi128ELb1ELb1EEEv26Multihead_attention_paramsIT_XT5_EE,@function
        .size           _ZN4mmha33masked_multihead_attention_kernelItLi64ELi64ELi2ELi8ELi128ELb1ELb1EEEv26Multihead_attention_paramsIT_XT5_EE,(.L_x_3001 - _ZN4mmha33masked_multihead_attention_kernelItLi64ELi64ELi2ELi8ELi128ELb1ELb1EEEv26Multihead_attention_paramsIT_XT5_EE)
        .other          _ZN4mmha33masked_multihead_attention_kernelItLi64ELi64ELi2ELi8ELi128ELb1ELb1EEEv26Multihead_attention_paramsIT_XT5_EE,@"STO_CUDA_ENTRY STV_DEFAULT"
_ZN4mmha33masked_multihead_attention_kernelItLi64ELi64ELi2ELi8ELi128ELb1ELb1EEEv26Multihead_attention_paramsIT_XT5_EE:
.text._ZN4mmha33masked_multihead_attention_kernelItLi64ELi64ELi2ELi8ELi128ELb1ELb1EEEv26Multihead_attention_paramsIT_XT5_EE:
        /* <DEDUP_REMOVED lines=14> */
.L_x_116:
        /* <DEDUP_REMOVED lines=56> */
[----:B0-----:R-:W-:-:S05]  /*0460*/  VIADD R6, R0, 0xffffffe ;  /* 0x0ffffffe00067836 */ /* 0x001fca0000000000 */
[----:B------:R0:W3:Y:S01]  /*0470*/  F2I.FTZ.U32.TRUNC.NTZ R7, R6 ;  /* 0x0000000600077305 */ /* 0x0000e2000021f000 */
[----:B------:R-:W-:Y:S01]  /*0480*/  MOV R4, UR4 ;  /* 0x0000000400047c02 */ /* 0x000fe20008000f00 */
[----:B------:R-:W-:-:S05]  /*0490*/  IMAD.U32 R5, RZ, RZ, UR5 ;  /* 0x00000005ff057e24 */ /* 0x000fca000f8e00ff */
[----:B------:R3:W5:Y:S01]  /*04a0*/  @P0 LDG.E R3, desc[UR36][R4.64] ;  /* 0x0000002404030981 */ /* 0x000762000c1e1900 */
[----:B0-----:R-:W-:Y:S01]  /*04b0*/  HFMA2 R6, -RZ, RZ, 0, 0 ;  /* 0x00000000ff067431 */ /* 0x001fe200000001ff */
[----:B---3--:R-:W-:-:S05]  /*04c0*/  IADD3 R5, PT, PT, RZ, -R7, RZ ;  /* 0x80000007ff057210 */ /* 0x008fca0007ffe0ff */
[----:B------:R-:W-:-:S04]  /*04d0*/  IMAD R5, R5, R8, RZ ;  /* 0x0000000805057224 */ /* 0x000fc800078e02ff */
[----:B------:R-:W-:Y:S01]  /*04e0*/  IMAD.HI.U32 R7, R7, R5, R6 ;  /* 0x0000000507077227 */ /* 0x000fe200078e0006 */
[----:B------:R-:W-:-:S13]  /*04f0*/  R2UR UR46, R10 ;  /* 0x000000000a2e72ca */ /* 0x000fda00000e0000 */
[----:B------:R-:W-:-:S06]  /*0500*/  UIADD3 UR43, UPT, UPT, UR46, -0x1, URZ ;  /* 0xffffffff2e2b7890 */ /* 0x000fcc000fffe0ff */
[----:B------:R-:W-:-:S05]  /*0510*/  IMAD.U32 R12, RZ, RZ, UR43 ;  /* 0x0000002bff0c7e24 */ /* 0x000fca000f8e00ff */
        /* <DEDUP_REMOVED lines=26> */
[----:B------:R-:W-:Y:S01]  /*06c0*/  P2R R2, PR, RZ, 0x10 ;  /* 0x00000010ff027803 */ /* 0x000fe20000000000 */
[----:B------:R-:W-:Y:S01]  /*06d0*/  IMAD.SHL.U32 R0, R17, 0x2, RZ ;  /* 0x0000000211007824 */ /* 0x000fe200078e00ff */
[----:B-1----:R-:W-:Y:S09]  /*06e0*/  @P3 BRA `(.L_x_118) ;  /* 0x0000000000443947 */ /* 0x002ff20003800000 */
[----:B------:R-:W0:Y:S01]  /*06f0*/  LDC R4, c[0x0][0x478] ;  /* 0x00011e00ff047b82 */ /* 0x000e220000000800 */
[----:B------:R-:W-:Y:S02]  /*0700*/  IADD3 R15, PT, PT, R0, UR4, RZ ;  /* 0x00000004000f7c10 */ /* 0x000fe4000fffe0ff */
        /* <DEDUP_REMOVED lines=15> */
.L_x_118:
[----:B------:R-:W-:Y:S05]  /*0800*/  BSYNC.RECONVERGENT B0 ;  /* 0x0000000000007941 */ /* 0x000fea0003800200 */
.L_x_117:
[----:B------:R-:W1:Y:S01]  /*0810*/  LDCU.64 UR10, c[0x0][0x3a0] ;  /* 0x00007400ff0a77ac */ /* 0x000e620008000a00 */
[----:B------:R-:W-:Y:S01]  /*0820*/  ISETP.NE.U32.AND P1, PT, R18, RZ, PT ;  /* 0x000000ff1200720c */ /* 0x000fe20003f25070 */
[----:B------:R-:W2:Y:S01]  /*0830*/  @!P3 LDC.64 R4, c[0x0][0x3b8] ;  /* 0x0000ee00ff04bb82 */ /* 0x000ea20000000a00 */
[----:B------:R-:W-:Y:S01]  /*0840*/  R2UR UR8, R19 ;  /* 0x00000000130872ca */ /* 0x000fe200000e0000 */
[----:B------:R-:W3:Y:S01]  /*0850*/  LDCU.64 UR4, c[0x0][0x390] ;  /* 0x00007200ff0477ac */ /* 0x000ee20008000a00 */
[----:B------:R-:W-:Y:S02]  /*0860*/  LOP3.LUT R18, R0, 0x6, RZ, 0xc0, !PT ;  /* 0x0000000600127812 */ /* 0x000fe400078ec0ff */
[----:B------:R-:W-:Y:S02]  /*0870*/  CS2R R22, SRZ ;  /* 0x0000000000167805 */ /* 0x000fe4000001ff00 */
[----:B------:R-:W-:Y:S01]  /*0880*/  SHF.R.U32.HI R19, RZ, 0x2, R17 ;  /* 0x00000002ff137819 */ /* 0x000fe20000011611 */
[----:B------:R-:W-:Y:S01]  /*0890*/  VOTEU.ANY UP1, P4 ;  /* 0x0000000000ff7886 */ /* 0x000fe20002020100 */
[----:B------:R-:W-:Y:S01]  /*08a0*/  PLOP3.LUT P4, PT, PT, PT, UP1, 0x80, 0x8 ;  /* 0x000000000008781c */ /* 0x000fe20003f8f018 */
[----:B------:R-:W-:-:S02]  /*08b0*/  USHF.L.U32 UR44, UR44, 0x6, URZ ;  /* 0x000000062c2c7899 */ /* 0x000fc400080006ff */
[----:B------:R-:W-:Y:S01]  /*08c0*/  @!P3 IMAD R12, R19, UR7, R12 ;  /* 0x00000007130cbc24 */ /* 0x000fe2000f8e020c */
[----:B------:R-:W-:Y:S01]  /*08d0*/  VOTEU.ANY UP0, P1 ;  /* 0x0000000000ff7886 */ /* 0x000fe20000800100 */
[----:B------:R-:W-:Y:S01]  /*08e0*/  PLOP3.LUT P1, PT, PT, PT, UP1, 0x40, 0x4 ;  /* 0x000000000004781c */ /* 0x000fe20003f2e818 */
[----:B------:R-:W-:Y:S01]  /*08f0*/  UISETP.NE.AND.EX UP0, UPT, UR8, URZ, UPT, UP0 ;  /* 0x000000ff0800728c */ /* 0x000fe2000bf05300 */
[----:B-1----:R-:W-:Y:S02]  /*0900*/  ISETP.NE.U32.AND P0, PT, RZ, UR10, PT ;  /* 0x0000000aff007c0c */ /* 0x002fe4000bf05070 */
[----:B------:R-:W-:Y:S02]  /*0910*/  ISETP.GT.U32.OR P1, PT, R17, 0x1f, P1 ;  /* 0x0000001f1100780c */ /* 0x000fe40000f24470 */
[----:B---3--:R-:W-:Y:S02]  /*0920*/  ISETP.NE.U32.AND P2, PT, RZ, UR4, PT ;  /* 0x00000004ff007c0c */ /* 0x008fe4000bf45070 */
[----:B------:R-:W-:-:S02]  /*0930*/  ISETP.NE.AND.EX P0, PT, RZ, UR11, PT, P0 ;  /* 0x0000000bff007c0c */ /* 0x000fc4000bf05300 */
[----:B------:R-:W-:Y:S02]  /*0940*/  ISETP.NE.AND.EX P2, PT, RZ, UR5, PT, P2 ;  /* 0x00000005ff007c0c */ /* 0x000fe4000bf45320 */
[----:B------:R-:W1:Y:S01]  /*0950*/  @UP0 LDCU.64 UR4, c[0x0][0x418] ;  /* 0x00008300ff0407ac */ /* 0x000e620008000a00 */
[C---:B------:R-:W-:Y:S02]  /*0960*/  ISETP.GT.U32.OR P0, PT, R17.reuse, 0x1f, !P0 ;  /* 0x0000001f1100780c */ /* 0x040fe40004704470 */
[----:B------:R-:W-:Y:S02]  /*0970*/  ISETP.GT.U32.OR P2, PT, R17, 0x1f, !P2 ;  /* 0x0000001f1100780c */ /* 0x000fe40005744470 */
[----:B------:R-:W-:Y:S01]  /*0980*/  ISETP.NE.OR P0, PT, RZ, UR9, P0 ;  /* 0x00000009ff007c0c */ /* 0x000fe20008705670 */
[----:B------:R-:W3:Y:S01]  /*0990*/  @!P1 LDC.64 R10, c[0x0][0x450] ;  /* 0x00011400ff0a9b82 */ /* 0x000ee20000000a00 */
[----:B-----5:R-:W-:Y:S01]  /*09a0*/  @P4 R2UR UR38, R3 ;  /* 0x00000000032642ca */ /* 0x020fe200000e0000 */
[----:B------:R-:W-:Y:S01]  /*09b0*/  @!P3 IMAD R3, R21, UR44, R18 ;  /* 0x0000002c1503bc24 */ /* 0x000fe2000f8e0212 */
[----:B------:R-:W-:Y:S01]  /*09c0*/  VOTEU.ALL UP1, P1 ;  /* 0x0000000000ff7886 */ /* 0x000fe20000820000 */
[----:B------:R-:W-:-:S02]  /*09d0*/  PLOP3.LUT P4, PT, PT, PT, UP0, 0x80, 0x8 ;  /* 0x000000000008781c */ /* 0x000fc40003f8f008 */
[----:B------:R-:W-:-:S04]  /*09e0*/  @!P3 IMAD R3, R12, 0x8, R3 ;  /* 0x000000080c03b824 */ /* 0x000fc800078e0203 */
[----:B0-----:R-:W0:Y:S01]  /*09f0*/  @!P2 LDC.64 R6, c[0x0][0x390] ;  /* 0x0000e400ff06ab82 */ /* 0x001e220000000a00 */
[----:B--2---:R-:W-:Y:S01]  /*0a00*/  @!P3 IMAD.WIDE R4, R3, 0x2, R4 ;  /* 0x000000020304b825 */ /* 0x004fe200078e0204 */
[----:B------:R-:W-:Y:S01]  /*0a10*/  MOV R3, UR47 ;  /* 0x0000002f00037c02 */ /* 0x000fe20008000f00 */
[----:B-1----:R-:W-:Y:S02]  /*0a20*/  @UP0 UIMAD.WIDE.U32 UR4, UR41, 0x4, UR4 ;  /* 0x00000004290408a5 */ /* 0x002fe4000f8e0004 */
[----:B------:R-:W-:Y:S01]  /*0a30*/  @!UP1 UIMAD UR6, UR38, UR6, URZ ;  /* 0x00000006260692a4 */ /* 0x000fe2000f8e02ff */
[----:B------:R-:W2:Y:S01]  /*0a40*/  @!P3 LDG.E R23, desc[UR36][R4.64] ;  /* 0x000000240417b981 */ /* 0x000ea2000c1e1900 */
[----:B------:R-:W-:Y:S01]  /*0a50*/  IMAD R3, R3, 0x40, R0 ;  /* 0x0000004003037824 */ /* 0x000fe200078e0200 */
[----:B------:R-:W1:Y:S03]  /*0a60*/  @!P0 LDC.64 R8, c[0x0][0x3a0] ;  /* 0x0000e800ff088b82 */ /* 0x000e660000000a00 */
[----:B------:R-:W-:Y:S01]  /*0a70*/  MOV R14, UR6 ;  /* 0x00000006000e7c02 */ /* 0x000fe20008000f00 */
[----:B------:R-:W-:Y:S01]  /*0a80*/  IMAD.U32 R12, RZ, RZ, UR4 ;  /* 0x00000004ff0c7e24 */ /* 0x000fe2000f8e00ff */
[----:B------:R-:W-:Y:S01]  /*0a90*/  MOV R13, UR5 ;  /* 0x00000005000d7c02 */ /* 0x000fe20008000f00 */
[----:B------:R-:W4:Y:S02]  /*0aa0*/  LDCU.U8 UR4, c[0x0][0x404] ;  /* 0x00008080ff0477ac */ /* 0x000f240008000000 */
[----:B------:R-:W-:-:S02]  /*0ab0*/  @!P1 IMAD R15, R14, 0x40, R3 ;  /* 0x000000400e0f9824 */ /* 0x000fc400078e0203 */
[----:B------:R-:W2:Y:S02]  /*0ac0*/  @P4 LDG.E R12, desc[UR36][R12.64] ;  /* 0x000000240c0c4981 */ /* 0x000ea4000c1e1900 */
[----:B---3--:R-:W-:Y:S02]  /*0ad0*/  @!P1 IMAD.WIDE R10, R15, 0x2, R10 ;  /* 0x000000020f0a9825 */ /* 0x008fe400078e020a */
[----:B------:R-:W3:Y:S02]  /*0ae0*/  LDC R15, c[0x0][0x400] ;  /* 0x00010000ff0f7b82 */ /* 0x000ee40000000800 */
[C---:B0-----:R-:W-:Y:S02]  /*0af0*/  @!P2 IMAD.WIDE.U32 R6, R3.reuse, 0x2, R6 ;  /* 0x000000020306a825 */ /* 0x041fe400078e0006 */
[----:B------:R-:W2:Y:S02]  /*0b00*/  @!P1 LDG.E R10, desc[UR36][R10.64] ;  /* 0x000000240a0a9981 */ /* 0x000ea4000c1e1900 */
[----:B-1----:R-:W-:Y:S01]  /*0b10*/  @!P0 IMAD.WIDE.U32 R8, R3, 0x2, R8 ;  /* 0x0000000203088825 */ /* 0x002fe200078e0008 */
[----:B------:R-:W-:-:S04]  /*0b20*/  MOV R3, RZ ;  /* 0x000000ff00037202 */ /* 0x000fc80000000f00 */
[----:B------:R-:W2:Y:S04]  /*0b30*/  @!P0 LDG.E R22, desc[UR36][R8.64] ;  /* 0x0000002408168981 */ /* 0x000ea8000c1e1900 */
[----:B------:R-:W2:Y:S01]  /*0b40*/  @!P2 LDG.E R3, desc[UR36][R6.64] ;  /* 0x000000240603a981 */ /* 0x000ea2000c1e1900 */
[----:B----4-:R-:W-:Y:S02]  /*0b50*/  ISETP.NE.AND P0, PT, RZ, UR4, PT ;  /* 0x00000004ff007c0c */ /* 0x010fe4000bf05270 */
[----:B------:R-:W-:Y:S02]  /*0b60*/  ISETP.NE.AND P2, PT, RZ, UR9, PT ;  /* 0x00000009ff007c0c */ /* 0x000fe4000bf45270 */
[----:B---3--:R-:W-:Y:S01]  /*0b70*/  ISETP.LT.OR P0, PT, R15, 0x1, P0 ;  /* 0x000000010f00780c */ /* 0x008fe20000701670 */
[----:B------:R-:W-:Y:S01]  /*0b80*/  UIMAD UR41, UR41, UR7, URZ ;  /* 0x00000007292972a4 */ /* 0x000fe2000f8e02ff */
[----:B------:R-:W-:Y:S01]  /*0b90*/  BSSY.RECONVERGENT B6, `(.L_x_119) ;  /* 0x00000e1000067945 */ /* 0x000fe20003800200 */
[----:B------:R-:W-:-:S04]  /*0ba0*/  UMOV UR39, URZ ;  /* 0x000000ff00277c82 */ /* 0x000fc80008000000 */
[----:B------:R-:W-:-:S05]  /*0bb0*/  IMAD.U32 R16, RZ, RZ, UR41 ;  /* 0x00000029ff107e24 */ /* 0x000fca000f8e00ff */
[----:B------:R-:W-:Y:S02]  /*0bc0*/  SHF.R.S32.HI R16, RZ, 0x1f, R16 ;  /* 0x0000001fff107819 */ /* 0x000fe40000011410 */
[----:B--2---:R-:W-:Y:S01]  /*0bd0*/  @P4 R2UR UR39, R12 ;  /* 0x000000000c2742ca */ /* 0x004fe200000e0000 */
[----:B------:R-:W-:Y:S02]  /*0be0*/  @!P2 HADD2 R23, R23, R22 ;  /* 0x000000161717a230 */ /* 0x000fe40000000000 */
[----:B------:R-:W-:Y:S02]  /*0bf0*/  HFMA2 R24, R24, 1, 1, R3 ;  /* 0x3c003c0018187831 */ /* 0x000fe40000000003 */
[----:B------:R-:W-:Y:S01]  /*0c00*/  @!P1 HMUL2 R23, R23, R10 ;  /* 0x0000000a17179232 */ /* 0x000fe20000000000 */
[----:B------:R-:W-:Y:S09]  /*0c10*/  @P0 BRA `(.L_x_120) ;  /* 0x0000000000d00947 */ /* 0x000ff20003800000 */
        /* <DEDUP_REMOVED lines=30> */
.L_x_121:
        /* <DEDUP_REMOVED lines=22> */
.L_x_120:
        /* <DEDUP_REMOVED lines=10> */
[----:B0-----:R-:W-:Y:S01]  /*1000*/  IADD3 R4, PT, PT, R3, 0xffffffe, RZ ;  /* 0x0ffffffe03047810 */ /* 0x001fe20007ffe0ff */
[----:B------:R-:W-:-:S05]  /*1010*/  IMAD.MOV R3, RZ, RZ, -R9 ;  /* 0x000000ffff037224 */ /* 0x000fca00078e0a09 */
[----:B------:R0:W1:Y:S02]  /*1020*/  F2I.FTZ.U32.TRUNC.NTZ R5, R4 ;  /* 0x0000000400057305 */ /* 0x000064000021f000 */
[----:B0-----:R-:W-:Y:S01]  /*1030*/  MOV R4, RZ ;  /* 0x000000ff00047202 */ /* 0x001fe20000000f00 */
[----:B-1----:R-:W-:-:S04]  /*1040*/  IMAD.MOV R7, RZ, RZ, -R5 ;  /* 0x000000ffff077224 */ /* 0x002fc800078e0a05 */
[----:B------:R-:W-:-:S04]  /*1050*/  IMAD R7, R7, R6, RZ ;  /* 0x0000000607077224 */ /* 0x000fc800078e02ff */
[----:B------:R-:W-:-:S06]  /*1060*/  IMAD.HI.U32 R5, R5, R7, R4 ;  /* 0x0000000705057227 */ /* 0x000fcc00078e0004 */
[----:B------:R-:W-:-:S04]  /*1070*/  IMAD.HI.U32 R26, R5, R8, RZ ;  /* 0x00000008051a7227 */ /* 0x000fc800078e00ff */
[----:B------:R-:W-:-:S05]  /*1080*/  IMAD R3, R26, R3, R8 ;  /* 0x000000031a037224 */ /* 0x000fca00078e0208 */
[----:B------:R-:W-:-:S13]  /*1090*/  ISETP.GT.U32.AND P1, PT, R6, R3, PT ;  /* 0x000000030600720c */ /* 0x000fda0003f24070 */
[-C--:B------:R-:W-:Y:S01]  /*10a0*/  @!P1 IADD3 R3, PT, PT, R3, -R6.reuse, RZ ;  /* 0x8000000603039210 */ /* 0x080fe20007ffe0ff */
[----:B------:R-:W-:Y:S01]  /*10b0*/  @!P1 VIADD R26, R26, 0x1 ;  /* 0x000000011a1a9836 */ /* 0x000fe20000000000 */
[----:B------:R-:W-:Y:S02]  /*10c0*/  ISETP.NE.AND P1, PT, R25, RZ, PT ;  /* 0x000000ff1900720c */ /* 0x000fe40003f25270 */
[----:B------:R-:W-:Y:S02]  /*10d0*/  ISETP.GE.U32.AND P0, PT, R3, R6, PT ;  /* 0x000000060300720c */ /* 0x000fe40003f06070 */
[----:B------:R-:W-:-:S04]  /*10e0*/  LOP3.LUT R3, R0, R25, RZ, 0x3c, !PT ;  /* 0x0000001900037212 */ /* 0x000fc800078e3cff */
[----:B------:R-:W-:Y:S02]  /*10f0*/  ISETP.GE.AND P2, PT, R3, RZ, PT ;  /* 0x000000ff0300720c */ /* 0x000fe40003f46270 */
[----:B------:R-:W-:-:S05]  /*1100*/  LOP3.LUT R3, R25, 0x1, RZ, 0xc0, !PT ;  /* 0x0000000119037812 */ /* 0x000fca00078ec0ff */
[----:B------:R-:W-:Y:S02]  /*1110*/  @P0 IADD3 R26, PT, PT, R26, 0x1, RZ ;  /* 0x000000011a1a0810 */ /* 0x000fe40007ffe0ff */
[----:B------:R-:W-:-:S04]  /*1120*/  ISETP.GE.AND P0, PT, R0, R15, PT ;  /* 0x0000000f0000720c */ /* 0x000fc80003f06270 */
[----:B------:R-:W-:Y:S01]  /*1130*/  @!P2 IMAD.MOV R26, RZ, RZ, -R26 ;  /* 0x000000ffff1aa224 */ /* 0x000fe200078e0a1a */
[----:B------:R-:W-:Y:S02]  /*1140*/  @!P1 LOP3.LUT R26, RZ, R25, RZ, 0x33, !PT ;  /* 0x00000019ff1a9212 */ /* 0x000fe400078e33ff */
[----:B------:R-:W-:Y:S02]  /*1150*/  ISETP.GT.U32.OR P1, PT, R17, 0x1f, P0 ;  /* 0x0000001f1100780c */ /* 0x000fe40000724470 */
[----:B------:R-:W-:Y:S02]  /*1160*/  ISETP.NE.U32.AND P0, PT, R3, 0x1, PT ;  /* 0x000000010300780c */ /* 0x000fe40003f05070 */
[----:B------:R-:W-:Y:S02]  /*1170*/  IADD3 R27, PT, PT, -R26, RZ, RZ ;  /* 0x000000ff1a1b7210 */ /* 0x000fe40007ffe1ff */
[----:B------:R-:W-:-:S03]  /*1180*/  P2R R28, PR, RZ, 0x2 ;  /* 0x00000002ff1c7803 */ /* 0x000fc60000000000 */
[----:B------:R-:W-:-:S06]  /*1190*/  IMAD R27, R25, R27, R0 ;  /* 0x0000001b191b7224 */ /* 0x000fcc00078e0200 */
[----:B------:R-:W-:Y:S05]  /*11a0*/  @P0 BRA `(.L_x_123) ;  /* 0x0000000000400947 */ /* 0x000fea0003800000 */
[----:B------:R-:W-:Y:S01]  /*11b0*/  MOV R0, 0x0 ;  /* 0x0000000000007802 */ /* 0x000fe20000000f00 */
[----:B------:R-:W0:Y:S01]  /*11c0*/  LDCU.64 UR4, c[0x4][0xc8] ;  /* 0x01001900ff0477ac */ /* 0x000e220008000a00 */
[----:B------:R-:W-:Y:S02]  /*11d0*/  HFMA2 R12, -RZ, RZ, 0, 5.9604644775390625e-08 ;  /* 0x00000001ff0c7431 */ /* 0x000fe400000001ff */
[----:B------:R-:W-:Y:S01]  /*11e0*/  IMAD.MOV.U32 R8, RZ, RZ, 0x53f ;  /* 0x0000053fff087424 */ /* 0x000fe200078e00ff */
[----:B------:R1:W2:Y:S01]  /*11f0*/  LDC.64 R14, c[0x4][R0] ;  /* 0x01000000000e7b82 */ /* 0x0002a20000000a00 */
[----:B------:R-:W3:Y:S01]  /*1200*/  LDCU.64 UR6, c[0x4][0xd0] ;  /* 0x01001a00ff0677ac */ /* 0x000ee20008000a00 */
[----:B------:R-:W-:Y:S01]  /*1210*/  IMAD.MOV.U32 R13, RZ, RZ, RZ ;  /* 0x000000ffff0d7224 */ /* 0x000fe200078e00ff */
[----:B------:R-:W4:Y:S01]  /*1220*/  LDCU.64 UR8, c[0x4][0xb8] ;  /* 0x01001700ff0877ac */ /* 0x000f220008000a00 */
[----:B0-----:R-:W-:Y:S01]  /*1230*/  IMAD.U32 R4, RZ, RZ, UR4 ;  /* 0x00000004ff047e24 */ /* 0x001fe2000f8e00ff */
[----:B------:R-:W-:Y:S01]  /*1240*/  MOV R5, UR5 ;  /* 0x0000000500057c02 */ /* 0x000fe20008000f00 */
[----:B---3--:R-:W-:Y:S01]  /*1250*/  IMAD.U32 R6, RZ, RZ, UR6 ;  /* 0x00000006ff067e24 */ /* 0x008fe2000f8e00ff */
[----:B------:R-:W-:Y:S01]  /*1260*/  MOV R7, UR7 ;  /* 0x0000000700077c02 */ /* 0x000fe20008000f00 */
[----:B----4-:R-:W-:Y:S01]  /*1270*/  IMAD.U32 R10, RZ, RZ, UR8 ;  /* 0x00000008ff0a7e24 */ /* 0x010fe2000f8e00ff */
[----:B-1----:R-:W-:-:S07]  /*1280*/  MOV R11, UR9 ;  /* 0x00000009000b7c02 */ /* 0x002fce0008000f00 */
[----:B------:R-:W-:-:S07]  /*1290*/  LEPC R20, `(.L_x_123) ;  /* 0x000000001014794e */ /* 0x000fce0000000000 */
[----:B--2---:R-:W-:Y:S05]  /*12a0*/  CALL.ABS.NOINC R14 ;  /* 0x000000000e007343 */ /* 0x004fea0003c00000 */
.L_x_123:
[----:B------:R-:W0:Y:S01]  /*12b0*/  S2R R3, SR_CgaCtaId ;  /* 0x0000000000037919 */ /* 0x000e220000008800 */
[----:B------:R-:W1:Y:S01]  /*12c0*/  LDC R7, c[0x0][0x400] ;  /* 0x00010000ff077b82 */ /* 0x000e620000000800 */
[----:B------:R-:W-:Y:S02]  /*12d0*/  ISETP.NE.AND P6, PT, R28, RZ, PT ;  /* 0x000000ff1c00720c */ /* 0x000fe40003fc5270 */
[----:B------:R-:W-:-:S04]  /*12e0*/  MOV R0, 0x400 ;  /* 0x0000040000007802 */ /* 0x000fc80000000f00 */
[----:B------:R-:W-:-:S04]  /*12f0*/  IADD3 R0, PT, PT, R0, 0x120, RZ ;  /* 0x0000012000007810 */ /* 0x000fc80007ffe0ff */
[----:B0-----:R-:W-:-:S05]  /*1300*/  LEA R0, R3, R0, 0x18 ;  /* 0x0000000003007211 */ /* 0x001fca00078ec0ff */
[----:B-1----:R-:W-:Y:S01]  /*1310*/  IMAD R3, R7, 0x2, R0 ;  /* 0x0000000207037824 */ /* 0x002fe200078e0200 */
[----:B------:R-:W-:Y:S06]  /*1320*/  @P6 BRA `(.L_x_124) ;  /* 0x00000000001c6947 */ /* 0x000fec0003800000 */
[----:B------:R-:W0:Y:S01]  /*1330*/  LDCU UR4, c[0x0][0x40c] ;  /* 0x00008180ff0477ac */ /* 0x000e220008000800 */
[----:B------:R-:W-:-:S05]  /*1340*/  IMAD R4, R25, R26, R27 ;  /* 0x0000001a19047224 */ /* 0x000fca00078e021b */
[----:B------:R-:W-:-:S05]  /*1350*/  LEA R5, R4, R0, 0x1 ;  /* 0x0000000004057211 */ /* 0x000fca00078e08ff */
[----:B------:R1:W-:Y:S01]  /*1360*/  STS [R5], R24 ;  /* 0x0000001805007388 */ /* 0x0003e20000000800 */
[----:B0-----:R-:W-:-:S13]  /*1370*/  ISETP.NE.AND P0, PT, RZ, UR4, PT ;  /* 0x00000004ff007c0c */ /* 0x001fda000bf05270 */
[----:B------:R-:W-:-:S05]  /*1380*/  @!P0 IMAD R4, R4, 0x2, R3 ;  /* 0x0000000204048824 */ /* 0x000fca00078e0203 */
[----:B------:R1:W-:Y:S02]  /*1390*/  @!P0 STS [R4], R23 ;  /* 0x0000001704008388 */ /* 0x0003e40000000800 */
.L_x_124:
        /* <DEDUP_REMOVED lines=20> */
[----:B------:R-:W-:Y:S01]  /*14e0*/  IMAD.IADD R14, R3, 0x1, R6 ;  /* 0x00000001030e7824 */ /* 0x000fe200078e0206 */
[----:B------:R-:W-:Y:S01]  /*14f0*/  ISETP.GE.AND P0, PT, R6, R7, PT ;  /* 0x000000070600720c */ /* 0x000fe20003f06270 */
[----:B------:R-:W-:Y:S03]  /*1500*/  BSSY.RECONVERGENT B2, `(.L_x_129) ;  /* 0x0000020000027945 */ /* 0x000fe60003800200 */
[----:B------:R-:W-:Y:S01]  /*1510*/  LEA R13, R25, R14, 0x1 ;  /* 0x0000000e190d7211 */ /* 0x000fe200078e08ff */
[----:B------:R-:W-:Y:S04]  /*1520*/  LDS.U16 R23, [R14] ;  /* 0x000000000e177984 */ /* 0x000fe80000000400 */
[----:B------:R-:W0:Y:S02]  /*1530*/  LDS.U16 R4, [R13] ;  /* 0x000000000d047984 */ /* 0x000e240000000400 */
[----:B0-----:R-:W-:-:S02]  /*1540*/  PRMT R23, R23, 0x5410, R4 ;  /* 0x0000541017177816 */ /* 0x001fc40000000004 */
[----:B------:R-:W-:Y:S05]  /*1550*/  @P0 BRA `(.L_x_130) ;  /* 0x0000000000680947 */ /* 0x000fea0003800000 */
[----:B------:R-:W-:Y:S01]  /*1560*/  I2FP.F32.S32 R5, R7 ;  /* 0x0000000700057245 */ /* 0x000fe20000201400 */
[----:B------:R-:W-:Y:S01]  /*1570*/  VIADD R8, R8, -UR39 ;  /* 0x8000002708087c36 */ /* 0x000fe20008000000 */
[----:B------:R-:W-:Y:S01]  /*1580*/  I2FP.F32.S32 R4, R6 ;  /* 0x0000000600047245 */ /* 0x000fe20000201400 */
[--C-:B------:R-:W-:Y:S02]  /*1590*/  HADD2.F32 R15, -RZ, R23.reuse.H1_H1 ;  /* 0x30000017ff0f7230 */ /* 0x100fe40000004100 */
[----:B------:R-:W-:Y:S01]  /*15a0*/  HADD2.F32 R20, -RZ, R23.H0_H0 ;  /* 0x20000017ff147230 */ /* 0x000fe20000004100 */
[----:B------:R-:W0:Y:S01]  /*15b0*/  MUFU.RCP R5, R5 ;  /* 0x0000000500057308 */ /* 0x000e220000001000 */
        /* <DEDUP_REMOVED lines=20> */
.L_x_130:
[----:B------:R-:W-:Y:S05]  /*1700*/  BSYNC.RECONVERGENT B2 ;  /* 0x0000000000027941 */ /* 0x000fea0003800200 */
.L_x_129:
[----:B------:R-:W-:Y:S01]  /*1710*/  PRMT R4, R23, 0x7632, R4 ;  /* 0x0000763217047816 */ /* 0x000fe20000000004 */
[----:B------:R0:W-:Y:S04]  /*1720*/  STS.U16 [R14], R23 ;  /* 0x000000170e007388 */ /* 0x0001e80000000400 */
[----:B------:R0:W-:Y:S01]  /*1730*/  STS.U16 [R13], R4 ;  /* 0x000000040d007388 */ /* 0x0001e20000000400 */
[----:B------:R-:W-:Y:S05]  /*1740*/  BRA `(.L_x_131) ;  /* 0x0000000000507947 */ /* 0x000fea0003800000 */
.L_x_128:
        /* <DEDUP_REMOVED lines=20> */
.L_x_131:
[----:B------:R-:W-:Y:S05]  /*1890*/  BSYNC.RECONVERGENT B1 ;  /* 0x0000000000017941 */ /* 0x000fea0003800200 */
.L_x_127:
[----:B------:R-:W-:Y:S01]  /*18a0*/  PRMT R6, R24, 0x7632, R6 ;  /* 0x0000763218067816 */ /* 0x000fe20000000006 */
[----:B------:R1:W-:Y:S04]  /*18b0*/  STS.U16 [R11], R24 ;  /* 0x000000180b007388 */ /* 0x0003e80000000400 */
[----:B------:R1:W-:Y:S02]  /*18c0*/  STS.U16 [R12], R6 ;  /* 0x000000060c007388 */ /* 0x0003e40000000400 */
.L_x_126:
[----:B------:R-:W-:Y:S05]  /*18d0*/  BSYNC.RECONVERGENT B0 ;  /* 0x0000000000007941 */ /* 0x000fea0003800200 */
.L_x_125:
        /* <DEDUP_REMOVED lines=10> */
.L_x_133:
[----:B------:R-:W-:Y:S05]  /*1980*/  BSYNC.RECONVERGENT B0 ;  /* 0x0000000000007941 */ /* 0x000fea0003800200 */
.L_x_132:
[----:B------:R-:W-:Y:S06]  /*1990*/  BAR.SYNC.DEFER_BLOCKING 0x0 ;  /* 0x0000000000007b1d */ /* 0x000fec0000010000 */
.L_x_122:
[----:B------:R-:W-:Y:S05]  /*19a0*/  BSYNC.RECONVERGENT B6 ;  /* 0x0000000000067941 */ /* 0x000fea0003800200 */
.L_x_119:
[----:B------:R-:W3:Y:S01]  /*19b0*/  LDC R7, c[0x0][0x3f4] ;  /* 0x0000fd00ff077b82 */ /* 0x000ee20000000800 */
[----:B------:R-:W-:Y:S02]  /*19c0*/  ISETP.GT.U32.AND P0, PT, R17, 0x1f, PT ;  /* 0x0000001f1100780c */ /* 0x000fe40003f04070 */
[----:B---3--:R-:W-:-:S04]  /*19d0*/  IADD3 R0, PT, PT, RZ, -R7, RZ ;  /* 0x80000007ff007210 */ /* 0x008fc80007ffe0ff */
[----:B------:R-:W-:-:S04]  /*19e0*/  VIADDMNMX R0, R0, UR46, RZ, !PT ;  /* 0x0000002e00007c46 */ /* 0x000fc8000f8001ff */
[----:B------:R-:W-:Y:S01]  /*19f0*/  R2UR UR16, R0 ;  /* 0x00000000001072ca */ /* 0x000fe200000e0000 */
[----:B------:R-:W-:Y:S02]  /*1a00*/  IMAD.MOV.U32 R0, RZ, RZ, -0x800001 ;  /* 0xff7fffffff007424 */ /* 0x000fe400078e00ff */
[----:B------:R-:W-:-:S12]  /*1a10*/  @P0 BRA `(.L_x_134) ;  /* 0x0000000000f00947 */ /* 0x000fd80003800000 */
[----:B------:R-:W3:Y:S01]  /*1a20*/  LDCU UR4, c[0x0][0x40c] ;  /* 0x00008180ff0477ac */ /* 0x000ee20008000800 */
[----:B------:R-:W5:Y:S01]  /*1a30*/  S2R R9, SR_CgaCtaId ;  /* 0x0000000000097919 */ /* 0x000f620000008800 */
[----:B------:R-:W-:Y:S01]  /*1a40*/  MOV R10, 0x400 ;  /* 0x00000400000a7802 */ /* 0x000fe20000000f00 */
[----:B------:R-:W-:Y:S02]  /*1a50*/  IMAD R19, R19, R7, UR40 ;  /* 0x0000002813137e24 */ /* 0x000fe4000f8e0207 */
[----:B------:R-:W-:Y:S01]  /*1a60*/  IMAD R18, R7, UR44, R18 ;  /* 0x0000002c07127c24 */ /* 0x000fe2000f8e0212 */
[----:B------:R-:W-:-:S04]  /*1a70*/  IADD3 R3, PT, PT, R10, 0x20, RZ ;  /* 0x000000200a037810 */ /* 0x000fc80007ffe0ff */
[----:B------:R-:W-:Y:S02]  /*1a80*/  LEA R19, R19, R18, 0x3 ;  /* 0x0000001213137211 */ /* 0x000fe400078e18ff */
[----:B---3--:R-:W-:Y:S01]  /*1a90*/  ISETP.NE.AND P0, PT, RZ, UR4, PT ;  /* 0x00000004ff007c0c */ /* 0x008fe2000bf05270 */
[----:B------:R-:W-:-:S12]  /*1aa0*/  UMOV UR4, 0xffffffff ;  /* 0xffffffff00047882 */ /* 0x000fd80000000000 */
[----:B01----:R-:W0:Y:S01]  /*1ab0*/  @!P0 LDC.64 R4, c[0x0][0x3b8] ;  /* 0x0000ee00ff048b82 */ /* 0x003e220000000a00 */
[----:B------:R-:W-:Y:S01]  /*1ac0*/  @!P0 VIADD R8, R10, 0xa0 ;  /* 0x000000a00a088836 */ /* 0x000fe20000000000 */
[----:B-----5:R-:W-:-:S04]  /*1ad0*/  LEA R6, R9, R3, 0x18 ;  /* 0x0000000309067211 */ /* 0x020fc800078ec0ff */
[----:B------:R-:W-:Y:S01]  /*1ae0*/  @!P0 LEA R8, R9, R8, 0x18 ;  /* 0x0000000809088211 */ /* 0x000fe200078ec0ff */
[----:B------:R-:W-:-:S03]  /*1af0*/  IMAD R3, R17, 0x4, R6 ;  /* 0x0000000411037824 */ /* 0x000fc600078e0206 */
[----:B------:R-:W-:Y:S02]  /*1b00*/  @!P0 LEA R9, R17, R8, 0x2 ;  /* 0x0000000811098211 */ /* 0x000fe400078e10ff */
        /* <DEDUP_REMOVED lines=18> */
.L_x_228:
        /* <DEDUP_REMOVED lines=16> */
[----:B------:R-:W-:Y:S01]  /*1d30*/  VIADD R10, R10, 0x120 ;  /* 0x000001200a0a7836 */ /* 0x000fe20000000000 */
[----:B------:R-:W2:Y:S02]  /*1d40*/  LDCU UR7, c[0x0][0x410] ;  /* 0x00008200ff0777ac */ /* 0x000ea40008000800 */
[----:B------:R-:W3:Y:S02]  /*1d50*/  @P0 LDG.E.U16 R4, desc[UR36][R4.64] ;  /* 0x0000002404040981 */ /* 0x000ee4000c1e1500 */
[----:B------:R-:W-:Y:S01]  /*1d60*/  R2UR UR5, R10 ;  /* 0x000000000a0572ca */ /* 0x000fe200000e0000 */
[----:B------:R-:W-:Y:S01]  /*1d70*/  UIADD3 UR4, UPT, UPT, UR46, -UR16, URZ ;  /* 0x800000102e047290 */ /* 0x000fe2000fffe0ff */
[----:B--2---:R-:W-:-:S11]  /*1d80*/  FMUL.FTZ R0, R14, UR7 ;  /* 0x000000070e007c20 */ /* 0x004fd60008410000 */
[----:B-1----:R-:W-:-:S04]  /*1d90*/  ULEA UR5, UR6, UR5, 0x18 ;  /* 0x0000000506057291 */ /* 0x002fc8000f8ec0ff */
[----:B------:R-:W-:Y:S01]  /*1da0*/  ULEA UR4, UR4, UR5, 0x2 ;  /* 0x0000000504047291 */ /* 0x000fe2000f8e10ff */
[----:B---3--:R-:W-:-:S05]  /*1db0*/  @P0 HADD2.F32 R3, -RZ, R4.H0_H0 ;  /* 0x20000004ff030230 */ /* 0x008fca0000004100 */
[----:B------:R-:W-:-:S05]  /*1dc0*/  @P0 FADD.FTZ R0, R0, R3 ;  /* 0x0000000300000221 */ /* 0x000fca0000010000 */
[----:B------:R3:W-:Y:S02]  /*1dd0*/  STS [UR4+-0x4], R0 ;  /* 0xfffffc00ff007988 */ /* 0x0007e40008000804 */
.L_x_134:
[----:B------:R-:W-:Y:S05]  /*1de0*/  WARPSYNC.ALL ;  /* 0x0000000000007948 */ /* 0x000fea0003800000 */
[----:B------:R-:W5:Y:S08]  /*1df0*/  S2UR UR20, SR_CgaCtaId ;  /* 0x00000000001479c3 */ /* 0x000f700000008800 */
[----:B------:R-:W-:Y:S01]  /*1e00*/  BAR.SYNC.DEFER_BLOCKING 0x0 ;  /* 0x0000000000007b1d */ /* 0x000fe20000010000 */
[----:B------:R-:W-:Y:S01]  /*1e10*/  SHF.L.U32 R3, R17, 0x3, RZ ;  /* 0x0000000311037819 */ /* 0x000fe200000006ff */
[----:B------:R-:W-:Y:S01]  /*1e20*/  UIADD3 UR43, UPT, UPT, UR43, 0xf, -UR16 ;  /* 0x0000000f2b2b7890 */ /* 0x000fe2000fffe810 */
[----:B------:R-:W-:-:S02]  /*1e30*/  SHF.R.U32.HI R10, RZ, 0x1, R17 ;  /* 0x00000001ff0a7819 */ /* 0x000fc40000011611 */
[----:B------:R-:W-:Y:S01]  /*1e40*/  LOP3.LUT R3, R3, 0x8, RZ, 0xc0, !PT ;  /* 0x0000000803037812 */ /* 0x000fe200078ec0ff */
[----:B------:R-:W-:Y:S01]  /*1e50*/  UMOV UR17, 0x400 ;  /* 0x0000040000117882 */ /* 0x000fe20000000000 */
[----:B------:R-:W0:Y:S01]  /*1e60*/  LDCU UR5, c[0x0][0x40c] ;  /* 0x00008180ff0577ac */ /* 0x000e220008000800 */
[----:B------:R-:W-:Y:S01]  /*1e70*/  UIADD3 UR4, UPT, UPT, UR17, 0x20, URZ ;  /* 0x0000002011047890 */ /* 0x000fe2000fffe0ff */
[----:B------:R-:W1:Y:S01]  /*1e80*/  LDCU UR6, c[0x0][0x3f0] ;  /* 0x00007e00ff0677ac */ /* 0x000e620008000800 */
[----:B------:R-:W2:Y:S01]  /*1e90*/  LDCU UR22, c[0x0][0x40c] ;  /* 0x00008180ff1677ac */ /* 0x000ea20008000800 */
[----:B------:R-:W2:Y:S01]  /*1ea0*/  LDCU UR23, c[0x0][0x3f8] ;  /* 0x00007f00ff1777ac */ /* 0x000ea20008000800 */
[----:B-----5:R-:W-:Y:S02]  /*1eb0*/  ULEA UR4, UR20, UR4, 0x18 ;  /* 0x0000000414047291 */ /* 0x020fe4000f8ec0ff */
[----:B0-----:R-:W-:Y:S01]  /*1ec0*/  UISETP.NE.AND UP0, UPT, UR5, URZ, UPT ;  /* 0x000000ff0500728c */ /* 0x001fe2000bf05270 */
[----:B------:R-:W0:Y:S01]  /*1ed0*/  LDCU UR24, c[0x0][0x410] ;  /* 0x00008200ff1877ac */ /* 0x000e220008000800 */
[----:B-1----:R-:W-:-:S05]  /*1ee0*/  UIMAD UR6, UR42, UR6, UR47 ;  /* 0x000000062a0672a4 */ /* 0x002fca000f8e022f */
[----:B------:R-:W1:Y:S01]  /*1ef0*/  LDS.64 R50, [R3+UR4] ;  /* 0x0000000403327984 */ /* 0x000e620008000a00 */
[----:B------:R-:W0:Y:S03]  /*1f00*/  LDCU.64 UR8, c[0x0][0x3c8] ;  /* 0x00007900ff0877ac */ /* 0x000e260008000a00 */
[----:B------:R-:W0:Y:S01]  /*1f10*/  LDS.64 R48, [R3+UR4+0x10] ;  /* 0x0000100403307984 */ /* 0x000e220008000a00 */
[----:B------:R-:W0:Y:S03]  /*1f20*/  LDCU.64 UR10, c[0x0][0x3b8] ;  /* 0x00007700ff0a77ac */ /* 0x000e260008000a00 */
[----:B------:R-:W0:Y:S01]  /*1f30*/  LDS.64 R46, [R3+UR4+0x20] ;  /* 0x00002004032e7984 */ /* 0x000e220008000a00 */
[----:B------:R-:W0:Y:S03]  /*1f40*/  LDCU.64 UR12, c[0x0][0x438] ;  /* 0x00008700ff0c77ac */ /* 0x000e260008000a00 */
[----:B------:R-:W0:Y:S01]  /*1f50*/  LDS.64 R44, [R3+UR4+0x30] ;  /* 0x00003004032c7984 */ /* 0x000e220008000a00 */
[----:B------:R-:W0:Y:S03]  /*1f60*/  LDCU.64 UR14, c[0x0][0x448] ;  /* 0x00008900ff0e77ac */ /* 0x000e260008000a00 */
[----:B------:R-:W0:Y:S01]  /*1f70*/  LDS.64 R42, [R3+UR4+0x40] ;  /* 0x00004004032a7984 */ /* 0x000e220008000a00 */
[----:B------:R-:W-:-:S03]  /*1f80*/  USHF.L.U32 UR6, UR6, 0x6, URZ ;  /* 0x0000000606067899 */ /* 0x000fc600080006ff */
[----:B------:R-:W0:Y:S04]  /*1f90*/  LDS.64 R40, [R3+UR4+0x50] ;  /* 0x0000500403287984 */ /* 0x000e280008000a00 */
[----:B------:R-:W0:Y:S04]  /*1fa0*/  LDS.64 R38, [R3+UR4+0x60] ;  /* 0x0000600403267984 */ /* 0x000e280008000a00 */
[----:B------:R5:W0:Y:S01]  /*1fb0*/  LDS.64 R36, [R3+UR4+0x70] ;  /* 0x0000700403247984 */ /* 0x000a220008000a00 */
[----:B------:R-:W-:-:S04]  /*1fc0*/  USHF.R.S32.HI UR4, URZ, 0x1f, UR43 ;  /* 0x0000001fff047899 */ /* 0x000fc8000801142b */
[----:B------:R-:W-:Y:S01]  /*1fd0*/  ULEA.HI UR4, UR4, UR43, URZ, 0x4 ;  /* 0x0000002b04047291 */ /* 0x000fe2000f8f20ff */
[----:B-----5:R-:W-:-:S03]  /*1fe0*/  IMAD.SHL.U32 R3, R17, 0x4, RZ ;  /* 0x0000000411037824 */ /* 0x020fc600078e00ff */
[----:B------:R-:W-:Y:S02]  /*1ff0*/  ULOP3.LUT UR7, UR4, 0xfffffff0, URZ, 0xc0, !UPT ;  /* 0xfffffff004077892 */ /* 0x000fe4000f8ec0ff */
[----:B------:R-:W-:-:S04]  /*2000*/  LOP3.LUT R4, R3, 0x4, RZ, 0xc0, !PT ;  /* 0x0000000403047812 */ /* 0x000fc800078ec0ff */
[----:B------:R-:W-:Y:S01]  /*2010*/  ISETP.GE.AND P0, PT, R10, UR7, PT ;  /* 0x000000070a007c0c */ /* 0x000fe2000bf06270 */
[----:B-12---:R-:W-:-:S12]  /*2020*/  BRA.U UP0, `(.L_x_136) ;  /* 0x00000001002c7547 */ /* 0x006fd8000b800000 */
[----:B------:R-:W-:-:S04]  /*2030*/  UIADD3 UR4, UPT, UPT, UR17, 0xa0, URZ ;  /* 0x000000a011047890 */ /* 0x000fc8000fffe0ff */
[----:B------:R-:W-:-:S06]  /*2040*/  ULEA UR4, UR20, UR4, 0x18 ;  /* 0x0000000414047291 */ /* 0x000fcc000f8ec0ff */
[----:B------:R-:W-:-:S05]  /*2050*/  LEA R3, R4, UR4, 0x1 ;  /* 0x0000000404037c11 */ /* 0x000fca000f8e08ff */
[----:B------:R1:W2:Y:S04]  /*2060*/  LDS.64 R34, [R3] ;  /* 0x0000000003227984 */ /* 0x0002a80000000a00 */
[----:B------:R1:W0:Y:S04]  /*2070*/  LDS.64 R32, [R3+0x10] ;  /* 0x0000100003207984 */ /* 0x0002280000000a00 */
[----:B------:R1:W0:Y:S04]  /*2080*/  LDS.64 R30, [R3+0x20] ;  /* 0x00002000031e7984 */ /* 0x0002280000000a00 */
[----:B------:R1:W0:Y:S04]  /*2090*/  LDS.64 R28, [R3+0x30] ;  /* 0x00003000031c7984 */ /* 0x0002280000000a00 */
[----:B------:R1:W0:Y:S04]  /*20a0*/  LDS.64 R26, [R3+0x40] ;  /* 0x00004000031a7984 */ /* 0x0002280000000a00 */
[----:B----4-:R1:W4:Y:S04]  /*20b0*/  LDS.64 R24, [R3+0x50] ;  /* 0x0000500003187984 */ /* 0x0103280000000a00 */
[----:B------:R1:W0:Y:S04]  /*20c0*/  LDS.64 R22, [R3+0x60] ;  /* 0x0000600003167984 */ /* 0x0002280000000a00 */
[----:B------:R1:W0:Y:S02]  /*20d0*/  LDS.64 R20, [R3+0x70] ;  /* 0x0000700003147984 */ /* 0x0002240000000a00 */
.L_x_136:
[----:B------:R-:W-:Y:S04]  /*20e0*/  BSSY B0, `(.L_x_137) ;  /* 0x00001b7000007945 */ /* 0x000fe80003800000 */
[----:B------:R-:W-:Y:S05]  /*20f0*/  @P0 BRA `(.L_x_138) ;  /* 0x0000001800d40947 */ /* 0x000fea0003800000 */
[----:B-1----:R-:W-:Y:S01]  /*2100*/  IABS R3, R7 ;  /* 0x0000000700037213 */ /* 0x002fe20000000000 */
[----:B------:R-:W1:Y:S01]  /*2110*/  LDCU UR4, c[0x0][0x3f8] ;  /* 0x00007f00ff0477ac */ /* 0x000e620008000800 */
[----:B------:R-:W5:Y:S01]  /*2120*/  LDC.64 R18, c[0x0][0x450] ;  /* 0x00011400ff127b82 */ /* 0x000f620000000a00 */
[----:B------:R-:W-:Y:S01]  /*2130*/  MOV R11, UR7 ;  /* 0x00000007000b7c02 */ /* 0x000fe20008000f00 */
[----:B------:R-:W3:Y:S01]  /*2140*/  I2F.RP R6, R3 ;  /* 0x0000000300067306 */ /* 0x000ee20000209400 */
[----:B------:R-:W2:Y:S01]  /*2150*/  LDCU UR21, c[0x0][0x440] ;  /* 0x00008800ff1577ac */ /* 0x000ea20008000800 */
[----:B------:R-:W4:Y:S01]  /*2160*/  LDCU.64 UR18, c[0x0][0x420] ;  /* 0x00008400ff1277ac */ /* 0x000f220008000a00 */
[----:B------:R-:W-:-:S04]  /*2170*/  UIADD3 UR5, UPT, UPT, UR17, 0x120, URZ ;  /* 0x0000012011057890 */ /* 0x000fc8000fffe0ff */
[----:B------:R-:W-:Y:S01]  /*2180*/  ULEA UR5, UR20, UR5, 0x18 ;  /* 0x0000000514057291 */ /* 0x000fe2000f8ec0ff */
[----:B---3--:R-:W3:Y:S01]  /*2190*/  MUFU.RCP R6, R6 ;  /* 0x0000000600067308 */ /* 0x008ee20000001000 */
[----:B-1----:R-:W-:-:S06]  /*21a0*/  UIMAD UR4, UR38, UR4, UR47 ;  /* 0x00000004260472a4 */ /* 0x002fcc000f8e022f */
[----:B------:R-:W-:Y:S01]  /*21b0*/  MOV R7, UR4 ;  /* 0x0000000400077c02 */ /* 0x000fe20008000f00 */
[----:B--2---:R-:W-:Y:S01]  /*21c0*/  UIMAD UR4, UR47, UR21, UR46 ;  /* 0x000000152f0472a4 */ /* 0x004fe2000f8e022e */
[----:B----4-:R-:W-:-:S03]  /*21d0*/  ISETP.NE.U32.AND P0, PT, RZ, UR18, PT ;  /* 0x00000012ff007c0c */ /* 0x010fc6000bf05070 */
[----:B------:R-:W-:Y:S02]  /*21e0*/  IMAD R7, R7, 0x40, R4 ;  /* 0x0000004007077824 */ /* 0x000fe400078e0204 */
[----:B------:R-:W-:Y:S01]  /*21f0*/  HFMA2 R4, -RZ, RZ, 0, 0 ;  /* 0x00000000ff047431 */ /* 0x000fe200000001ff */
[----:B------:R-:W-:Y:S01]  /*2200*/  UIADD3 UR4, UPT, UPT, UR4, -0x1, URZ ;  /* 0xffffffff04047890 */ /* 0x000fe2000fffe0ff */
[----:B------:R-:W-:Y:S01]  /*2210*/  ISETP.NE.AND.EX P0, PT, RZ, UR19, PT, P0 ;  /* 0x00000013ff007c0c */ /* 0x000fe2000bf05300 */
[----:B-----5:R-:W-:Y:S01]  /*2220*/  IMAD.WIDE R18, R7, 0x2, R18 ;  /* 0x0000000207127825 */ /* 0x020fe200078e0212 */
[----:B---3--:R-:W-:-:S06]  /*2230*/  IADD3 R5, PT, PT, R6, 0xffffffe, RZ ;  /* 0x0ffffffe06057810 */ /* 0x008fcc0007ffe0ff */
[----:B------:R-:W1:Y:S02]  /*2240*/  F2I.FTZ.U32.TRUNC.NTZ R5, R5 ;  /* 0x0000000500057305 */ /* 0x000e64000021f000 */
[----:B-1----:R-:W-:-:S04]  /*2250*/  IMAD.MOV R8, RZ, RZ, -R5 ;  /* 0x000000ffff087224 */ /* 0x002fc800078e0a05 */
[----:B------:R-:W-:Y:S02]  /*2260*/  IMAD R9, R8, R3, RZ ;  /* 0x0000000308097224 */ /* 0x000fe400078e02ff */
[C---:B------:R-:W-:Y:S01]  /*2270*/  VIADD R8, R10.reuse, UR16 ;  /* 0x000000100a087c36 */ /* 0x040fe20008000000 */
[----:B------:R-:W-:Y:S01]  /*2280*/  LEA R10, R10, UR5, 0x2 ;  /* 0x000000050a0a7c11 */ /* 0x000fe2000f8e10ff */
[----:B------:R-:W-:Y:S01]  /*2290*/  IMAD.HI.U32 R4, R5, R9, R4 ;  /* 0x0000000905047227 */ /* 0x000fe200078e0004 */
[----:B------:R-:W-:-:S03]  /*22a0*/  MOV R5, UR18 ;  /* 0x0000001200057c02 */ /* 0x000fc60008000f00 */
[----:B------:R-:W-:Y:S01]  /*22b0*/  IMAD.U32 R9, RZ, RZ, UR21 ;  /* 0x00000015ff097e24 */ /* 0x000fe2000f8e00ff */
[----:B------:R-:W-:-:S03]  /*22c0*/  IADD3 R6, P1, P2, R5, UR41, R8 ;  /* 0x0000002905067c10 */ /* 0x000fc6000fa3e008 */
[----:B------:R-:W-:Y:S01]  /*22d0*/  IMAD R5, R9, UR4, R8 ;  /* 0x0000000409057c24 */ /* 0x000fe2000f8e0208 */
[----:B------:R-:W-:Y:S01]  /*22e0*/  IADD3.X R7, PT, PT, R16, UR19, RZ, P1, P2 ;  /* 0x0000001310077c10 */ /* 0x000fe20008fe44ff */
[----:B------:R-:W-:Y:S01]  /*22f0*/  VIADD R8, R8, 0x1 ;  /* 0x0000000108087836 */ /* 0x000fe20000000000 */
[----:B------:R-:W-:-:S07]  /*2300*/  IADD3 R9, PT, PT, R11, UR16, RZ ;  /* 0x000000100b097c10 */ /* 0x000fce000fffe0ff */
.L_x_154:
[----:B------:R-:W2:Y:S01]  /*2310*/  @P0 LDG.E.U8 R14, desc[UR36][R6.64] ;  /* 0x00000024060e0981 */ /* 0x000ea2000c1e1100 */
[----:B------:R-:W1:Y:S01]  /*2320*/  LDC R11, c[0x0][0x3f4] ;  /* 0x0000fd00ff0b7b82 */ /* 0x000e620000000800 */
[----:B------:R-:W-:Y:S01]  /*2330*/  VIADD R68, R8, 0xffffffff ;  /* 0xffffffff08447836 */ /* 0x000fe20000000000 */
[----:B------:R-:W-:Y:S04]  /*2340*/  BSSY.RECONVERGENT B1, `(.L_x_139) ;  /* 0x000003b000017945 */ /* 0x000fe80003800200 */
[----:B0-----:R-:W-:Y:S02]  /*2350*/  IABS R13, R68 ;  /* 0x00000044000d7213 */ /* 0x001fe40000000000 */
[----:B------:R-:W-:-:S03]  /*2360*/  ISETP.GE.AND P4, PT, R68, RZ, PT ;  /* 0x000000ff4400720c */ /* 0x000fc60003f86270 */
[----:B------:R-:W-:-:S05]  /*2370*/  IMAD.HI.U32 R12, R4, R13, RZ ;  /* 0x0000000d040c7227 */ /* 0x000fca00078e00ff */
[----:B------:R-:W-:Y:S02]  /*2380*/  IADD3 R12, PT, PT, -R12, RZ, RZ ;  /* 0x000000ff0c0c7210 */ /* 0x000fe40007ffe1ff */
[----:B-1----:R-:W-:Y:S02]  /*2390*/  IABS R15, R11 ;  /* 0x0000000b000f7213 */ /* 0x002fe40000000000 */
[----:B------:R-:W-:-:S03]  /*23a0*/  ISETP.NE.AND P3, PT, R11, RZ, PT ;  /* 0x000000ff0b00720c */ /* 0x000fc60003f65270 */
[----:B------:R-:W-:Y:S01]  /*23b0*/  IMAD R70, R15, R12, R13 ;  /* 0x0000000c0f467224 */ /* 0x000fe200078e020d */
[----:B------:R-:W-:-:S04]  /*23c0*/  MOV R13, UR46 ;  /* 0x0000002e000d7c02 */ /* 0x000fc80008000f00 */
[----:B------:R-:W-:Y:S01]  /*23d0*/  ISETP.GT.U32.AND P1, PT, R3, R70, PT ;  /* 0x000000460300720c */ /* 0x000fe20003f24070 */
[----:B------:R-:W-:-:S05]  /*23e0*/  VIADD R13, R13, 0xffffffff ;  /* 0xffffffff0d0d7836 */ /* 0x000fca0000000000 */
[----:B------:R-:W-:-:S07]  /*23f0*/  ISETP.GE.AND P5, PT, R68, R13, PT ;  /* 0x0000000d4400720c */ /* 0x000fce0003fa6270 */
[----:B------:R-:W-:-:S05]  /*2400*/  @!P1 IMAD.IADD R70, R70, 0x1, -R15 ;  /* 0x0000000146469824 */ /* 0x000fca00078e0a0f */
[----:B------:R-:W-:-:S13]  /*2410*/  ISETP.GT.U32.AND P1, PT, R3, R70, PT ;  /* 0x000000460300720c */ /* 0x000fda0003f24070 */
[----:B------:R-:W-:Y:S02]  /*2420*/  @!P1 IADD3 R70, PT, PT, R70, -R15, RZ ;  /* 0x8000000f46469210 */ /* 0x000fe40007ffe0ff */
[----:B------:R-:W-:-:S03]  /*2430*/  ISETP.GE.AND P1, PT, R68, R13, PT ;  /* 0x0000000d4400720c */ /* 0x000fc60003f26270 */
[----:B------:R-:W-:Y:S01]  /*2440*/  @!P4 IMAD.MOV R70, RZ, RZ, -R70 ;  /* 0x000000ffff46c224 */ /* 0x000fe200078e0a46 */
[----:B------:R-:W-:Y:S02]  /*2450*/  @!P3 LOP3.LUT R70, RZ, R11, RZ, 0x33, !PT ;  /* 0x0000000bff46b212 */ /* 0x000fe400078e33ff */
[----:B--2---:R-:W-:Y:S01]  /*2460*/  ISETP.NE.AND P2, PT, R14, RZ, P0 ;  /* 0x000000ff0e00720c */ /* 0x004fe20000745270 */
[----:B------:R-:W-:-:S12]  /*2470*/  @P5 BRA `(.L_x_140) ;  /* 0x00000000009c5947 */ /* 0x000fd80003800000 */
[----:B------:R-:W-:-:S04]  /*2480*/  IADD3 R13, P3, PT, R70, UR41, RZ ;  /* 0x00000029460d7c10 */ /* 0x000fc8000ff7e0ff */
[----:B------:R-:W-:Y:S02]  /*2490*/  IADD3.X R14, PT, PT, RZ, R16, RZ, P3, !PT ;  /* 0x00000010ff0e7210 */ /* 0x000fe40001ffe4ff */
[----:B0-----:R-:W-:-:S04]  /*24a0*/  LEA R12, P3, R13, UR8, 0x2 ;  /* 0x000000080d0c7c11 */ /* 0x001fc8000f8610ff */
[----:B------:R-:W-:-:S05]  /*24b0*/  LEA.HI.X R13, R13, UR9, R14, 0x2, P3 ;  /* 0x000000090d0d7c11 */ /* 0x000fca00098f140e */
[----:B------:R-:W2:Y:S01]  /*24c0*/  LDG.E R12, desc[UR36][R12.64] ;  /* 0x000000240c0c7981 */ /* 0x000ea2000c1e1900 */
[----:B------:R-:W-:Y:S02]  /*24d0*/  IMAD R15, R11, UR23, RZ ;  /* 0x000000170b0f7c24 */ /* 0x000fe4000f8e02ff */
[----:B------:R-:W-:-:S05]  /*24e0*/  IMAD.SHL.U32 R14, R17, 0x4, RZ ;  /* 0x00000004110e7824 */ /* 0x000fca00078e00ff */
[----:B------:R-:W-:-:S05]  /*24f0*/  LOP3.LUT R14, R14, 0x4, RZ, 0xc0, !PT ;  /* 0x000000040e0e7812 */ /* 0x000fca00078ec0ff */
[----:B------:R-:W-:-:S05]  /*2500*/  IMAD R52, R11, UR6, R14 ;  /* 0x000000060b347c24 */ /* 0x000fca000f8e020e */
[----:B------:R-:W-:Y:S01]  /*2510*/  SHF.R.S32.HI R72, RZ, 0x1f, R52 ;  /* 0x0000001fff487819 */ /* 0x000fe20000011434 */
[----:B--2---:R-:W-:-:S05]  /*2520*/  IMAD R15, R12, R15, RZ ;  /* 0x0000000f0c0f7224 */ /* 0x004fca00078e02ff */
[----:B------:R-:W-:-:S05]  /*2530*/  LEA R15, R15, R70, 0x3 ;  /* 0x000000460f0f7211 */ /* 0x000fca00078e18ff */
[----:B------:R-:W-:-:S05]  /*2540*/  IMAD.SHL.U32 R15, R15, 0x8, RZ ;  /* 0x000000080f0f7824 */ /* 0x000fca00078e00ff */
[----:B------:R-:W-:-:S04]  /*2550*/  IADD3 R53, P3, PT, R15, R52, RZ ;  /* 0x000000340f357210 */ /* 0x000fc80007f7e0ff */
[----:B------:R-:W-:Y:S02]  /*2560*/  LEA.HI.X.SX32 R72, R15, R72, 0x1, P3 ;  /* 0x000000480f487211 */ /* 0x000fe400018f0eff */
[----:B------:R-:W-:-:S04]  /*2570*/  LEA R52, P3, R53, UR10, 0x1 ;  /* 0x0000000a35347c11 */ /* 0x000fc8000f8608ff */
[----:B------:R-:W-:-:S06]  /*2580*/  LEA.HI.X R53, R53, UR11, R72, 0x1, P3 ;  /* 0x0000000b35357c11 */ /* 0x000fcc00098f0c48 */
[----:B------:R-:W5:Y:S01]  /*2590*/  LDG.E.64 R52, desc[UR36][R52.64] ;  /* 0x0000002434347981 */ /* 0x000f62000c1e1b00 */
[----:B------:R-:W-:-:S09]  /*25a0*/  UISETP.NE.AND UP0, UPT, UR22, URZ, UPT ;  /* 0x000000ff1600728c */ /* 0x000fd2000bf05270 */
[----:B------:R-:W-:Y:S05]  /*25b0*/  BRA.U UP0, `(.L_x_140) ;  /* 0x00000001004c7547 */ /* 0x000fea000b800000 */
[----:B------:R-:W-:-:S13]  /*25c0*/  ISETP.NE.AND P6, PT, R2, RZ, PT ;  /* 0x000000ff0200720c */ /* 0x000fda0003fc5270 */
[----:B------:R-:W-:Y:S01]  /*25d0*/  VOTEU.ANY UP0, P6 ;  /* 0x0000000000ff7886 */ /* 0x000fe20003000100 */
[----:B------:R-:W-:-:S13]  /*25e0*/  PLOP3.LUT P3, PT, PT, PT, UP0, 0x80, 0x8 ;  /* 0x000000000008781c */ /* 0x000fda0003f6f008 */
[----:B------:R-:W2:Y:S01]  /*25f0*/  @P3 LDG.E.64 R12, desc[UR36][R18.64] ;  /* 0x00000024120c3981 */ /* 0x000ea2000c1e1b00 */
[----:B------:R-:W0:Y:S01]  /*2600*/  S2UR UR4, SR_CTAID.Y ;  /* 0x00000000000479c3 */ /* 0x000e220000002600 */
[----:B------:R-:W-:Y:S01]  /*2610*/  PLOP3.LUT P4, PT, PT, PT, UP0, 0x80, 0x8 ;  /* 0x000000000008781c */ /* 0x000fe20003f8f008 */
[----:B-----5:R-:W-:Y:S01]  /*2620*/  HFMA2 R52, R52, 1, 1, R34 ;  /* 0x3c003c0034347831 */ /* 0x020fe20000000022 */
[----:B------:R-:W-:Y:S01]  /*2630*/  PLOP3.LUT P3, PT, PT, PT, UP0, 0x80, 0x8 ;  /* 0x000000000008781c */ /* 0x000fe20003f6f008 */
[----:B------:R-:W-:Y:S01]  /*2640*/  HADD2 R53, R53, R35 ;  /* 0x0000002335357230 */ /* 0x000fe20000000000 */
[----:B0-----:R-:W-:-:S06]  /*2650*/  UIMAD UR4, UR4, UR23, UR47 ;  /* 0x00000017040472a4 */ /* 0x001fcc000f8e022f */
[----:B------:R-:W-:-:S05]  /*2660*/  IMAD R15, R11, UR4, RZ ;  /* 0x000000040b0f7c24 */ /* 0x000fca000f8e02ff */
[----:B------:R-:W-:-:S04]  /*2670*/  LEA R15, R15, R14, 0x6 ;  /* 0x0000000e0f0f7211 */ /* 0x000fc800078e30ff */
[----:B------:R-:W-:-:S04]  /*2680*/  LEA R69, P5, R70, R15, 0x3 ;  /* 0x0000000f46457211 */ /* 0x000fc800078a18ff */
[----:B------:R-:W-:Y:S02]  /*2690*/  LEA.HI.X.SX32 R72, R15, RZ, 0x1, P5 ;  /* 0x000000ff0f487211 */ /* 0x000fe400028f0eff */
[----:B------:R-:W-:-:S04]  /*26a0*/  LEA R14, P5, R69, UR10, 0x1 ;  /* 0x0000000a450e7c11 */ /* 0x000fc8000f8a08ff */
[----:B------:R-:W-:Y:S01]  /*26b0*/  LEA.HI.X R15, R69, UR11, R72, 0x1, P5 ;  /* 0x0000000b450f7c11 */ /* 0x000fe2000a8f0c48 */
[----:B--2---:R-:W-:Y:S02]  /*26c0*/  @P4 HMUL2 R52, R52, R12 ;  /* 0x0000000c34344232 */ /* 0x004fe40000000000 */
[----:B------:R-:W-:-:S05]  /*26d0*/  @P3 HFMA2 R53, R53, R13, -RZ ;  /* 0x0000000d35353231 */ /* 0x000fca00001000ff */
[----:B------:R1:W-:Y:S02]  /*26e0*/  STG.E.64 desc[UR36][R14.64], R52 ;  /* 0x000000340e007986 */ /* 0x0003e4000c101b24 */
.L_x_140:
[----:B0-----:R-:W-:Y:S05]  /*26f0*/  BSYNC.RECONVERGENT B1 ;  /* 0x0000000000017941 */ /* 0x001fea0003800200 */
.L_x_139:
[----:B------:R-:W-:Y:S01]  /*2700*/  BSSY.RECONVERGENT B1, `(.L_x_141) ;  /* 0x0000092000017945 */ /* 0x000fe20003800200 */
[----:B------:R-:W-:-:S03]  /*2710*/  IMAD.IADD R72, R70, 0x1, R11 ;  /* 0x0000000146487824 */ /* 0x000fc600078e020b */
[----:B------:R-:W-:Y:S05]  /*2720*/  @P1 BRA `(.L_x_142) ;  /* 0x00000008003c1947 */ /* 0x000fea0003800000 */
[----:B------:R-:W-:Y:S02]  /*2730*/  IADD3 R12, P3, PT, R70, UR41, RZ ;  /* 0x00000029460c7c10 */ /* 0x000fe4000ff7e0ff */
[----:B------:R-:W-:Y:S02]  /*2740*/  ISETP.NE.AND P6, PT, R2, RZ, PT ;  /* 0x000000ff0200720c */ /* 0x000fe40003fc5270 */
[----:B------:R-:W-:Y:S02]  /*2750*/  IADD3.X R13, PT, PT, RZ, R16, RZ, P3, !PT ;  /* 0x00000010ff0d7210 */ /* 0x000fe40001ffe4ff */
[----:B-1----:R-:W-:-:S04]  /*2760*/  LEA R14, P3, R12, UR8, 0x2 ;  /* 0x000000080c0e7c11 */ /* 0x002fc8000f8610ff */
[----:B------:R-:W-:-:S05]  /*2770*/  LEA.HI.X R15, R12, UR9, R13, 0x2, P3 ;  /* 0x000000090c0f7c11 */ /* 0x000fca00098f140d */
[----:B------:R-:W2:Y:S01]  /*2780*/  LDG.E R74, desc[UR36][R14.64] ;  /* 0x000000240e4a7981 */ /* 0x000ea2000c1e1900 */
[----:B------:R-:W-:Y:S01]  /*2790*/  IMAD R61, R11, UR23, RZ ;  /* 0x000000170b3d7c24 */ /* 0x000fe2000f8e02ff */
[----:B------:R-:W-:Y:S01]  /*27a0*/  UISETP.NE.AND UP0, UPT, UR22, URZ, UPT ;  /* 0x000000ff1600728c */ /* 0x000fe2000bf05270 */
        /* <DEDUP_REMOVED lines=12> */
[----:B------:R-:W-:Y:S05]  /*2870*/  BRA.U UP0, `(.L_x_143) ;  /* 0x0000000100547547 */ /* 0x000fea000b800000 */
[----:B------:R-:W-:Y:S01]  /*2880*/  VOTEU.ANY UP1, P6 ;  /* 0x0000000000ff7886 */ /* 0x000fe20003020100 */
[----:B------:R-:W-:-:S13]  /*2890*/  PLOP3.LUT P3, PT, PT, PT, UP1, 0x80, 0x8 ;  /* 0x000000000008781c */ /* 0x000fda0003f6f018 */
[----:B------:R-:W2:Y:S01]  /*28a0*/  @P3 LDG.E.64 R12, desc[UR36][R18.64+0x10] ;  /* 0x00001024120c3981 */ /* 0x000ea2000c1e1b00 */
[----:B------:R-:W0:Y:S01]  /*28b0*/  S2UR UR4, SR_CTAID.Y ;  /* 0x00000000000479c3 */ /* 0x000e220000002600 */
[----:B------:R-:W-:Y:S01]  /*28c0*/  SHF.L.U32 R56, R72, 0x3, RZ ;  /* 0x0000000348387819 */ /* 0x000fe200000006ff */
[----:B-----5:R-:W-:Y:S01]  /*28d0*/  HADD2 R54, R54, R32 ;  /* 0x0000002036367230 */ /* 0x020fe20000000000 */
[----:B------:R-:W-:Y:S01]  /*28e0*/  PLOP3.LUT P4, PT, PT, PT, UP1, 0x80, 0x8 ;  /* 0x000000000008781c */ /* 0x000fe20003f8f018 */
[----:B------:R-:W-:Y:S01]  /*28f0*/  HFMA2 R55, R55, 1, 1, R33 ;  /* 0x3c003c0037377831 */ /* 0x000fe20000000021 */
[----:B------:R-:W-:Y:S01]  /*2900*/  PLOP3.LUT P3, PT, PT, PT, UP1, 0x80, 0x8 ;  /* 0x000000000008781c */ /* 0x000fe20003f6f018 */
[----:B0-----:R-:W-:-:S06]  /*2910*/  UIMAD UR4, UR4, UR23, UR47 ;  /* 0x00000017040472a4 */ /* 0x001fcc000f8e022f */
[----:B------:R-:W-:-:S04]  /*2920*/  IMAD R57, R11, UR4, RZ ;  /* 0x000000040b397c24 */ /* 0x000fc8000f8e02ff */
[----:B------:R-:W-:Y:S01]  /*2930*/  IMAD R74, R57, 0x40, R58 ;  /* 0x00000040394a7824 */ /* 0x000fe200078e023a */
[----:B------:R-:W-:-:S04]  /*2940*/  SHF.R.S32.HI R57, RZ, 0x1f, R56 ;  /* 0x0000001fff397819 */ /* 0x000fc80000011438 */
[----:B------:R-:W-:-:S04]  /*2950*/  IADD3 R69, P5, PT, R74, R56, RZ ;  /* 0x000000384a457210 */ /* 0x000fc80007fbe0ff */
[----:B------:R-:W-:Y:S02]  /*2960*/  LEA.HI.X.SX32 R74, R74, R57, 0x1, P5 ;  /* 0x000000394a4a7211 */ /* 0x000fe400028f0eff */
[----:B------:R-:W-:-:S04]  /*2970*/  LEA R56, P5, R69, UR10, 0x1 ;  /* 0x0000000a45387c11 */ /* 0x000fc8000f8a08ff */
[----:B------:R-:W-:Y:S01]  /*2980*/  LEA.HI.X R57, R69, UR11, R74, 0x1, P5 ;  /* 0x0000000b45397c11 */ /* 0x000fe2000a8f0c4a */
[----:B--2---:R-:W-:Y:S02]  /*2990*/  @P4 HMUL2 R54, R54, R12 ;  /* 0x0000000c36364232 */ /* 0x004fe40000000000 */
[----:B------:R-:W-:-:S05]  /*29a0*/  @P3 HFMA2 R55, R55, R13, -RZ ;  /* 0x0000000d37373231 */ /* 0x000fca00001000ff */
[----:B------:R0:W-:Y:S04]  /*29b0*/  STG.E.64 desc[UR36][R56.64], R54 ;  /* 0x0000003638007986 */ /* 0x0001e8000c101b24 */
[----:B------:R0:W5:Y:S02]  /*29c0*/  LDG.E R74, desc[UR36][R14.64] ;  /* 0x000000240e4a7981 */ /* 0x000164000c1e1900 */
.L_x_143:
[----:B-----5:R-:W-:Y:S01]  /*29d0*/  IMAD R74, R61, R74, RZ ;  /* 0x0000004a3d4a7224 */ /* 0x020fe200078e02ff */
[----:B------:R-:W-:Y:S02]  /*29e0*/  LEA R61, R11, R70, 0x1 ;  /* 0x000000460b3d7211 */ /* 0x000fe400078e08ff */
[----:B------:R-:W-:-:S03]  /*29f0*/  IADD3 R13, P4, PT, R70, UR41, RZ ;  /* 0x00000029460d7c10 */ /* 0x000fc6000ff9e0ff */
[----:B------:R-:W-:Y:S02]  /*2a00*/  IMAD R12, R74, 0x8, R61 ;  /* 0x000000084a0c7824 */ /* 0x000fe400078e023d */
[----:B------:R-:W-:Y:S01]  /*2a10*/  IMAD.X R74, RZ, RZ, R16, P4 ;  /* 0x000000ffff4a7224 */ /* 0x000fe200020e0610 */
[C---:B0-----:R-:W-:Y:S02]  /*2a20*/  LEA R14, P4, R13.reuse, UR8, 0x2 ;  /* 0x000000080d0e7c11 */ /* 0x041fe4000f8810ff */
[----:B------:R-:W-:Y:S02]  /*2a30*/  SHF.L.U32 R12, R12, 0x3, RZ ;  /* 0x000000030c0c7819 */ /* 0x000fe400000006ff */
[----:B------:R-:W-:Y:S02]  /*2a40*/  LEA.HI.X R15, R13, UR9, R74, 0x2, P4 ;  /* 0x000000090d0f7c11 */ /* 0x000fe4000a0f144a */
        /* <DEDUP_REMOVED lines=25> */
[----:B------:R0:W-:Y:S02]  /*2be0*/  STG.E.64 desc[UR36][R58.64], R56 ;  /* 0x000000383a007986 */ /* 0x0001e4000c101b24 */
.L_x_144:
[----:B------:R-:W2:Y:S01]  /*2bf0*/  LDG.E R12, desc[UR36][R14.64] ;  /* 0x000000240e0c7981 */ /* 0x000ea2000c1e1900 */
[----:B------:R-:W-:Y:S01]  /*2c00*/  IMAD R69, R11, UR23, RZ ;  /* 0x000000170b457c24 */ /* 0x000fe2000f8e02ff */
[----:B------:R-:W-:Y:S01]  /*2c10*/  SHF.L.U32 R74, R17, 0x2, RZ ;  /* 0x00000002114a7819 */ /* 0x000fe200000006ff */
[----:B------:R-:W-:Y:S01]  /*2c20*/  IMAD R60, R11, 0x2, R72 ;  /* 0x000000020b3c7824 */ /* 0x000fe200078e0248 */
[----:B------:R-:W-:Y:S02]  /*2c30*/  UISETP.NE.AND UP0, UPT, UR22, URZ, UPT ;  /* 0x000000ff1600728c */ /* 0x000fe4000bf05270 */
[----:B------:R-:W-:-:S05]  /*2c40*/  LOP3.LUT R74, R74, 0x4, RZ, 0xc0, !PT ;  /* 0x000000044a4a7812 */ /* 0x000fca00078ec0ff */
[----:B------:R-:W-:-:S05]  /*2c50*/  IMAD R71, R11, UR6, R74 ;  /* 0x000000060b477c24 */ /* 0x000fca000f8e024a */
[----:B------:R-:W-:Y:S01]  /*2c60*/  SHF.R.S32.HI R73, RZ, 0x1f, R71 ;  /* 0x0000001fff497819 */ /* 0x000fe20000011447 */
[----:B--2---:R-:W-:-:S05]  /*2c70*/  IMAD R13, R69, R12, RZ ;  /* 0x0000000c450d7224 */ /* 0x004fca00078e02ff */
[----:B------:R-:W-:-:S05]  /*2c80*/  LEA R13, R13, R60, 0x3 ;  /* 0x0000003c0d0d7211 */ /* 0x000fca00078e18ff */
[----:B0-----:R-:W-:-:S05]  /*2c90*/  IMAD.SHL.U32 R58, R13, 0x8, RZ ;  /* 0x000000080d3a7824 */ /* 0x001fca00078e00ff */
        /* <DEDUP_REMOVED lines=10> */
[----:B------:R-:W-:Y:S01]  /*2d40*/  PLOP3.LUT P3, PT, PT, PT, UP1, 0x80, 0x8 ;  /* 0x000000000008781c */ /* 0x000fe20003f6f018 */
[----:B-----5:R-:W-:Y:S01]  /*2d50*/  HADD2 R58, R58, R28 ;  /* 0x0000001c3a3a7230 */ /* 0x020fe20000000000 */
[----:B------:R-:W-:Y:S01]  /*2d60*/  SHF.L.U32 R60, R60, 0x3, RZ ;  /* 0x000000033c3c7819 */ /* 0x000fe200000006ff */
[----:B------:R-:W-:Y:S01]  /*2d70*/  HFMA2 R59, R59, 1, 1, R29 ;  /* 0x3c003c003b3b7831 */ /* 0x000fe2000000001d */
[----:B------:R-:W-:Y:S01]  /*2d80*/  PLOP3.LUT P4, PT, PT, PT, UP1, 0x80, 0x8 ;  /* 0x000000000008781c */ /* 0x000fe20003f8f018 */
[----:B0-----:R-:W-:-:S06]  /*2d90*/  UIMAD UR4, UR4, UR23, UR47 ;  /* 0x00000017040472a4 */ /* 0x001fcc000f8e022f */
[----:B------:R-:W-:-:S04]  /*2da0*/  IMAD R61, R11, UR4, RZ ;  /* 0x000000040b3d7c24 */ /* 0x000fc8000f8e02ff */
[----:B------:R-:W-:Y:S02]  /*2db0*/  IMAD R75, R61, 0x40, R74 ;  /* 0x000000403d4b7824 */ /* 0x000fe400078e024a */
[----:B--2---:R-:W-:Y:S01]  /*2dc0*/  @P3 HMUL2 R58, R58, R12 ;  /* 0x0000000c3a3a3232 */ /* 0x004fe20000000000 */
[----:B------:R-:W-:Y:S01]  /*2dd0*/  SHF.R.S32.HI R12, RZ, 0x1f, R60 ;  /* 0x0000001fff0c7819 */ /* 0x000fe2000001143c */
[----:B------:R-:W-:Y:S01]  /*2de0*/  @P4 HMUL2 R59, R59, R13 ;  /* 0x0000000d3b3b4232 */ /* 0x000fe20000000000 */
[----:B------:R-:W-:-:S04]  /*2df0*/  IADD3 R61, P3, PT, R75, R60, RZ ;  /* 0x0000003c4b3d7210 */ /* 0x000fc80007f7e0ff */
[----:B------:R-:W-:Y:S02]  /*2e00*/  LEA.HI.X.SX32 R12, R75, R12, 0x1, P3 ;  /* 0x0000000c4b0c7211 */ /* 0x000fe400018f0eff */
[----:B------:R-:W-:-:S04]  /*2e10*/  LEA R60, P3, R61, UR10, 0x1 ;  /* 0x0000000a3d3c7c11 */ /* 0x000fc8000f8608ff */
[----:B------:R-:W-:-:S05]  /*2e20*/  LEA.HI.X R61, R61, UR11, R12, 0x1, P3 ;  /* 0x0000000b3d3d7c11 */ /* 0x000fca00098f0c0c */
[----:B------:R0:W-:Y:S04]  /*2e30*/  STG.E.64 desc[UR36][R60.64], R58 ;  /* 0x0000003a3c007986 */ /* 0x0001e8000c101b24 */
[----:B------:R0:W5:Y:S02]  /*2e40*/  LDG.E R12, desc[UR36][R14.64] ;  /* 0x000000240e0c7981 */ /* 0x000164000c1e1900 */
.L_x_145:
[----:B0-----:R-:W-:Y:S01]  /*2e50*/  LEA R14, R11, R70, 0x2 ;  /* 0x000000460b0e7211 */ /* 0x001fe200078e10ff */
[----:B-----5:R-:W-:-:S04]  /*2e60*/  IMAD R69, R69, R12, RZ ;  /* 0x0000000c45457224 */ /* 0x020fc800078e02ff */
[----:B------:R-:W-:-:S05]  /*2e70*/  IMAD.SHL.U32 R14, R14, 0x8, RZ ;  /* 0x000000080e0e7824 */ /* 0x000fca00078e00ff */
[----:B------:R-:W-:-:S04]  /*2e80*/  LEA R12, R69, R14, 0x6 ;  /* 0x0000000e450c7211 */ /* 0x000fc800078e30ff */
        /* <DEDUP_REMOVED lines=12> */
[----:B------:R-:W-:Y:S01]  /*2f50*/  PLOP3.LUT P3, PT, PT, PT, UP0, 0x80, 0x8 ;  /* 0x000000000008781c */ /* 0x000fe20003f6f008 */
[----:B------:R-:W-:Y:S01]  /*2f60*/  HFMA2 R61, R61, 1, 1, R27 ;  /* 0x3c003c003d3d7831 */ /* 0x000fe2000000001b */
        /* <DEDUP_REMOVED lines=11> */
.L_x_142:
[----:B------:R-:W-:Y:S05]  /*3020*/  BSYNC.RECONVERGENT B1 ;  /* 0x0000000000017941 */ /* 0x000fea0003800200 */
.L_x_141:
[----:B------:R-:W-:Y:S01]  /*3030*/  BSSY.RECONVERGENT B1, `(.L_x_146) ;  /* 0x000002c000017945 */ /* 0x000fe20003800200 */
[----:B------:R-:W-:-:S03]  /*3040*/  LEA R72, R11, R72, 0x2 ;  /* 0x000000480b487211 */ /* 0x000fc600078e10ff */
[----:B------:R-:W-:Y:S05]  /*3050*/  @P1 BRA `(.L_x_147) ;  /* 0x0000000000a41947 */ /* 0x000fea0003800000 */
[----:B------:R-:W-:-:S05]  /*3060*/  IADD3 R13, P3, PT, R70, UR41, RZ ;  /* 0x00000029460d7c10 */ /* 0x000fca000ff7e0ff */
[----:B01----:R-:W-:Y:S01]  /*3070*/  IMAD.X R14, RZ, RZ, R16, P3 ;  /* 0x000000ffff0e7224 */ /* 0x003fe200018e0610 */
[----:B------:R-:W-:-:S04]  /*3080*/  LEA R12, P3, R13, UR8, 0x2 ;  /* 0x000000080d0c7c11 */ /* 0x000fc8000f8610ff */
[----:B------:R-:W-:-:S05]  /*3090*/  LEA.HI.X R13, R13, UR9, R14, 0x2, P3 ;  /* 0x000000090d0d7c11 */ /* 0x000fca00098f140e */
[----:B------:R-:W2:Y:S01]  /*30a0*/  LDG.E R12, desc[UR36][R12.64] ;  /* 0x000000240c0c7981 */ /* 0x000ea2000c1e1900 */
[----:B------:R-:W-:Y:S01]  /*30b0*/  IMAD R15, R11, UR23, RZ ;  /* 0x000000170b0f7c24 */ /* 0x000fe2000f8e02ff */
[----:B------:R-:W-:-:S04]  /*30c0*/  SHF.L.U32 R14, R17, 0x2, RZ ;  /* 0x00000002110e7819 */ /* 0x000fc800000006ff */
[----:B------:R-:W-:-:S05]  /*30d0*/  LOP3.LUT R14, R14, 0x4, RZ, 0xc0, !PT ;  /* 0x000000040e0e7812 */ /* 0x000fca00078ec0ff */
[----:B------:R-:W-:Y:S02]  /*30e0*/  IMAD R74, R11, UR6, R14 ;  /* 0x000000060b4a7c24 */ /* 0x000fe4000f8e020e */
[----:B--2---:R-:W-:-:S04]  /*30f0*/  IMAD R15, R15, R12, RZ ;  /* 0x0000000c0f0f7224 */ /* 0x004fc800078e02ff */
[----:B------:R-:W-:-:S05]  /*3100*/  IMAD R15, R15, 0x8, R72 ;  /* 0x000000080f0f7824 */ /* 0x000fca00078e0248 */
[----:B------:R-:W-:-:S04]  /*3110*/  SHF.L.U32 R15, R15, 0x3, RZ ;  /* 0x000000030f0f7819 */ /* 0x000fc800000006ff */
[----:B------:R-:W-:Y:S02]  /*3120*/  SHF.R.S32.HI R62, RZ, 0x1f, R15 ;  /* 0x0000001fff3e7819 */ /* 0x000fe4000001140f */
        /* <DEDUP_REMOVED lines=19> */
[----:B------:R-:W-:-:S04]  /*3260*/  SHF.L.U32 R14, R72, 0x3, RZ ;  /* 0x00000003480e7819 */ /* 0x000fc800000006ff */
[----:B------:R-:W-:Y:S02]  /*3270*/  SHF.R.S32.HI R15, RZ, 0x1f, R14 ;  /* 0x0000001fff0f7819 */ /* 0x000fe4000001140e */
[----:B------:R-:W-:-:S04]  /*3280*/  IADD3 R69, P5, PT, R74, R14, RZ ;  /* 0x0000000e4a457210 */ /* 0x000fc80007fbe0ff */
[----:B------:R-:W-:Y:S02]  /*3290*/  LEA.HI.X.SX32 R74, R74, R15, 0x1, P5 ;  /* 0x0000000f4a4a7211 */ /* 0x000fe400028f0eff */
[----:B------:R-:W-:-:S04]  /*32a0*/  LEA R14, P5, R69, UR10, 0x1 ;  /* 0x0000000a450e7c11 */ /* 0x000fc8000f8a08ff */
[----:B------:R-:W-:Y:S01]  /*32b0*/  LEA.HI.X R15, R69, UR11, R74, 0x1, P5 ;  /* 0x0000000b450f7c11 */ /* 0x000fe2000a8f0c4a */
[----:B--2---:R-:W-:Y:S02]  /*32c0*/  @P4 HMUL2 R62, R62, R12 ;  /* 0x0000000c3e3e4232 */ /* 0x004fe40000000000 */
[----:B------:R-:W-:-:S05]  /*32d0*/  @P3 HFMA2 R63, R63, R13, -RZ ;  /* 0x0000000d3f3f3231 */ /* 0x000fca00001000ff */
[----:B------:R2:W-:Y:S02]  /*32e0*/  STG.E.64 desc[UR36][R14.64], R62 ;  /* 0x0000003e0e007986 */ /* 0x0005e4000c101b24 */
.L_x_147:
[----:B------:R-:W-:Y:S05]  /*32f0*/  BSYNC.RECONVERGENT B1 ;  /* 0x0000000000017941 */ /* 0x000fea0003800200 */
.L_x_146:
[----:B------:R-:W-:Y:S04]  /*3300*/  BSSY.RECONVERGENT B1, `(.L_x_148) ;  /* 0x0000054000017945 */ /* 0x000fe80003800200 */
[----:B------:R-:W-:Y:S05]  /*3310*/  @P1 BRA `(.L_x_149) ;  /* 0x0000000400481947 */ /* 0x000fea0003800000 */
[----:B------:R-:W-:Y:S02]  /*3320*/  IADD3 R13, P3, PT, R70, UR41, RZ ;  /* 0x00000029460d7c10 */ /* 0x000fe4000ff7e0ff */
[----:B------:R-:W-:-:S03]  /*3330*/  ISETP.NE.AND P6, PT, R2, RZ, PT ;  /* 0x000000ff0200720c */ /* 0x000fc60003fc5270 */
[----:B012---:R-:W-:Y:S01]  /*3340*/  IMAD.X R14, RZ, RZ, R16, P3 ;  /* 0x000000ffff0e7224 */ /* 0x007fe200018e0610 */
[----:B------:R-:W-:-:S04]  /*3350*/  LEA R12, P3, R13, UR8, 0x2 ;  /* 0x000000080d0c7c11 */ /* 0x000fc8000f8610ff */
[----:B------:R-:W-:-:S05]  /*3360*/  LEA.HI.X R13, R13, UR9, R14, 0x2, P3 ;  /* 0x000000090d0d7c11 */ /* 0x000fca00098f140e */
[----:B------:R-:W2:Y:S01]  /*3370*/  LDG.E R12, desc[UR36][R12.64] ;  /* 0x000000240c0c7981 */ /* 0x000ea2000c1e1900 */
[----:B------:R-:W-:Y:S01]  /*3380*/  IMAD R15, R11, UR23, RZ ;  /* 0x000000170b0f7c24 */ /* 0x000fe2000f8e02ff */
[----:B------:R-:W-:Y:S01]  /*3390*/  SHF.L.U32 R66, R17, 0x2, RZ ;  /* 0x0000000211427819 */ /* 0x000fe200000006ff */
[----:B------:R-:W-:Y:S01]  /*33a0*/  IMAD.IADD R72, R72, 0x1, R11 ;  /* 0x0000000148487824 */ /* 0x000fe200078e020b */
[----:B------:R-:W-:Y:S01]  /*33b0*/  IADD3 R70, P4, PT, R70, UR41, RZ ;  /* 0x0000002946467c10 */ /* 0x000fe2000ff9e0ff */
[----:B------:R-:W-:Y:S01]  /*33c0*/  UISETP.NE.AND UP0, UPT, UR22, URZ, UPT ;  /* 0x000000ff1600728c */ /* 0x000fe2000bf05270 */
[----:B------:R-:W-:Y:S02]  /*33d0*/  LOP3.LUT R66, R66, 0x4, RZ, 0xc0, !PT ;  /* 0x0000000442427812 */ /* 0x000fe400078ec0ff */
[----:B------:R-:W-:-:S03]  /*33e0*/  IADD3.X R65, PT, PT, RZ, R16, RZ, P4, !PT ;  /* 0x00000010ff417210 */ /* 0x000fc600027fe4ff */
[----:B------:R-:W-:Y:S02]  /*33f0*/  IMAD R64, R11, UR6, R66 ;  /* 0x000000060b407c24 */ /* 0x000fe4000f8e0242 */
[----:B--2---:R-:W-:-:S05]  /*3400*/  IMAD R15, R15, R12, RZ ;  /* 0x0000000c0f0f7224 */ /* 0x004fca00078e02ff */
[----:B------:R-:W-:-:S05]  /*3410*/  LEA R14, R15, R72, 0x3 ;  /* 0x000000480f0e7211 */ /* 0x000fca00078e18ff */
[----:B------:R-:W-:-:S05]  /*3420*/  IMAD.SHL.U32 R14, R14, 0x8, RZ ;  /* 0x000000080e0e7824 */ /* 0x000fca00078e00ff */
[----:B------:R-:W-:Y:S02]  /*3430*/  SHF.R.S32.HI R15, RZ, 0x1f, R14 ;  /* 0x0000001fff0f7819 */ /* 0x000fe4000001140e */
[----:B------:R-:W-:Y:S02]  /*3440*/  IADD3 R12, P3, PT, R64, R14, RZ ;  /* 0x0000000e400c7210 */ /* 0x000fe40007f7e0ff */
[----:B------:R-:W-:Y:S02]  /*3450*/  LEA R14, P4, R70, UR8, 0x2 ;  /* 0x00000008460e7c11 */ /* 0x000fe4000f8810ff */
[----:B------:R-:W-:Y:S02]  /*3460*/  LEA.HI.X.SX32 R13, R64, R15, 0x1, P3 ;  /* 0x0000000f400d7211 */ /* 0x000fe400018f0eff */
[----:B------:R-:W-:Y:S02]  /*3470*/  LEA R64, P3, R12, UR10, 0x1 ;  /* 0x0000000a0c407c11 */ /* 0x000fe4000f8608ff */
[----:B------:R-:W-:-:S02]  /*3480*/  LEA.HI.X R15, R70, UR9, R65, 0x2, P4 ;  /* 0x00000009460f7c11 */ /* 0x000fc4000a0f1441 */
[----:B------:R-:W-:-:S06]  /*3490*/  LEA.HI.X R65, R12, UR11, R13, 0x1, P3 ;  /* 0x0000000b0c417c11 */ /* 0x000fcc00098f0c0d */
[----:B------:R-:W5:Y:S01]  /*34a0*/  LDG.E.64 R64, desc[UR36][R64.64] ;  /* 0x0000002440407981 */ /* 0x000f62000c1e1b00 */
[----:B------:R-:W-:Y:S05]  /*34b0*/  BRA.U UP0, `(.L_x_150) ;  /* 0x0000000100507547 */ /* 0x000fea000b800000 */
[----:B------:R-:W-:Y:S01]  /*34c0*/  VOTEU.ANY UP0, P6 ;  /* 0x0000000000ff7886 */ /* 0x000fe20003000100 */
[----:B------:R-:W-:-:S13]  /*34d0*/  PLOP3.LUT P3, PT, PT, PT, UP0, 0x80, 0x8 ;  /* 0x000000000008781c */ /* 0x000fda0003f6f008 */
[----:B------:R-:W2:Y:S01]  /*34e0*/  @P3 LDG.E.64 R12, desc[UR36][R18.64+0x60] ;  /* 0x00006024120c3981 */ /* 0x000ea2000c1e1b00 */
[----:B------:R-:W0:Y:S01]  /*34f0*/  S2UR UR4, SR_CTAID.Y ;  /* 0x00000000000479c3 */ /* 0x000e220000002600 */
[----:B------:R-:W-:Y:S01]  /*3500*/  IMAD.SHL.U32 R67, R72, 0x8, RZ ;  /* 0x0000000848437824 */ /* 0x000fe200078e00ff */
[----:B------:R-:W-:Y:S01]  /*3510*/  PLOP3.LUT P4, PT, PT, PT, UP0, 0x80, 0x8 ;  /* 0x000000000008781c */ /* 0x000fe20003f8f008 */
[----:B-----5:R-:W-:Y:S01]  /*3520*/  HADD2 R64, R64, R22 ;  /* 0x0000001640407230 */ /* 0x020fe20000000000 */
[----:B------:R-:W-:Y:S01]  /*3530*/  PLOP3.LUT P3, PT, PT, PT, UP0, 0x80, 0x8 ;  /* 0x000000000008781c */ /* 0x000fe20003f6f008 */
[----:B------:R-:W-:Y:S01]  /*3540*/  HFMA2 R65, R65, 1, 1, R23 ;  /* 0x3c003c0041417831 */ /* 0x000fe20000000017 */
[----:B0-----:R-:W-:-:S06]  /*3550*/  UIMAD UR4, UR4, UR23, UR47 ;  /* 0x00000017040472a4 */ /* 0x001fcc000f8e022f */
[----:B------:R-:W-:-:S05]  /*3560*/  IMAD R69, R11, UR4, RZ ;  /* 0x000000040b457c24 */ /* 0x000fca000f8e02ff */
[----:B------:R-:W-:Y:S02]  /*3570*/  LEA R69, R69, R66, 0x6 ;  /* 0x0000004245457211 */ /* 0x000fe400078e30ff */
        /* <DEDUP_REMOVED lines=8> */
.L_x_150:
[----:B------:R-:W2:Y:S01]  /*3600*/  LDG.E R14, desc[UR36][R14.64] ;  /* 0x000000240e0e7981 */ /* 0x000ea2000c1e1900 */
[----:B------:R-:W-:Y:S01]  /*3610*/  IMAD.SHL.U32 R70, R17, 0x4, RZ ;  /* 0x0000000411467824 */ /* 0x000fe200078e00ff */
[----:B------:R-:W-:Y:S01]  /*3620*/  IADD3 R69, PT, PT, R72, R11, RZ ;  /* 0x0000000b48457210 */ /* 0x000fe20007ffe0ff */
[----:B------:R-:W-:-:S03]  /*3630*/  IMAD R13, R11, UR23, RZ ;  /* 0x000000170b0d7c24 */ /* 0x000fc6000f8e02ff */
[----:B------:R-:W-:Y:S01]  /*3640*/  LOP3.LUT R70, R70, 0x4, RZ, 0xc0, !PT ;  /* 0x0000000446467812 */ /* 0x000fe200078ec0ff */
[----:B------:R-:W-:-:S04]  /*3650*/  IMAD.SHL.U32 R69, R69, 0x8, RZ ;  /* 0x0000000845457824 */ /* 0x000fc800078e00ff */
[----:B0-----:R-:W-:Y:S02]  /*3660*/  IMAD R66, R11, UR6, R70 ;  /* 0x000000060b427c24 */ /* 0x001fe4000f8e0246 */
[----:B--2---:R-:W-:-:S05]  /*3670*/  IMAD R12, R13, R14, RZ ;  /* 0x0000000e0d0c7224 */ /* 0x004fca00078e02ff */
[----:B------:R-:W-:-:S04]  /*3680*/  LEA R12, R12, R69, 0x6 ;  /* 0x000000450c0c7211 */ /* 0x000fc800078e30ff */
        /* <DEDUP_REMOVED lines=27> */
.L_x_149:
[----:B------:R-:W-:Y:S05]  /*3840*/  BSYNC.RECONVERGENT B1 ;  /* 0x0000000000017941 */ /* 0x000fea0003800200 */
.L_x_148:
[----:B-----5:R-:W-:Y:S02]  /*3850*/  HMUL2 R11, R50, R52 ;  /* 0x00000034320b7232 */ /* 0x020fe40000000000 */
[----:B------:R-:W-:Y:S01]  /*3860*/  HFMA2 R12, R51, R53, -RZ ;  /* 0x00000035330c7231 */ /* 0x000fe200001000ff */
[----:B------:R-:W-:Y:S01]  /*3870*/  UMOV UR4, 0xffffffff ;  /* 0xffffffff00047882 */ /* 0x000fe20000000000 */
[----:B------:R-:W-:Y:S01]  /*3880*/  LOP3.LUT R69, R17, 0x1, RZ, 0xc0, !PT ;  /* 0x0000000111457812 */ /* 0x000fe200078ec0ff */
        /* <DEDUP_REMOVED lines=13> */
[----:B------:R-:W-:-:S04]  /*3960*/  HFMA2 R12, R37, R67, R12 ;  /* 0x00000043250c7231 */ /* 0x000fc8000000000c */
[----:B------:R-:W-:-:S05]  /*3970*/  HADD2 R11, R11, R12 ;  /* 0x0000000c0b0b7230 */ /* 0x000fca0000000000 */
[--C-:B------:R-:W-:Y:S02]  /*3980*/  HADD2.F32 R13, -RZ, R11.reuse.H0_H0 ;  /* 0x2000000bff0d7230 */ /* 0x100fe40000004100 */
[----:B------:R-:W-:-:S05]  /*3990*/  HADD2.F32 R12, -RZ, R11.H1_H1 ;  /* 0x3000000bff0c7230 */ /* 0x000fca0000004100 */
[----:B------:R-:W-:Y:S01]  /*39a0*/  FADD.FTZ R13, R13, R12 ;  /* 0x0000000c0d0d7221 */ /* 0x000fe20000010000 */
[----:B------:R-:W-:Y:S06]  /*39b0*/  BRA.DIV UR4, `(.L_x_151) ;  /* 0x0000005604407947 */ /* 0x000fec000b800000 */
[----:B0123--:R0:W1:Y:S02]  /*39c0*/  SHFL.BFLY PT, R14, R13, 0x1, 0x1f ;  /* 0x0c201f000d0e7f89 */ /* 0x00f06400000e0000 */
.L_x_231:
[----:B------:R-:W-:Y:S01]  /*39d0*/  ISETP.EQ.U32.OR P1, PT, R69, 0x1, P1 ;  /* 0x000000014500780c */ /* 0x000fe20000f22470 */
[----:B-1----:R-:W-:Y:S01]  /*39e0*/  FADD.FTZ R14, R13, R14 ;  /* 0x0000000e0d0e7221 */ /* 0x002fe20000010000 */
[----:B------:R-:W-:Y:S03]  /*39f0*/  BSSY.RECONVERGENT B1, `(.L_x_152) ;  /* 0x000001d000017945 */ /* 0x000fe60003800200 */
[----:B------:R-:W-:-:S08]  /*3a00*/  FMUL.FTZ R11, R14, UR24 ;  /* 0x000000180e0b7c20 */ /* 0x000fd00008410000 */
[----:B------:R-:W-:Y:S05]  /*3a10*/  @P1 BRA `(.L_x_153) ;  /* 0x0000000000681947 */ /* 0x000fea0003800000 */
[----:B------:R-:W-:Y:S01]  /*3a20*/  ISETP.NE.U32.AND P1, PT, RZ, UR12, PT ;  /* 0x0000000cff007c0c */ /* 0x000fe2000bf25070 */
[----:B------:R-:W-:-:S03]  /*3a30*/  UISETP.NE.U32.AND UP0, UPT, UR14, URZ, UPT ;  /* 0x000000ff0e00728c */ /* 0x000fc6000bf05070 */
[----:B------:R-:W-:Y:S01]  /*3a40*/  ISETP.NE.AND.EX P1, PT, RZ, UR13, PT, P1 ;  /* 0x0000000dff007c0c */ /* 0x000fe2000bf25310 */
[----:B------:R-:W-:-:S06]  /*3a50*/  UISETP.NE.AND.EX UP0, UPT, UR15, URZ, UPT, UP0 ;  /* 0x000000ff0f00728c */ /* 0x000fcc000bf05300 */
[----:B------:R-:W-:-:S05]  /*3a60*/  PLOP3.LUT P4, PT, PT, PT, UP0, 0x80, 0x8 ;  /* 0x000000000008781c */ /* 0x000fca0003f8f008 */
[----:B------:R-:W1:Y:S01]  /*3a70*/  @UP0 LDCU.64 UR4, c[0x0][0x448] ;  /* 0x00008900ff0407ac */ /* 0x000e620008000a00 */
[----:B------:R-:W2:Y:S01]  /*3a80*/  @P1 LDC.64 R14, c[0x0][0x438] ;  /* 0x00010e00ff0e1b82 */ /* 0x000ea20000000a00 */
[----:B-1----:R-:W-:-:S06]  /*3a90*/  @UP0 UIMAD.WIDE.U32 UR4, UR47, 0x2, UR4 ;  /* 0x000000022f0408a5 */ /* 0x002fcc000f8e0004 */
[----:B------:R-:W-:Y:S01]  /*3aa0*/  MOV R12, UR4 ;  /* 0x00000004000c7c02 */ /* 0x000fe20008000f00 */
[----:B--2---:R-:W-:-:S04]  /*3ab0*/  @P1 IMAD.WIDE R14, R5, 0x2, R14 ;  /* 0x00000002050e1825 */ /* 0x004fc800078e020e */
[----:B0-----:R-:W-:Y:S01]  /*3ac0*/  IMAD.U32 R13, RZ, RZ, UR5 ;  /* 0x00000005ff0d7e24 */ /* 0x001fe2000f8e00ff */
[----:B------:R-:W0:Y:S01]  /*3ad0*/  @UP0 LDCU UR4, c[0x0][0x408] ;  /* 0x00008100ff0407ac */ /* 0x000e220008000800 */
[----:B------:R-:W2:Y:S01]  /*3ae0*/  @P1 LDG.E.U16 R14, desc[UR36][R14.64] ;  /* 0x000000240e0e1981 */ /* 0x000ea2000c1e1500 */
[----:B------:R-:W0:Y:S03]  /*3af0*/  @UP0 LDCU UR5, c[0x0][0x430] ;  /* 0x00008600ff0507ac */ /* 0x000e260008000800 */
[----:B------:R-:W3:Y:S01]  /*3b00*/  @P4 LDG.E.U16 R12, desc[UR36][R12.64] ;  /* 0x000000240c0c4981 */ /* 0x000ee2000c1e1500 */
[----:B0-----:R-:W-:-:S06]  /*3b10*/  @UP0 UIADD3 UR4, UPT, UPT, UR4, UR5, URZ ;  /* 0x0000000504040290 */ /* 0x001fcc000fffe0ff */
[----:B------:R-:W-:-:S04]  /*3b20*/  @P4 ISETP.GE.AND P3, PT, R68, UR4, PT ;  /* 0x0000000444004c0c */ /* 0x000fc8000bf66270 */
[----:B------:R-:W-:-:S04]  /*3b30*/  @P4 SEL R69, RZ, UR39, P3 ;  /* 0x00000027ff454c07 */ /* 0x000fc80009800000 */
[----:B------:R-:W-:Y:S01]  /*3b40*/  @P4 IADD3 R69, PT, PT, R8, -UR46, R69 ;  /* 0x8000002e08454c10 */ /* 0x000fe2000fffe045 */
[----:B--2---:R-:W-:-:S03]  /*3b50*/  @P1 HADD2.F32 R68, -RZ, R14.H0_H0 ;  /* 0x2000000eff441230 */ /* 0x004fc60000004100 */
[----:B------:R-:W-:Y:S01]  /*3b60*/  @P4 I2FP.F32.S32 R14, R69 ;  /* 0x00000045000e4245 */ /* 0x000fe20000201400 */
[----:B---3--:R-:W-:Y:S02]  /*3b70*/  @P4 HADD2.F32 R70, -RZ, R12.H0_H0 ;  /* 0x2000000cff464230 */ /* 0x008fe40000004100 */
[----:B------:R-:W-:-:S04]  /*3b80*/  @P1 FADD.FTZ R11, R11, R68 ;  /* 0x000000440b0b1221 */ /* 0x000fc80000010000 */
[----:B------:R-:W-:-:S05]  /*3b90*/  @P4 FFMA.FTZ R11, R14, R70, R11 ;  /* 0x000000460e0b4223 */ /* 0x000fca000001000b */
[----:B------:R1:W-:Y:S01]  /*3ba0*/  STS [R10], R11 ;  /* 0x0000000b0a007388 */ /* 0x0003e20000000800 */
[----:B------:R-:W-:-:S07]  /*3bb0*/  @!P2 FMNMX.FTZ R0, R0, R11, !PT ;  /* 0x0000000b0000a209 */ /* 0x000fce0007810000 */
.L_x_153:
[----:B------:R-:W-:Y:S05]  /*3bc0*/  BSYNC.RECONVERGENT B1 ;  /* 0x0000000000017941 */ /* 0x000fea0003800200 */
.L_x_152:
[C---:B------:R-:W-:Y:S01]  /*3bd0*/  IADD3 R12, PT, PT, R8.reuse, 0x3f, RZ ;  /* 0x0000003f080c7810 */ /* 0x040fe20007ffe0ff */
[----:B------:R-:W-:Y:S01]  /*3be0*/  VIADD R8, R8, 0x40 ;  /* 0x0000004008087836 */ /* 0x000fe20000000000 */
[----:B------:R-:W-:Y:S01]  /*3bf0*/  IADD3 R6, P2, PT, R6, 0x40, RZ ;  /* 0x0000004006067810 */ /* 0x000fe20007f5e0ff */
[----:B------:R-:W-:Y:S01]  /*3c00*/  VIADD R5, R5, 0x40 ;  /* 0x0000004005057836 */ /* 0x000fe20000000000 */
[----:B------:R-:W-:Y:S02]  /*3c10*/  ISETP.GE.AND P1, PT, R12, R9, PT ;  /* 0x000000090c00720c */ /* 0x000fe40003f26270 */
[----:B-1----:R-:W-:Y:S02]  /*3c20*/  IADD3 R10, PT, PT, R10, 0x100, RZ ;  /* 0x000001000a0a7810 */ /* 0x002fe40007ffe0ff */
[----:B------:R-:W-:-:S09]  /*3c30*/  IADD3.X R7, PT, PT, RZ, R7, RZ, P2, !PT ;  /* 0x00000007ff077210 */ /* 0x000fd200017fe4ff */
[----:B------:R-:W-:Y:S05]  /*3c40*/  @!P1 BRA `(.L_x_154) ;  /* 0xffffffe400b09947 */ /* 0x000fea000383ffff */
.L_x_138:
[----:B0-----:R-:W-:Y:S05]  /*3c50*/  BSYNC B0 ;  /* 0x0000000000007941 */ /* 0x001fea0003800000 */
.L_x_137:
[----:B------:R-:W-:-:S03]  /*3c60*/  UMOV UR4, 0xffffffff ;  /* 0xffffffff00047882 */ /* 0x000fc60000000000 */
[----:B------:R-:W-:Y:S05]  /*3c70*/  BRA.DIV UR4, `(.L_x_155) ;  /* 0x0000005204b47947 */ /* 0x000fea000b800000 */
[----:B------:R-:W0:Y:S02]  /*3c80*/  SHFL.BFLY PT, R14, R0, 0x10, 0x1f ;  /* 0x0e001f00000e7f89 */ /* 0x000e2400000e0000 */
[----:B0-----:R-:W-:-:S05]  /*3c90*/  FMNMX.FTZ R13, R14, R0, !PT ;  /* 0x000000000e0d7209 */ /* 0x001fca0007810000 */
[----:B------:R-:W1:Y:S02]  /*3ca0*/  SHFL.BFLY PT, R14, R13, 0x8, 0x1f ;  /* 0x0d001f000d0e7f89 */ /* 0x000e6400000e0000 */
[----:B-1----:R-:W-:-:S05]  /*3cb0*/  FMNMX.FTZ R3, R13, R14, !PT ;  /* 0x0000000e0d037209 */ /* 0x002fca0007810000 */
[----:B------:R-:W0:Y:S02]  /*3cc0*/  SHFL.BFLY PT, R14, R3, 0x4, 0x1f ;  /* 0x0c801f00030e7f89 */ /* 0x000e2400000e0000 */
[----:B0-----:R-:W-:-:S05]  /*3cd0*/  FMNMX.FTZ R4, R3, R14, !PT ;  /* 0x0000000e03047209 */ /* 0x001fca0007810000 */
[----:B------:R0:W1:Y:S02]  /*3ce0*/  SHFL.BFLY PT, R14, R4, 0x2, 0x1f ;  /* 0x0c401f00040e7f89 */ /* 0x00006400000e0000 */
.L_x_237:
[----:B------:R-:W5:Y:S01]  /*3cf0*/  S2R R20, SR_CgaCtaId ;  /* 0x0000000000147919 */ /* 0x000f620000008800 */
[----:B------:R-:W-:Y:S01]  /*3d00*/  MOV R15, 0x400 ;  /* 0x00000400000f7802 */ /* 0x000fe20000000f00 */
[----:B------:R-:W-:Y:S05]  /*3d10*/  WARPSYNC.ALL ;  /* 0x0000000000007948 */ /* 0x000fea0003800000 */
[----:B---3--:R-:W-:Y:S02]  /*3d20*/  LOP3.LUT P0, R0, R17, 0x1f, RZ, 0xc0, !PT ;  /* 0x0000001f11007812 */ /* 0x008fe4000780c0ff */
[----:B------:R-:W-:Y:S02]  /*3d30*/  SHF.R.U32.HI R6, RZ, 0x3, R17 ;  /* 0x00000003ff067819 */ /* 0x000fe40000011611 */
[----:B-1----:R-:W-:-:S02]  /*3d40*/  FMNMX.FTZ R14, R4, R14, !PT ;  /* 0x0000000e040e7209 */ /* 0x002fc40007810000 */
[----:B-----5:R-:W-:-:S05]  /*3d50*/  LEA R5, R20, R15, 0x18 ;  /* 0x0000000f14057211 */ /* 0x020fca00078ec0ff */
[----:B------:R-:W-:-:S05]  /*3d60*/  IMAD.IADD R3, R6, 0x1, R5 ;  /* 0x0000000106037824 */ /* 0x000fca00078e0205 */
[----:B------:R-:W-:Y:S01]  /*3d70*/  @!P0 STS [R3], R14 ;  /* 0x0000000e03008388 */ /* 0x000fe20000000800 */
[----:B------:R-:W-:Y:S01]  /*3d80*/  BAR.SYNC.DEFER_BLOCKING 0x0 ;  /* 0x0000000000007b1d */ /* 0x000fe20000010000 */
[C---:B------:R-:W-:Y:S01]  /*3d90*/  ISETP.GT.U32.AND P0, PT, R0.reuse, 0x3, PT ;  /* 0x000000030000780c */ /* 0x040fe20003f04070 */
[----:B------:R-:W-:Y:S01]  /*3da0*/  IMAD.MOV.U32 R9, RZ, RZ, -0x800001 ;  /* 0xff7fffffff097424 */ /* 0x000fe200078e00ff */
[----:B0-----:R-:W-:Y:S01]  /*3db0*/  LEA R4, R0, R5, 0x2 ;  /* 0x0000000500047211 */ /* 0x001fe200078e10ff */
[----:B------:R-:W-:Y:S02]  /*3dc0*/  IMAD.MOV.U32 R7, RZ, RZ, RZ ;  /* 0x000000ffff077224 */ /* 0x000fe400078e00ff */
[----:B------:R-:W-:Y:S08]  /*3dd0*/  BSSY.RECONVERGENT B0, `(.L_x_156) ;  /* 0x0000153000007945 */ /* 0x000ff00003800200 */
[----:B------:R-:W0:Y:S04]  /*3de0*/  @!P0 LDS R9, [R4] ;  /* 0x0000000004098984 */ /* 0x000e280000000800 */
[----:B0-----:R-:W0:Y:S02]  /*3df0*/  SHFL.BFLY PT, R8, R9, 0x2, 0x1f ;  /* 0x0c401f0009087f89 */ /* 0x001e2400000e0000 */
[----:B0-----:R-:W-:-:S05]  /*3e00*/  FMNMX.FTZ R10, R8, R9, !PT ;  /* 0x00000009080a7209 */ /* 0x001fca0007810000 */
[----:B------:R-:W0:Y:S02]  /*3e10*/  SHFL.BFLY PT, R5, R10, 0x1, 0x1f ;  /* 0x0c201f000a057f89 */ /* 0x000e2400000e0000 */
[----:B0-----:R-:W-:Y:S02]  /*3e20*/  FMNMX.FTZ R8, R10, R5, !PT ;  /* 0x000000050a087209 */ /* 0x001fe40007810000 */
[----:B------:R-:W-:-:S04]  /*3e30*/  IADD3 R5, PT, PT, R17, UR16, RZ ;  /* 0x0000001011057c10 */ /* 0x000fc8000fffe0ff */
[----:B------:R-:W-:Y:S01]  /*3e40*/  ISETP.GE.AND P0, PT, R5, UR46, PT ;  /* 0x0000002e05007c0c */ /* 0x000fe2000bf06270 */
[----:B------:R-:W0:-:S12]  /*3e50*/  SHFL.IDX PT, R8, R8, RZ, 0x1f ;  /* 0x00001fff08087589 */ /* 0x000e1800000e0000 */
[----:B------:R-:W-:Y:S05]  /*3e60*/  @P0 BRA `(.L_x_157) ;  /* 0x0000001400240947 */ /* 0x000fea0003800000 */
[----:B------:R-:W1:Y:S02]  /*3e70*/  LDC.64 R10, c[0x0][0x420] ;  /* 0x00010800ff0a7b82 */ /* 0x000e640000000a00 */
[----:B-1----:R-:W-:-:S04]  /*3e80*/  ISETP.NE.U32.AND P0, PT, R10, RZ, PT ;  /* 0x000000ff0a00720c */ /* 0x002fc80003f05070 */
[----:B------:R-:W-:-:S13]  /*3e90*/  ISETP.NE.AND.EX P0, PT, R11, RZ, PT, P0 ;  /* 0x000000ff0b00720c */ /* 0x000fda0003f05300 */
[----:B------:R-:W-:Y:S05]  /*3ea0*/  @P0 BRA `(.L_x_158) ;  /* 0x0000000c00940947 */ /* 0x000fea0003800000 */
[----:B------:R-:W-:Y:S01]  /*3eb0*/  HFMA2 R12, -RZ, RZ, 0, 7.62939453125e-06 ;  /* 0x00000080ff0c7431 */ /* 0x000fe200000001ff */
[----:B------:R-:W-:Y:S01]  /*3ec0*/  LOP3.LUT R10, RZ, R17, RZ, 0x33, !PT ;  /* 0x00000011ff0a7212 */ /* 0x000fe200078e33ff */
[----:B------:R-:W-:Y:S03]  /*3ed0*/  BSSY.RECONVERGENT B1, `(.L_x_159) ;  /* 0x000001c000017945 */ /* 0x000fe60003800200 */
[----:B------:R-:W-:-:S04]  /*3ee0*/  VIADDMNMX R7, R5, R12, UR46, !PT ;  /* 0x0000002e05077e46 */ /* 0x000fc8000f80010c */
[----:B------:R-:W-:Y:S02]  /*3ef0*/  IADD3 R9, PT, PT, R7, -UR16, R10 ;  /* 0x8000001007097c10 */ /* 0x000fe4000fffe00a */
[----:B------:R-:W-:Y:S02]  /*3f00*/  MOV R10, R5 ;  /* 0x00000005000a7202 */ /* 0x000fe40000000f00 */
[C---:B------:R-:W-:Y:S02]  /*3f10*/  LOP3.LUT R7, R9.reuse, 0x180, RZ, 0xc0, !PT ;  /* 0x0000018009077812 */ /* 0x040fe400078ec0ff */
[----:B------:R-:W-:Y:S02]  /*3f20*/  ISETP.GE.U32.AND P1, PT, R9, 0x180, PT ;  /* 0x000001800900780c */ /* 0x000fe40003f26070 */
[----:B------:R-:W-:Y:S01]  /*3f30*/  ISETP.NE.AND P0, PT, R7, 0x180, PT ;  /* 0x000001800700780c */ /* 0x000fe20003f05270 */
[----:B------:R-:W-:-:S12]  /*3f40*/  IMAD.MOV.U32 R7, RZ, RZ, RZ ;  /* 0x000000ffff077224 */ /* 0x000fd800078e00ff */
[----:B------:R-:W-:Y:S05]  /*3f50*/  @!P0 BRA `(.L_x_160) ;  /* 0x00000000004c8947 */ /* 0x000fea0003800000 */
[----:B------:R-:W-:Y:S01]  /*3f60*/  VIADD R11, R15, 0x120 ;  /* 0x000001200f0b7836 */ /* 0x000fe20000000000 */
[----:B------:R-:W-:Y:S01]  /*3f70*/  LEA.HI R7, R9, 0x1, RZ, 0x19 ;  /* 0x0000000109077811 */ /* 0x000fe200078fc8ff */
[----:B------:R-:W-:-:S03]  /*3f80*/  IMAD.MOV.U32 R10, RZ, RZ, R5 ;  /* 0x000000ffff0a7224 */ /* 0x000fc600078e0005 */
[----:B------:R-:W-:Y:S02]  /*3f90*/  LOP3.LUT R9, R7, 0x3, RZ, 0xc0, !PT ;  /* 0x0000000307097812 */ /* 0x000fe400078ec0ff */
[----:B------:R-:W-:Y:S02]  /*3fa0*/  LEA R12, R20, R11, 0x18 ;  /* 0x0000000b140c7211 */ /* 0x000fe400078ec0ff */
[----:B------:R-:W-:Y:S01]  /*3fb0*/  MOV R7, RZ ;  /* 0x000000ff00077202 */ /* 0x000fe20000000f00 */
[----:B------:R-:W-:Y:S01]  /*3fc0*/  IMAD.MOV R9, RZ, RZ, -R9 ;  /* 0x000000ffff097224 */ /* 0x000fe200078e0a09 */
[----:B------:R-:W-:-:S07]  /*3fd0*/  LEA R11, R17, R12, 0x2 ;  /* 0x0000000c110b7211 */ /* 0x000fce00078e10ff */
.L_x_161:
[----:B------:R-:W0:Y:S01]  /*3fe0*/  LDS R13, [R11] ;  /* 0x000000000b0d7984 */ /* 0x000e220000000800 */
[----:B------:R-:W-:Y:S01]  /*3ff0*/  IADD3 R9, PT, PT, R9, 0x1, RZ ;  /* 0x0000000109097810 */ /* 0x000fe20007ffe0ff */
[----:B------:R-:W-:-:S03]  /*4000*/  VIADD R10, R10, 0x80 ;  /* 0x000000800a0a7836 */ /* 0x000fc60000000000 */
[----:B------:R-:W-:Y:S01]  /*4010*/  ISETP.NE.AND P0, PT, R9, RZ, PT ;  /* 0x000000ff0900720c */ /* 0x000fe20003f05270 */
[----:B0-----:R-:W-:-:S04]  /*4020*/  FADD.FTZ R13, -R8, R13 ;  /* 0x0000000d080d7221 */ /* 0x001fc80000010100 */
[----:B------:R-:W-:-:S04]  /*4030*/  FMUL.FTZ R13, R13, 1.4426950216293334961 ;  /* 0x3fb8aa3b0d0d7820 */ /* 0x000fc80000410000 */
[----:B------:R-:W0:Y:S02]  /*4040*/  MUFU.EX2 R12, R13 ;  /* 0x0000000d000c7308 */ /* 0x000e240000000800 */
[----:B0-----:R0:W-:Y:S01]  /*4050*/  STS [R11], R12 ;  /* 0x0000000c0b007388 */ /* 0x0011e20000000800 */
[----:B------:R-:W-:Y:S01]  /*4060*/  FADD.FTZ R7, R12, R7 ;  /* 0x000000070c077221 */ /* 0x000fe20000010000 */
[----:B0-----:R-:W-:Y:S01]  /*4070*/  IADD3 R11, PT, PT, R11, 0x200, RZ ;  /* 0x000002000b0b7810 */ /* 0x001fe20007ffe0ff */
[----:B------:R-:W-:Y:S06]  /*4080*/  @P0 BRA `(.L_x_161) ;  /* 0xfffffffc00d40947 */ /* 0x000fec000383ffff */
.L_x_160:
[----:B------:R-:W-:Y:S05]  /*4090*/  BSYNC.RECONVERGENT B1 ;  /* 0x0000000000017941 */ /* 0x000fea0003800200 */
.L_x_159:
[----:B------:R-:W-:Y:S05]  /*40a0*/  @!P1 BRA `(.L_x_157) ;  /* 0x0000001000949947 */ /* 0x000fea0003800000 */
[----:B------:R-:W-:Y:S01]  /*40b0*/  IADD3 R9, PT, PT, -R10, UR46, RZ ;  /* 0x0000002e0a097c10 */ /* 0x000fe2000fffe1ff */
[----:B------:R-:W-:Y:S01]  /*40c0*/  USHF.L.U32 UR4, UR16, 0x2, URZ ;  /* 0x0000000210047899 */ /* 0x000fe200080006ff */
[----:B------:R-:W-:Y:S01]  /*40d0*/  VIADD R15, R15, 0x120 ;  /* 0x000001200f0f7836 */ /* 0x000fe20000000000 */
[----:B------:R-:W-:Y:S01]  /*40e0*/  BSSY.RECONVERGENT B1, `(.L_x_162) ;  /* 0x000006e000017945 */ /* 0x000fe20003800200 */
[----:B------:R-:W-:Y:S02]  /*40f0*/  ISETP.GT.AND P1, PT, R9, 0x600, PT ;  /* 0x000006000900780c */ /* 0x000fe40003f24270 */
[----:B------:R-:W-:Y:S02]  /*4100*/  PLOP3.LUT P0, PT, PT, PT, PT, 0x80, 0x8 ;  /* 0x000000000008781c */ /* 0x000fe40003f0f070 */
[----:B------:R-:W-:Y:S02]  /*4110*/  LEA R20, R20, R15, 0x18 ;  /* 0x0000000f14147211 */ /* 0x000fe400078ec0ff */
[----:B------:R-:W-:-:S04]  /*4120*/  LEA R9, R10, -UR4, 0x2 ;  /* 0x800000040a097c11 */ /* 0x000fc8000f8e10ff */
[----:B------:R-:W-:-:S03]  /*4130*/  IADD3 R9, PT, PT, R9, 0x400, R20 ;  /* 0x0000040009097810 */ /* 0x000fc60007ffe014 */
[----:B------:R-:W-:Y:S05]  /*4140*/  @!P1 BRA `(.L_x_163) ;  /* 0x00000004009c9947 */ /* 0x000fea0003800000 */
[----:B------:R-:W-:Y:S02]  /*4150*/  MOV R11, UR46 ;  /* 0x0000002e000b7c02 */ /* 0x000fe40008000f00 */
[----:B------:R-:W-:-:S03]  /*4160*/  PLOP3.LUT P0, PT, PT, PT, PT, 0x8, 0x80 ;  /* 0x000000000080781c */ /* 0x000fc60003f0e170 */
[----:B------:R-:W-:-:S10]  /*4170*/  VIADD R11, R11, 0xfffffa00 ;  /* 0xfffffa000b0b7836 */ /* 0x000fd40000000000 */
.L_x_164:
[----:B------:R-:W0:Y:S01]  /*4180*/  LDS R13, [R9+-0x400] ;  /* 0xfffc0000090d7984 */ /* 0x000e220000000800 */
[----:B------:R-:W-:-:S03]  /*4190*/  IADD3 R10, PT, PT, R10, 0x800, RZ ;  /* 0x000008000a0a7810 */ /* 0x000fc60007ffe0ff */
[----:B------:R-:W1:Y:S01]  /*41a0*/  LDS R15, [R9+-0x200] ;  /* 0xfffe0000090f7984 */ /* 0x000e620000000800 */
[----:B------:R-:W-:-:S03]  /*41b0*/  ISETP.GE.AND P1, PT, R10, R11, PT ;  /* 0x0000000b0a00720c */ /* 0x000fc60003f26270 */
[----:B------:R-:W3:Y:S04]  /*41c0*/  LDS R19, [R9] ;  /* 0x0000000009137984 */ /* 0x000ee80000000800 */
[----:B------:R-:W5:Y:S04]  /*41d0*/  LDS R21, [R9+0x200] ;  /* 0x0002000009157984 */ /* 0x000f680000000800 */
[----:B------:R-:W5:Y:S04]  /*41e0*/  LDS R23, [R9+0x400] ;  /* 0x0004000009177984 */ /* 0x000f680000000800 */
[----:B----4-:R-:W4:Y:S04]  /*41f0*/  LDS R25, [R9+0x600] ;  /* 0x0006000009197984 */ /* 0x010f280000000800 */
[----:B------:R-:W4:Y:S04]  /*4200*/  LDS R27, [R9+0x800] ;  /* 0x00080000091b7984 */ /* 0x000f280000000800 */
[----:B------:R-:W4:Y:S04]  /*4210*/  LDS R29, [R9+0xa00] ;  /* 0x000a0000091d7984 */ /* 0x000f280000000800 */
[----:B------:R-:W4:Y:S04]  /*4220*/  LDS R31, [R9+0xc00] ;  /* 0x000c0000091f7984 */ /* 0x000f280000000800 */
[----:B------:R-:W4:Y:S04]  /*4230*/  LDS R33, [R9+0xe00] ;  /* 0x000e000009217984 */ /* 0x000f280000000800 */
[----:B--2---:R-:W2:Y:S01]  /*4240*/  LDS R35, [R9+0x1000] ;  /* 0x0010000009237984 */ /* 0x004ea20000000800 */
[----:B0-----:R-:W-:-:S03]  /*4250*/  FADD.FTZ R13, -R8, R13 ;  /* 0x0000000d080d7221 */ /* 0x001fc60000010100 */
[----:B------:R-:W0:Y:S01]  /*4260*/  LDS R37, [R9+0x1200] ;  /* 0x0012000009257984 */ /* 0x000e220000000800 */
[C---:B-1----:R-:W-:Y:S01]  /*4270*/  FADD.FTZ R15, -R8.reuse, R15 ;  /* 0x0000000f080f7221 */ /* 0x042fe20000010100 */
[----:B------:R-:W-:Y:S02]  /*4280*/  FMUL.FTZ R13, R13, 1.4426950216293334961 ;  /* 0x3fb8aa3b0d0d7820 */ /* 0x000fe40000410000 */
[----:B------:R-:W1:Y:S01]  /*4290*/  LDS R39, [R9+0x1400] ;  /* 0x0014000009277984 */ /* 0x000e620000000800 */
[C---:B---3--:R-:W-:Y:S01]  /*42a0*/  FADD.FTZ R19, -R8.reuse, R19 ;  /* 0x0000001308137221 */ /* 0x048fe20000010100 */
[----:B------:R-:W-:Y:S01]  /*42b0*/  FMUL.FTZ R15, R15, 1.4426950216293334961 ;  /* 0x3fb8aa3b0f0f7820 */ /* 0x000fe20000410000 */
[----:B------:R-:W3:Y:S01]  /*42c0*/  MUFU.EX2 R12, R13 ;  /* 0x0000000d000c7308 */ /* 0x000ee20000000800 */
[----:B------:R-:W1:Y:S01]  /*42d0*/  LDS R41, [R9+0x1600] ;  /* 0x0016000009297984 */ /* 0x000e620000000800 */
[C---:B-----5:R-:W-:Y:S01]  /*42e0*/  FADD.FTZ R21, -R8.reuse, R21 ;  /* 0x0000001508157221 */ /* 0x060fe20000010100 */
[----:B------:R-:W-:Y:S01]  /*42f0*/  FMUL.FTZ R19, R19, 1.4426950216293334961 ;  /* 0x3fb8aa3b13137820 */ /* 0x000fe20000410000 */
[----:B------:R-:W5:Y:S01]  /*4300*/  MUFU.EX2 R14, R15 ;  /* 0x0000000f000e7308 */ /* 0x000f620000000800 */
[----:B------:R-:W1:Y:S01]  /*4310*/  LDS R43, [R9+0x1800] ;  /* 0x00180000092b7984 */ /* 0x000e620000000800 */
[C---:B------:R-:W-:Y:S01]  /*4320*/  FADD.FTZ R23, -R8.reuse, R23 ;  /* 0x0000001708177221 */ /* 0x040fe20000010100 */
[----:B------:R-:W-:Y:S01]  /*4330*/  FMUL.FTZ R21, R21, 1.4426950216293334961 ;  /* 0x3fb8aa3b15157820 */ /* 0x000fe20000410000 */
[----:B------:R-:W5:Y:S01]  /*4340*/  MUFU.EX2 R18, R19 ;  /* 0x0000001300127308 */ /* 0x000f620000000800 */
[----:B------:R-:W1:Y:S01]  /*4350*/  LDS R45, [R9+0x1a00] ;  /* 0x001a0000092d7984 */ /* 0x000e620000000800 */
[C---:B----4-:R-:W-:Y:S01]  /*4360*/  FADD.FTZ R25, -R8.reuse, R25 ;  /* 0x0000001908197221 */ /* 0x050fe20000010100 */
[----:B------:R-:W-:Y:S01]  /*4370*/  FMUL.FTZ R23, R23, 1.4426950216293334961 ;  /* 0x3fb8aa3b17177820 */ /* 0x000fe20000410000 */
[----:B------:R-:W4:Y:S01]  /*4380*/  MUFU.EX2 R20, R21 ;  /* 0x0000001500147308 */ /* 0x000f220000000800 */
[----:B------:R-:W-:Y:S01]  /*4390*/  FADD.FTZ R27, -R8, R27 ;  /* 0x0000001b081b7221 */ /* 0x000fe20000010100 */
[----:B---3--:R-:W-:Y:S01]  /*43a0*/  FADD.FTZ R7, R12, R7 ;  /* 0x000000070c077221 */ /* 0x008fe20000010000 */
[----:B------:R-:W-:Y:S01]  /*43b0*/  FMUL.FTZ R25, R25, 1.4426950216293334961 ;  /* 0x3fb8aa3b19197820 */ /* 0x000fe20000410000 */
[----:B------:R-:W3:Y:S01]  /*43c0*/  MUFU.EX2 R22, R23 ;  /* 0x0000001700167308 */ /* 0x000ee20000000800 */
[C---:B------:R-:W-:Y:S01]  /*43d0*/  FADD.FTZ R29, -R8.reuse, R29 ;  /* 0x0000001d081d7221 */ /* 0x040fe20000010100 */
[----:B-----5:R-:W-:Y:S01]  /*43e0*/  FADD.FTZ R7, R7, R14 ;  /* 0x0000000e07077221 */ /* 0x020fe20000010000 */
[----:B------:R-:W-:Y:S01]  /*43f0*/  FMUL.FTZ R27, R27, 1.4426950216293334961 ;  /* 0x3fb8aa3b1b1b7820 */ /* 0x000fe20000410000 */
[----:B------:R-:W5:Y:S01]  /*4400*/  MUFU.EX2 R24, R25 ;  /* 0x0000001900187308 */ /* 0x000f620000000800 */
[C---:B------:R-:W-:Y:S01]  /*4410*/  FADD.FTZ R31, -R8.reuse, R31 ;  /* 0x0000001f081f7221 */ /* 0x040fe20000010100 */
[----:B------:R-:W-:Y:S01]  /*4420*/  FADD.FTZ R7, R7, R18 ;  /* 0x0000001207077221 */ /* 0x000fe20000010000 */
[----:B------:R-:W-:Y:S01]  /*4430*/  FMUL.FTZ R29, R29, 1.4426950216293334961 ;  /* 0x3fb8aa3b1d1d7820 */ /* 0x000fe20000410000 */
[----:B------:R-:W1:Y:S01]  /*4440*/  MUFU.EX2 R26, R27 ;  /* 0x0000001b001a7308 */ /* 0x000e620000000800 */
[C---:B------:R-:W-:Y:S01]  /*4450*/  FADD.FTZ R33, -R8.reuse, R33 ;  /* 0x0000002108217221 */ /* 0x040fe20000010100 */
[----:B----4-:R-:W-:Y:S01]  /*4460*/  FADD.FTZ R7, R7, R20 ;  /* 0x0000001407077221 */ /* 0x010fe20000010000 */
[----:B------:R-:W-:Y:S01]  /*4470*/  FMUL.FTZ R31, R31, 1.4426950216293334961 ;  /* 0x3fb8aa3b1f1f7820 */ /* 0x000fe20000410000 */
[----:B------:R-:W4:Y:S01]  /*4480*/  MUFU.EX2 R28, R29 ;  /* 0x0000001d001c7308 */ /* 0x000f220000000800 */
[C---:B--2---:R-:W-:Y:S01]  /*4490*/  FADD.FTZ R35, -R8.reuse, R35 ;  /* 0x0000002308237221 */ /* 0x044fe20000010100 */
[----:B---3--:R-:W-:Y:S01]  /*44a0*/  FADD.FTZ R7, R7, R22 ;  /* 0x0000001607077221 */ /* 0x008fe20000010000 */
[----:B------:R-:W-:Y:S01]  /*44b0*/  FMUL.FTZ R33, R33, 1.4426950216293334961 ;  /* 0x3fb8aa3b21217820 */ /* 0x000fe20000410000 */
[----:B------:R-:W2:Y:S01]  /*44c0*/  MUFU.EX2 R30, R31 ;  /* 0x0000001f001e7308 */ /* 0x000ea20000000800 */
[C---:B0-----:R-:W-:Y:S01]  /*44d0*/  FADD.FTZ R37, -R8.reuse, R37 ;  /* 0x0000002508257221 */ /* 0x041fe20000010100 */
[----:B-----5:R-:W-:Y:S01]  /*44e0*/  FADD.FTZ R7, R7, R24 ;  /* 0x0000001807077221 */ /* 0x020fe20000010000 */
[----:B------:R-:W-:Y:S01]  /*44f0*/  FMUL.FTZ R35, R35, 1.4426950216293334961 ;  /* 0x3fb8aa3b23237820 */ /* 0x000fe20000410000 */
[----:B------:R-:W0:Y:S01]  /*4500*/  MUFU.EX2 R32, R33 ;  /* 0x0000002100207308 */ /* 0x000e220000000800 */
[----:B------:R3:W-:Y:S01]  /*4510*/  STS [R9+-0x400], R12 ;  /* 0xfffc000c09007388 */ /* 0x0007e20000000800 */
[----:B-1----:R-:W-:Y:S01]  /*4520*/  FADD.FTZ R7, R7, R26 ;  /* 0x0000001a07077221 */ /* 0x002fe20000010000 */
[C---:B------:R-:W-:Y:S01]  /*4530*/  FADD.FTZ R39, -R8.reuse, R39 ;  /* 0x0000002708277221 */ /* 0x040fe20000010100 */
[----:B------:R-:W-:Y:S01]  /*4540*/  FMUL.FTZ R37, R37, 1.4426950216293334961 ;  /* 0x3fb8aa3b25257820 */ /* 0x000fe20000410000 */
[----:B------:R1:W-:Y:S01]  /*4550*/  STS [R9+-0x200], R14 ;  /* 0xfffe000e09007388 */ /* 0x0003e20000000800 */
[----:B----4-:R-:W-:Y:S01]  /*4560*/  FADD.FTZ R7, R7, R28 ;  /* 0x0000001c07077221 */ /* 0x010fe20000010000 */
        /* <DEDUP_REMOVED lines=35> */
[----:B0-----:R-:W-:Y:S01]  /*47a0*/  VIADD R9, R9, 0x2000 ;  /* 0x0000200009097836 */ /* 0x001fe20000000000 */
[----:B------:R-:W-:Y:S06]  /*47b0*/  @!P1 BRA `(.L_x_164) ;  /* 0xfffffff800709947 */ /* 0x000fec000383ffff */
.L_x_163:
[----:B------:R-:W-:Y:S05]  /*47c0*/  BSYNC.RECONVERGENT B1 ;  /* 0x0000000000017941 */ /* 0x000fea0003800200 */
.L_x_162:
[----:B------:R-:W-:Y:S01]  /*47d0*/  IADD3 R11, PT, PT, -R10, UR46, RZ ;  /* 0x0000002e0a0b7c10 */ /* 0x000fe2000fffe1ff */
[----:B------:R-:W-:Y:S03]  /*47e0*/  BSSY.RECONVERGENT B1, `(.L_x_165) ;  /* 0x0000036000017945 */ /* 0x000fe60003800200 */
[----:B------:R-:W-:-:S13]  /*47f0*/  ISETP.GT.AND P1, PT, R11, 0x200, PT ;  /* 0x000002000b00780c */ /* 0x000fda0003f24270 */
[----:B------:R-:W-:Y:S05]  /*4800*/  @!P1 BRA `(.L_x_166) ;  /* 0x0000000000cc9947 */ /* 0x000fea0003800000 */
[----:B------:R-:W0:Y:S01]  /*4810*/  LDS R11, [R9+-0x400] ;  /* 0xfffc0000090b7984 */ /* 0x000e220000000800 */
[----:B------:R-:W-:Y:S02]  /*4820*/  PLOP3.LUT P0, PT, PT, PT, PT, 0x8, 0x80 ;  /* 0x000000000080781c */ /* 0x000fe40003f0e170 */
[----:B------:R-:W-:Y:S01]  /*4830*/  IADD3 R10, PT, PT, R10, 0x400, RZ ;  /* 0x000004000a0a7810 */ /* 0x000fe20007ffe0ff */
[----:B------:R-:W1:Y:S04]  /*4840*/  LDS R13, [R9+-0x200] ;  /* 0xfffe0000090d7984 */ /* 0x000e680000000800 */
[----:B------:R-:W3:Y:S04]  /*4850*/  LDS R15, [R9] ;  /* 0x00000000090f7984 */ /* 0x000ee80000000800 */
[----:B------:R-:W5:Y:S04]  /*4860*/  LDS R19, [R9+0x200] ;  /* 0x0002000009137984 */ /* 0x000f680000000800 */
[----:B------:R-:W2:Y:S04]  /*4870*/  LDS R21, [R9+0x400] ;  /* 0x0004000009157984 */ /* 0x000ea80000000800 */
[----:B------:R-:W2:Y:S04]  /*4880*/  LDS R23, [R9+0x600] ;  /* 0x0006000009177984 */ /* 0x000ea80000000800 */
[----:B----4-:R-:W4:Y:S04]  /*4890*/  LDS R25, [R9+0x800] ;  /* 0x0008000009197984 */ /* 0x010f280000000800 */
[----:B------:R-:W4:Y:S01]  /*48a0*/  LDS R27, [R9+0xa00] ;  /* 0x000a0000091b7984 */ /* 0x000f220000000800 */
[C---:B0-----:R-:W-:Y:S01]  /*48b0*/  FADD.FTZ R11, -R8.reuse, R11 ;  /* 0x0000000b080b7221 */ /* 0x041fe20000010100 */
[----:B-1----:R-:W-:-:S03]  /*48c0*/  FADD.FTZ R13, -R8, R13 ;  /* 0x0000000d080d7221 */ /* 0x002fc60000010100 */
[----:B------:R-:W-:Y:S01]  /*48d0*/  FMUL.FTZ R11, R11, 1.4426950216293334961 ;  /* 0x3fb8aa3b0b0b7820 */ /* 0x000fe20000410000 */
[C---:B---3--:R-:W-:Y:S01]  /*48e0*/  FADD.FTZ R15, -R8.reuse, R15 ;  /* 0x0000000f080f7221 */ /* 0x048fe20000010100 */
[----:B------:R-:W-:Y:S02]  /*48f0*/  FMUL.FTZ R13, R13, 1.4426950216293334961 ;  /* 0x3fb8aa3b0d0d7820 */ /* 0x000fe40000410000 */
[----:B------:R-:W0:Y:S01]  /*4900*/  MUFU.EX2 R12, R11 ;  /* 0x0000000b000c7308 */ /* 0x000e220000000800 */
[C---:B-----5:R-:W-:Y:S01]  /*4910*/  FADD.FTZ R19, -R8.reuse, R19 ;  /* 0x0000001308137221 */ /* 0x060fe20000010100 */
[----:B------:R-:W-:Y:S02]  /*4920*/  FMUL.FTZ R15, R15, 1.4426950216293334961 ;  /* 0x3fb8aa3b0f0f7820 */ /* 0x000fe40000410000 */
[----:B------:R-:W1:Y:S01]  /*4930*/  MUFU.EX2 R14, R13 ;  /* 0x0000000d000e7308 */ /* 0x000e620000000800 */
[----:B--2---:R-:W-:Y:S01]  /*4940*/  FADD.FTZ R21, -R8, R21 ;  /* 0x0000001508157221 */ /* 0x004fe20000010100 */
[----:B------:R-:W-:-:S02]  /*4950*/  FMUL.FTZ R19, R19, 1.4426950216293334961 ;  /* 0x3fb8aa3b13137820 */ /* 0x000fc40000410000 */
[----:B------:R-:W2:Y:S01]  /*4960*/  MUFU.EX2 R18, R15 ;  /* 0x0000000f00127308 */ /* 0x000ea20000000800 */
[C---:B------:R-:W-:Y:S01]  /*4970*/  FADD.FTZ R23, -R8.reuse, R23 ;  /* 0x0000001708177221 */ /* 0x040fe20000010100 */
[----:B------:R-:W-:Y:S02]  /*4980*/  FMUL.FTZ R21, R21, 1.4426950216293334961 ;  /* 0x3fb8aa3b15157820 */ /* 0x000fe40000410000 */
[----:B------:R-:W3:Y:S01]  /*4990*/  MUFU.EX2 R20, R19 ;  /* 0x0000001300147308 */ /* 0x000ee20000000800 */
[----:B0-----:R-:W-:Y:S01]  /*49a0*/  FADD.FTZ R7, R7, R12 ;  /* 0x0000000c07077221 */ /* 0x001fe20000010000 */
[C---:B----4-:R-:W-:Y:S01]  /*49b0*/  FADD.FTZ R25, -R8.reuse, R25 ;  /* 0x0000001908197221 */ /* 0x050fe20000010100 */
        /* <DEDUP_REMOVED lines=23> */
[----:B0-----:R-:W-:-:S07]  /*4b30*/  VIADD R9, R9, 0x1000 ;  /* 0x0000100009097836 */ /* 0x001fce0000000000 */
.L_x_166:
[----:B------:R-:W-:Y:S05]  /*4b40*/  BSYNC.RECONVERGENT B1 ;  /* 0x0000000000017941 */ /* 0x000fea0003800200 */
.L_x_165:
[----:B------:R-:W-:-:S13]  /*4b50*/  ISETP.LT.OR P0, PT, R10, UR46, P0 ;  /* 0x0000002e0a007c0c */ /* 0x000fda0008701670 */
[----:B------:R-:W-:Y:S05]  /*4b60*/  @!P0 BRA `(.L_x_157) ;  /* 0x0000000400e48947 */ /* 0x000fea0003800000 */
[----:B------:R-:W0:Y:S04]  /*4b70*/  LDS R11, [R9+-0x400] ;  /* 0xfffc0000090b7984 */ /* 0x000e280000000800 */
[----:B------:R-:W1:Y:S04]  /*4b80*/  LDS R13, [R9+-0x200] ;  /* 0xfffe0000090d7984 */ /* 0x000e680000000800 */
[----:B------:R-:W3:Y:S04]  /*4b90*/  LDS R15, [R9] ;  /* 0x00000000090f7984 */ /* 0x000ee80000000800 */
[----:B------:R-:W5:Y:S01]  /*4ba0*/  LDS R19, [R9+0x200] ;  /* 0x0002000009137984 */ /* 0x000f620000000800 */
[C---:B0-----:R-:W-:Y:S01]  /*4bb0*/  FADD.FTZ R11, -R8.reuse, R11 ;  /* 0x0000000b080b7221 */ /* 0x041fe20000010100 */
[----:B-1----:R-:W-:-:S03]  /*4bc0*/  FADD.FTZ R13, -R8, R13 ;  /* 0x0000000d080d7221 */ /* 0x002fc60000010100 */
[----:B------:R-:W-:Y:S01]  /*4bd0*/  FMUL.FTZ R11, R11, 1.4426950216293334961 ;  /* 0x3fb8aa3b0b0b7820 */ /* 0x000fe20000410000 */
[C---:B---3--:R-:W-:Y:S01]  /*4be0*/  FADD.FTZ R15, -R8.reuse, R15 ;  /* 0x0000000f080f7221 */ /* 0x048fe20000010100 */
[----:B------:R-:W-:Y:S02]  /*4bf0*/  FMUL.FTZ R13, R13, 1.4426950216293334961 ;  /* 0x3fb8aa3b0d0d7820 */ /* 0x000fe40000410000 */
[----:B------:R-:W0:Y:S01]  /*4c00*/  MUFU.EX2 R10, R11 ;  /* 0x0000000b000a7308 */ /* 0x000e220000000800 */
[----:B-----5:R-:W-:Y:S01]  /*4c10*/  FADD.FTZ R19, -R8, R19 ;  /* 0x0000001308137221 */ /* 0x020fe20000010100 */
[----:B------:R-:W-:Y:S02]  /*4c20*/  FMUL.FTZ R15, R15, 1.4426950216293334961 ;  /* 0x3fb8aa3b0f0f7820 */ /* 0x000fe40000410000 */
[----:B------:R-:W1:Y:S01]  /*4c30*/  MUFU.EX2 R8, R13 ;  /* 0x0000000d00087308 */ /* 0x000e620000000800 */
[----:B------:R-:W-:-:S03]  /*4c40*/  FMUL.FTZ R19, R19, 1.4426950216293334961 ;  /* 0x3fb8aa3b13137820 */ /* 0x000fc60000410000 */
[----:B------:R-:W3:Y:S04]  /*4c50*/  MUFU.EX2 R12, R15 ;  /* 0x0000000f000c7308 */ /* 0x000ee80000000800 */
[----:B------:R-:W5:Y:S01]  /*4c60*/  MUFU.EX2 R14, R19 ;  /* 0x00000013000e7308 */ /* 0x000f620000000800 */
[----:B0-----:R0:W-:Y:S01]  /*4c70*/  STS [R9+-0x400], R10 ;  /* 0xfffc000a09007388 */ /* 0x0011e20000000800 */
[----:B------:R-:W-:-:S03]  /*4c80*/  FADD.FTZ R7, R7, R10 ;  /* 0x0000000a07077221 */ /* 0x000fc60000010000 */
[----:B-1----:R0:W-:Y:S01]  /*4c90*/  STS [R9+-0x200], R8 ;  /* 0xfffe000809007388 */ /* 0x0021e20000000800 */
[----:B------:R-:W-:-:S03]  /*4ca0*/  FADD.FTZ R7, R7, R8 ;  /* 0x0000000807077221 */ /* 0x000fc60000010000 */
[----:B---3--:R0:W-:Y:S01]  /*4cb0*/  STS [R9], R12 ;  /* 0x0000000c09007388 */ /* 0x0081e20000000800 */
[----:B------:R-:W-:-:S03]  /*4cc0*/  FADD.FTZ R7, R7, R12 ;  /* 0x0000000c07077221 */ /* 0x000fc60000010000 */
[----:B-----5:R0:W-:Y:S01]  /*4cd0*/  STS [R9+0x200], R14 ;  /* 0x0002000e09007388 */ /* 0x0201e20000000800 */
[----:B------:R-:W-:Y:S01]  /*4ce0*/  FADD.FTZ R7, R7, R14 ;  /* 0x0000000e07077221 */ /* 0x000fe20000010000 */
[----:B------:R-:W-:Y:S06]  /*4cf0*/  BRA `(.L_x_157) ;  /* 0x0000000400807947 */ /* 0x000fec0003800000 */
.L_x_158:
[----:B------:R-:W-:Y:S01]  /*4d00*/  HFMA2 R14, -RZ, RZ, 0, 7.62939453125e-06 ;  /* 0x00000080ff0e7431 */ /* 0x000fe200000001ff */
        /* <DEDUP_REMOVED lines=10> */
[----:B------:R-:W-:Y:S01]  /*4db0*/  VIADD R15, R15, 0x120 ;  /* 0x000001200f0f7836 */ /* 0x000fe20000000000 */
[----:B------:R-:W-:Y:S01]  /*4dc0*/  LEA.HI R7, R12, 0x1, RZ, 0x19 ;  /* 0x000000010c077811 */ /* 0x000fe200078fc8ff */
[--C-:B------:R-:W-:Y:S01]  /*4dd0*/  IMAD.MOV.U32 R9, RZ, RZ, R5.reuse ;  /* 0x000000ffff097224 */ /* 0x100fe200078e0005 */
[----:B------:R-:W-:Y:S02]  /*4de0*/  IADD3 R18, P1, P2, R10, UR41, R5 ;  /* 0x000000290a127c10 */ /* 0x000fe4000fa3e005 */
[----:B------:R-:W-:Y:S02]  /*4df0*/  LOP3.LUT R10, R7, 0x3, RZ, 0xc0, !PT ;  /* 0x00000003070a7812 */ /* 0x000fe400078ec0ff */
[----:B------:R-:W-:Y:S02]  /*4e00*/  LEA R12, R20, R15, 0x18 ;  /* 0x0000000f140c7211 */ /* 0x000fe400078ec0ff */
[----:B------:R-:W-:Y:S01]  /*4e10*/  IADD3.X R11, PT, PT, R16, R11, RZ, P1, P2 ;  /* 0x0000000b100b7210 */ /* 0x000fe20000fe44ff */
[----:B------:R-:W-:Y:S01]  /*4e20*/  IMAD.MOV R13, RZ, RZ, -R10 ;  /* 0x000000ffff0d7224 */ /* 0x000fe200078e0a0a */
[----:B------:R-:W-:-:S02]  /*4e30*/  MOV R7, RZ ;  /* 0x000000ff00077202 */ /* 0x000fc40000000f00 */
[----:B------:R-:W-:-:S07]  /*4e40*/  LEA R12, R17, R12, 0x2 ;  /* 0x0000000c110c7211 */ /* 0x000fce00078e10ff */
.L_x_169:
[----:B------:R-:W-:-:S06]  /*4e50*/  MOV R10, R18 ;  /* 0x00000012000a7202 */ /* 0x000fcc0000000f00 */
[----:B------:R1:W3:Y:S01]  /*4e60*/  LDG.E.U8 R10, desc[UR36][R10.64] ;  /* 0x000000240a0a7981 */ /* 0x0002e2000c1e1100 */
[----:B------:R-:W-:Y:S01]  /*4e70*/  IMAD.MOV.U32 R14, RZ, RZ, RZ ;  /* 0x000000ffff0e7224 */ /* 0x000fe200078e00ff */
[----:B------:R-:W-:Y:S01]  /*4e80*/  IADD3 R13, PT, PT, R13, 0x1, RZ ;  /* 0x000000010d0d7810 */ /* 0x000fe20007ffe0ff */
[----:B------:R-:W-:Y:S01]  /*4e90*/  VIADD R9, R9, 0x80 ;  /* 0x0000008009097836 */ /* 0x000fe20000000000 */
[----:B------:R-:W-:-:S04]  /*4ea0*/  IADD3 R18, P2, PT, R18, 0x80, RZ ;  /* 0x0000008012127810 */ /* 0x000fc80007f5e0ff */
[----:B-1----:R-:W-:Y:S02]  /*4eb0*/  IADD3.X R11, PT, PT, RZ, R11, RZ, P2, !PT ;  /* 0x0000000bff0b7210 */ /* 0x002fe400017fe4ff */
[----:B---3--:R-:W-:-:S13]  /*4ec0*/  ISETP.NE.AND P1, PT, R10, RZ, PT ;  /* 0x000000ff0a00720c */ /* 0x008fda0003f25270 */
[----:B------:R-:W0:Y:S02]  /*4ed0*/  @!P1 LDS R15, [R12] ;  /* 0x000000000c0f9984 */ /* 0x000e240000000800 */
[----:B0-----:R-:W-:-:S04]  /*4ee0*/  @!P1 FADD.FTZ R15, -R8, R15 ;  /* 0x0000000f080f9221 */ /* 0x001fc80000010100 */
[----:B------:R-:W-:-:S04]  /*4ef0*/  @!P1 FMUL.FTZ R15, R15, 1.4426950216293334961 ;  /* 0x3fb8aa3b0f0f9820 */ /* 0x000fc80000410000 */
[----:B------:R-:W0:Y:S01]  /*4f00*/  @!P1 MUFU.EX2 R14, R15 ;  /* 0x0000000f000e9308 */ /* 0x000e220000000800 */
[----:B------:R-:W-:Y:S01]  /*4f10*/  ISETP.NE.AND P1, PT, R13, RZ, PT ;  /* 0x000000ff0d00720c */ /* 0x000fe20003f25270 */
[----:B0-----:R0:W-:Y:S01]  /*4f20*/  STS [R12], R14 ;  /* 0x0000000e0c007388 */ /* 0x0011e20000000800 */
[----:B------:R-:W-:Y:S01]  /*4f30*/  FADD.FTZ R7, R14, R7 ;  /* 0x000000070e077221 */ /* 0x000fe20000010000 */
[----:B0-----:R-:W-:-:S10]  /*4f40*/  VIADD R12, R12, 0x200 ;  /* 0x000002000c0c7836 */ /* 0x001fd40000000000 */
[----:B------:R-:W-:Y:S05]  /*4f50*/  @P1 BRA `(.L_x_169) ;  /* 0xfffffffc00bc1947 */ /* 0x000fea000383ffff */
.L_x_168:
[----:B------:R-:W-:Y:S05]  /*4f60*/  BSYNC.RECONVERGENT B1 ;  /* 0x0000000000017941 */ /* 0x000fea0003800200 */
.L_x_167:
[----:B------:R-:W-:Y:S05]  /*4f70*/  @!P0 BRA `(.L_x_157) ;  /* 0x0000000000e08947 */ /* 0x000fea0003800000 */
[----:B------:R-:W1:Y:S01]  /*4f80*/  S2R R12, SR_CgaCtaId ;  /* 0x00000000000c7919 */ /* 0x000e620000008800 */
[----:B------:R-:W3:Y:S01]  /*4f90*/  LDCU.64 UR8, c[0x0][0x420] ;  /* 0x00008400ff0877ac */ /* 0x000ee20008000a00 */
[----:B------:R-:W-:Y:S01]  /*4fa0*/  MOV R10, 0x400 ;  /* 0x00000400000a7802 */ /* 0x000fe20000000f00 */
[----:B------:R-:W-:-:S04]  /*4fb0*/  USHF.L.U32 UR4, UR16, 0x2, URZ ;  /* 0x0000000210047899 */ /* 0x000fc800080006ff */
[----:B------:R-:W-:Y:S02]  /*4fc0*/  VIADD R11, R10, 0x120 ;  /* 0x000001200a0b7836 */ /* 0x000fe40000000000 */
[----:B------:R-:W-:Y:S02]  /*4fd0*/  LEA R10, R9, -UR4, 0x2 ;  /* 0x80000004090a7c11 */ /* 0x000fe4000f8e10ff */
[----:B---3--:R-:W-:-:S04]  /*4fe0*/  MOV R14, UR8 ;  /* 0x00000008000e7c02 */ /* 0x008fc80008000f00 */
[----:B------:R-:W-:-:S04]  /*4ff0*/  IADD3 R14, P0, P1, R14, UR41, R9 ;  /* 0x000000290e0e7c10 */ /* 0x000fc8000f91e009 */
[----:B------:R-:W-:Y:S02]  /*5000*/  IADD3 R14, P2, PT, R14, 0x100, RZ ;  /* 0x000001000e0e7810 */ /* 0x000fe40007f5e0ff */
[----:B-1----:R-:W-:Y:S02]  /*5010*/  LEA R13, R12, R11, 0x18 ;  /* 0x0000000b0c0d7211 */ /* 0x002fe400078ec0ff */
[----:B------:R-:W-:Y:S02]  /*5020*/  IADD3.X R11, PT, PT, R16, UR9, RZ, P0, P1 ;  /* 0x00000009100b7c10 */ /* 0x000fe400087e24ff */
[----:B------:R-:W-:Y:S02]  /*5030*/  IADD3 R12, PT, PT, R10, 0x400, R13 ;  /* 0x000004000a0c7810 */ /* 0x000fe40007ffe00d */
[----:B------:R-:W-:-:S07]  /*5040*/  IADD3.X R11, PT, PT, RZ, R11, RZ, P2, !PT ;  /* 0x0000000bff0b7210 */ /* 0x000fce00017fe4ff */
.L_x_170:
[----:B------:R-:W-:-:S05]  /*5050*/  IMAD.MOV.U32 R10, RZ, RZ, R14 ;  /* 0x000000ffff0a7224 */ /* 0x000fca00078e000e */
[----:B------:R-:W3:Y:S04]  /*5060*/  LDG.E.U8 R18, desc[UR36][R10.64+-0x100] ;  /* 0xffff00240a127981 */ /* 0x000ee8000c1e1100 */
[----:B------:R-:W5:Y:S04]  /*5070*/  LDG.E.U8 R13, desc[UR36][R10.64+-0x80] ;  /* 0xffff80240a0d7981 */ /* 0x000f68000c1e1100 */
[----:B------:R-:W2:Y:S04]  /*5080*/  LDG.E.U8 R14, desc[UR36][R10.64] ;  /* 0x000000240a0e7981 */ /* 0x000ea8000c1e1100 */
[----:B------:R-:W4:Y:S01]  /*5090*/  LDG.E.U8 R15, desc[UR36][R10.64+0x80] ;  /* 0x000080240a0f7981 */ /* 0x000f22000c1e1100 */
[----:B------:R-:W-:-:S02]  /*50a0*/  IADD3 R9, PT, PT, R9, 0x200, RZ ;  /* 0x0000020009097810 */ /* 0x000fc40007ffe0ff */
[----:B---3--:R-:W-:Y:S02]  /*50b0*/  ISETP.NE.AND P0, PT, R18, RZ, PT ;  /* 0x000000ff1200720c */ /* 0x008fe40003f05270 */
[----:B-----5:R-:W-:Y:S02]  /*50c0*/  ISETP.NE.AND P1, PT, R13, RZ, PT ;  /* 0x000000ff0d00720c */ /* 0x020fe40003f25270 */
[----:B--2---:R-:W-:Y:S02]  /*50d0*/  ISETP.NE.AND P2, PT, R14, RZ, PT ;  /* 0x000000ff0e00720c */ /* 0x004fe40003f45270 */
[----:B----4-:R-:W-:-:S07]  /*50e0*/  ISETP.NE.AND P3, PT, R15, RZ, PT ;  /* 0x000000ff0f00720c */ /* 0x010fce0003f65270 */
        /* <DEDUP_REMOVED lines=16> */
[----:B------:R-:W-:-:S02]  /*51f0*/  IMAD.MOV.U32 R21, RZ, RZ, RZ ;  /* 0x000000ffff157224 */ /* 0x000fc400078e00ff */
[----:B------:R-:W-:Y:S01]  /*5200*/  @!P3 FMUL.FTZ R22, R22, 1.4426950216293334961 ;  /* 0x3fb8aa3b1616b820 */ /* 0x000fe20000410000 */
[----:B------:R-:W-:Y:S01]  /*5210*/  ISETP.GE.AND P0, PT, R9, UR46, PT ;  /* 0x0000002e09007c0c */ /* 0x000fe2000bf06270 */
[----:B------:R-:W2:Y:S04]  /*5220*/  @!P2 MUFU.EX2 R19, R20 ;  /* 0x000000140013a308 */ /* 0x000ea80000000800 */
[----:B------:R-:W3:Y:S01]  /*5230*/  @!P3 MUFU.EX2 R21, R22 ;  /* 0x000000160015b308 */ /* 0x000ee20000000800 */
[----:B0-----:R-:W-:Y:S01]  /*5240*/  FADD.FTZ R14, R13, R7 ;  /* 0x000000070d0e7221 */ /* 0x001fe20000010000 */
[----:B------:R-:W-:Y:S03]  /*5250*/  STS [R12+-0x400], R13 ;  /* 0xfffc000d0c007388 */ /* 0x000fe60000000800 */
[----:B-1----:R-:W-:Y:S01]  /*5260*/  FADD.FTZ R18, R14, R15 ;  /* 0x0000000f0e127221 */ /* 0x002fe20000010000 */
[----:B------:R-:W-:Y:S01]  /*5270*/  IADD3 R14, P1, PT, R10, 0x200, RZ ;  /* 0x000002000a0e7810 */ /* 0x000fe20007f3e0ff */
[----:B------:R-:W-:Y:S02]  /*5280*/  STS [R12+-0x200], R15 ;  /* 0xfffe000f0c007388 */ /* 0x000fe40000000800 */
[----:B--2---:R-:W-:-:S02]  /*5290*/  FADD.FTZ R18, R18, R19 ;  /* 0x0000001312127221 */ /* 0x004fc40000010000 */
[----:B------:R-:W-:Y:S01]  /*52a0*/  STS [R12], R19 ;  /* 0x000000130c007388 */ /* 0x000fe20000000800 */
[----:B------:R-:W-:Y:S02]  /*52b0*/  IMAD.X R11, RZ, RZ, R11, P1 ;  /* 0x000000ffff0b7224 */ /* 0x000fe400008e060b */
[----:B---3--:R-:W-:Y:S01]  /*52c0*/  FADD.FTZ R7, R18, R21 ;  /* 0x0000001512077221 */ /* 0x008fe20000010000 */
[----:B------:R0:W-:Y:S02]  /*52d0*/  STS [R12+0x200], R21 ;  /* 0x000200150c007388 */ /* 0x0001e40000000800 */
[----:B0-----:R-:W-:Y:S01]  /*52e0*/  IADD3 R12, PT, PT, R12, 0x800, RZ ;  /* 0x000008000c0c7810 */ /* 0x001fe20007ffe0ff */
[----:B------:R-:W-:Y:S06]  /*52f0*/  @!P0 BRA `(.L_x_170) ;  /* 0xfffffffc00548947 */ /* 0x000fec000383ffff */
.L_x_157:
[----:B------:R-:W-:Y:S05]  /*5300*/  BSYNC.RECONVERGENT B0 ;  /* 0x0000000000007941 */ /* 0x000fea0003800200 */
.L_x_156:
[----:B0-----:R-:W0:Y:S01]  /*5310*/  SHFL.BFLY PT, R8, R7, 0x10, 0x1f ;  /* 0x0e001f0007087f89 */ /* 0x001e2200000e0000 */
[C---:B------:R-:W-:Y:S01]  /*5320*/  ISETP.NE.AND P0, PT, R0.reuse, RZ, PT ;  /* 0x000000ff0000720c */ /* 0x040fe20003f05270 */
[----:B------:R-:W1:Y:S01]  /*5330*/  LDCU.U8 UR11, c[0x0][0x48c] ;  /* 0x00009180ff0b77ac */ /* 0x000e620008000000 */
[----:B------:R-:W-:Y:S01]  /*5340*/  ISETP.GT.U32.AND P1, PT, R0, 0x3, PT ;  /* 0x000000030000780c */ /* 0x000fe20003f24070 */
[----:B------:R-:W-:Y:S01]  /*5350*/  UMOV UR4, URZ ;  /* 0x000000ff00047c82 */ /* 0x000fe20008000000 */
[----:B------:R-:W-:Y:S01]  /*5360*/  UMOV UR5, URZ ;  /* 0x000000ff00057c82 */ /* 0x000fe20008000000 */
[----:B0-----:R-:W-:-:S05]  /*5370*/  FADD.FTZ R8, R8, R7 ;  /* 0x0000000708087221 */ /* 0x001fca0000010000 */
[----:B------:R-:W0:Y:S02]  /*5380*/  SHFL.BFLY PT, R9, R8, 0x8, 0x1f ;  /* 0x0d001f0008097f89 */ /* 0x000e2400000e0000 */
[----:B0-----:R-:W-:Y:S02]  /*5390*/  FADD.FTZ R9, R8, R9 ;  /* 0x0000000908097221 */ /* 0x001fe40000010000 */
[----:B------:R-:W0:Y:S03]  /*53a0*/  LDC R8, c[0x0][0x3f4] ;  /* 0x0000fd00ff087b82 */ /* 0x000e260000000800 */
[----:B------:R-:W3:Y:S01]  /*53b0*/  SHFL.BFLY PT, R10, R9, 0x4, 0x1f ;  /* 0x0c801f00090a7f89 */ /* 0x000ee200000e0000 */
[----:B0-----:R-:W-:Y:S02]  /*53c0*/  VIADD R8, R8, 0x4 ;  /* 0x0000000408087836 */ /* 0x001fe40000000000 */
[----:B---3--:R-:W-:-:S05]  /*53d0*/  FADD.FTZ R10, R9, R10 ;  /* 0x0000000a090a7221 */ /* 0x008fca0000010000 */
[----:B------:R-:W0:Y:S02]  /*53e0*/  SHFL.BFLY PT, R11, R10, 0x2, 0x1f ;  /* 0x0c401f000a0b7f89 */ /* 0x000e2400000e0000 */
[----:B0-----:R-:W-:-:S05]  /*53f0*/  FADD.FTZ R11, R10, R11 ;  /* 0x0000000b0a0b7221 */ /* 0x001fca0000010000 */
[----:B------:R-:W0:Y:S02]  /*5400*/  SHFL.BFLY PT, R12, R11, 0x1, 0x1f ;  /* 0x0c201f000b0c7f89 */ /* 0x000e2400000e0000 */
[----:B0-----:R-:W-:-:S05]  /*5410*/  FADD.FTZ R12, R11, R12 ;  /* 0x0000000c0b0c7221 */ /* 0x001fca0000010000 */
[----:B------:R0:W-:Y:S01]  /*5420*/  @!P0 STS [R3+0x10], R12 ;  /* 0x0000100c03008388 */ /* 0x0001e20000000800 */
[----:B------:R-:W-:Y:S01]  /*5430*/  BAR.SYNC.DEFER_BLOCKING 0x0 ;  /* 0x0000000000007b1d */ /* 0x000fe20000010000 */
[----:B-1----:R-:W-:Y:S02]  /*5440*/  ISETP.NE.AND P0, PT, RZ, UR11, PT ;  /* 0x0000000bff007c0c */ /* 0x002fe4000bf05270 */
[----:B0-----:R-:W-:-:S04]  /*5450*/  SHF.R.S32.HI R3, RZ, 0x1f, R8 ;  /* 0x0000001fff037819 */ /* 0x001fc80000011408 */
[----:B------:R-:W-:Y:S01]  /*5460*/  LEA.HI R3, R3, R8, RZ, 0x2 ;  /* 0x0000000803037211 */ /* 0x000fe200078f10ff */
[----:B------:R0:W1:Y:S01]  /*5470*/  @!P1 LDS R12, [R4+0x10] ;  /* 0x00001000040c9984 */ /* 0x0000620000000800 */
[----:B------:R-:W-:Y:S02]  /*5480*/  ISETP.GE.AND P1, PT, R5, UR46, PT ;  /* 0x0000002e05007c0c */ /* 0x000fe4000bf26270 */
[----:B0-----:R-:W-:-:S04]  /*5490*/  SHF.L.U32 R4, R3, 0x2, RZ ;  /* 0x0000000203047819 */ /* 0x001fc800000006ff */
[----:B------:R-:W-:-:S04]  /*54a0*/  LOP3.LUT R4, R4, 0xfffffff0, RZ, 0xc0, !PT ;  /* 0xfffffff004047812 */ /* 0x000fc800078ec0ff */
[----:B------:R-:W-:Y:S01]  /*54b0*/  R2UR UR10, R4 ;  /* 0x00000000040a72ca */ /* 0x000fe200000e0000 */
[----:B-1----:R-:W0:Y:S02]  /*54c0*/  SHFL.BFLY PT, R7, R12, 0x2, 0x1f ;  /* 0x0c401f000c077f89 */ /* 0x002e2400000e0000 */
[----:B0-----:R-:W-:-:S05]  /*54d0*/  FADD.FTZ R7, R7, R12 ;  /* 0x0000000c07077221 */ /* 0x001fca0000010000 */
[----:B------:R-:W0:Y:S02]  /*54e0*/  SHFL.BFLY PT, R0, R7, 0x1, 0x1f ;  /* 0x0c201f0007007f89 */ /* 0x000e2400000e0000 */
[----:B0-----:R-:W-:-:S06]  /*54f0*/  FADD.FTZ R0, R7, R0 ;  /* 0x0000000007007221 */ /* 0x001fcc0000010000 */
[----:B------:R-:W0:Y:S02]  /*5500*/  SHFL.IDX PT, R0, R0, RZ, 0x1f ;  /* 0x00001fff00007589 */ /* 0x000e2400000e0000 */
[----:B0-----:R-:W-:-:S04]  /*5510*/  FADD.FTZ R3, R0, 9.9999999747524270788e-07 ;  /* 0x358637bd00037421 */ /* 0x001fc80000010000 */
[----:B------:R0:W1:Y:S01]  /*5520*/  MUFU.RCP R13, R3 ;  /* 0x00000003000d7308 */ /* 0x0000620000001000 */
[----:B------:R-:W-:Y:S05]  /*5530*/  @!P0 BRA `(.L_x_171) ;  /* 0x0000000000248947 */ /* 0x000fea0003800000 */
[----:B------:R-:W3:Y:S01]  /*5540*/  S2UR UR5, SR_CTAID.Y ;  /* 0x00000000000579c3 */ /* 0x000ee20000002600 */
[----:B------:R-:W3:Y:S01]  /*5550*/  LDCU UR7, c[0x0][0x3f8] ;  /* 0x00007f00ff0777ac */ /* 0x000ee20008000800 */
[----:B------:R-:W5:Y:S01]  /*5560*/  LDCU UR4, c[0x0][0x488] ;  /* 0x00009100ff0477ac */ /* 0x000f620008000800 */
[----:B------:R-:W5:Y:S01]  /*5570*/  LDCU UR8, c[0x0][0x40c] ;  /* 0x00008180ff0877ac */ /* 0x000f620008000800 */
[----:B------:R-:W2:Y:S01]  /*5580*/  LDCU UR9, c[0x0][0x3f4] ;  /* 0x00007e80ff0977ac */ /* 0x000ea20008000800 */
[----:B---3--:R-:W-:-:S04]  /*5590*/  UIMAD UR5, UR5, UR7, UR47 ;  /* 0x00000007050572a4 */ /* 0x008fc8000f8e022f */
[----:B-----5:R-:W-:-:S04]  /*55a0*/  UIMAD UR4, UR5, UR4, UR8 ;  /* 0x00000004050472a4 */ /* 0x020fc8000f8e0208 */
[----:B--2---:R-:W-:-:S04]  /*55b0*/  UIMAD UR4, UR4, UR9, URZ ;  /* 0x00000009040472a4 */ /* 0x004fc8000f8e02ff */
[----:B------:R-:W-:-:S12]  /*55c0*/  USHF.R.S32.HI UR5, URZ, 0x1f, UR4 ;  /* 0x0000001fff057899 */ /* 0x000fd80008011404 */
.L_x_171:
[----:B------:R-:W-:Y:S04]  /*55d0*/  BSSY.RECONVERGENT B0, `(.L_x_172) ;  /* 0x0000063000007945 */ /* 0x000fe80003800200 */
[----:B------:R-:W-:Y:S05]  /*55e0*/  @P1 BRA `(.L_x_173) ;  /* 0x0000000400841947 */ /* 0x000fea0003800000 */
[----:B------:R-:W-:Y:S01]  /*55f0*/  IMAD.MOV.U32 R0, RZ, RZ, 0x80 ;  /* 0x00000080ff007424 */ /* 0x000fe200078e00ff */
[----:B0-----:R-:W-:Y:S01]  /*5600*/  LOP3.LUT R3, RZ, R17, RZ, 0x33, !PT ;  /* 0x00000011ff037212 */ /* 0x001fe200078e33ff */
        /* <DEDUP_REMOVED lines=8> */
[----:B------:R-:W3:Y:S01]  /*5690*/  LDCU.64 UR12, c[0x0][0x480] ;  /* 0x00009000ff0c77ac */ /* 0x000ee20008000a00 */
[----:B------:R-:W-:Y:S02]  /*56a0*/  LEA.HI R0, R0, 0x1, RZ, 0x19 ;  /* 0x0000000100007811 */ /* 0x000fe400078fc8ff */
[----:B------:R-:W-:Y:S01]  /*56b0*/  IADD3 R11, P2, PT, R5, UR4, RZ ;  /* 0x00000004050b7c10 */ /* 0x000fe2000ff5e0ff */
[----:B------:R-:W-:Y:S01]  /*56c0*/  UMOV UR7, 0x400 ;  /* 0x0000040000077882 */ /* 0x000fe20000000000 */
[C---:B------:R-:W-:Y:S01]  /*56d0*/  SHF.L.U32 R3, R0.reuse, 0x7, RZ ;  /* 0x0000000700037819 */ /* 0x040fe200000006ff */
[----:B------:R-:W-:Y:S01]  /*56e0*/  UIADD3 UR7, UPT, UPT, UR7, 0x120, URZ ;  /* 0x0000012007077890 */ /* 0x000fe2000fffe0ff */
[----:B------:R-:W-:Y:S01]  /*56f0*/  LOP3.LUT R0, R0, 0x3, RZ, 0xc0, !PT ;  /* 0x0000000300007812 */ /* 0x000fe200078ec0ff */
[----:B------:R-:W-:Y:S01]  /*5700*/  IMAD.X R8, RZ, RZ, UR5, P2 ;  /* 0x00000005ff087e24 */ /* 0x000fe200090e06ff */
[----:B------:R-:W-:-:S02]  /*5710*/  LOP3.LUT R4, R3, 0x180, RZ, 0xc0, !PT ;  /* 0x0000018003047812 */ /* 0x000fc400078ec0ff */
[----:B------:R-:W-:Y:S02]  /*5720*/  LEA R3, R17, UR10, 0x1 ;  /* 0x0000000a11037c11 */ /* 0x000fe4000f8e08ff */
[----:B------:R-:W-:Y:S01]  /*5730*/  IADD3 R5, PT, PT, R5, R4, RZ ;  /* 0x0000000405057210 */ /* 0x000fe20007ffe0ff */
[----:B------:R-:W-:Y:S01]  /*5740*/  IMAD.MOV R4, RZ, RZ, -R0 ;  /* 0x000000ffff047224 */ /* 0x000fe200078e0a00 */
[----:B---3--:R-:W-:-:S04]  /*5750*/  LEA R10, P2, R11, UR12, 0x2 ;  /* 0x0000000c0b0a7c11 */ /* 0x008fc8000f8410ff */
[----:B------:R-:W-:Y:S01]  /*5760*/  LEA.HI.X R11, R11, UR13, R8, 0x2, P2 ;  /* 0x0000000d0b0b7c11 */ /* 0x000fe200090f1408 */
[----:B0-----:R-:W-:-:S06]  /*5770*/  ULEA UR7, UR8, UR7, 0x18 ;  /* 0x0000000708077291 */ /* 0x001fcc000f8ec0ff */
[----:B------:R-:W-:Y:S02]  /*5780*/  IADD3 R3, PT, PT, R3, UR7, RZ ;  /* 0x0000000703037c10 */ /* 0x000fe4000fffe0ff */
[----:B------:R-:W-:-:S07]  /*5790*/  LEA R0, R17, UR7, 0x2 ;  /* 0x0000000711007c11 */ /* 0x000fce000f8e10ff */
.L_x_176:
[----:B------:R0:W1:Y:S01]  /*57a0*/  LDS R7, [R0] ;  /* 0x0000000000077984 */ /* 0x0000620000000800 */
[----:B------:R-:W-:Y:S01]  /*57b0*/  @P0 IMAD.MOV.U32 R8, RZ, RZ, R10 ;  /* 0x000000ffff080224 */ /* 0x000fe200078e000a */
[----:B------:R-:W-:Y:S01]  /*57c0*/  @P0 MOV R9, R11 ;  /* 0x0000000b00090202 */ /* 0x000fe20000000f00 */
[----:B------:R-:W-:Y:S01]  /*57d0*/  VIADD R4, R4, 0x1 ;  /* 0x0000000104047836 */ /* 0x000fe20000000000 */
[----:B------:R-:W-:-:S04]  /*57e0*/  IADD3 R10, P2, PT, R10, 0x200, RZ ;  /* 0x000002000a0a7810 */ /* 0x000fc80007f5e0ff */
[----:B------:R-:W-:Y:S01]  /*57f0*/  ISETP.NE.AND P3, PT, R4, RZ, PT ;  /* 0x000000ff0400720c */ /* 0x000fe20003f65270 */
[----:B------:R-:W-:Y:S01]  /*5800*/  IMAD.X R11, RZ, RZ, R11, P2 ;  /* 0x000000ffff0b7224 */ /* 0x000fe200010e060b */
[----:B0-----:R-:W-:Y:S01]  /*5810*/  IADD3 R0, PT, PT, R0, 0x200, RZ ;  /* 0x0000020000007810 */ /* 0x001fe20007ffe0ff */
[----:B-1----:R-:W-:-:S05]  /*5820*/  FMUL.FTZ R15, R7, R13 ;  /* 0x0000000d070f7220 */ /* 0x002fca0000410000 */
[----:B------:R-:W-:Y:S01]  /*5830*/  @P0 STG.E desc[UR36][R8.64], R15 ;  /* 0x0000000f08000986 */ /* 0x000fe2000c101924 */
[----:B------:R-:W-:-:S05]  /*5840*/  F2FP.F16.F32.PACK_AB R7, RZ, R15 ;  /* 0x0000000fff07723e */ /* 0x000fca00000000ff */
[----:B------:R0:W-:Y:S02]  /*5850*/  STS.U16 [R3], R7 ;  /* 0x0000000703007388 */ /* 0x0001e40000000400 */
[----:B0-----:R-:W-:Y:S01]  /*5860*/  IADD3 R3, PT, PT, R3, 0x100, RZ ;  /* 0x0000010003037810 */ /* 0x001fe20007ffe0ff */
[----:B------:R-:W-:Y:S06]  /*5870*/  @P3 BRA `(.L_x_176) ;  /* 0xfffffffc00c83947 */ /* 0x000fec000383ffff */
.L_x_175:
[----:B------:R-:W-:Y:S05]  /*5880*/  BSYNC.RECONVERGENT B1 ;  /* 0x0000000000017941 */ /* 0x000fea0003800200 */
.L_x_174:
[----:B------:R-:W-:Y:S05]  /*5890*/  @!P1 BRA `(.L_x_173) ;  /* 0x0000000000d89947 */ /* 0x000fea0003800000 */
[----:B------:R-:W0:Y:S01]  /*58a0*/  S2R R7, SR_CgaCtaId ;  /* 0x0000000000077919 */ /* 0x000e220000008800 */
[----:B------:R-:W3:Y:S01]  /*58b0*/  LDCU.64 UR8, c[0x0][0x480] ;  /* 0x00009000ff0877ac */ /* 0x000ee20008000a00 */
[----:B------:R-:W-:Y:S01]  /*58c0*/  MOV R4, 0x400 ;  /* 0x0000040000047802 */ /* 0x000fe20000000f00 */
[----:B------:R-:W-:Y:S01]  /*58d0*/  IMAD.U32 R3, RZ, RZ, UR16 ;  /* 0x00000010ff037e24 */ /* 0x000fe2000f8e00ff */
[C---:B------:R-:W-:Y:S01]  /*58e0*/  IADD3 R8, P2, PT, R5.reuse, UR4, RZ ;  /* 0x0000000405087c10 */ /* 0x040fe2000ff5e0ff */
[----:B------:R-:W-:Y:S01]  /*58f0*/  USHF.L.U32 UR7, UR16, 0x2, URZ ;  /* 0x0000000210077899 */ /* 0x000fe200080006ff */
[----:B------:R-:W-:Y:S01]  /*5900*/  IADD3 R4, PT, PT, R4, 0x120, RZ ;  /* 0x0000012004047810 */ /* 0x000fe20007ffe0ff */
[----:B------:R-:W-:Y:S01]  /*5910*/  UISETP.NE.AND UP0, UPT, UR11, URZ, UPT ;  /* 0x000000ff0b00728c */ /* 0x000fe2000bf05270 */
[----:B------:R-:W-:Y:S01]  /*5920*/  LEA R0, R5, UR10, 0x1 ;  /* 0x0000000a05007c11 */ /* 0x000fe2000f8e08ff */
[----:B------:R-:W-:Y:S01]  /*5930*/  IMAD.X R9, RZ, RZ, UR5, P2 ;  /* 0x00000005ff097e24 */ /* 0x000fe200090e06ff */
[----:B------:R-:W-:-:S03]  /*5940*/  ISETP.NE.AND P1, PT, RZ, UR11, PT ;  /* 0x0000000bff007c0c */ /* 0x000fc6000bf25270 */
[----:B------:R-:W-:Y:S01]  /*5950*/  IMAD R3, R3, -0x2, R0 ;  /* 0xfffffffe03037824 */ /* 0x000fe200078e0200 */
[----:B------:R-:W-:Y:S02]  /*5960*/  LEA R0, R5, -UR7, 0x2 ;  /* 0x8000000705007c11 */ /* 0x000fe4000f8e10ff */
[----:B------:R-:W-:Y:S02]  /*5970*/  PLOP3.LUT P0, PT, PT, PT, UP0, 0x80, 0x8 ;  /* 0x000000000008781c */ /* 0x000fe40003f0f008 */
[----:B0-----:R-:W-:Y:S02]  /*5980*/  LEA R4, R7, R4, 0x18 ;  /* 0x0000000407047211 */ /* 0x001fe400078ec0ff */
[----:B---3--:R-:W-:Y:S02]  /*5990*/  LEA R7, P3, R8, UR8, 0x2 ;  /* 0x0000000808077c11 */ /* 0x008fe4000f8610ff */
[----:B------:R-:W-:Y:S02]  /*59a0*/  IADD3 R0, PT, PT, R0, 0x400, R4 ;  /* 0x0000040000007810 */ /* 0x000fe40007ffe004 */
[----:B------:R-:W-:-:S02]  /*59b0*/  IADD3 R7, P2, PT, R7, 0x400, RZ ;  /* 0x0000040007077810 */ /* 0x000fc40007f5e0ff */
[----:B------:R-:W-:Y:S02]  /*59c0*/  LEA.HI.X R9, R8, UR9, R9, 0x2, P3 ;  /* 0x0000000908097c11 */ /* 0x000fe400098f1409 */
[----:B------:R-:W-:Y:S02]  /*59d0*/  IADD3 R3, PT, PT, R3, 0x200, R4 ;  /* 0x0000020003037810 */ /* 0x000fe40007ffe004 */
[----:B------:R-:W-:-:S07]  /*59e0*/  IADD3.X R10, PT, PT, RZ, R9, RZ, P2, !PT ;  /* 0x00000009ff0a7210 */ /* 0x000fce00017fe4ff */
.L_x_177:
[----:B------:R-:W1:Y:S01]  /*59f0*/  LDS R4, [R0+-0x400] ;  /* 0xfffc000000047984 */ /* 0x000e620000000800 */
[----:B------:R-:W-:-:S05]  /*5a00*/  VIADD R5, R5, 0x200 ;  /* 0x0000020005057836 */ /* 0x000fca0000000000 */
        /* <DEDUP_REMOVED lines=13> */
[----:B0-----:R-:W-:-:S04]  /*5ae0*/  MOV R9, R10 ;  /* 0x0000000a00097202 */ /* 0x001fc80000000f00 */
[----:B------:R-:W-:Y:S01]  /*5af0*/  IADD3.X R10, PT, PT, RZ, R9, RZ, P3, !PT ;  /* 0x00000009ff0a7210 */ /* 0x000fe20001ffe4ff */
[----:B------:R-:W-:Y:S01]  /*5b00*/  @P0 STG.E desc[UR36][R8.64+-0x400], R11 ;  /* 0xfffc000b08000986 */ /* 0x000fe2000c101924 */
[----:B------:R-:W-:-:S13]  /*5b10*/  PLOP3.LUT P0, PT, P1, PT, PT, 0x80, 0x8 ;  /* 0x000000000008781c */ /* 0x000fda0000f0f070 */
        /* <DEDUP_REMOVED lines=12> */
[----:B0-----:R-:W-:Y:S01]  /*5be0*/  VIADD R3, R3, 0x400 ;  /* 0x0000040003037836 */ /* 0x001fe20000000000 */
[----:B------:R-:W-:Y:S06]  /*5bf0*/  @!P2 BRA `(.L_x_177) ;  /* 0xfffffffc007ca947 */ /* 0x000fec000383ffff */
.L_x_173:
[----:B------:R-:W-:Y:S05]  /*5c00*/  BSYNC.RECONVERGENT B0 ;  /* 0x0000000000007941 */ /* 0x000fea0003800200 */
.L_x_172:
[----:B------:R-:W-:Y:S01]  /*5c10*/  UIADD3 UR11, UPT, UPT, UR46, -0x1, URZ ;  /* 0xffffffff2e0b7890 */ /* 0x000fe2000fffe0ff */
[----:B------:R-:W3:Y:S01]  /*5c20*/  S2UR UR7, SR_CgaCtaId ;  /* 0x00000000000779c3 */ /* 0x000ee20000008800 */
[----:B------:R-:W5:Y:S01]  /*5c30*/  LDCU UR5, c[0x0][0x40c] ;  /* 0x00008180ff0577ac */ /* 0x000f620008000800 */
[C---:B------:R-:W-:Y:S01]  /*5c40*/  SHF.L.U32 R10, R17.reuse, 0x3, RZ ;  /* 0x00000003110a7819 */ /* 0x040fe200000006ff */
[----:B------:R-:W-:Y:S01]  /*5c50*/  BSSY.RECONVERGENT B0, `(.L_x_178) ;  /* 0x000001d000007945 */ /* 0x000fe20003800200 */
[----:B------:R-:W-:Y:S01]  /*5c60*/  SHF.L.U32 R8, R17, 0x4, RZ ;  /* 0x0000000411087819 */ /* 0x000fe200000006ff */
[----:B------:R-:W-:Y:S01]  /*5c70*/  USHF.R.S32.HI UR4, URZ, 0x1f, UR11 ;  /* 0x0000001fff047899 */ /* 0x000fe2000801140b */
[----:B------:R-:W-:Y:S02]  /*5c80*/  CS2R R22, SRZ ;  /* 0x0000000000167805 */ /* 0x000fe4000001ff00 */
[----:B------:R-:W-:Y:S02]  /*5c90*/  CS2R R20, SRZ ;  /* 0x0000000000147805 */ /* 0x000fe4000001ff00 */
[----:B------:R-:W-:Y:S01]  /*5ca0*/  LOP3.LUT R10, R10, 0x38, RZ, 0xc0, !PT ;  /* 0x000000380a0a7812 */ /* 0x000fe200078ec0ff */
[----:B------:R-:W-:Y:S01]  /*5cb0*/  ULEA.HI UR4, UR4, UR11, URZ, 0x4 ;  /* 0x0000000b04047291 */ /* 0x000fe2000f8f20ff */
[----:B------:R-:W-:-:S03]  /*5cc0*/  LOP3.LUT R8, R8, 0x70, RZ, 0xc0, !PT ;  /* 0x0000007008087812 */ /* 0x000fc600078ec0ff */
[----:B------:R-:W-:-:S06]  /*5cd0*/  ULOP3.LUT UR4, UR4, 0xfffffff0, URZ, 0xc0, !UPT ;  /* 0xfffffff004047892 */ /* 0x000fcc000f8ec0ff */
[----:B------:R-:W-:Y:S01]  /*5ce0*/  MOV R27, UR4 ;  /* 0x00000004001b7c02 */ /* 0x000fe20008000f00 */
[----:B-----5:R-:W-:Y:S01]  /*5cf0*/  IMAD.U32 R42, RZ, RZ, UR5 ;  /* 0x00000005ff2a7e24 */ /* 0x020fe2000f8e00ff */
[----:B------:R-:W-:Y:S02]  /*5d00*/  UMOV UR4, 0x400 ;  /* 0x0000040000047882 */ /* 0x000fe40000000000 */
[----:B------:R-:W-:Y:S01]  /*5d10*/  IADD3 R27, PT, PT, -R27, UR11, RZ ;  /* 0x0000000b1b1b7c10 */ /* 0x000fe2000fffe1ff */
[----:B------:R-:W-:-:S03]  /*5d20*/  UIADD3 UR5, UPT, UPT, UR4, 0xa0, URZ ;  /* 0x000000a004057890 */ /* 0x000fc6000fffe0ff */
[----:B------:R-:W-:Y:S01]  /*5d30*/  ISETP.NE.AND P0, PT, R6, R27, PT ;  /* 0x0000001b0600720c */ /* 0x000fe20003f05270 */
[----:B---3--:R-:W-:-:S03]  /*5d40*/  ULEA UR5, UR7, UR5, 0x18 ;  /* 0x0000000507057291 */ /* 0x008fc6000f8ec0ff */
[----:B------:R-:W-:-:S13]  /*5d50*/  ISETP.NE.OR P0, PT, R42, RZ, P0 ;  /* 0x000000ff2a00720c */ /* 0x000fda0000705670 */
[----:B------:R-:W-:Y:S05]  /*5d60*/  @P0 BRA `(.L_x_179) ;  /* 0x00000000002c0947 */ /* 0x000fea0003800000 */
[----:B------:R-:W3:Y:S01]  /*5d70*/  LDCU.64 UR8, c[0x0][0x3b0] ;  /* 0x00007600ff0877ac */ /* 0x000ee20008000a00 */
[----:B------:R-:W-:Y:S01]  /*5d80*/  HFMA2 R23, -RZ, RZ, 0, 0 ;  /* 0x00000000ff177431 */ /* 0x000fe200000001ff */
[----:B---3--:R-:W-:-:S04]  /*5d90*/  UISETP.NE.U32.AND UP0, UPT, UR8, URZ, UPT ;  /* 0x000000ff0800728c */ /* 0x008fc8000bf05070 */
[----:B------:R-:W-:-:S09]  /*5da0*/  UISETP.NE.AND.EX UP0, UPT, UR9, URZ, UPT, UP0 ;  /* 0x000000ff0900728c */ /* 0x000fd2000bf05300 */
[----:B------:R-:W-:Y:S05]  /*5db0*/  BRA.U !UP0, `(.L_x_180) ;  /* 0x0000000108147547 */ /* 0x000fea000b800000 */
[----:B------:R-:W3:Y:S01]  /*5dc0*/  LDC.64 R20, c[0x0][0x3b0] ;  /* 0x0000ec00ff147b82 */ /* 0x000ee20000000a00 */
[----:B0-----:R-:W-:-:S05]  /*5dd0*/  IMAD.U32 R3, RZ, RZ, UR47 ;  /* 0x0000002fff037e24 */ /* 0x001fca000f8e00ff */
[----:B------:R-:W-:-:S05]  /*5de0*/  LEA R3, R3, R10, 0x6 ;  /* 0x0000000a03037211 */ /* 0x000fca00078e30ff */
[----:B---3--:R-:W-:-:S06]  /*5df0*/  IMAD.WIDE.U32 R20, R3, 0x2, R20 ;  /* 0x0000000203147825 */ /* 0x008fcc00078e0014 */
[----:B------:R-:W5:Y:S02]  /*5e00*/  LDG.E.128 R20, desc[UR36][R20.64] ;  /* 0x0000002414147981 */ /* 0x000f64000c1e1d00 */
.L_x_180:
[----:B-----5:R3:W-:Y:S02]  /*5e10*/  STS.128 [R8+UR5], R20 ;  /* 0x0000001408007988 */ /* 0x0207e40008000c05 */
.L_x_179:
[----:B------:R-:W-:Y:S05]  /*5e20*/  BSYNC.RECONVERGENT B0 ;  /* 0x0000000000007941 */ /* 0x000fea0003800200 */
.L_x_178:
[----:B------:R-:W5:Y:S01]  /*5e30*/  LDCU UR13, c[0x0][0x3f4] ;  /* 0x00007e80ff0d77ac */ /* 0x000f620008000800 */
[----:B------:R-:W0:Y:S01]  /*5e40*/  S2UR UR8, SR_CTAID.Y ;  /* 0x00000000000879c3 */ /* 0x000e220000002600 */
[----:B------:R-:W-:Y:S01]  /*5e50*/  VIADD R37, R6, UR16 ;  /* 0x0000001006257c36 */ /* 0x000fe20008000000 */
[----:B------:R-:W-:Y:S01]  /*5e60*/  BSSY.RECONVERGENT B0, `(.L_x_181) ;  /* 0x00000d2000007945 */ /* 0x000fe20003800200 */
[----:B------:R-:W0:Y:S01]  /*5e70*/  LDCU UR12, c[0x0][0x3f8] ;  /* 0x00007f00ff0c77ac */ /* 0x000e220008000800 */
[----:B------:R-:W-:Y:S01]  /*5e80*/  HFMA2 R7, -RZ, RZ, 0, 0 ;  /* 0x00000000ff077431 */ /* 0x000fe200000001ff */
[----:B------:R-:W-:Y:S01]  /*5e90*/  MOV R0, RZ ;  /* 0x000000ff00007202 */ /* 0x000fe20000000f00 */
[----:B------:R-:W-:Y:S01]  /*5ea0*/  HFMA2 R26, -RZ, RZ, 0, 0 ;  /* 0x00000000ff1a7431 */ /* 0x000fe200000001ff */
[----:B------:R-:W-:Y:S01]  /*5eb0*/  UIADD3 UR4, UPT, UPT, UR4, 0x120, URZ ;  /* 0x0000012004047890 */ /* 0x000fe2000fffe0ff */
[----:B----4-:R-:W4:Y:S01]  /*5ec0*/  LDC.64 R24, c[0x0][0x3c0] ;  /* 0x0000f000ff187b82 */ /* 0x010f220000000a00 */
[----:B------:R-:W1:Y:S01]  /*5ed0*/  LDCU UR17, c[0x0][0x40c] ;  /* 0x00008180ff1177ac */ /* 0x000e620008000800 */
[----:B------:R-:W-:Y:S01]  /*5ee0*/  IMAD.MOV.U32 R36, RZ, RZ, RZ ;  /* 0x000000ffff247224 */ /* 0x000fe200078e00ff */
[----:B------:R-:W-:-:S02]  /*5ef0*/  MOV R9, RZ ;  /* 0x000000ff00097202 */ /* 0x000fc40000000f00 */
[----:B------:R-:W-:Y:S01]  /*5f00*/  CS2R R4, SRZ ;  /* 0x0000000000047805 */ /* 0x000fe2000001ff00 */
[----:B------:R-:W-:Y:S01]  /*5f10*/  ULEA UR7, UR7, UR4, 0x18 ;  /* 0x0000000407077291 */ /* 0x000fe2000f8ec0ff */
[----:B------:R-:W1:Y:S01]  /*5f20*/  LDCU.64 UR18, c[0x0][0x3c8] ;  /* 0x00007900ff1277ac */ /* 0x000e620008000a00 */
[----:B-----5:R-:W-:Y:S01]  /*5f30*/  MOV R41, UR13 ;  /* 0x0000000d00297c02 */ /* 0x020fe20008000f00 */
[----:B------:R-:W-:-:S04]  /*5f40*/  UISETP.LT.AND UP0, UPT, UR11, UR13, UPT ;  /* 0x0000000d0b00728c */ /* 0x000fc8000bf01270 */
[----:B------:R-:W-:Y:S01]  /*5f50*/  IMAD R19, R41, UR6, R10 ;  /* 0x0000000629137c24 */ /* 0x000fe2000f8e020a */
[----:B------:R-:W-:Y:S02]  /*5f60*/  USEL UR9, UR11, UR13, UP0 ;  /* 0x0000000d0b097287 */ /* 0x000fe40008000000 */
[----:B0-----:R-:W-:Y:S02]  /*5f70*/  UIMAD UR8, UR8, UR12, UR47 ;  /* 0x0000000c080872a4 */ /* 0x001fe4000f8e022f */
[----:B------:R-:W-:Y:S01]  /*5f80*/  UIADD3 UR6, UPT, UPT, UR7, UR10, URZ ;  /* 0x0000000a07067290 */ /* 0x000fe2000fffe0ff */
[----:B------:R-:W-:Y:S01]  /*5f90*/  BAR.SYNC.DEFER_BLOCKING 0x0 ;  /* 0x0000000000007b1d */ /* 0x000fe20000010000 */
[----:B------:R-:W-:Y:S01]  /*5fa0*/  ISETP.GE.AND P0, PT, R37, UR9, PT ;  /* 0x0000000925007c0c */ /* 0x000fe2000bf06270 */
[----:B------:R-:W-:Y:S01]  /*5fb0*/  USHF.L.U32 UR8, UR8, 0x6, URZ ;  /* 0x0000000608087899 */ /* 0x000fe200080006ff */
[----:B----4-:R-:W-:Y:S02]  /*5fc0*/  IMAD.WIDE R18, R19, 0x2, R24 ;  /* 0x0000000213127825 */ /* 0x010fe400078e0218 */
[----:B------:R-:W-:-:S03]  /*5fd0*/  LEA R40, R6, UR6, 0x1 ;  /* 0x0000000606287c11 */ /* 0x000fc6000f8e08ff */
[----:B------:R-:W-:-:S04]  /*5fe0*/  IMAD R3, R41, UR8, R10 ;  /* 0x0000000829037c24 */ /* 0x000fc8000f8e020a */
[----:B------:R-:W-:-:S04]  /*5ff0*/  IMAD.WIDE R24, R3, 0x2, R24 ;  /* 0x0000000203187825 */ /* 0x000fc800078e0218 */
[----:B------:R-:W-:Y:S01]  /*6000*/  IMAD.MOV.U32 R3, RZ, RZ, RZ ;  /* 0x000000ffff037224 */ /* 0x000fe200078e00ff */
[----:B-1----:R-:W-:Y:S06]  /*6010*/  @P0 BRA `(.L_x_182) ;  /* 0x0000000800d80947 */ /* 0x002fec0003800000 */
        /* <DEDUP_REMOVED lines=9> */
[----:B------:R-:W-:Y:S01]  /*60b0*/  MOV R11, R37 ;  /* 0x00000025000b7202 */ /* 0x000fe20000000f00 */
[----:B------:R-:W-:Y:S01]  /*60c0*/  IMAD.MOV.U32 R7, RZ, RZ, RZ ;  /* 0x000000ffff077224 */ /* 0x000fe200078e00ff */
[----:B------:R-:W-:Y:S01]  /*60d0*/  MOV R9, RZ ;  /* 0x000000ff00097202 */ /* 0x000fe20000000f00 */
[----:B------:R-:W-:Y:S01]  /*60e0*/  IMAD R3, R3, 0x40, R10 ;  /* 0x0000004003037824 */ /* 0x000fe200078e020a */
[----:B------:R-:W-:-:S02]  /*60f0*/  MOV R36, RZ ;  /* 0x000000ff00247202 */ /* 0x000fc40000000f00 */
[----:B------:R-:W-:Y:S02]  /*6100*/  IADD3 R44, PT, PT, -R6, UR4, R5 ;  /* 0x00000004062c7c10 */ /* 0x000fe4000fffe105 */
[----:B------:R-:W-:Y:S02]  /*6110*/  CS2R R4, SRZ ;  /* 0x0000000000047805 */ /* 0x000fe4000001ff00 */
[----:B------:R-:W-:Y:S02]  /*6120*/  MOV R0, RZ ;  /* 0x000000ff00007202 */ /* 0x000fe40000000f00 */
[----:B------:R-:W-:Y:S01]  /*6130*/  LOP3.LUT P0, RZ, R44, 0x10, RZ, 0xc0, !PT ;  /* 0x000000102cff7812 */ /* 0x000fe2000780c0ff */
[----:B0-----:R-:W-:Y:S01]  /*6140*/  IMAD.WIDE R38, R3, 0x2, R38 ;  /* 0x0000000203267825 */ /* 0x001fe200078e0226 */
[----:B------:R-:W-:-:S11]  /*6150*/  MOV R3, RZ ;  /* 0x000000ff00037202 */ /* 0x000fd60000000f00 */
[----:B------:R-:W-:Y:S05]  /*6160*/  @P0 BRA `(.L_x_184) ;  /* 0x0000000000cc0947 */ /* 0x000fea0003800000 */
[----:B------:R-:W0:Y:S01]  /*6170*/  LDCU.64 UR14, c[0x0][0x3c8] ;  /* 0x00007900ff0e77ac */ /* 0x000e220008000a00 */
[----:B------:R-:W-:-:S04]  /*6180*/  IADD3 R0, P0, PT, R37, UR41, RZ ;  /* 0x0000002925007c10 */ /* 0x000fc8000ff1e0ff */
[----:B------:R-:W-:Y:S02]  /*6190*/  IADD3.X R3, PT, PT, RZ, R16, RZ, P0, !PT ;  /* 0x00000010ff037210 */ /* 0x000fe400007fe4ff */
[----:B0-----:R-:W-:-:S04]  /*61a0*/  LEA R4, P0, R0, UR14, 0x2 ;  /* 0x0000000e00047c11 */ /* 0x001fc8000f8010ff */
[----:B------:R-:W-:-:S05]  /*61b0*/  LEA.HI.X R5, R0, UR15, R3, 0x2, P0 ;  /* 0x0000000f00057c11 */ /* 0x000fca00080f1403 */
[----:B------:R-:W4:Y:S01]  /*61c0*/  LDG.E R4, desc[UR36][R4.64] ;  /* 0x0000002404047981 */ /* 0x000f22000c1e1900 */
[----:B------:R-:W-:Y:S01]  /*61d0*/  IMAD.SHL.U32 R3, R37, 0x40, RZ ;  /* 0x0000004025037824 */ /* 0x000fe200078e00ff */
[----:B------:R-:W-:Y:S01]  /*61e0*/  ISETP.NE.AND P0, PT, R42, RZ, PT ;  /* 0x000000ff2a00720c */ /* 0x000fe20003f05270 */
[----:B----4-:R-:W-:-:S05]  /*61f0*/  IMAD R0, R41, R4, RZ ;  /* 0x0000000429007224 */ /* 0x010fca00078e02ff */
[----:B------:R-:W-:Y:S02]  /*6200*/  LEA R13, R0, R3, 0x6 ;  /* 0x00000003000d7211 */ /* 0x000fe400078e30ff */
[----:B------:R-:W0:Y:S03]  /*6210*/  LDS.U16 R0, [R40] ;  /* 0x0000000028007984 */ /* 0x000e260000000400 */
[----:B------:R-:W-:-:S06]  /*6220*/  IMAD.WIDE R12, R13, 0x2, R18 ;  /* 0x000000020d0c7825 */ /* 0x000fcc00078e0212 */
[----:B------:R-:W5:Y:S01]  /*6230*/  LDG.E.128 R12, desc[UR36][R12.64] ;  /* 0x000000240c0c7981 */ /* 0x000f62000c1e1d00 */
[----:B0-----:R-:W-:Y:S01]  /*6240*/  HADD2.F32 R0, -RZ, R0.H0_H0 ;  /* 0x20000000ff007230 */ /* 0x001fe20000004100 */
[----:B------:R-:W-:Y:S06]  /*6250*/  @P0 BRA `(.L_x_185) ;  /* 0x00000000004c0947 */ /* 0x000fec0003800000 */
[----:B------:R-:W-:Y:S01]  /*6260*/  ISETP.NE.AND P1, PT, R2, RZ, PT ;  /* 0x000000ff0200720c */ /* 0x000fe20003f25270 */
[----:B--2---:R-:W0:-:S12]  /*6270*/  LDS.128 R32, [R8+UR5] ;  /* 0x0000000508207984 */ /* 0x004e180008000c00 */
        /* <DEDUP_REMOVED lines=17> */
.L_x_185:
[--C-:B0----5:R-:W-:Y:S02]  /*6390*/  HADD2.F32 R5, -RZ, R13.reuse.H0_H0 ;  /* 0x2000000dff057230 */ /* 0x121fe40000004100 */
[----:B------:R-:W-:Y:S02]  /*63a0*/  HADD2.F32 R7, -RZ, R13.H1_H1 ;  /* 0x3000000dff077230 */ /* 0x000fe40000004100 */
[--C-:B------:R-:W-:Y:S02]  /*63b0*/  HADD2.F32 R29, -RZ, R12.reuse.H0_H0 ;  /* 0x2000000cff1d7230 */ /* 0x100fe40000004100 */
[C---:B------:R-:W-:Y:S01]  /*63c0*/  FFMA.FTZ R5, R0.reuse, R5, RZ ;  /* 0x0000000500057223 */ /* 0x040fe200000100ff */
        /* <DEDUP_REMOVED lines=10> */
[----:B------:R-:W-:Y:S01]  /*6470*/  MOV R11, R43 ;  /* 0x0000002b000b7202 */ /* 0x000fe20000000f00 */
[C---:B------:R-:W-:Y:S01]  /*6480*/  FFMA.FTZ R7, R0.reuse, R13, RZ ;  /* 0x0000000d00077223 */ /* 0x040fe200000100ff */
[----:B------:R-:W-:-:S07]  /*6490*/  FFMA.FTZ R0, R0, R15, RZ ;  /* 0x0000000f00007223 */ /* 0x000fce00000100ff */
.L_x_184:
[----:B------:R-:W-:Y:S05]  /*64a0*/  BSYNC.RECONVERGENT B1 ;  /* 0x0000000000017941 */ /* 0x000fea0003800200 */
.L_x_183:
[----:B------:R-:W-:-:S13]  /*64b0*/  ISETP.GE.U32.AND P0, PT, R44, 0x10, PT ;  /* 0x000000102c00780c */ /* 0x000fda0003f06070 */
[----:B------:R-:W-:Y:S05]  /*64c0*/  @!P0 BRA `(.L_x_182) ;  /* 0x0000000400ac8947 */ /* 0x000fea0003800000 */
[----:B------:R-:W-:Y:S01]  /*64d0*/  LEA R12, R11, UR10, 0x1 ;  /* 0x0000000a0b0c7c11 */ /* 0x000fe2000f8e08ff */
[----:B------:R-:W-:Y:S01]  /*64e0*/  IMAD.U32 R13, RZ, RZ, UR16 ;  /* 0x00000010ff0d7e24 */ /* 0x000fe2000f8e00ff */
[----:B------:R-:W-:Y:S01]  /*64f0*/  ISETP.NE.AND P0, PT, R42, RZ, PT ;  /* 0x000000ff2a00720c */ /* 0x000fe20003f05270 */
[----:B------:R-:W-:Y:S01]  /*6500*/  IMAD.SHL.U32 R46, R41, 0x40, RZ ;  /* 0x00000040292e7824 */ /* 0x000fe200078e00ff */
[----:B------:R-:W-:Y:S01]  /*6510*/  SHF.L.U32 R43, R11, 0x6, RZ ;  /* 0x000000060b2b7819 */ /* 0x000fe200000006ff */
[----:B------:R-:W-:Y:S01]  /*6520*/  IMAD R12, R13, -0x2, R12 ;  /* 0xfffffffe0d0c7824 */ /* 0x000fe200078e020c */
[----:B------:R-:W-:-:S04]  /*6530*/  MOV R13, UR7 ;  /* 0x00000007000d7c02 */ /* 0x000fc80008000f00 */
[----:B------:R-:W-:-:S07]  /*6540*/  IADD3 R44, PT, PT, R12, 0x20, R13 ;  /* 0x000000200c2c7810 */ /* 0x000fce0007ffe00d */
.L_x_189:
[----:B------:R-:W-:Y:S02]  /*6550*/  IADD3 R12, P1, PT, R11, UR41, RZ ;  /* 0x000000290b0c7c10 */ /* 0x000fe4000ff3e0ff */
[----:B------:R-:W-:Y:S02]  /*6560*/  ISETP.NE.AND P4, PT, R2, RZ, PT ;  /* 0x000000ff0200720c */ /* 0x000fe40003f85270 */
[----:B------:R-:W-:Y:S02]  /*6570*/  IADD3.X R13, PT, PT, RZ, R16, RZ, P1, !PT ;  /* 0x00000010ff0d7210 */ /* 0x000fe40000ffe4ff */
[----:B------:R-:W-:-:S04]  /*6580*/  LEA R48, P1, R12, UR18, 0x2 ;  /* 0x000000120c307c11 */ /* 0x000fc8000f8210ff */
[----:B------:R-:W-:-:S05]  /*6590*/  LEA.HI.X R49, R12, UR19, R13, 0x2, P1 ;  /* 0x000000130c317c11 */ /* 0x000fca00088f140d */
[----:B------:R-:W4:Y:S02]  /*65a0*/  LDG.E R12, desc[UR36][R48.64] ;  /* 0x00000024300c7981 */ /* 0x000f24000c1e1900 */
[----:B----4-:R-:W-:-:S04]  /*65b0*/  IMAD R13, R12, R46, R43 ;  /* 0x0000002e0c0d7224 */ /* 0x010fc800078e022b */
[----:B------:R-:W-:-:S06]  /*65c0*/  IMAD.WIDE R12, R13, 0x2, R18 ;  /* 0x000000020d0c7825 */ /* 0x000fcc00078e0212 */
[----:B------:R-:W5:Y:S01]  /*65d0*/  LDG.E.128 R12, desc[UR36][R12.64] ;  /* 0x000000240c0c7981 */ /* 0x000f62000c1e1d00 */
[----:B------:R-:W-:Y:S04]  /*65e0*/  BSSY.RECONVERGENT B1, `(.L_x_186) ;  /* 0x0000014000017945 */ /* 0x000fe80003800200 */
[----:B------:R-:W-:Y:S05]  /*65f0*/  @P0 BRA `(.L_x_187) ;  /* 0x0000000000480947 */ /* 0x000fea0003800000 */
[----:B------:R-:W-:Y:S01]  /*6600*/  VOTEU.ANY UP0, P4 ;  /* 0x0000000000ff7886 */ /* 0x000fe20002000100 */
[----:B------:R-:W-:Y:S01]  /*6610*/  PLOP3.LUT P0, PT, PT, PT, UP0, 0x80, 0x8 ;  /* 0x000000000008781c */ /* 0x000fe20003f0f008 */
[----:B--2---:R-:W0:-:S12]  /*6620*/  LDS.128 R32, [R8+UR5] ;  /* 0x0000000508207984 */ /* 0x004e180008000c00 */
        /* <DEDUP_REMOVED lines=12> */
[----:B------:R-:W-:-:S02]  /*66f0*/  @P3 HFMA2 R15, R15, R31, -RZ ;  /* 0x0000001f0f0f3231 */ /* 0x000fc400001000ff */
[----:B------:R-:W-:-:S05]  /*6700*/  IMAD.WIDE.U32 R28, R43, 0x2, R24 ;  /* 0x000000022b1c7825 */ /* 0x000fca00078e0018 */
[----:B------:R0:W-:Y:S02]  /*6710*/  STG.E.128 desc[UR36][R28.64], R12 ;  /* 0x0000000c1c007986 */ /* 0x0001e4000c101d24 */
.L_x_187:
[----:B------:R-:W-:Y:S05]  /*6720*/  BSYNC.RECONVERGENT B1 ;  /* 0x0000000000017941 */ /* 0x000fea0003800200 */
.L_x_186:
[----:B------:R-:W0:Y:S04]  /*6730*/  LDG.E R48, desc[UR36][R48.64+0x40] ;  /* 0x0000402430307981 */ /* 0x000e28000c1e1900 */
[----:B------:R-:W1:Y:S01]  /*6740*/  LDS.U16 R32, [R44+-0x20] ;  /* 0xffffe0002c207984 */ /* 0x000e620000000400 */
[----:B0-----:R-:W-:-:S05]  /*6750*/  IMAD R28, R41, R48, RZ ;  /* 0x00000030291c7224 */ /* 0x001fca00078e02ff */
[----:B------:R-:W-:-:S05]  /*6760*/  LEA R28, R28, R43, 0x6 ;  /* 0x0000002b1c1c7211 */ /* 0x000fca00078e30ff */
[----:B------:R-:W-:-:S04]  /*6770*/  VIADD R29, R28, 0x400 ;  /* 0x000004001c1d7836 */ /* 0x000fc80000000000 */
[----:B------:R-:W-:-:S06]  /*6780*/  IMAD.WIDE R28, R29, 0x2, R18 ;  /* 0x000000021d1c7825 */ /* 0x000fcc00078e0212 */
[----:B------:R-:W5:Y:S01]  /*6790*/  LDG.E.128 R28, desc[UR36][R28.64] ;  /* 0x000000241c1c7981 */ /* 0x000f62000c1e1d00 */
[----:B------:R-:W-:Y:S01]  /*67a0*/  MOV R42, UR17 ;  /* 0x00000011002a7c02 */ /* 0x000fe20008000f00 */
[----:B-1----:R-:W-:Y:S02]  /*67b0*/  HADD2.F32 R33, -RZ, R32.H0_H0 ;  /* 0x20000020ff217230 */ /* 0x002fe40000004100 */
[--C-:B-----5:R-:W-:Y:S01]  /*67c0*/  HADD2.F32 R48, -RZ, R14.reuse.H0_H0 ;  /* 0x2000000eff307230 */ /* 0x120fe20000004100 */
[----:B------:R-:W-:Y:S01]  /*67d0*/  ISETP.NE.AND P0, PT, R42, RZ, PT ;  /* 0x000000ff2a00720c */ /* 0x000fe20003f05270 */
[----:B--2---:R-:W-:Y:S02]  /*67e0*/  HADD2.F32 R35, -RZ, R14.H1_H1 ;  /* 0x3000000eff237230 */ /* 0x004fe40000004100 */
[----:B------:R-:W-:Y:S02]  /*67f0*/  HADD2.F32 R32, -RZ, R12.H0_H0 ;  /* 0x2000000cff207230 */ /* 0x000fe40000004100 */
[----:B------:R-:W-:Y:S01]  /*6800*/  FFMA.FTZ R48, R33, R48, R9 ;  /* 0x0000003021307223 */ /* 0x000fe20000010009 */
[----:B------:R-:W-:-:S02]  /*6810*/  HADD2.F32 R34, -RZ, R13.H0_H0 ;  /* 0x2000000dff227230 */ /* 0x000fc40000004100 */
[C---:B------:R-:W-:Y:S01]  /*6820*/  FFMA.FTZ R36, R33.reuse, R35, R36 ;  /* 0x0000002321247223 */ /* 0x040fe20000010024 */
[----:B------:R-:W-:Y:S02]  /*6830*/  HADD2.F32 R14, -RZ, R15.H0_H0 ;  /* 0x2000000fff0e7230 */ /* 0x000fe40000004100 */
[C---:B------:R-:W-:Y:S01]  /*6840*/  FFMA.FTZ R45, R33.reuse, R32, R4 ;  /* 0x00000020212d7223 */ /* 0x040fe20000010004 */
[----:B------:R-:W-:Y:S02]  /*6850*/  HADD2.F32 R12, -RZ, R12.H1_H1 ;  /* 0x3000000cff0c7230 */ /* 0x000fe40000004100 */
[C---:B------:R-:W-:Y:S01]  /*6860*/  FFMA.FTZ R52, R33.reuse, R34, R5 ;  /* 0x0000002221347223 */ /* 0x040fe20000010005 */
[----:B------:R-:W-:Y:S02]  /*6870*/  HADD2.F32 R13, -RZ, R13.H1_H1 ;  /* 0x3000000dff0d7230 */ /* 0x000fe40000004100 */
[----:B------:R-:W-:Y:S01]  /*6880*/  FFMA.FTZ R54, R33, R14, R7 ;  /* 0x0000000e21367223 */ /* 0x000fe20000010007 */
[----:B------:R-:W-:-:S02]  /*6890*/  HADD2.F32 R15, -RZ, R15.H1_H1 ;  /* 0x3000000fff0f7230 */ /* 0x000fc40000004100 */
[C---:B------:R-:W-:Y:S01]  /*68a0*/  FFMA.FTZ R50, R33.reuse, R12, R3 ;  /* 0x0000000c21327223 */ /* 0x040fe20000010003 */
[C---:B------:R-:W-:Y:S02]  /*68b0*/  FFMA.FTZ R26, R33.reuse, R13, R26 ;  /* 0x0000000d211a7223 */ /* 0x040fe4000001001a */
        /* <DEDUP_REMOVED lines=21> */
.L_x_188:
[----:B------:R1:W2:Y:S01]  /*6a10*/  LDS.U16 R0, [R44] ;  /* 0x000000002c007984 */ /* 0x0002a20000000400 */
[----:B------:R-:W-:Y:S01]  /*6a20*/  VIADD R11, R11, 0x20 ;  /* 0x000000200b0b7836 */ /* 0x000fe20000000000 */
[----:B------:R-:W-:Y:S01]  /*6a30*/  IADD3 R43, PT, PT, R43, 0x800, RZ ;  /* 0x000008002b2b7810 */ /* 0x000fe20007ffe0ff */
[--C-:B------:R-:W-:Y:S02]  /*6a40*/  HADD2.F32 R3, -RZ, R28.reuse.H0_H0 ;  /* 0x2000001cff037230 */ /* 0x100fe40000004100 */
[----:B0-----:R-:W-:Y:S01]  /*6a50*/  HADD2.F32 R5, -RZ, R28.H1_H1 ;  /* 0x3000001cff057230 */ /* 0x001fe20000004100 */
[----:B------:R-:W-:Y:S01]  /*6a60*/  ISETP.GE.AND P1, PT, R11, UR9, PT ;  /* 0x000000090b007c0c */ /* 0x000fe2000bf26270 */
[--C-:B------:R-:W-:Y:S01]  /*6a70*/  HADD2.F32 R7, -RZ, R29.reuse.H0_H0 ;  /* 0x2000001dff077230 */ /* 0x100fe20000004100 */
[----:B-1----:R-:W-:Y:S01]  /*6a80*/  IADD3 R44, PT, PT, R44, 0x40, RZ ;  /* 0x000000402c2c7810 */ /* 0x002fe20007ffe0ff */
[----:B------:R-:W-:Y:S02]  /*6a90*/  HADD2.F32 R29, -RZ, R29.H1_H1 ;  /* 0x3000001dff1d7230 */ /* 0x000fe40000004100 */
[----:B------:R-:W-:-:S02]  /*6aa0*/  HADD2.F32 R9, -RZ, R30.H0_H0 ;  /* 0x2000001eff097230 */ /* 0x000fc40000004100 */
[----:B------:R-:W-:Y:S02]  /*6ab0*/  HADD2.F32 R13, -RZ, R30.H1_H1 ;  /* 0x3000001eff0d7230 */ /* 0x000fe40000004100 */
[--C-:B------:R-:W-:Y:S02]  /*6ac0*/  HADD2.F32 R15, -RZ, R31.reuse.H0_H0 ;  /* 0x2000001fff0f7230 */ /* 0x100fe40000004100 */
[----:B------:R-:W-:Y:S02]  /*6ad0*/  HADD2.F32 R31, -RZ, R31.H1_H1 ;  /* 0x3000001fff1f7230 */ /* 0x000fe40000004100 */
[----:B--2---:R-:W-:-:S05]  /*6ae0*/  HADD2.F32 R0, -RZ, R0.H0_H0 ;  /* 0x20000000ff007230 */ /* 0x004fca0000004100 */
        /* <DEDUP_REMOVED lines=9> */
.L_x_182:
[----:B------:R-:W-:Y:S05]  /*6b80*/  BSYNC.RECONVERGENT B0 ;  /* 0x0000000000007941 */ /* 0x000fea0003800200 */
.L_x_181:
[----:B------:R-:W-:Y:S01]  /*6b90*/  ISETP.GE.AND P0, PT, R37, UR11, PT ;  /* 0x0000000b25007c0c */ /* 0x000fe2000bf06270 */
[----:B------:R-:W0:Y:S01]  /*6ba0*/  LDCU UR14, c[0x0][0x40c] ;  /* 0x00008180ff0e77ac */ /* 0x000e220008000800 */
[----:B------:R-:W-:Y:S01]  /*6bb0*/  BSSY.RECONVERGENT B0, `(.L_x_190) ;  /* 0x0000108000007945 */ /* 0x000fe20003800200 */
[----:B------:R-:W1:Y:S10]  /*6bc0*/  LDCU.64 UR18, c[0x0][0x3c8] ;  /* 0x00007900ff1277ac */ /* 0x000e740008000a00 */
[----:B------:R-:W-:Y:S05]  /*6bd0*/  @P0 BRA `(.L_x_191) ;  /* 0x0000001000140947 */ /* 0x000fea0003800000 */
[----:B------:R-:W4:Y:S01]  /*6be0*/  LDCU UR4, c[0x0][0x3f8] ;  /* 0x00007f00ff0477ac */ /* 0x000f220008000800 */
[----:B------:R-:W5:Y:S01]  /*6bf0*/  LDC.64 R38, c[0x0][0x458] ;  /* 0x00011600ff267b82 */ /* 0x000f620000000a00 */
[----:B------:R-:W-:Y:S01]  /*6c00*/  VIADD R41, R37, 0x10 ;  /* 0x0000001025297836 */ /* 0x000fe20000000000 */
[----:B------:R-:W-:Y:S01]  /*6c10*/  BSSY.RECONVERGENT B1, `(.L_x_192) ;  /* 0x000005b000017945 */ /* 0x000fe20003800200 */
[----:B------:R-:W-:Y:S01]  /*6c20*/  ULOP3.LUT UR12, URZ, UR16, URZ, 0x33, !UPT ;  /* 0x00000010ff0c7292 */ /* 0x000fe2000f8e33ff */
[----:B------:R-:W-:Y:S02]  /*6c30*/  IMAD.MOV.U32 R12, RZ, RZ, R37 ;  /* 0x000000ffff0c7224 */ /* 0x000fe400078e0025 */
[----:B------:R-:W-:Y:S02]  /*6c40*/  VIMNMX R43, PT, PT, R41, UR11, !PT ;  /* 0x0000000b292b7c48 */ /* 0x000fe4000ffe0100 */
[----:B------:R-:W2:Y:S02]  /*6c50*/  LDC R14, c[0x0][0x3f4] ;  /* 0x0000fd00ff0e7b82 */ /* 0x000ea40000000800 */
[----:B------:R-:W-:-:S04]  /*6c60*/  IADD3 R43, PT, PT, -R6, UR12, R43 ;  /* 0x0000000c062b7c10 */ /* 0x000fc8000fffe12b */
[----:B------:R-:W-:Y:S01]  /*6c70*/  LOP3.LUT P0, RZ, R43, 0x10, RZ, 0xc0, !PT ;  /* 0x000000102bff7812 */ /* 0x000fe2000780c0ff */
[----:B----4-:R-:W-:-:S06]  /*6c80*/  UIMAD UR9, UR38, UR4, UR47 ;  /* 0x00000004260972a4 */ /* 0x010fcc000f8e022f */
[----:B------:R-:W-:-:S04]  /*6c90*/  MOV R11, UR9 ;  /* 0x00000009000b7c02 */ /* 0x000fc80008000f00 */
[----:B------:R-:W-:-:S05]  /*6ca0*/  LEA R11, R11, R10, 0x6 ;  /* 0x0000000a0b0b7211 */ /* 0x000fca00078e30ff */
[----:B-----5:R-:W-:-:S04]  /*6cb0*/  IMAD.WIDE R38, R11, 0x2, R38 ;  /* 0x000000020b267825 */ /* 0x020fc800078e0226 */
[----:B--2---:R-:W-:Y:S01]  /*6cc0*/  IMAD R11, R14, UR4, RZ ;  /* 0x000000040e0b7c24 */ /* 0x004fe2000f8e02ff */
[----:B------:R-:W-:Y:S06]  /*6cd0*/  @P0 BRA `(.L_x_193) ;  /* 0x0000000400380947 */ /* 0x000fec0003800000 */
[----:B------:R-:W-:Y:S02]  /*6ce0*/  ISETP.GE.AND P0, PT, R37, R14, PT ;  /* 0x0000000e2500720c */ /* 0x000fe40003f06270 */
[----:B------:R-:W-:-:S11]  /*6cf0*/  MOV R12, R41 ;  /* 0x00000029000c7202 */ /* 0x000fd60000000f00 */
[----:B------:R-:W-:Y:S05]  /*6d00*/  @!P0 BRA `(.L_x_193) ;  /* 0x00000004002c8947 */ /* 0x000fea0003800000 */
[----:B------:R-:W-:Y:S01]  /*6d10*/  IABS R15, R14 ;  /* 0x0000000e000f7213 */ /* 0x000fe20000000000 */
[----:B------:R-:W2:Y:S01]  /*6d20*/  LDCU.64 UR12, c[0x0][0x3c8] ;  /* 0x00007900ff0c77ac */ /* 0x000ea20008000a00 */
[----:B------:R-:W-:Y:S01]  /*6d30*/  IABS R30, R37 ;  /* 0x00000025001e7213 */ /* 0x000fe20000000000 */
[----:B------:R-:W4:Y:S01]  /*6d40*/  LDS.U16 R40, [R40] ;  /* 0x0000000028287984 */ /* 0x000f220000000400 */
[----:B------:R-:W0:Y:S01]  /*6d50*/  I2F.RP R28, R15 ;  /* 0x0000000f001c7306 */ /* 0x000e220000209400 */
[----:B------:R-:W-:Y:S02]  /*6d60*/  ISETP.GE.AND P1, PT, R37, RZ, PT ;  /* 0x000000ff2500720c */ /* 0x000fe40003f26270 */
[----:B------:R-:W-:-:S05]  /*6d70*/  ISETP.NE.AND P2, PT, R14, RZ, PT ;  /* 0x000000ff0e00720c */ /* 0x000fca0003f45270 */
[----:B0-----:R-:W0:Y:S02]  /*6d80*/  MUFU.RCP R28, R28 ;  /* 0x0000001c001c7308 */ /* 0x001e240000001000 */
[----:B0-----:R-:W-:-:S06]  /*6d90*/  IADD3 R29, PT, PT, R28, 0xffffffe, RZ ;  /* 0x0ffffffe1c1d7810 */ /* 0x001fcc0007ffe0ff */
[----:B------:R-:W0:Y:S02]  /*6da0*/  F2I.FTZ.U32.TRUNC.NTZ R13, R29 ;  /* 0x0000001d000d7305 */ /* 0x000e24000021f000 */
[----:B0-----:R-:W-:-:S04]  /*6db0*/  IMAD.MOV R12, RZ, RZ, -R13 ;  /* 0x000000ffff0c7224 */ /* 0x001fc800078e0a0d */
[----:B------:R-:W-:Y:S02]  /*6dc0*/  IMAD R31, R12, R15, RZ ;  /* 0x0000000f0c1f7224 */ /* 0x000fe400078e02ff */
[----:B------:R-:W-:-:S05]  /*6dd0*/  HFMA2 R12, -RZ, RZ, 0, 0 ;  /* 0x00000000ff0c7431 */ /* 0x000fca00000001ff */
[----:B------:R-:W-:Y:S01]  /*6de0*/  IMAD.HI.U32 R12, R13, R31, R12 ;  /* 0x0000001f0d0c7227 */ /* 0x000fe200078e000c */
[----:B------:R-:W-:-:S05]  /*6df0*/  MOV R13, R30 ;  /* 0x0000001e000d7202 */ /* 0x000fca0000000f00 */
[----:B------:R-:W-:-:S04]  /*6e00*/  IMAD.HI.U32 R12, R12, R13, RZ ;  /* 0x0000000d0c0c7227 */ /* 0x000fc800078e00ff */
[----:B------:R-:W-:-:S04]  /*6e10*/  IMAD.MOV R12, RZ, RZ, -R12 ;  /* 0x000000ffff0c7224 */ /* 0x000fc800078e0a0c */
[----:B------:R-:W-:-:S05]  /*6e20*/  IMAD R12, R15, R12, R13 ;  /* 0x0000000c0f0c7224 */ /* 0x000fca00078e020d */
[----:B------:R-:W-:-:S13]  /*6e30*/  ISETP.GT.U32.AND P0, PT, R15, R12, PT ;  /* 0x0000000c0f00720c */ /* 0x000fda0003f04070 */
[----:B------:R-:W-:-:S04]  /*6e40*/  @!P0 IADD3 R12, PT, PT, R12, -R15, RZ ;  /* 0x8000000f0c0c8210 */ /* 0x000fc80007ffe0ff */
[----:B------:R-:W-:-:S13]  /*6e50*/  ISETP.GT.U32.AND P0, PT, R15, R12, PT ;  /* 0x0000000c0f00720c */ /* 0x000fda0003f04070 */
[----:B------:R-:W-:-:S05]  /*6e60*/  @!P0 IADD3 R12, PT, PT, R12, -R15, RZ ;  /* 0x8000000f0c0c8210 */ /* 0x000fca0007ffe0ff */
[----:B------:R-:W-:Y:S01]  /*6e70*/  @!P1 IMAD.MOV R12, RZ, RZ, -R12 ;  /* 0x000000ffff0c9224 */ /* 0x000fe200078e0a0c */
[----:B------:R-:W-:-:S04]  /*6e80*/  @!P2 LOP3.LUT R12, RZ, R14, RZ, 0x33, !PT ;  /* 0x0000000eff0ca212 */ /* 0x000fc800078e33ff */
[----:B------:R-:W-:-:S04]  /*6e90*/  IADD3 R13, P0, PT, R12, UR41, RZ ;  /* 0x000000290c0d7c10 */ /* 0x000fc8000ff1e0ff */
[----:B------:R-:W-:Y:S02]  /*6ea0*/  IADD3.X R14, PT, PT, RZ, R16, RZ, P0, !PT ;  /* 0x00000010ff0e7210 */ /* 0x000fe400007fe4ff */
[----:B--2---:R-:W-:-:S04]  /*6eb0*/  LEA R28, P0, R13, UR12, 0x2 ;  /* 0x0000000c0d1c7c11 */ /* 0x004fc8000f8010ff */
[----:B------:R-:W-:-:S05]  /*6ec0*/  LEA.HI.X R29, R13, UR13, R14, 0x2, P0 ;  /* 0x0000000d0d1d7c11 */ /* 0x000fca00080f140e */
[----:B------:R-:W2:Y:S01]  /*6ed0*/  LDG.E R28, desc[UR36][R28.64] ;  /* 0x000000241c1c7981 */ /* 0x000ea2000c1e1900 */
[----:B------:R-:W-:Y:S01]  /*6ee0*/  ISETP.NE.AND P0, PT, R42, RZ, PT ;  /* 0x000000ff2a00720c */ /* 0x000fe20003f05270 */
[----:B--2---:R-:W-:-:S05]  /*6ef0*/  IMAD R13, R11, R28, R12 ;  /* 0x0000001c0b0d7224 */ /* 0x004fca00078e020c */
[----:B------:R-:W-:-:S05]  /*6f00*/  SHF.L.U32 R13, R13, 0x6, RZ ;  /* 0x000000060d0d7819 */ /* 0x000fca00000006ff */
[----:B------:R-:W-:-:S06]  /*6f10*/  IMAD.WIDE R12, R13, 0x2, R18 ;  /* 0x000000020d0c7825 */ /* 0x000fcc00078e0212 */
[----:B------:R-:W5:Y:S01]  /*6f20*/  LDG.E.128 R12, desc[UR36][R12.64] ;  /* 0x000000240c0c7981 */ /* 0x000f62000c1e1d00 */
[----:B------:R-:W-:Y:S01]  /*6f30*/  BSSY.RECONVERGENT B2, `(.L_x_194) ;  /* 0x0000017000027945 */ /* 0x000fe20003800200 */
[----:B----4-:R-:W-:-:S03]  /*6f40*/  HADD2.F32 R45, -RZ, R40.H0_H0 ;  /* 0x20000028ff2d7230 */ /* 0x010fc60000004100 */
[----:B------:R-:W-:Y:S05]  /*6f50*/  @P0 BRA `(.L_x_195) ;  /* 0x0000000000500947 */ /* 0x000fea0003800000 */
[----:B------:R-:W-:Y:S01]  /*6f60*/  ISETP.NE.AND P3, PT, R2, RZ, PT ;  /* 0x000000ff0200720c */ /* 0x000fe20003f65270 */
[----:B------:R-:W0:-:S12]  /*6f70*/  LDS.128 R32, [R8+UR5] ;  /* 0x0000000508207984 */ /* 0x000e180008000c00 */
[----:B------:R-:W-:Y:S01]  /*6f80*/  VOTEU.ANY UP0, P3 ;  /* 0x0000000000ff7886 */ /* 0x000fe20001800100 */
[----:B------:R-:W-:-:S13]  /*6f90*/  PLOP3.LUT P0, PT, PT, PT, UP0, 0x80, 0x8 ;  /* 0x000000000008781c */ /* 0x000fda0003f0f008 */
[----:B------:R-:W2:Y:S01]  /*6fa0*/  @P0 LDG.E.128 R28, desc[UR36][R38.64] ;  /* 0x00000024261c0981 */ /* 0x000ea2000c1e1d00 */
[----:B------:R-:W-:Y:S01]  /*6fb0*/  PLOP3.LUT P0, PT, PT, PT, UP0, 0x80, 0x8 ;  /* 0x000000000008781c */ /* 0x000fe20003f0f008 */
[----:B------:R-:W-:Y:S01]  /*6fc0*/  IMAD.SHL.U32 R37, R37, 0x40, RZ ;  /* 0x0000004025257824 */ /* 0x000fe200078e00ff */
        /* <DEDUP_REMOVED lines=13> */
.L_x_195:
[----:B-1----:R-:W-:Y:S05]  /*70a0*/  BSYNC.RECONVERGENT B2 ;  /* 0x0000000000027941 */ /* 0x002fea0003800200 */
.L_x_194:
[----:B0----5:R-:W-:Y:S02]  /*70b0*/  HADD2.F32 R28, -RZ, R12.H0_H0 ;  /* 0x2000000cff1c7230 */ /* 0x021fe40000004100 */
[--C-:B------:R-:W-:Y:S02]  /*70c0*/  HADD2.F32 R32, -RZ, R14.reuse.H0_H0 ;  /* 0x2000000eff207230 */ /* 0x100fe40000004100 */
[----:B------:R-:W-:Y:S02]  /*70d0*/  HADD2.F32 R29, -RZ, R14.H1_H1 ;  /* 0x3000000eff1d7230 */ /* 0x000fe40000004100 */
[C---:B------:R-:W-:Y:S01]  /*70e0*/  FFMA.FTZ R4, R45.reuse, R28, R4 ;  /* 0x0000001c2d047223 */ /* 0x040fe20000010004 */
[----:B------:R-:W-:Y:S02]  /*70f0*/  HADD2.F32 R12, -RZ, R12.H1_H1 ;  /* 0x3000000cff0c7230 */ /* 0x000fe40000004100 */
        /* <DEDUP_REMOVED lines=8> */
[C---:B------:R-:W-:Y:S01]  /*7180*/  FFMA.FTZ R7, R45.reuse, R14, R7 ;  /* 0x0000000e2d077223 */ /* 0x040fe20000010007 */
[----:B------:R-:W-:Y:S01]  /*7190*/  MOV R12, R41 ;  /* 0x00000029000c7202 */ /* 0x000fe20000000f00 */
[C---:B------:R-:W-:Y:S01]  /*71a0*/  FFMA.FTZ R26, R45.reuse, R13, R26 ;  /* 0x0000000d2d1a7223 */ /* 0x040fe2000001001a */
[----:B------:R-:W-:-:S07]  /*71b0*/  FFMA.FTZ R0, R45, R15, R0 ;  /* 0x0000000f2d007223 */ /* 0x000fce0000010000 */
.L_x_193:
[----:B01----:R-:W-:Y:S05]  /*71c0*/  BSYNC.RECONVERGENT B1 ;  /* 0x0000000000017941 */ /* 0x003fea0003800200 */
.L_x_192:
[----:B------:R-:W-:-:S13]  /*71d0*/  ISETP.GE.U32.AND P0, PT, R43, 0x10, PT ;  /* 0x000000102b00780c */ /* 0x000fda0003f06070 */
[----:B------:R-:W-:Y:S05]  /*71e0*/  @!P0 BRA `(.L_x_191) ;  /* 0x0000000800908947 */ /* 0x000fea0003800000 */
[C---:B------:R-:W-:Y:S01]  /*71f0*/  LEA R13, R12.reuse, UR10, 0x1 ;  /* 0x0000000a0c0d7c11 */ /* 0x040fe2000f8e08ff */
[----:B------:R-:W-:Y:S01]  /*7200*/  IMAD.U32 R40, RZ, RZ, UR7 ;  /* 0x00000007ff287e24 */ /* 0x000fe2000f8e00ff */
[----:B------:R-:W-:Y:S02]  /*7210*/  MOV R14, UR16 ;  /* 0x00000010000e7c02 */ /* 0x000fe40008000f00 */
[C---:B------:R-:W-:Y:S02]  /*7220*/  IADD3 R37, PT, PT, R12.reuse, 0x10, RZ ;  /* 0x000000100c257810 */ /* 0x040fe40007ffe0ff */
[----:B------:R-:W-:Y:S01]  /*7230*/  SHF.L.U32 R41, R12, 0x6, RZ ;  /* 0x000000060c297819 */ /* 0x000fe200000006ff */
[----:B------:R-:W-:-:S05]  /*7240*/  IMAD R13, R14, -0x2, R13 ;  /* 0xfffffffe0e0d7824 */ /* 0x000fca00078e020d */
[----:B------:R-:W-:-:S07]  /*7250*/  IADD3 R40, PT, PT, R13, 0x20, R40 ;  /* 0x000000200d287810 */ /* 0x000fce0007ffe028 */
.L_x_202:
[----:B------:R-:W0:Y:S01]  /*7260*/  LDC R42, c[0x0][0x3f4] ;  /* 0x0000fd00ff2a7b82 */ /* 0x000e220000000800 */
[----:B------:R-:W-:Y:S01]  /*7270*/  VIADD R15, R37, 0xfffffff0 ;  /* 0xfffffff0250f7836 */ /* 0x000fe20000000000 */
[----:B------:R-:W-:Y:S04]  /*7280*/  BSSY.RECONVERGENT B1, `(.L_x_196) ;  /* 0x0000049000017945 */ /* 0x000fe80003800200 */
        /* <DEDUP_REMOVED lines=9> */
[----:B------:R-:W0:Y:S02]  /*7320*/  F2I.FTZ.U32.TRUNC.NTZ R13, R28 ;  /* 0x0000001c000d7305 */ /* 0x000e24000021f000 */
[----:B0-----:R-:W-:-:S05]  /*7330*/  IADD3 R12, PT, PT, RZ, -R13, RZ ;  /* 0x8000000dff0c7210 */ /* 0x001fca0007ffe0ff */
[----:B------:R-:W-:Y:S02]  /*7340*/  IMAD R31, R12, R29, RZ ;  /* 0x0000001d0c1f7224 */ /* 0x000fe400078e02ff */
[----:B------:R-:W-:-:S04]  /*7350*/  IMAD.MOV.U32 R12, RZ, RZ, RZ ;  /* 0x000000ffff0c7224 */ /* 0x000fc800078e00ff */
[----:B------:R-:W-:Y:S01]  /*7360*/  IMAD.HI.U32 R12, R13, R31, R12 ;  /* 0x0000001f0d0c7227 */ /* 0x000fe200078e000c */
[----:B------:R-:W-:Y:S02]  /*7370*/  MOV R13, R30 ;  /* 0x0000001e000d7202 */ /* 0x000fe40000000f00 */
[----:B------:R-:W0:Y:S03]  /*7380*/  LDS.U16 R30, [R40+-0x20] ;  /* 0xffffe000281e7984 */ /* 0x000e260000000400 */
        /* <DEDUP_REMOVED lines=9> */
[----:B------:R-:W-:-:S05]  /*7420*/  IADD3 R13, P0, PT, R12, UR41, RZ ;  /* 0x000000290c0d7c10 */ /* 0x000fca000ff1e0ff */
        /* <DEDUP_REMOVED lines=30> */
.L_x_198:
        /* <DEDUP_REMOVED lines=16> */
.L_x_197:
[----:B------:R-:W-:Y:S05]  /*7710*/  BSYNC.RECONVERGENT B1 ;  /* 0x0000000000017941 */ /* 0x000fea0003800200 */
.L_x_196:
        /* <DEDUP_REMOVED lines=11> */
[----:B0-----:R-:W-:-:S04]  /*77d0*/  IMAD.MOV R12, RZ, RZ, -R13 ;  /* 0x000000ffff0c7224 */ /* 0x001fc800078e0a0d */
[----:B------:R-:W-:Y:S01]  /*77e0*/  IMAD R29, R12, R15, RZ ;  /* 0x0000000f0c1d7224 */ /* 0x000fe200078e02ff */
[----:B------:R-:W-:-:S05]  /*77f0*/  MOV R12, RZ ;  /* 0x000000ff000c7202 */ /* 0x000fca0000000f00 */
[----:B------:R-:W-:Y:S01]  /*7800*/  IMAD.HI.U32 R12, R13, R29, R12 ;  /* 0x0000001d0d0c7227 */ /* 0x000fe200078e000c */
[----:B------:R-:W-:Y:S02]  /*7810*/  MOV R13, R30 ;  /* 0x0000001e000d7202 */ /* 0x000fe40000000f00 */
[----:B------:R-:W0:Y:S03]  /*7820*/  LDS.U16 R30, [R40] ;  /* 0x00000000281e7984 */ /* 0x000e260000000400 */
        /* <DEDUP_REMOVED lines=34> */
[----:B------:R-:W-:Y:S02]  /*7a50*/  VIADD R33, R41, 0x400 ;  /* 0x0000040029217836 */ /* 0x000fe40000000000 */
[----:B--2---:R-:W-:Y:S02]  /*7a60*/  @P0 HMUL2 R12, R12, R28 ;  /* 0x0000001c0c0c0232 */ /* 0x004fe40000000000 */
[----:B------:R-:W-:Y:S02]  /*7a70*/  @P1 HFMA2 R13, R13, R29, -RZ ;  /* 0x0000001d0d0d1231 */ /* 0x000fe400001000ff */
[----:B------:R-:W-:-:S02]  /*7a80*/  @P2 HMUL2 R14, R14, R30 ;  /* 0x0000001e0e0e2232 */ /* 0x000fc40000000000 */
[----:B------:R-:W-:Y:S02]  /*7a90*/  @P3 HFMA2 R15, R15, R31, -RZ ;  /* 0x0000001f0f0f3231 */ /* 0x000fe400001000ff */
[----:B------:R-:W-:-:S05]  /*7aa0*/  IMAD.WIDE.U32 R28, R33, 0x2, R24 ;  /* 0x00000002211c7825 */ /* 0x000fca00078e0018 */
[----:B------:R0:W-:Y:S02]  /*7ab0*/  STG.E.128 desc[UR36][R28.64], R12 ;  /* 0x0000000c1c007986 */ /* 0x0001e4000c101d24 */
.L_x_201:
        /* <DEDUP_REMOVED lines=16> */
.L_x_200:
[----:B------:R-:W-:Y:S05]  /*7bc0*/  BSYNC.RECONVERGENT B1 ;  /* 0x0000000000017941 */ /* 0x000fea0003800200 */
.L_x_199:
[----:B------:R-:W-:Y:S01]  /*7bd0*/  IADD3 R12, PT, PT, R37, 0x10, RZ ;  /* 0x00000010250c7810 */ /* 0x000fe20007ffe0ff */
[----:B------:R-:W-:Y:S01]  /*7be0*/  VIADD R41, R41, 0x800 ;  /* 0x0000080029297836 */ /* 0x000fe20000000000 */
[----:B------:R-:W-:Y:S02]  /*7bf0*/  IADD3 R37, PT, PT, R37, 0x20, RZ ;  /* 0x0000002025257810 */ /* 0x000fe40007ffe0ff */
[----:B------:R-:W-:Y:S02]  /*7c00*/  ISETP.GE.AND P0, PT, R12, UR11, PT ;  /* 0x0000000b0c007c0c */ /* 0x000fe4000bf06270 */
[----:B------:R-:W-:-:S11]  /*7c10*/  IADD3 R40, PT, PT, R40, 0x40, RZ ;  /* 0x0000004028287810 */ /* 0x000fd60007ffe0ff */
[----:B------:R-:W-:Y:S05]  /*7c20*/  @!P0 BRA `(.L_x_202) ;  /* 0xfffffff4008c8947 */ /* 0x000fea000383ffff */
.L_x_191:
[----:B01----:R-:W-:Y:S05]  /*7c30*/  BSYNC.RECONVERGENT B0 ;  /* 0x0000000000007941 */ /* 0x003fea0003800200 */
.L_x_190:
[----:B------:R-:W-:Y:S01]  /*7c40*/  ISETP.NE.AND P0, PT, R6, R27, PT ;  /* 0x0000001b0600720c */ /* 0x000fe20003f05270 */
[----:B------:R-:W-:-:S12]  /*7c50*/  BSSY.RECONVERGENT B0, `(.L_x_203) ;  /* 0x0000036000007945 */ /* 0x000fd80003800200 */
[----:B------:R-:W-:Y:S05]  /*7c60*/  @P0 BRA `(.L_x_204) ;  /* 0x0000000000d00947 */ /* 0x000fea0003800000 */
[----:B------:R-:W-:-:S06]  /*7c70*/  USHF.L.U32 UR4, UR11, 0x6, URZ ;  /* 0x000000060b047899 */ /* 0x000fcc00080006ff */
[----:B------:R-:W-:-:S05]  /*7c80*/  MOV R13, UR4 ;  /* 0x00000004000d7c02 */ /* 0x000fca0008000f00 */
[----:B------:R-:W-:-:S06]  /*7c90*/  IMAD.WIDE R12, R13, 0x2, R24 ;  /* 0x000000020d0c7825 */ /* 0x000fcc00078e0218 */
[----:B------:R-:W5:Y:S01]  /*7ca0*/  LDG.E.128 R12, desc[UR36][R12.64] ;  /* 0x000000240c0c7981 */ /* 0x000f62000c1e1d00 */
[----:B------:R-:W-:-:S04]  /*7cb0*/  UIADD3 UR4, UPT, UPT, UR46, -UR16, URZ ;  /* 0x800000102e047290 */ /* 0x000fc8000fffe0ff */
[----:B------:R-:W-:-:S09]  /*7cc0*/  ULEA UR4, UR4, UR6, 0x1 ;  /* 0x0000000604047291 */ /* 0x000fd2000f8e08ff */
[----:B------:R-:W0:Y:S02]  /*7cd0*/  LDS.U16 R2, [UR4+-0x2] ;  /* 0xfffffe04ff027984 */ /* 0x000e240008000400 */
[----:B------:R-:W1:Y:S02]  /*7ce0*/  LDCU UR4, c[0x0][0x40c] ;  /* 0x00008180ff0477ac */ /* 0x000e640008000800 */
[----:B-1----:R-:W-:Y:S01]  /*7cf0*/  UISETP.NE.AND UP0, UPT, UR4, URZ, UPT ;  /* 0x000000ff0400728c */ /* 0x002fe2000bf05270 */
[----:B0-----:R-:W-:-:S08]  /*7d00*/  HADD2.F32 R11, -RZ, R2.H0_H0 ;  /* 0x20000002ff0b7230 */ /* 0x001fd00000004100 */
[----:B------:R-:W-:Y:S05]  /*7d10*/  BRA.U UP0, `(.L_x_205) ;  /* 0x0000000100647547 */ /* 0x000fea000b800000 */
[----:B------:R-:W0:Y:S02]  /*7d20*/  LDCU.64 UR4, c[0x0][0x460] ;  /* 0x00008c00ff0477ac */ /* 0x000e240008000a00 */
[----:B0-----:R-:W-:-:S04]  /*7d30*/  UISETP.NE.U32.AND UP0, UPT, UR4, URZ, UPT ;  /* 0x000000ff0400728c */ /* 0x001fc8000bf05070 */
[----:B------:R-:W-:-:S06]  /*7d40*/  UISETP.NE.AND.EX UP0, UPT, UR5, URZ, UPT, UP0 ;  /* 0x000000ff0500728c */ /* 0x000fcc000bf05300 */
[----:B------:R-:W-:-:S05]  /*7d50*/  PLOP3.LUT P0, PT, PT, PT, UP0, 0x80, 0x8 ;  /* 0x000000000008781c */ /* 0x000fca0003f0f008 */
[----:B------:R-:W0:Y:S01]  /*7d60*/  @UP0 LDCU UR4, c[0x0][0x3f8] ;  /* 0x00007f00ff0407ac */ /* 0x000e220008000800 */
[----:B------:R-:W1:Y:S01]  /*7d70*/  @UP0 LDCU.64 UR12, c[0x0][0x458] ;  /* 0x00008b00ff0c07ac */ /* 0x000e620008000a00 */
[----:B0-----:R-:W-:Y:S01]  /*7d80*/  @UP0 UIMAD UR4, UR38, UR4, UR47 ;  /* 0x00000004260402a4 */ /* 0x001fe2000f8e022f */
[----:B-1----:R-:W-:-:S05]  /*7d90*/  MOV R18, UR12 ;  /* 0x0000000c00127c02 */ /* 0x002fca0008000f00 */
[----:B------:R-:W-:Y:S01]  /*7da0*/  IMAD.U32 R27, RZ, RZ, UR4 ;  /* 0x00000004ff1b7e24 */ /* 0x000fe2000f8e00ff */
[----:B------:R-:W-:-:S03]  /*7db0*/  MOV R19, UR13 ;  /* 0x0000000d00137c02 */ /* 0x000fc60008000f00 */
[----:B------:R-:W-:-:S04]  /*7dc0*/  @P0 IMAD R27, R27, 0x40, R10 ;  /* 0x000000401b1b0824 */ /* 0x000fc800078e020a */
[----:B------:R-:W-:-:S05]  /*7dd0*/  @P0 IMAD.WIDE R18, R27, 0x2, R18 ;  /* 0x000000021b120825 */ /* 0x000fca00078e0212 */
[----:B------:R-:W4:Y:S01]  /*7de0*/  @P0 LDG.E.128 R28, desc[UR36][R18.64] ;  /* 0x00000024121c0981 */ /* 0x000f22000c1e1d00 */
[----:B------:R-:W-:Y:S01]  /*7df0*/  USHF.L.U32 UR4, UR40, 0x6, URZ ;  /* 0x0000000628047899 */ /* 0x000fe200080006ff */
[----:B-----5:R-:W-:Y:S02]  /*7e00*/  HFMA2 R12, R12, 1, 1, R20 ;  /* 0x3c003c000c0c7831 */ /* 0x020fe40000000014 */
[----:B------:R-:W-:Y:S02]  /*7e10*/  HADD2 R13, R13, R21 ;  /* 0x000000150d0d7230 */ /* 0x000fe40000000000 */
[----:B------:R-:W-:Y:S02]  /*7e20*/  HFMA2 R14, R14, 1, 1, R22 ;  /* 0x3c003c000e0e7831 */ /* 0x000fe40000000016 */
[----:B------:R-:W-:Y:S01]  /*7e30*/  HADD2 R15, R15, R23 ;  /* 0x000000170f0f7230 */ /* 0x000fe20000000000 */
[----:B------:R-:W-:-:S05]  /*7e40*/  MOV R27, UR4 ;  /* 0x00000004001b7c02 */ /* 0x000fca0008000f00 */
[----:B------:R-:W-:-:S04]  /*7e50*/  IMAD.WIDE R24, R27, 0x2, R24 ;  /* 0x000000021b187825 */ /* 0x000fc800078e0218 */
[----:B----4-:R-:W-:Y:S02]  /*7e60*/  @P0 HMUL2 R12, R12, R28 ;  /* 0x0000001c0c0c0232 */ /* 0x010fe40000000000 */
[----:B------:R-:W-:Y:S02]  /*7e70*/  @P0 HFMA2 R13, R13, R29, -RZ ;  /* 0x0000001d0d0d0231 */ /* 0x000fe400001000ff */
[----:B------:R-:W-:Y:S02]  /*7e80*/  @P0 HMUL2 R14, R14, R30 ;  /* 0x0000001e0e0e0232 */ /* 0x000fe40000000000 */
[----:B------:R-:W-:-:S05]  /*7e90*/  @P0 HFMA2 R15, R15, R31, -RZ ;  /* 0x0000001f0f0f0231 */ /* 0x000fca00001000ff */
[----:B------:R0:W-:Y:S02]  /*7ea0*/  STG.E.128 desc[UR36][R24.64], R12 ;  /* 0x0000000c18007986 */ /* 0x0001e4000c101d24 */
.L_x_205:
[--C-:B-----5:R-:W-:Y:S02]  /*7eb0*/  HADD2.F32 R16, -RZ, R14.reuse.H0_H0 ;  /* 0x2000000eff107230 */ /* 0x120fe40000004100 */
[----:B------:R-:W-:Y:S02]  /*7ec0*/  HADD2.F32 R19, -RZ, R14.H1_H1 ;  /* 0x3000000eff137230 */ /* 0x000fe40000004100 */
[----:B------:R-:W-:Y:S02]  /*7ed0*/  HADD2.F32 R2, -RZ, R12.H0_H0 ;  /* 0x2000000cff027230 */ /* 0x000fe40000004100 */
[C---:B------:R-:W-:Y:S01]  /*7ee0*/  FFMA.FTZ R9, R11.reuse, R16, R9 ;  /* 0x000000100b097223 */ /* 0x040fe20000010009 */
[----:B---3--:R-:W-:Y:S02]  /*7ef0*/  HADD2.F32 R8, -RZ, R13.H0_H0 ;  /* 0x2000000dff087230 */ /* 0x008fe40000004100 */
[----:B------:R-:W-:Y:S01]  /*7f00*/  FFMA.FTZ R36, R11, R19, R36 ;  /* 0x000000130b247223 */ /* 0x000fe20000010024 */
[----:B0-----:R-:W-:-:S02]  /*7f10*/  HADD2.F32 R14, -RZ, R15.H0_H0 ;  /* 0x2000000fff0e7230 */ /* 0x001fc40000004100 */
        /* <DEDUP_REMOVED lines=9> */
.L_x_204:
[----:B------:R-:W-:Y:S05]  /*7fb0*/  BSYNC.RECONVERGENT B0 ;  /* 0x0000000000007941 */ /* 0x000fea0003800200 */
.L_x_203:
[C---:B------:R-:W-:Y:S01]  /*7fc0*/  LOP3.LUT R2, R17.reuse, 0x3c0, RZ, 0xc0, !PT ;  /* 0x000003c011027812 */ /* 0x040fe200078ec0ff */
[----:B------:R-:W-:Y:S01]  /*7fd0*/  BAR.SYNC.DEFER_BLOCKING 0x0 ;  /* 0x0000000000007b1d */ /* 0x000fe20000010000 */
[C---:B---3--:R-:W-:Y:S02]  /*7fe0*/  LOP3.LUT R8, R17.reuse, 0x3e0, RZ, 0xc0, !PT ;  /* 0x000003e011087812 */ /* 0x048fe400078ec0ff */
[----:B------:R-:W-:Y:S02]  /*7ff0*/  ISETP.NE.AND P6, PT, R2, 0x40, PT ;  /* 0x000000400200780c */ /* 0x000fe40003fc5270 */
[----:B------:R-:W-:Y:S01]  /*8000*/  ISETP.GT.U32.AND P1, PT, R17, 0x3f, PT ;  /* 0x0000003f1100780c */ /* 0x000fe20003f24070 */
[----:B------:R-:W-:Y:S01]  /*8010*/  BSSY.RECONVERGENT B0, `(.L_x_206) ;  /* 0x0000012000007945 */ /* 0x000fe20003800200 */
[----:B------:R-:W-:Y:S02]  /*8020*/  ISETP.NE.AND P0, PT, R8, 0x20, PT ;  /* 0x000000200800780c */ /* 0x000fe40003f05270 */
[----:B------:R-:W-:-:S02]  /*8030*/  P2R R2, PR, RZ, 0x2 ;  /* 0x00000002ff027803 */ /* 0x000fc40000000000 */
[----:B------:R-:W-:Y:S02]  /*8040*/  SHF.L.U32 R11, R10, 0x1, RZ ;  /* 0x000000010a0b7819 */ /* 0x000fe400000006ff */
[C---:B------:R-:W-:Y:S02]  /*8050*/  LOP3.LUT R2, R17.reuse, 0x3f0, RZ, 0xc0, !PT ;  /* 0x000003f011027812 */ /* 0x040fe400078ec0ff */
[C---:B------:R-:W-:Y:S01]  /*8060*/  LOP3.LUT R8, R17.reuse, 0x3f8, RZ, 0xc0, !PT ;  /* 0x000003f811087812 */ /* 0x040fe200078ec0ff */
[----:B------:R-:W-:Y:S01]  /*8070*/  IMAD R6, R6, 0x80, R11 ;  /* 0x0000008006067824 */ /* 0x000fe200078e020b */
[C---:B------:R-:W-:Y:S02]  /*8080*/  ISETP.GT.U32.AND P1, PT, R17.reuse, 0x1f, PT ;  /* 0x0000001f1100780c */ /* 0x040fe40003f24070 */
[C---:B------:R-:W-:Y:S02]  /*8090*/  ISETP.GT.U32.AND P2, PT, R17.reuse, 0xf, PT ;  /* 0x0000000f1100780c */ /* 0x040fe40003f44070 */
[----:B------:R-:W-:-:S02]  /*80a0*/  ISETP.GT.U32.AND P3, PT, R17, 0x7, PT ;  /* 0x000000071100780c */ /* 0x000fc40003f64070 */
[----:B------:R-:W-:Y:S02]  /*80b0*/  ISETP.NE.AND P4, PT, R2, 0x10, PT ;  /* 0x000000100200780c */ /* 0x000fe40003f85270 */
[----:B------:R-:W-:Y:S01]  /*80c0*/  ISETP.NE.AND P5, PT, R8, 0x8, PT ;  /* 0x000000080800780c */ /* 0x000fe20003fa5270 */
[----:B------:R-:W-:-:S12]  /*80d0*/  @P6 BRA `(.L_x_207) ;  /* 0x0000000000146947 */ /* 0x000fd80003800000 */
[----:B------:R-:W-:Y:S02]  /*80e0*/  F2FP.F16.F32.PACK_AB R12, R3, R4 ;  /* 0x00000004030c723e */ /* 0x000fe400000000ff */
[----:B------:R-:W-:Y:S02]  /*80f0*/  F2FP.F16.F32.PACK_AB R13, R26, R5 ;  /* 0x000000051a0d723e */ /* 0x000fe400000000ff */
[----:B------:R-:W-:Y:S02]  /*8100*/  F2FP.F16.F32.PACK_AB R14, R36, R9 ;  /* 0x00000009240e723e */ /* 0x000fe400000000ff */
[----:B------:R-:W-:-:S05]  /*8110*/  F2FP.F16.F32.PACK_AB R15, R0, R7 ;  /* 0x00000007000f723e */ /* 0x000fca00000000ff */
[----:B------:R0:W-:Y:S02]  /*8120*/  STS.128 [R6+UR7+-0x400], R12 ;  /* 0xfffc000c06007988 */ /* 0x0001e40008000c07 */
.L_x_207:
[----:B------:R-:W-:Y:S05]  /*8130*/  BSYNC.RECONVERGENT B0 ;  /* 0x0000000000007941 */ /* 0x000fea0003800200 */
.L_x_206:
[----:B------:R-:W-:Y:S01]  /*8140*/  BAR.SYNC.DEFER_BLOCKING 0x0 ;  /* 0x0000000000007b1d */ /* 0x000fe20000010000 */
[----:B------:R-:W-:-:S05]  /*8150*/  ISETP.GT.U32.AND P6, PT, R17, 0x3f, PT ;  /* 0x0000003f1100780c */ /* 0x000fca0003fc4070 */
[----:B------:R-:W-:Y:S08]  /*8160*/  BSSY.RECONVERGENT B0, `(.L_x_208) ;  /* 0x0000013000007945 */ /* 0x000ff00003800200 */
[----:B------:R-:W-:Y:S05]  /*8170*/  @P6 BRA `(.L_x_209) ;  /* 0x0000000000446947 */ /* 0x000fea0003800000 */
[----:B0-----:R-:W0:Y:S02]  /*8180*/  LDS.128 R12, [R6+UR7] ;  /* 0x00000007060c7984 */ /* 0x001e240008000c00 */
[--C-:B0-----:R-:W-:Y:S02]  /*8190*/  HADD2.F32 R8, -RZ, R14.reuse.H0_H0 ;  /* 0x2000000eff087230 */ /* 0x101fe40000004100 */
[----:B------:R-:W-:Y:S02]  /*81a0*/  HADD2.F32 R19, -RZ, R14.H1_H1 ;  /* 0x3000000eff137230 */ /* 0x000fe40000004100 */
[----:B------:R-:W-:Y:S02]  /*81b0*/  HADD2.F32 R17, -RZ, R12.H0_H0 ;  /* 0x2000000cff117230 */ /* 0x000fe40000004100 */
[----:B------:R-:W-:Y:S01]  /*81c0*/  FADD.FTZ R9, R9, R8 ;  /* 0x0000000809097221 */ /* 0x000fe20000010000 */
[----:B------:R-:W-:Y:S02]  /*81d0*/  HADD2.F32 R2, -RZ, R13.H0_H0 ;  /* 0x2000000dff027230 */ /* 0x000fe40000004100 */
[----:B------:R-:W-:Y:S01]  /*81e0*/  FADD.FTZ R36, R36, R19 ;  /* 0x0000001324247221 */ /* 0x000fe20000010000 */
[----:B------:R-:W-:-:S02]  /*81f0*/  HADD2.F32 R14, -RZ, R15.H0_H0 ;  /* 0x2000000fff0e7230 */ /* 0x000fc40000004100 */
[----:B------:R-:W-:Y:S01]  /*8200*/  FADD.FTZ R4, R4, R17 ;  /* 0x0000001104047221 */ /* 0x000fe20000010000 */
[----:B------:R-:W-:Y:S02]  /*8210*/  HADD2.F32 R12, -RZ, R12.H1_H1 ;  /* 0x3000000cff0c7230 */ /* 0x000fe40000004100 */
[----:B------:R-:W-:Y:S01]  /*8220*/  FADD.FTZ R5, R5, R2 ;  /* 0x0000000205057221 */ /* 0x000fe20000010000 */
[----:B------:R-:W-:Y:S02]  /*8230*/  HADD2.F32 R13, -RZ, R13.H1_H1 ;  /* 0x3000000dff0d7230 */ /* 0x000fe40000004100 */
[----:B------:R-:W-:Y:S01]  /*8240*/  FADD.FTZ R7, R7, R14 ;  /* 0x0000000e07077221 */ /* 0x000fe20000010000 */
[----:B------:R-:W-:Y:S02]  /*8250*/  HADD2.F32 R15, -RZ, R15.H1_H1 ;  /* 0x3000000fff0f7230 */ /* 0x000fe40000004100 */
[----:B------:R-:W-:Y:S01]  /*8260*/  FADD.FTZ R3, R3, R12 ;  /* 0x0000000c03037221 */ /* 0x000fe20000010000 */
[----:B------:R-:W-:-:S02]  /*8270*/  FADD.FTZ R26, R26, R13 ;  /* 0x0000000d1a1a7221 */ /* 0x000fc40000010000 */
[----:B------:R-:W-:-:S07]  /*8280*/  FADD.FTZ R0, R0, R15 ;  /* 0x0000000f00007221 */ /* 0x000fce0000010000 */
.L_x_209:
[----:B------:R-:W-:Y:S05]  /*8290*/  BSYNC.RECONVERGENT B0 ;  /* 0x0000000000007941 */ /* 0x000fea0003800200 */
.L_x_208:
[----:B------:R-:W-:Y:S06]  /*82a0*/  BAR.SYNC.DEFER_BLOCKING 0x0 ;  /* 0x0000000000007b1d */ /* 0x000fec0000010000 */
[----:B------:R-:W-:Y:S04]  /*82b0*/  BSSY.RECONVERGENT B0, `(.L_x_210) ;  /* 0x0000007000007945 */ /* 0x000fe80003800200 */
[----:B------:R-:W-:Y:S05]  /*82c0*/  @P0 BRA `(.L_x_211) ;  /* 0x0000000000140947 */ /* 0x000fea0003800000 */
[----:B0-----:R-:W-:Y:S02]  /*82d0*/  F2FP.F16.F32.PACK_AB R12, R3, R4 ;  /* 0x00000004030c723e */ /* 0x001fe400000000ff */
[----:B------:R-:W-:Y:S02]  /*82e0*/  F2FP.F16.F32.PACK_AB R13, R26, R5 ;  /* 0x000000051a0d723e */ /* 0x000fe400000000ff */
[----:B------:R-:W-:Y:S02]  /*82f0*/  F2FP.F16.F32.PACK_AB R14, R36, R9 ;  /* 0x00000009240e723e */ /* 0x000fe400000000ff */
[----:B------:R-:W-:-:S05]  /*8300*/  F2FP.F16.F32.PACK_AB R15, R0, R7 ;  /* 0x00000007000f723e */ /* 0x000fca00000000ff */
[----:B------:R1:W-:Y:S02]  /*8310*/  STS.128 [R6+UR7+-0x200], R12 ;  /* 0xfffe000c06007988 */ /* 0x0003e40008000c07 */
.L_x_211:
[----:B------:R-:W-:Y:S05]  /*8320*/  BSYNC.RECONVERGENT B0 ;  /* 0x0000000000007941 */ /* 0x000fea0003800200 */
.L_x_210:
[----:B------:R-:W-:Y:S06]  /*8330*/  BAR.SYNC.DEFER_BLOCKING 0x0 ;  /* 0x0000000000007b1d */ /* 0x000fec0000010000 */
[----:B------:R-:W-:Y:S04]  /*8340*/  BSSY.RECONVERGENT B0, `(.L_x_212) ;  /* 0x0000013000007945 */ /* 0x000fe80003800200 */
[----:B------:R-:W-:Y:S05]  /*8350*/  @P1 BRA `(.L_x_213) ;  /* 0x0000000000441947 */ /* 0x000fea0003800000 */
[----:B01----:R-:W0:Y:S02]  /*8360*/  LDS.128 R12, [R6+UR7] ;  /* 0x00000007060c7984 */ /* 0x003e240008000c00 */
        /* <DEDUP_REMOVED lines=16> */
.L_x_213:
[----:B------:R-:W-:Y:S05]  /*8470*/  BSYNC.RECONVERGENT B0 ;  /* 0x0000000000007941 */ /* 0x000fea0003800200 */
.L_x_212:
[----:B------:R-:W-:Y:S06]  /*8480*/  BAR.SYNC.DEFER_BLOCKING 0x0 ;  /* 0x0000000000007b1d */ /* 0x000fec0000010000 */
[----:B------:R-:W-:Y:S04]  /*8490*/  BSSY.RECONVERGENT B0, `(.L_x_214) ;  /* 0x0000007000007945 */ /* 0x000fe80003800200 */
[----:B------:R-:W-:Y:S05]  /*84a0*/  @P4 BRA `(.L_x_215) ;  /* 0x0000000000144947 */ /* 0x000fea0003800000 */
[----:B01----:R-:W-:Y:S02]  /*84b0*/  F2FP.F16.F32.PACK_AB R12, R3, R4 ;  /* 0x00000004030c723e */ /* 0x003fe400000000ff */
[----:B------:R-:W-:Y:S02]  /*84c0*/  F2FP.F16.F32.PACK_AB R13, R26, R5 ;  /* 0x000000051a0d723e */ /* 0x000fe400000000ff */
[----:B------:R-:W-:Y:S02]  /*84d0*/  F2FP.F16.F32.PACK_AB R14, R36, R9 ;  /* 0x00000009240e723e */ /* 0x000fe400000000ff */
[----:B------:R-:W-:-:S05]  /*84e0*/  F2FP.F16.F32.PACK_AB R15, R0, R7 ;  /* 0x00000007000f723e */ /* 0x000fca00000000ff */
[----:B------:R3:W-:Y:S02]  /*84f0*/  STS.128 [R6+UR7+-0x100], R12 ;  /* 0xffff000c06007988 */ /* 0x0007e40008000c07 */
.L_x_215:
[----:B------:R-:W-:Y:S05]  /*8500*/  BSYNC.RECONVERGENT B0 ;  /* 0x0000000000007941 */ /* 0x000fea0003800200 */
.L_x_214:
[----:B------:R-:W-:Y:S06]  /*8510*/  BAR.SYNC.DEFER_BLOCKING 0x0 ;  /* 0x0000000000007b1d */ /* 0x000fec0000010000 */
[----:B------:R-:W-:Y:S04]  /*8520*/  BSSY.RECONVERGENT B0, `(.L_x_216) ;  /* 0x0000013000007945 */ /* 0x000fe80003800200 */
[----:B------:R-:W-:Y:S05]  /*8530*/  @P2 BRA `(.L_x_217) ;  /* 0x0000000000442947 */ /* 0x000fea0003800000 */
[----:B01-3--:R-:W0:Y:S02]  /*8540*/  LDS.128 R12, [R6+UR7] ;  /* 0x00000007060c7984 */ /* 0x00be240008000c00 */
        /* <DEDUP_REMOVED lines=16> */
.L_x_217:
[----:B------:R-:W-:Y:S05]  /*8650*/  BSYNC.RECONVERGENT B0 ;  /* 0x0000000000007941 */ /* 0x000fea0003800200 */
.L_x_216:
[----:B------:R-:W-:Y:S06]  /*8660*/  BAR.SYNC.DEFER_BLOCKING 0x0 ;  /* 0x0000000000007b1d */ /* 0x000fec0000010000 */
[----:B------:R-:W-:Y:S04]  /*8670*/  BSSY.RECONVERGENT B0, `(.L_x_218) ;  /* 0x0000007000007945 */ /* 0x000fe80003800200 */
[----:B------:R-:W-:Y:S05]  /*8680*/  @P5 BRA `(.L_x_219) ;  /* 0x0000000000145947 */ /* 0x000fea0003800000 */
[----:B01-3--:R-:W-:Y:S02]  /*8690*/  F2FP.F16.F32.PACK_AB R12, R3, R4 ;  /* 0x00000004030c723e */ /* 0x00bfe400000000ff */
[----:B------:R-:W-:Y:S02]  /*86a0*/  F2FP.F16.F32.PACK_AB R13, R26, R5 ;  /* 0x000000051a0d723e */ /* 0x000fe400000000ff */
[----:B------:R-:W-:Y:S02]  /*86b0*/  F2FP.F16.F32.PACK_AB R14, R36, R9 ;  /* 0x00000009240e723e */ /* 0x000fe400000000ff */
[----:B------:R-:W-:-:S05]  /*86c0*/  F2FP.F16.F32.PACK_AB R15, R0, R7 ;  /* 0x00000007000f723e */ /* 0x000fca00000000ff */
[----:B------:R4:W-:Y:S02]  /*86d0*/  STS.128 [R11+UR7], R12 ;  /* 0x0000000c0b007988 */ /* 0x0009e40008000c07 */
.L_x_219:
[----:B------:R-:W-:Y:S05]  /*86e0*/  BSYNC.RECONVERGENT B0 ;  /* 0x0000000000007941 */ /* 0x000fea0003800200 */
.L_x_218:
[----:B------:R-:W-:Y:S06]  /*86f0*/  BAR.SYNC.DEFER_BLOCKING 0x0 ;  /* 0x0000000000007b1d */ /* 0x000fec0000010000 */
[----:B------:R-:W-:Y:S04]  /*8700*/  BSSY.RECONVERGENT B0, `(.L_x_220) ;  /* 0x0000013000007945 */ /* 0x000fe80003800200 */
[----:B------:R-:W-:Y:S05]  /*8710*/  @P3 BRA `(.L_x_221) ;  /* 0x0000000000443947 */ /* 0x000fea0003800000 */
[----:B01-34-:R-:W0:Y:S02]  /*8720*/  LDS.128 R12, [R6+UR7] ;  /* 0x00000007060c7984 */ /* 0x01be240008000c00 */
        /* <DEDUP_REMOVED lines=16> */
.L_x_221:
[----:B------:R-:W-:Y:S05]  /*8830*/  BSYNC.RECONVERGENT B0 ;  /* 0x0000000000007941 */ /* 0x000fea0003800200 */
.L_x_220:
[----:B------:R-:W-:Y:S06]  /*8840*/  BAR.SYNC.DEFER_BLOCKING 0x0 ;  /* 0x0000000000007b1d */ /* 0x000fec0000010000 */
[----:B------:R-:W-:Y:S05]  /*8850*/  @P3 EXIT ;  /* 0x000000000000394d */ /* 0x000fea0003800000 */
[----:B------:R-:W5:Y:S02]  /*8860*/  LDCU UR4, c[0x0][0x478] ;  /* 0x00008f00ff0477ac */ /* 0x000f640008000800 */
[----:B-----5:R-:W-:-:S09]  /*8870*/  UISETP.NE.AND UP0, UPT, UR4, 0x2, UPT ;  /* 0x000000020400788c */ /* 0x020fd2000bf05270 */
[----:B------:R-:W-:Y:S05]  /*8880*/  BRA.U UP0, `(.L_x_222) ;  /* 0x0000000100e07547 */ /* 0x000fea000b800000 */
[----:B01-34-:R-:W0:Y:S01]  /*8890*/  LDC.64 R12, c[0x0][0x470] ;  /* 0x00011c00ff0c7b82 */ /* 0x01be220000000a00 */
[----:B------:R-:W1:Y:S01]  /*88a0*/  LDCU.64 UR4, c[0x0][0x380] ;  /* 0x00007000ff0477ac */ /* 0x000e620008000a00 */
[----:B0-----:R-:W3:Y:S01]  /*88b0*/  LDG.E R12, desc[UR36][R12.64] ;  /* 0x000000240c0c7981 */ /* 0x001ee2000c1e1900 */
[----:B------:R-:W-:Y:S02]  /*88c0*/  VIADD R10, R10, UR8 ;  /* 0x000000080a0a7c36 */ /* 0x000fe40008000000 */
        /* <DEDUP_REMOVED lines=9> */
[----:B------:R-:W3:Y:S01]  /*8960*/  F2I.S8.NTZ R36, R36 ;  /* 0x0000002400247305 */ /* 0x000ee20000202100 */
[----:B0-----:R-:W-:-:S07]  /*8970*/  PRMT R2, R7, 0x8880, RZ ;  /* 0x0000888007027816 */ /* 0x001fce00000000ff */
[----:B------:R-:W0:Y:S01]  /*8980*/  F2I.S8.NTZ R0, R0 ;  /* 0x0000000000007305 */ /* 0x000e220000202100 */
[----:B------:R-:W-:-:S04]  /*8990*/  PRMT R2, R2, 0x7710, RZ ;  /* 0x0000771002027816 */ /* 0x000fc800000000ff */
[----:B------:R-:W-:-:S03]  /*89a0*/  SHF.L.U32 R6, R2, 0x10, RZ ;  /* 0x0000001002067819 */ /* 0x000fc600000006ff */
[----:B------:R-:W4:Y:S01]  /*89b0*/  F2I.S8.NTZ R3, R3 ;  /* 0x0000000300037305 */ /* 0x000f220000202100 */
[----:B---3--:R-:W-:Y:S02]  /*89c0*/  PRMT R36, R36, 0x8880, RZ ;  /* 0x0000888024247816 */ /* 0x008fe400000000ff */
[----:B------:R-:W-:Y:S02]  /*89d0*/  LOP3.LUT R11, R6, 0xff0000, RZ, 0xc0, !PT ;  /* 0x00ff0000060b7812 */ /* 0x000fe400078ec0ff */
[----:B0-----:R-:W-:-:S03]  /*89e0*/  PRMT R8, R0, 0x8880, RZ ;  /* 0x0000888000087816 */ /* 0x001fc600000000ff */
[----:B------:R-:W0:Y:S01]  /*89f0*/  F2I.S8.NTZ R5, R5 ;  /* 0x0000000500057305 */ /* 0x000e220000202100 */
[----:B------:R-:W-:Y:S02]  /*8a00*/  PRMT R0, R36, 0x7710, RZ ;  /* 0x0000771024007816 */ /* 0x000fe400000000ff */
[----:B------:R-:W-:Y:S02]  /*8a10*/  PRMT R2, R8, 0x7710, RZ ;  /* 0x0000771008027816 */ /* 0x000fe400000000ff */
[----:B------:R-:W-:Y:S02]  /*8a20*/  SHF.L.U32 R0, R0, 0x8, RZ ;  /* 0x0000000800007819 */ /* 0x000fe400000006ff */
[----:B------:R-:W-:Y:S01]  /*8a30*/  PRMT R11, R11, 0x4210, R2 ;  /* 0x000042100b0b7816 */ /* 0x000fe20000000002 */
[----:B------:R-:W3:Y:S01]  /*8a40*/  F2I.S8.NTZ R26, R26 ;  /* 0x0000001a001a7305 */ /* 0x000ee20000202100 */
[----:B-1----:R-:W-:Y:S02]  /*8a50*/  IADD3 R8, P0, PT, R10, UR4, RZ ;  /* 0x000000040a087c10 */ /* 0x002fe4000ff1e0ff */
[----:B------:R-:W-:-:S02]  /*8a60*/  LOP3.LUT R11, R11, 0xff00, R0, 0xf8, !PT ;  /* 0x0000ff000b0b7812 */ /* 0x000fc400078ef800 */
[----:B----4-:R-:W-:Y:S02]  /*8a70*/  PRMT R0, R3, 0x8880, RZ ;  /* 0x0000888003007816 */ /* 0x010fe400000000ff */
[----:B0-----:R-:W-:Y:S01]  /*8a80*/  PRMT R2, R5, 0x8880, RZ ;  /* 0x0000888005027816 */ /* 0x001fe200000000ff */
[----:B------:R-:W0:Y:S01]  /*8a90*/  F2I.S8.NTZ R9, R9 ;  /* 0x0000000900097305 */ /* 0x000e220000202100 */
[----:B------:R-:W-:Y:S02]  /*8aa0*/  PRMT R0, R0, 0x7710, RZ ;  /* 0x0000771000007816 */ /* 0x000fe400000000ff */
[----:B------:R-:W-:Y:S02]  /*8ab0*/  PRMT R2, R2, 0x7710, RZ ;  /* 0x0000771002027816 */ /* 0x000fe400000000ff */
[----:B------:R-:W-:Y:S02]  /*8ac0*/  LOP3.LUT R6, R0, 0xff, RZ, 0xc0, !PT ;  /* 0x000000ff00067812 */ /* 0x000fe400078ec0ff */
[----:B---3--:R-:W-:Y:S01]  /*8ad0*/  PRMT R26, R26, 0x8880, RZ ;  /* 0x000088801a1a7816 */ /* 0x008fe200000000ff */
[----:B------:R-:W1:Y:S01]  /*8ae0*/  F2I.S8.NTZ R4, R4 ;  /* 0x0000000400047305 */ /* 0x000e620000202100 */
[----:B------:R-:W-:Y:S01]  /*8af0*/  LOP3.LUT R5, R2, 0xff, RZ, 0xc0, !PT ;  /* 0x000000ff02057812 */ /* 0x000fe200078ec0ff */
[----:B------:R-:W-:Y:S01]  /*8b00*/  IMAD.WIDE.U32 R6, R6, 0x100, RZ ;  /* 0x0000010006067825 */ /* 0x000fe200078e00ff */
[----:B------:R-:W-:-:S02]  /*8b10*/  PRMT R3, R26, 0x7710, RZ ;  /* 0x000077101a037816 */ /* 0x000fc400000000ff */
[----:B0-----:R-:W-:Y:S02]  /*8b20*/  PRMT R9, R9, 0x8880, RZ ;  /* 0x0000888009097816 */ /* 0x001fe400000000ff */
        /* <DEDUP_REMOVED lines=14> */
.L_x_222:
[----:B01-34-:R-:W0:Y:S01]  /*8c10*/  LDC.64 R12, c[0x0][0x380] ;  /* 0x0000e000ff0c7b82 */ /* 0x01be220000000a00 */
[----:B------:R-:W-:Y:S02]  /*8c20*/  IADD3 R15, PT, PT, R10, UR8, RZ ;  /* 0x000000080a0f7c10 */ /* 0x000fe4000fffe0ff */
        /* <DEDUP_REMOVED lines=10> */
.L_x_135:
[----:B------:R-:W-:Y:S02]  /*8cd0*/  HFMA2 R12, -RZ, RZ, 0, 9.5367431640625e-07 ;  /* 0x00000010ff0c7431 */ /* 0x000fe400000001ff */
[----:B------:R-:W-:Y:S01]  /*8ce0*/  IMAD.MOV.U32 R11, RZ, RZ, 0x1f ;  /* 0x0000001fff0b7424 */ /* 0x000fe200078e00ff */
[----:B------:R-:W-:-:S07]  /*8cf0*/  MOV R15, 0xffffffff ;  /* 0xffffffff000f7802 */ /* 0x000fce0000000f00 */
[----:B------:R-:W-:Y:S05]  /*8d00*/  WARPSYNC.COLLECTIVE R15, `(.L_x_223) ;  /* 0x000000000f087348 */ /* 0x000fea0003c00000 */
[----:B------:R0:W1:Y:S02]  /*8d10*/  SHFL.BFLY P6, R14, R13, R12, R11 ;  /* 0x0c00000c0d0e7389 */ /* 0x00006400000c000b */
[----:B01----:R-:W-:Y:S05]  /*8d20*/  ENDCOLLECTIVE ;  /* 0x000000000000791b */ /* 0x003fea0003800000 */
.L_x_223:
[----:B------:R-:W-:Y:S02]  /*8d30*/  IMAD.MOV.U32 R12, RZ, RZ, 0x8 ;  /* 0x00000008ff0c7424 */ /* 0x000fe400078e00ff */
[----:B------:R-:W-:-:S05]  /*8d40*/  FADD.FTZ R3, R13, R14 ;  /* 0x0000000e0d037221 */ /* 0x000fca0000010000 */
[----:B------:R-:W-:-:S07]  /*8d50*/  MOV R13, R3 ;  /* 0x00000003000d7202 */ /* 0x000fce0000000f00 */
[----:B------:R-:W-:Y:S05]  /*8d60*/  WARPSYNC.COLLECTIVE R15, `(.L_x_224) ;  /* 0x000000000f087348 */ /* 0x000fea0003c00000 */
[----:B------:R0:W1:Y:S02]  /*8d70*/  SHFL.BFLY P6, R14, R13, R12, R11 ;  /* 0x0c00000c0d0e7389 */ /* 0x00006400000c000b */
[----:B01----:R-:W-:Y:S05]  /*8d80*/  ENDCOLLECTIVE ;  /* 0x000000000000791b */ /* 0x003fea0003800000 */
.L_x_224:
[----:B------:R-:W-:Y:S02]  /*8d90*/  HFMA2 R12, -RZ, RZ, 0, 2.384185791015625e-07 ;  /* 0x00000004ff0c7431 */ /* 0x000fe400000001ff */
[----:B------:R-:W-:-:S05]  /*8da0*/  FADD.FTZ R4, R3, R14 ;  /* 0x0000000e03047221 */ /* 0x000fca0000010000 */
[----:B------:R-:W-:-:S07]  /*8db0*/  MOV R13, R4 ;  /* 0x00000004000d7202 */ /* 0x000fce0000000f00 */
[----:B------:R-:W-:Y:S05]  /*8dc0*/  WARPSYNC.COLLECTIVE R15, `(.L_x_225) ;  /* 0x000000000f087348 */ /* 0x000fea0003c00000 */
[----:B------:R0:W1:Y:S02]  /*8dd0*/  SHFL.BFLY P6, R14, R13, R12, R11 ;  /* 0x0c00000c0d0e7389 */ /* 0x00006400000c000b */
[----:B01----:R-:W-:Y:S05]  /*8de0*/  ENDCOLLECTIVE ;  /* 0x000000000000791b */ /* 0x003fea0003800000 */
.L_x_225:
[----:B------:R-:W-:Y:S01]  /*8df0*/  MOV R12, 0x2 ;  /* 0x00000002000c7802 */ /* 0x000fe20000000f00 */
[----:B------:R-:W-:-:S04]  /*8e00*/  FADD.FTZ R5, R4, R14 ;  /* 0x0000000e04057221 */ /* 0x000fc80000010000 */
[----:B------:R-:W-:-:S07]  /*8e10*/  IMAD.MOV.U32 R13, RZ, RZ, R5 ;  /* 0x000000ffff0d7224 */ /* 0x000fce00078e0005 */
[----:B------:R-:W-:Y:S05]  /*8e20*/  WARPSYNC.COLLECTIVE R15, `(.L_x_226) ;  /* 0x000000000f087348 */ /* 0x000fea0003c00000 */
[----:B------:R0:W1:Y:S02]  /*8e30*/  SHFL.BFLY P6, R14, R13, R12, R11 ;  /* 0x0c00000c0d0e7389 */ /* 0x00006400000c000b */
[----:B01----:R-:W-:Y:S05]  /*8e40*/  ENDCOLLECTIVE ;  /* 0x000000000000791b */ /* 0x003fea0003800000 */
.L_x_226:
[----:B------:R-:W-:Y:S02]  /*8e50*/  IMAD.MOV.U32 R12, RZ, RZ, 0x1 ;  /* 0x00000001ff0c7424 */ /* 0x000fe400078e00ff */
[----:B------:R-:W-:-:S05]  /*8e60*/  FADD.FTZ R6, R5, R14 ;  /* 0x0000000e05067221 */ /* 0x000fca0000010000 */
[----:B------:R-:W-:-:S07]  /*8e70*/  MOV R13, R6 ;  /* 0x00000006000d7202 */ /* 0x000fce0000000f00 */
[----:B------:R-:W-:Y:S05]  /*8e80*/  WARPSYNC.COLLECTIVE R15, `(.L_x_227) ;  /* 0x000000000f087348 */ /* 0x000fea0003c00000 */
[----:B------:R0:W1:Y:S02]  /*8e90*/  SHFL.BFLY P6, R14, R13, R12, R11 ;  /* 0x0c00000c0d0e7389 */ /* 0x00006400000c000b */
[----:B01----:R-:W-:Y:S05]  /*8ea0*/  ENDCOLLECTIVE ;  /* 0x000000000000791b */ /* 0x003fea0003800000 */
.L_x_227:
[----:B------:R-:W-:Y:S05]  /*8eb0*/  BRA `(.L_x_228) ;  /* 0xffffff8c005c7947 */ /* 0x000fea000383ffff */
.L_x_151:
[----:B------:R-:W-:Y:S01]  /*8ec0*/  BSSY B1, `(.L_x_229) ;  /* 0x0000007000017945 */ /* 0x000fe20003800000 */
[----:B------:R-:W-:Y:S01]  /*8ed0*/  MOV R12, 0x1 ;  /* 0x00000001000c7802 */ /* 0x000fe20000000f00 */
[----:B0123--:R-:W-:Y:S01]  /*8ee0*/  IMAD.MOV.U32 R15, RZ, RZ, -0x1 ;  /* 0xffffffffff0f7424 */ /* 0x00ffe200078e00ff */
[----:B------:R-:W-:-:S07]  /*8ef0*/  MOV R11, 0x1f ;  /* 0x0000001f000b7802 */ /* 0x000fce0000000f00 */
[----:B------:R-:W-:Y:S05]  /*8f00*/  WARPSYNC.COLLECTIVE R15, `(.L_x_230) ;  /* 0x000000000f087348 */ /* 0x000fea0003c00000 */
[----:B------:R0:W1:Y:S02]  /*8f10*/  SHFL.BFLY P6, R14, R13, R12, R11 ;  /* 0x0c00000c0d0e7389 */ /* 0x00006400000c000b */
[----:B01----:R-:W-:Y:S05]  /*8f20*/  ENDCOLLECTIVE ;  /* 0x000000000000791b */ /* 0x003fea0003800000 */
.L_x_230:
[----:B------:R-:W-:Y:S05]  /*8f30*/  BSYNC B1 ;  /* 0x0000000000017941 */ /* 0x000fea0003800000 */
.L_x_229:
[----:B------:R-:W-:Y:S05]  /*8f40*/  BRA `(.L_x_231) ;  /* 0xffffffa800a07947 */ /* 0x000fea000383ffff */
.L_x_155:
[----:B------:R-:W-:Y:S01]  /*8f50*/  HFMA2 R12, -RZ, RZ, 0, 9.5367431640625e-07 ;  /* 0x00000010ff0c7431 */ /* 0x000fe200000001ff */
[----:B------:R-:W-:Y:S01]  /*8f60*/  BSSY B0, `(.L_x_232) ;  /* 0x0000007000007945 */ /* 0x000fe20003800000 */
[----:B------:R-:W-:Y:S01]  /*8f70*/  MOV R13, R0 ;  /* 0x00000000000d7202 */ /* 0x000fe20000000f00 */
[----:B------:R-:W-:Y:S01]  /*8f80*/  IMAD.MOV.U32 R11, RZ, RZ, 0x1f ;  /* 0x0000001fff0b7424 */ /* 0x000fe200078e00ff */
[----:B------:R-:W-:-:S07]  /*8f90*/  MOV R15, 0xffffffff ;  /* 0xffffffff000f7802 */ /* 0x000fce0000000f00 */
[----:B-1234-:R-:W-:Y:S05]  /*8fa0*/  WARPSYNC.COLLECTIVE R15, `(.L_x_233) ;  /* 0x000000000f087348 */ /* 0x01efea0003c00000 */
[----:B------:R0:W0:Y:S02]  /*8fb0*/  SHFL.BFLY P6, R14, R13, R12, R11 ;  /* 0x0c00000c0d0e7389 */ /* 0x00002400000c000b */
[----:B01234-:R-:W-:Y:S05]  /*8fc0*/  ENDCOLLECTIVE ;  /* 0x000000000000791b */ /* 0x01ffea0003800000 */
.L_x_233:
[----:B------:R-:W-:Y:S05]  /*8fd0*/  BSYNC B0 ;  /* 0x0000000000007941 */ /* 0x000fea0003800000 */
.L_x_232:
[----:B------:R-:W-:Y:S01]  /*8fe0*/  FMNMX.FTZ R13, R14, R0, !PT ;  /* 0x000000000e0d7209 */ /* 0x000fe20007810000 */
[----:B------:R-:W-:Y:S02]  /*8ff0*/  HFMA2 R12, -RZ, RZ, 0, 4.76837158203125e-07 ;  /* 0x00000008ff0c7431 */ /* 0x000fe400000001ff */
[----:B------:R-:W-:Y:S01]  /*9000*/  IMAD.MOV.U32 R11, RZ, RZ, 0x1f ;  /* 0x0000001fff0b7424 */ /* 0x000fe200078e00ff */
[----:B------:R-:W-:-:S07]  /*9010*/  MOV R15, 0xffffffff ;  /* 0xffffffff000f7802 */ /* 0x000fce0000000f00 */
[----:B------:R-:W-:Y:S05]  /*9020*/  WARPSYNC.COLLECTIVE R15, `(.L_x_234) ;  /* 0x000000000f087348 */ /* 0x000fea0003c00000 */
[----:B------:R0:W1:Y:S02]  /*9030*/  SHFL.BFLY P6, R14, R13, R12, R11 ;  /* 0x0c00000c0d0e7389 */ /* 0x00006400000c000b */
[----:B01----:R-:W-:Y:S05]  /*9040*/  ENDCOLLECTIVE ;  /* 0x000000000000791b */ /* 0x003fea0003800000 */
.L_x_234:
[----:B------:R-:W-:Y:S01]  /*9050*/  IMAD.MOV.U32 R12, RZ, RZ, 0x4 ;  /* 0x00000004ff0c7424 */ /* 0x000fe200078e00ff */
[----:B------:R-:W-:-:S04]  /*9060*/  FMNMX.FTZ R3, R13, R14, !PT ;  /* 0x0000000e0d037209 */ /* 0x000fc80007810000 */
[----:B------:R-:W-:-:S07]  /*9070*/  MOV R13, R3 ;  /* 0x00000003000d7202 */ /* 0x000fce0000000f00 */
[----:B------:R-:W-:Y:S05]  /*9080*/  WARPSYNC.COLLECTIVE R15, `(.L_x_235) ;  /* 0x000000000f087348 */ /* 0x000fea0003c00000 */
[----:B------:R0:W1:Y:S02]  /*9090*/  SHFL.BFLY P6, R14, R13, R12, R11 ;  /* 0x0c00000c0d0e7389 */ /* 0x00006400000c000b */
[----:B01----:R-:W-:Y:S05]  /*90a0*/  ENDCOLLECTIVE ;  /* 0x000000000000791b */ /* 0x003fea0003800000 */
.L_x_235:
[----:B------:R-:W-:Y:S01]  /*90b0*/  HFMA2 R12, -RZ, RZ, 0, 1.1920928955078125e-07 ;  /* 0x00000002ff0c7431 */ /* 0x000fe200000001ff */
[----:B------:R-:W-:-:S04]  /*90c0*/  FMNMX.FTZ R4, R3, R14, !PT ;  /* 0x0000000e03047209 */ /* 0x000fc80007810000 */
[----:B------:R-:W-:-:S07]  /*90d0*/  MOV R13, R4 ;  /* 0x00000004000d7202 */ /* 0x000fce0000000f00 */
[----:B------:R-:W-:Y:S05]  /*90e0*/  WARPSYNC.COLLECTIVE R15, `(.L_x_236) ;  /* 0x000000000f087348 */ /* 0x000fea0003c00000 */
[----:B------:R0:W1:Y:S02]  /*90f0*/  SHFL.BFLY P6, R14, R13, R12, R11 ;  /* 0x0c00000c0d0e7389 */ /* 0x00006400000c000b */
[----:B01----:R-:W-:Y:S05]  /*9100*/  ENDCOLLECTIVE ;  /* 0x000000000000791b */ /* 0x003fea0003800000 */
.L_x_236:
[----:B------:R-:W-:Y:S05]  /*9110*/  BRA `(.L_x_237) ;  /* 0xffffffa800f47947 */ /* 0x000fea000383ffff */
.L_x_238:
        /* <DEDUP_REMOVED lines=14> */
.L_x_3001:


//--------------------- .text._ZN4mmha33masked_multihead_attention_kernelItLi64ELi64ELi4ELi8ELi64ELb1ELb1EEEv26Multihead_attention_paramsIT_XT5_EE --------------------------
	.section	.text._ZN4mmha33masked_multihead_attention_kernelItLi64ELi64ELi4ELi8ELi64ELb1ELb1EEEv26Multihead_attention_paramsIT_XT5_EE,"ax",@progbits
	.align	128
        .global         _ZN4mmha33masked_multihead_attention_kernelItLi64ELi64ELi4ELi8ELi64ELb1ELb1EEEv26Multihead_attention_paramsIT_XT5_EE
        .type           _ZN4mmha33masked_multihead_attention_kernelItLi64ELi64ELi4ELi8ELi64ELb1ELb1EEEv26Multihead_attention_paramsIT_XT5_EE,@function
        .size           _ZN4mmha33masked_multihead_attention_kernelItLi64ELi64ELi4ELi8ELi64ELb1ELb1EEEv26Multihead_attention_paramsIT_XT5_EE,(.L_x_3002 - _ZN4mmha33masked_multihead_attention_kernelItLi64ELi64ELi4ELi8ELi64ELb1ELb1EEEv26Multihead_attention_paramsIT_XT5_EE)
        .other          _ZN4mmha33masked_multihead_attention_kernelItLi64ELi64ELi4ELi8ELi64ELb1ELb1EEEv26Multihead_attention_paramsIT_XT5_EE,@"STO_CUDA_ENTRY STV_DEFAULT"
_ZN4mmha33masked_multihead_attention_kernelItLi64ELi64ELi4ELi8ELi64ELb1ELb1EEEv26Multihead_attention_paramsIT_XT5_EE:
.text._ZN4mmha33masked_multihead_attention_kernelItLi64ELi64ELi4ELi8ELi64ELb1ELb1EEEv26Multihead_attention_paramsIT_XT5_EE:
        /* <DEDUP_REMOVED lines=14> */
.L_x_239:
[----:B------:R-:W1:Y:S01]  /*00e0*/  LDCU.64 UR4, c[0x0][0x498] ;  /* 0x00009300ff0477ac */ /* 0x000e620008000a00 */
[----:B------:R-:W2:Y:S01]  /*00f0*/  S2R R6, SR_CTAID.Y ;  /* 0x0000000000067919 */ /* 0x000ea20000002600 */
[----:B------:R-:W3:Y:S01]  /*0100*/  LDCU UR8, c[0x0][0x3f0] ;  /* 0x00007e00ff0877ac */ /* 0x000ee20008000800 */
[----:B------:R-:W4:Y:S01]  /*0110*/  LDCU UR9, c[0x0][0x3f4] ;  /* 0x00007e80ff0977ac */ /* 0x000f220008000800 */
[----:B------:R-:W0:Y:S01]  /*0120*/  LDCU UR10, c[0x0][0x40c] ;  /* 0x00008180ff0a77ac */ /* 0x000e220008000800 */
[----:B-1----:R-:W-:Y:S01]  /*0130*/  UIMAD.WIDE.U32 UR4, UR7, 0x4, UR4 ;  /* 0x00000004070478a5 */ /* 0x002fe2000f8e0004 */
[----:B---3--:R-:W-:-:S05]  /*0140*/  MOV R0, UR8 ;  /* 0x0000000800007c02 */ /* 0x008fca0008000f00 */
[----:B------:R-:W-:Y:S01]  /*0150*/  MOV R2, UR4 ;  /* 0x0000000400027c02 */ /* 0x000fe20008000f00 */
[----:B------:R-:W-:Y:S01]  /*0160*/  IMAD.U32 R3, RZ, RZ, UR5 ;  /* 0x00000005ff037e24 */ /* 0x000fe2000f8e00ff */
[----:B------:R-:W-:-:S04]  /*0170*/  IABS R7, R0 ;  /* 0x0000000000077213 */ /* 0x000fc80000000000 */
[----:B------:R1:W3:Y:S01]  /*0180*/  LDG.E R11, desc[UR36][R2.64] ;  /* 0x00000024020b7981 */ /* 0x0002e2000c1e1900 */
[----:B------:R-:W4:Y:S08]  /*0190*/  I2F.RP R0, R7 ;  /* 0x0000000700007306 */ /* 0x000f300000209400 */
[----:B----4-:R-:W4:Y:S02]  /*01a0*/  MUFU.RCP R0, R0 ;  /* 0x0000000000007308 */ /* 0x010f240000001000 */
[----:B----4-:R-:W-:-:S06]  /*01b0*/  VIADD R4, R0, 0xffffffe ;  /* 0x0ffffffe00047836 */ /* 0x010fcc0000000000 */
[----:B------:R4:W0:Y:S01]  /*01c0*/  F2I.FTZ.U32.TRUNC.NTZ R5, R4 ;  /* 0x0000000400057305 */ /* 0x000822000021f000 */
[----:B--2---:R-:W-:Y:S01]  /*01d0*/  IABS R0, R6 ;  /* 0x0000000600007213 */ /* 0x004fe20000000000 */
[----:B----4-:R-:W-:Y:S01]  /*01e0*/  IMAD.MOV.U32 R4, RZ, RZ, RZ ;  /* 0x000000ffff047224 */ /* 0x010fe200078e00ff */
[----:B0-----:R-:W-:-:S05]  /*01f0*/  IADD3 R8, PT, PT, RZ, -R5, RZ ;  /* 0x80000005ff087210 */ /* 0x001fca0007ffe0ff */
[----:B------:R-:W-:-:S04]  /*0200*/  IMAD R9, R8, R7, RZ ;  /* 0x0000000708097224 */ /* 0x000fc800078e02ff */
[----:B------:R-:W-:-:S06]  /*0210*/  IMAD.HI.U32 R5, R5, R9, R4 ;  /* 0x0000000905057227 */ /* 0x000fcc00078e0004 */
[----:B------:R-:W-:-:S05]  /*0220*/  IMAD.HI.U32 R5, R5, R0, RZ ;  /* 0x0000000005057227 */ /* 0x000fca00078e00ff */
[----:B------:R-:W-:-:S13]  /*0230*/  R2UR UR6, R5 ;  /* 0x00000000050672ca */ /* 0x000fda00000e0000 */
[----:B------:R-:W-:-:S05]  /*0240*/  IADD3 R4, PT, PT, RZ, -UR6, RZ ;  /* 0x80000006ff047c10 */ /* 0x000fca000fffe0ff */
[C---:B------:R-:W-:Y:S02]  /*0250*/  IMAD R0, R7.reuse, R4, R0 ;  /* 0x0000000407007224 */ /* 0x040fe400078e0200 */
[----:B-1----:R-:W-:Y:S01]  /*0260*/  IMAD.U32 R2, RZ, RZ, UR6 ;  /* 0x00000006ff027e24 */ /* 0x002fe2000f8e00ff */
[----:B------:R-:W0:Y:S02]  /*0270*/  LDC.64 R4, c[0x0][0x460] ;  /* 0x00011800ff047b82 */ /* 0x000e240000000a00 */
[----:B------:R-:W-:-:S13]  /*0280*/  ISETP.GT.U32.AND P0, PT, R7, R0, PT ;  /* 0x000000000700720c */ /* 0x000fda0003f04070 */
[----:B------:R-:W-:Y:S01]  /*0290*/  @!P0 IADD3 R2, PT, PT, R2, 0x1, RZ ;  /* 0x0000000102028810 */ /* 0x000fe20007ffe0ff */
[----:B------:R-:W-:-:S03]  /*02a0*/  @!P0 IMAD.IADD R0, R0, 0x1, -R7 ;  /* 0x0000000100008824 */ /* 0x000fc600078e0a07 */
[----:B------:R-:W-:Y:S02]  /*02b0*/  @!P0 R2UR UR6, R2 ;  /* 0x00000000020682ca */ /* 0x000fe400000e0000 */
[----:B------:R-:W-:Y:S02]  /*02c0*/  ISETP.GE.U32.AND P1, PT, R0, R7, PT ;  /* 0x000000070000720c */ /* 0x000fe40003f26070 */
[----:B------:R-:W-:Y:S02]  /*02d0*/  MOV R3, UR9 ;  /* 0x0000000900037c02 */ /* 0x000fe40008000f00 */
[----:B0-----:R-:W-:-:S07]  /*02e0*/  ISETP.NE.U32.AND P0, PT, R4, RZ, PT ;  /* 0x000000ff0400720c */ /* 0x001fce0003f05070 */
[----:B------:R-:W-:Y:S02]  /*02f0*/  MOV R0, UR6 ;  /* 0x0000000600007c02 */ /* 0x000fe40008000f00 */
[----:B------:R-:W-:-:S03]  /*0300*/  IABS R8, R3 ;  /* 0x0000000300087213 */ /* 0x000fc60000000000 */
[----:B------:R-:W-:Y:S01]  /*0310*/  @P1 VIADD R0, R0, 0x1 ;  /* 0x0000000100001836 */ /* 0x000fe20000000000 */
[----:B------:R-:W-:-:S04]  /*0320*/  ISETP.NE.AND.EX P0, PT, R5, RZ, PT, P0 ;  /* 0x000000ff0500720c */ /* 0x000fc80003f05300 */
[----:B------:R-:W-:Y:S02]  /*0330*/  @P1 R2UR UR6, R0 ;  /* 0x00000000000612ca */ /* 0x000fe400000e0000 */
[----:B------:R-:W0:Y:S01]  /*0340*/  I2F.RP R0, R8 ;  /* 0x0000000800007306 */ /* 0x000e220000209400 */
[----:B------:R-:W-:Y:S01]  /*0350*/  ISETP.EQ.AND P2, PT, RZ, UR10, P0 ;  /* 0x0000000aff007c0c */ /* 0x000fe20008742270 */
[----:B------:R-:W-:-:S04]  /*0360*/  ULOP3.LUT UR4, UR7, UR8, URZ, 0x3c, !UPT ;  /* 0x0000000807047292 */ /* 0x000fc8000f8e3cff */
[----:B------:R-:W-:Y:S02]  /*0370*/  UISETP.GE.AND UP1, UPT, UR4, URZ, UPT ;  /* 0x000000ff0400728c */ /* 0x000fe4000bf26270 */
[----:B0-----:R-:W0:Y:S06]  /*0380*/  MUFU.RCP R0, R0 ;  /* 0x0000000000007308 */ /* 0x001e2c0000001000 */
[----:B------:R-:W-:Y:S01]  /*0390*/  VOTEU.ANY UP2, P2 ;  /* 0x0000000000ff7886 */ /* 0x000fe20001040100 */
[----:B------:R-:W-:-:S04]  /*03a0*/  UISETP.NE.AND UP0, UPT, UR8, URZ, UPT ;  /* 0x000000ff0800728c */ /* 0x000fc8000bf05270 */
[----:B------:R-:W1:Y:S01]  /*03b0*/  @UP2 LDCU.64 UR4, c[0x0][0x460] ;  /* 0x00008c00ff0427ac */ /* 0x000e620008000a00 */
[----:B------:R-:W-:Y:S01]  /*03c0*/  UMOV UR42, UR6 ;  /* 0x00000006002a7c82 */ /* 0x000fe20008000000 */
[----:B------:R-:W-:Y:S01]  /*03d0*/  PLOP3.LUT P0, PT, PT, PT, UP2, 0x80, 0x8 ;  /* 0x000000000008781c */ /* 0x000fe20003f0f028 */
[----:B------:R-:W-:-:S04]  /*03e0*/  @!UP1 UIADD3 UR42, UPT, UPT, -UR42, URZ, URZ ;  /* 0x000000ff2a2a9290 */ /* 0x000fc8000fffe1ff */
[----:B------:R-:W-:Y:S01]  /*03f0*/  @!UP0 ULOP3.LUT UR42, URZ, UR8, URZ, 0x33, !UPT ;  /* 0x00000008ff2a8292 */ /* 0x000fe2000f8e33ff */
[----:B------:R-:W2:Y:S01]  /*0400*/  S2R R2, SR_TID.X ;  /* 0x0000000000027919 */ /* 0x000ea20000002100 */
[----:B------:R-:W4:Y:S01]  /*0410*/  LDCU UR8, c[0x0][0x3e8] ;  /* 0x00007d00ff0877ac */ /* 0x000f220008000800 */
[----:B0-----:R-:W-:Y:S01]  /*0420*/  VIADD R6, R0, 0xffffffe ;  /* 0x0ffffffe00067836 */ /* 0x001fe20000000000 */
[----:B------:R-:W0:Y:S01]  /*0430*/  S2UR UR45, SR_CTAID.X ;  /* 0x00000000002d79c3 */ /* 0x000e220000002500 */
[----:B------:R-:W0:Y:S02]  /*0440*/  LDCU UR6, c[0x0][0x3f8] ;  /* 0x00007f00ff0677ac */ /* 0x000e240008000800 */
[----:B------:R4:W0:Y:S01]  /*0450*/  F2I.FTZ.U32.TRUNC.NTZ R7, R6 ;  /* 0x0000000600077305 */ /* 0x000822000021f000 */
[----:B-1----:R-:W-:-:S06]  /*0460*/  @UP2 UIMAD.WIDE UR4, UR42, 0x4, UR4 ;  /* 0x000000042a0428a5 */ /* 0x002fcc000f8e0204 */
[----:B------:R-:W-:Y:S01]  /*0470*/  MOV R4, UR4 ;  /* 0x0000000400047c02 */ /* 0x000fe20008000f00 */
[----:B------:R-:W-:-:S05]  /*0480*/  IMAD.U32 R5, RZ, RZ, UR5 ;  /* 0x00000005ff057e24 */ /* 0x000fca000f8e00ff */
[----:B------:R0:W5:Y:S01]  /*0490*/  @P0 LDG.E R10, desc[UR36][R4.64] ;  /* 0x00000024040a0981 */ /* 0x000162000c1e1900 */
[----:B----4-:R-:W-:Y:S01]  /*04a0*/  IMAD.MOV.U32 R6, RZ, RZ, RZ ;  /* 0x000000ffff067224 */ /* 0x010fe200078e00ff */
[----:B0-----:R-:W-:-:S05]  /*04b0*/  IADD3 R5, PT, PT, RZ, -R7, RZ ;  /* 0x80000007ff057210 */ /* 0x001fca0007ffe0ff */
[----:B------:R-:W-:-:S04]  /*04c0*/  IMAD R5, R5, R8, RZ ;  /* 0x0000000805057224 */ /* 0x000fc800078e02ff */
[----:B------:R-:W-:Y:S01]  /*04d0*/  IMAD.HI.U32 R7, R7, R5, R6 ;  /* 0x0000000507077227 */ /* 0x000fe200078e0006 */
[----:B---3--:R-:W-:-:S13]  /*04e0*/  R2UR UR46, R11 ;  /* 0x000000000b2e72ca */ /* 0x008fda00000e0000 */
[----:B------:R-:W-:-:S06]  /*04f0*/  UIADD3 UR48, UPT, UPT, UR46, -0x1, URZ ;  /* 0xffffffff2e307890 */ /* 0x000fcc000fffe0ff */
[----:B------:R-:W-:-:S05]  /*0500*/  IABS R0, UR48 ;  /* 0x0000003000007c13 */ /* 0x000fca0008000000 */
[----:B------:R-:W-:-:S05]  /*0510*/  IMAD.HI.U32 R7, R7, R0, RZ ;  /* 0x0000000007077227 */ /* 0x000fca00078e00ff */
[----:B------:R-:W-:-:S05]  /*0520*/  IADD3 R7, PT, PT, -R7, RZ, RZ ;  /* 0x000000ff07077210 */ /* 0x000fca0007ffe1ff */
[----:B------:R-:W-:-:S05]  /*0530*/  IMAD R7, R8, R7, R0 ;  /* 0x0000000708077224 */ /* 0x000fca00078e0200 */
[----:B------:R-:W-:-:S13]  /*0540*/  R2UR UR41, R7 ;  /* 0x00000000072972ca */ /* 0x000fda00000e0000 */
[----:B------:R-:W-:-:S13]  /*0550*/  ISETP.GT.U32.AND P0, PT, R8, UR41, PT ;  /* 0x0000002908007c0c */ /* 0x000fda000bf04070 */
[----:B------:R-:W-:-:S04]  /*0560*/  @!P0 IADD3 R0, PT, PT, -R8, UR41, RZ ;  /* 0x0000002908008c10 */ /* 0x000fc8000fffe1ff */
[----:B------:R-:W-:-:S13]  /*0570*/  @!P0 R2UR UR41, R0 ;  /* 0x00000000002982ca */ /* 0x000fda00000e0000 */
[----:B------:R-:W-:Y:S01]  /*0580*/  ISETP.GT.U32.AND P0, PT, R8, UR41, PT ;  /* 0x0000002908007c0c */ /* 0x000fe2000bf04070 */
[----:B------:R-:W-:Y:S01]  /*0590*/  UISETP.NE.AND UP1, UPT, UR8, URZ, UPT ;  /* 0x000000ff0800728c */ /* 0x000fe2000bf25270 */
[----:B--2---:R-:W-:Y:S01]  /*05a0*/  ISETP.GT.U32.AND P3, PT, R2, 0x1f, PT ;  /* 0x0000001f0200780c */ /* 0x004fe20003f64070 */
[----:B------:R-:W-:Y:S02]  /*05b0*/  UP2UR UR43, UPR, URZ, 0x4 ;  /* 0x00000004ff2b7883 */ /* 0x000fe40008000000 */
[----:B------:R-:W-:-:S08]  /*05c0*/  UISETP.GE.AND UP2, UPT, UR48, URZ, UPT ;  /* 0x000000ff3000728c */ /* 0x000fd0000bf46270 */
[----:B------:R-:W-:Y:S01]  /*05d0*/  @!P0 IADD3 R8, PT, PT, -R8, UR41, RZ ;  /* 0x0000002908088c10 */ /* 0x000fe2000fffe1ff */
[----:B------:R-:W-:-:S03]  /*05e0*/  UISETP.NE.AND UP0, UPT, UR9, URZ, UPT ;  /* 0x000000ff0900728c */ /* 0x000fc6000bf05270 */
[----:B------:R-:W-:Y:S01]  /*05f0*/  @!P0 R2UR UR41, R8 ;  /* 0x00000000082982ca */ /* 0x000fe200000e0000 */
[----:B------:R-:W-:Y:S02]  /*0600*/  UIMAD UR40, UR7, UR6, UR45 ;  /* 0x00000006072872a4 */ /* 0x000fe4000f8e022d */
[----:B------:R-:W-:Y:S01]  /*0610*/  @UP1 USHF.L.U32 UR5, UR45, 0x6, URZ ;  /* 0x000000062d051899 */ /* 0x000fe200080006ff */
[----:B------:R-:W-:Y:S01]  /*0620*/  BSSY.RECONVERGENT B0, `(.L_x_240) ;  /* 0x000001d000007945 */ /* 0x000fe20003800200 */
[----:B------:R-:W-:Y:S01]  /*0630*/  @!UP1 USHF.L.U32 UR4, UR40, 0x6, URZ ;  /* 0x0000000628049899 */ /* 0x000fe200080006ff */
[----:B------:R-:W-:Y:S01]  /*0640*/  UMOV UR38, URZ ;  /* 0x000000ff00267c82 */ /* 0x000fe20008000000 */
[----:B------:R-:W-:Y:S02]  /*0650*/  UIMAD UR44, UR7, UR9, URZ ;  /* 0x00000009072c72a4 */ /* 0x000fe4000f8e02ff */
[----:B------:R-:W-:Y:S02]  /*0660*/  @UP1 UIMAD UR4, UR7, UR8, UR5 ;  /* 0x00000008070412a4 */ /* 0x000fe4000f8e0205 */
[----:B------:R-:W-:-:S02]  /*0670*/  UIMAD UR42, UR42, UR6, URZ ;  /* 0x000000062a2a72a4 */ /* 0x000fc4000f8e02ff */
[----:B------:R-:W-:Y:S02]  /*0680*/  @!UP2 UIADD3 UR41, UPT, UPT, -UR41, URZ, URZ ;  /* 0x000000ff2929a290 */ /* 0x000fe4000fffe1ff */
[----:B------:R-:W-:Y:S01]  /*0690*/  @!UP0 ULOP3.LUT UR41, URZ, UR9, URZ, 0x33, !UPT ;  /* 0x00000009ff298292 */ /* 0x000fe2000f8e33ff */
[----:B------:R-:W-:Y:S01]  /*06a0*/  P2R R16, PR, RZ, 0x4 ;  /* 0x00000004ff107803 */ /* 0x000fe20000000000 */
[----:B------:R-:W-:Y:S01]  /*06b0*/  IMAD.MOV.U32 R22, RZ, RZ, RZ ;  /* 0x000000ffff167224 */ /* 0x000fe200078e00ff */
[----:B------:R-:W-:Y:S01]  /*06c0*/  SHF.L.U32 R0, R2, 0x1, RZ ;  /* 0x0000000102007819 */ /* 0x000fe200000006ff */
[----:B------:R-:W-:Y:S08]  /*06d0*/  @P3 BRA `(.L_x_241) ;  /* 0x0000000000443947 */ /* 0x000ff00003800000 */
        /* <DEDUP_REMOVED lines=17> */
.L_x_241:
[----:B------:R-:W-:Y:S05]  /*07f0*/  BSYNC.RECONVERGENT B0 ;  /* 0x0000000000007941 */ /* 0x000fea0003800200 */
.L_x_240:
[----:B------:R-:W1:Y:S01]  /*0800*/  LDCU.64 UR8, c[0x0][0x3a0] ;  /* 0x00007400ff0877ac */ /* 0x000e620008000a00 */
[----:B------:R-:W2:Y:S01]  /*0810*/  @!P3 LDC.64 R4, c[0x0][0x3b8] ;  /* 0x0000ee00ff04bb82 */ /* 0x000ea20000000a00 */
[----:B------:R-:W-:Y:S01]  /*0820*/  LOP3.LUT R32, R0, 0x6, RZ, 0xc0, !PT ;  /* 0x0000000600207812 */ /* 0x000fe200078ec0ff */
[----:B------:R-:W-:Y:S01]  /*0830*/  IMAD.U32 R15, RZ, RZ, UR45 ;  /* 0x0000002dff0f7e24 */ /* 0x000fe2000f8e00ff */
[----:B------:R-:W3:Y:S01]  /*0840*/  LDCU.64 UR4, c[0x0][0x390] ;  /* 0x00007200ff0477ac */ /* 0x000ee20008000a00 */
[----:B------:R-:W-:Y:S01]  /*0850*/  SHF.R.U32.HI R39, RZ, 0x2, R2 ;  /* 0x00000002ff277819 */ /* 0x000fe20000011602 */
[----:B------:R-:W-:Y:S01]  /*0860*/  HFMA2 R17, -RZ, RZ, 0, 0 ;  /* 0x00000000ff117431 */ /* 0x000fe200000001ff */
[----:B------:R-:W4:Y:S01]  /*0870*/  LDCU.64 UR12, c[0x0][0x418] ;  /* 0x00008300ff0c77ac */ /* 0x000f220008000a00 */
[----:B------:R-:W-:Y:S01]  /*0880*/  VOTEU.ANY UP1, P2 ;  /* 0x0000000000ff7886 */ /* 0x000fe20001020100 */
[----:B------:R-:W-:Y:S01]  /*0890*/  PLOP3.LUT P4, PT, PT, PT, UP1, 0x80, 0x8 ;  /* 0x000000000008781c */ /* 0x000fe20003f8f018 */
[----:B------:R-:W-:Y:S01]  /*08a0*/  USHF.L.U32 UR47, UR40, 0x6, URZ ;  /* 0x00000006282f7899 */ /* 0x000fe200080006ff */
[----:B------:R-:W-:-:S02]  /*08b0*/  PLOP3.LUT P0, PT, PT, PT, UP1, 0x40, 0x4 ;  /* 0x000000000004781c */ /* 0x000fc40003f0e818 */
[----:B-1----:R-:W-:Y:S02]  /*08c0*/  ISETP.NE.U32.AND P1, PT, RZ, UR8, PT ;  /* 0x00000008ff007c0c */ /* 0x002fe4000bf25070 */
[C---:B------:R-:W-:Y:S01]  /*08d0*/  ISETP.GT.U32.OR P0, PT, R2.reuse, 0x1f, P0 ;  /* 0x0000001f0200780c */ /* 0x040fe20000704470 */
[----:B------:R-:W-:Y:S01]  /*08e0*/  @!P3 IMAD R12, R3, UR47, R32 ;  /* 0x0000002f030cbc24 */ /* 0x000fe2000f8e0220 */
[----:B------:R-:W-:Y:S01]  /*08f0*/  ISETP.NE.AND.EX P1, PT, RZ, UR9, PT, P1 ;  /* 0x00000009ff007c0c */ /* 0x000fe2000bf25310 */
[----:B------:R-:W-:Y:S01]  /*0900*/  @!P3 IMAD R3, R39, R3, UR48 ;  /* 0x000000302703be24 */ /* 0x000fe2000f8e0203 */
[----:B---3--:R-:W-:Y:S02]  /*0910*/  ISETP.NE.U32.AND P2, PT, RZ, UR4, PT ;  /* 0x00000004ff007c0c */ /* 0x008fe4000bf45070 */
[----:B------:R-:W-:Y:S01]  /*0920*/  ISETP.GT.U32.OR P1, PT, R2, 0x1f, !P1 ;  /* 0x0000001f0200780c */ /* 0x000fe20004f24470 */
[----:B----4-:R-:W-:Y:S01]  /*0930*/  UISETP.NE.U32.AND UP0, UPT, UR12, URZ, UPT ;  /* 0x000000ff0c00728c */ /* 0x010fe2000bf05070 */
[----:B------:R-:W-:-:S02]  /*0940*/  ISETP.NE.AND.EX P2, PT, RZ, UR5, PT, P2 ;  /* 0x00000005ff007c0c */ /* 0x000fc4000bf45320 */
[----:B------:R-:W-:Y:S01]  /*0950*/  ISETP.NE.OR P1, PT, RZ, UR10, P1 ;  /* 0x0000000aff007c0c */ /* 0x000fe20008f25670 */
[----:B------:R-:W-:Y:S01]  /*0960*/  UISETP.NE.AND.EX UP0, UPT, UR13, URZ, UPT, UP0 ;  /* 0x000000ff0d00728c */ /* 0x000fe2000bf05300 */
[----:B------:R-:W-:Y:S01]  /*0970*/  ISETP.GT.U32.OR P2, PT, R2, 0x1f, !P2 ;  /* 0x0000001f0200780c */ /* 0x000fe20005744470 */
[----:B------:R-:W-:Y:S01]  /*0980*/  VOTEU.ALL UP1, P0 ;  /* 0x0000000000ff7886 */ /* 0x000fe20000020000 */
[----:B-----5:R-:W-:Y:S02]  /*0990*/  @P4 R2UR UR38, R10 ;  /* 0x000000000a2642ca */ /* 0x020fe400000e0000 */
[----:B------:R-:W1:Y:S01]  /*09a0*/  @!P0 LDC.64 R10, c[0x0][0x450] ;  /* 0x00011400ff0a8b82 */ /* 0x000e620000000a00 */
[----:B------:R-:W-:Y:S02]  /*09b0*/  @!P3 LEA R3, R3, R12, 0x3 ;  /* 0x0000000c0303b211 */ /* 0x000fe400078e18ff */
[----:B------:R-:W-:-:S03]  /*09c0*/  PLOP3.LUT P4, PT, PT, PT, UP0, 0x80, 0x8 ;  /* 0x000000000008781c */ /* 0x000fc60003f8f008 */
[----:B------:R-:W3:Y:S01]  /*09d0*/  @UP0 LDCU.64 UR4, c[0x0][0x418] ;  /* 0x00008300ff0407ac */ /* 0x000ee20008000a00 */
[----:B--2---:R-:W-:Y:S01]  /*09e0*/  @!P3 IMAD.WIDE R4, R3, 0x2, R4 ;  /* 0x000000020304b825 */ /* 0x004fe200078e0204 */
[----:B------:R-:W2:Y:S01]  /*09f0*/  @!P1 LDC.64 R8, c[0x0][0x3a0] ;  /* 0x0000e800ff089b82 */ /* 0x000ea20000000a00 */
[----:B------:R-:W-:Y:S02]  /*0a00*/  LEA R3, R15, R0, 0x6 ;  /* 0x000000000f037211 */ /* 0x000fe400078e30ff */
[----:B------:R-:W-:Y:S01]  /*0a10*/  @!UP1 UIMAD UR6, UR38, UR6, URZ ;  /* 0x00000006260692a4 */ /* 0x000fe2000f8e02ff */
[----:B------:R-:W-:Y:S01]  /*0a20*/  IMAD.MOV.U32 R18, RZ, RZ, RZ ;  /* 0x000000ffff127224 */ /* 0x000fe200078e00ff */
[----:B------:R-:W4:Y:S03]  /*0a30*/  @!P3 LDG.E R17, desc[UR36][R4.64] ;  /* 0x000000240411b981 */ /* 0x000f26000c1e1900 */
[----:B0-----:R-:W0:Y:S01]  /*0a40*/  @!P2 LDC.64 R6, c[0x0][0x390] ;  /* 0x0000e400ff06ab82 */ /* 0x001e220000000a00 */
[----:B------:R-:W-:Y:S01]  /*0a50*/  IMAD.U32 R14, RZ, RZ, UR6 ;  /* 0x00000006ff0e7e24 */ /* 0x000fe2000f8e00ff */
[----:B---3--:R-:W-:-:S04]  /*0a60*/  @UP0 UIMAD.WIDE.U32 UR4, UR7, 0x4, UR4 ;  /* 0x00000004070408a5 */ /* 0x008fc8000f8e0004 */
[----:B------:R-:W-:Y:S02]  /*0a70*/  @!P0 LEA R15, R14, R3, 0x6 ;  /* 0x000000030e0f8211 */ /* 0x000fe400078e30ff */
[----:B------:R-:W-:Y:S01]  /*0a80*/  MOV R12, UR4 ;  /* 0x00000004000c7c02 */ /* 0x000fe20008000f00 */
[----:B------:R-:W-:Y:S02]  /*0a90*/  IMAD.U32 R13, RZ, RZ, UR5 ;  /* 0x00000005ff0d7e24 */ /* 0x000fe4000f8e00ff */
[----:B--2---:R-:W-:Y:S02]  /*0aa0*/  @!P1 IMAD.WIDE.U32 R8, R3, 0x2, R8 ;  /* 0x0000000203089825 */ /* 0x004fe400078e0008 */
[----:B------:R-:W2:Y:S01]  /*0ab0*/  LDCU.U8 UR4, c[0x0][0x404] ;  /* 0x00008080ff0477ac */ /* 0x000ea20008000000 */
[----:B------:R3:W4:Y:S01]  /*0ac0*/  @P4 LDG.E R12, desc[UR36][R12.64] ;  /* 0x000000240c0c4981 */ /* 0x000722000c1e1900 */
[----:B-1----:R-:W-:-:S03]  /*0ad0*/  @!P0 IMAD.WIDE R10, R15, 0x2, R10 ;  /* 0x000000020f0a8825 */ /* 0x002fc600078e020a */
[----:B------:R-:W4:Y:S01]  /*0ae0*/  @!P1 LDG.E R18, desc[UR36][R8.64] ;  /* 0x0000002408129981 */ /* 0x000f22000c1e1900 */
[----:B0-----:R-:W-:-:S03]  /*0af0*/  @!P2 IMAD.WIDE.U32 R6, R3, 0x2, R6 ;  /* 0x000000020306a825 */ /* 0x001fc600078e0006 */
[----:B------:R-:W4:Y:S01]  /*0b00*/  @!P0 LDG.E R10, desc[UR36][R10.64] ;  /* 0x000000240a0a8981 */ /* 0x000f22000c1e1900 */
[----:B------:R-:W-:Y:S01]  /*0b10*/  IMAD.MOV.U32 R3, RZ, RZ, RZ ;  /* 0x000000ffff037224 */ /* 0x000fe200078e00ff */
[----:B---3--:R-:W0:Y:S05]  /*0b20*/  LDC R13, c[0x0][0x400] ;  /* 0x00010000ff0d7b82 */ /* 0x008e2a0000000800 */
[----:B------:R-:W3:Y:S01]  /*0b30*/  @!P2 LDG.E R3, desc[UR36][R6.64] ;  /* 0x000000240603a981 */ /* 0x000ee2000c1e1900 */
[----:B--2---:R-:W-:Y:S02]  /*0b40*/  ISETP.NE.AND P1, PT, RZ, UR4, PT ;  /* 0x00000004ff007c0c */ /* 0x004fe4000bf25270 */
[----:B------:R-:W-:Y:S01]  /*0b50*/  ISETP.NE.AND P2, PT, RZ, UR10, PT ;  /* 0x0000000aff007c0c */ /* 0x000fe2000bf45270 */
[----:B------:R-:W-:Y:S01]  /*0b60*/  UMOV UR39, URZ ;  /* 0x000000ff00277c82 */ /* 0x000fe20008000000 */
[----:B------:R-:W-:Y:S01]  /*0b70*/  MOV R31, UR44 ;  /* 0x0000002c001f7c02 */ /* 0x000fe20008000f00 */
[----:B------:R-:W-:Y:S01]  /*0b80*/  BSSY.RECONVERGENT B6, `(.L_x_242) ;  /* 0x00000e0000067945 */ /* 0x000fe20003800200 */
[----:B0-----:R-:W-:-:S02]  /*0b90*/  ISETP.LT.OR P1, PT, R13, 0x1, P1 ;  /* 0x000000010d00780c */ /* 0x001fc40000f21670 */
[----:B------:R-:W-:Y:S02]  /*0ba0*/  SHF.R.S32.HI R31, RZ, 0x1f, R31 ;  /* 0x0000001fff1f7819 */ /* 0x000fe4000001141f */
[----:B----4-:R-:W-:-:S05]  /*0bb0*/  @P4 R2UR UR39, R12 ;  /* 0x000000000c2742ca */ /* 0x010fca00000e0000 */
[----:B------:R-:W-:-:S04]  /*0bc0*/  @!P2 HADD2 R17, R17, R18 ;  /* 0x000000121111a230 */ /* 0x000fc80000000000 */
[----:B------:R-:W-:Y:S02]  /*0bd0*/  @!P0 HMUL2 R17, R17, R10 ;  /* 0x0000000a11118232 */ /* 0x000fe40000000000 */
[----:B---3--:R-:W-:Y:S01]  /*0be0*/  HFMA2 R22, R22, 1, 1, R3 ;  /* 0x3c003c0016167831 */ /* 0x008fe20000000003 */
[----:B------:R-:W-:Y:S06]  /*0bf0*/  @P1 BRA `(.L_x_243) ;  /* 0x0000000000d01947 */ /* 0x000fec0003800000 */
        /* <DEDUP_REMOVED lines=30> */
.L_x_244:
        /* <DEDUP_REMOVED lines=22> */
.L_x_243:
        /* <DEDUP_REMOVED lines=10> */
[----:B0-----:R-:W-:Y:S01]  /*0fe0*/  VIADD R4, R3, 0xffffffe ;  /* 0x0ffffffe03047836 */ /* 0x001fe20000000000 */
[----:B------:R-:W-:-:S05]  /*0ff0*/  IADD3 R3, PT, PT, RZ, -R9, RZ ;  /* 0x80000009ff037210 */ /* 0x000fca0007ffe0ff */
[----:B------:R0:W1:Y:S02]  /*1000*/  F2I.FTZ.U32.TRUNC.NTZ R5, R4 ;  /* 0x0000000400057305 */ /* 0x000064000021f000 */
[----:B0-----:R-:W-:Y:S01]  /*1010*/  IMAD.MOV.U32 R4, RZ, RZ, RZ ;  /* 0x000000ffff047224 */ /* 0x001fe200078e00ff */
[----:B-1----:R-:W-:-:S05]  /*1020*/  IADD3 R7, PT, PT, RZ, -R5, RZ ;  /* 0x80000005ff077210 */ /* 0x002fca0007ffe0ff */
[----:B------:R-:W-:-:S04]  /*1030*/  IMAD R7, R7, R6, RZ ;  /* 0x0000000607077224 */ /* 0x000fc800078e02ff */
[----:B------:R-:W-:-:S06]  /*1040*/  IMAD.HI.U32 R5, R5, R7, R4 ;  /* 0x0000000705057227 */ /* 0x000fcc00078e0004 */
[----:B------:R-:W-:-:S04]  /*1050*/  IMAD.HI.U32 R24, R5, R8, RZ ;  /* 0x0000000805187227 */ /* 0x000fc800078e00ff */
[----:B------:R-:W-:-:S05]  /*1060*/  IMAD R3, R24, R3, R8 ;  /* 0x0000000318037224 */ /* 0x000fca00078e0208 */
[----:B------:R-:W-:-:S13]  /*1070*/  ISETP.GT.U32.AND P1, PT, R6, R3, PT ;  /* 0x000000030600720c */ /* 0x000fda0003f24070 */
[----:B------:R-:W-:Y:S01]  /*1080*/  @!P1 IMAD.IADD R3, R3, 0x1, -R6 ;  /* 0x0000000103039824 */ /* 0x000fe200078e0a06 */
[----:B------:R-:W-:Y:S02]  /*1090*/  @!P1 IADD3 R24, PT, PT, R24, 0x1, RZ ;  /* 0x0000000118189810 */ /* 0x000fe40007ffe0ff */
[----:B------:R-:W-:Y:S02]  /*10a0*/  ISETP.NE.AND P1, PT, R19, RZ, PT ;  /* 0x000000ff1300720c */ /* 0x000fe40003f25270 */
[----:B------:R-:W-:Y:S02]  /*10b0*/  ISETP.GE.U32.AND P0, PT, R3, R6, PT ;  /* 0x000000060300720c */ /* 0x000fe40003f06070 */
[----:B------:R-:W-:-:S04]  /*10c0*/  LOP3.LUT R3, R0, R19, RZ, 0x3c, !PT ;  /* 0x0000001300037212 */ /* 0x000fc800078e3cff */
[----:B------:R-:W-:Y:S02]  /*10d0*/  ISETP.GE.AND P2, PT, R3, RZ, PT ;  /* 0x000000ff0300720c */ /* 0x000fe40003f46270 */
[----:B------:R-:W-:-:S05]  /*10e0*/  LOP3.LUT R3, R19, 0x1, RZ, 0xc0, !PT ;  /* 0x0000000113037812 */ /* 0x000fca00078ec0ff */
[----:B------:R-:W-:Y:S01]  /*10f0*/  @P0 VIADD R24, R24, 0x1 ;  /* 0x0000000118180836 */ /* 0x000fe20000000000 */
[----:B------:R-:W-:-:S05]  /*1100*/  ISETP.GE.AND P0, PT, R0, R13, PT ;  /* 0x0000000d0000720c */ /* 0x000fca0003f06270 */
        /* <DEDUP_REMOVED lines=10> */
[----:B------:R-:W-:Y:S02]  /*11b0*/  HFMA2 R8, -RZ, RZ, 0, 8.0049037933349609375e-05 ;  /* 0x0000053fff087431 */ /* 0x000fe400000001ff */
[----:B------:R-:W-:Y:S01]  /*11c0*/  IMAD.MOV.U32 R12, RZ, RZ, 0x1 ;  /* 0x00000001ff0c7424 */ /* 0x000fe200078e00ff */
[----:B------:R1:W2:Y:S01]  /*11d0*/  LDC.64 R14, c[0x4][R0] ;  /* 0x01000000000e7b82 */ /* 0x0002a20000000a00 */
[----:B------:R-:W3:Y:S01]  /*11e0*/  LDCU.64 UR6, c[0x4][0xd0] ;  /* 0x01001a00ff0677ac */ /* 0x000ee20008000a00 */
[----:B------:R-:W-:Y:S01]  /*11f0*/  MOV R13, RZ ;  /* 0x000000ff000d7202 */ /* 0x000fe20000000f00 */
[----:B------:R-:W4:Y:S01]  /*1200*/  LDCU.64 UR8, c[0x4][0xb0] ;  /* 0x01001600ff0877ac */ /* 0x000f220008000a00 */
[----:B0-----:R-:W-:Y:S01]  /*1210*/  MOV R4, UR4 ;  /* 0x0000000400047c02 */ /* 0x001fe20008000f00 */
[----:B------:R-:W-:Y:S01]  /*1220*/  IMAD.U32 R5, RZ, RZ, UR5 ;  /* 0x00000005ff057e24 */ /* 0x000fe2000f8e00ff */
[----:B---3--:R-:W-:Y:S01]  /*1230*/  MOV R6, UR6 ;  /* 0x0000000600067c02 */ /* 0x008fe20008000f00 */
[----:B------:R-:W-:Y:S01]  /*1240*/  IMAD.U32 R7, RZ, RZ, UR7 ;  /* 0x00000007ff077e24 */ /* 0x000fe2000f8e00ff */
[----:B----4-:R-:W-:Y:S01]  /*1250*/  MOV R10, UR8 ;  /* 0x00000008000a7c02 */ /* 0x010fe20008000f00 */
[----:B-1----:R-:W-:-:S07]  /*1260*/  IMAD.U32 R11, RZ, RZ, UR9 ;  /* 0x00000009ff0b7e24 */ /* 0x002fce000f8e00ff */
[----:B------:R-:W-:-:S07]  /*1270*/  LEPC R20, `(.L_x_246) ;  /* 0x000000001014794e */ /* 0x000fce0000000000 */
[----:B--2---:R-:W-:Y:S05]  /*1280*/  CALL.ABS.NOINC R14 ;  /* 0x000000000e007343 */ /* 0x004fea0003c00000 */
.L_x_246:
[----:B------:R-:W0:Y:S01]  /*1290*/  S2R R3, SR_CgaCtaId ;  /* 0x0000000000037919 */ /* 0x000e220000008800 */
[----:B------:R-:W1:Y:S01]  /*12a0*/  LDC R9, c[0x0][0x400] ;  /* 0x00010000ff097b82 */ /* 0x000e620000000800 */
[----:B------:R-:W-:Y:S02]  /*12b0*/  ISETP.NE.AND P6, PT, R25, RZ, PT ;  /* 0x000000ff1900720c */ /* 0x000fe40003fc5270 */
[----:B------:R-:W-:-:S05]  /*12c0*/  MOV R0, 0x400 ;  /* 0x0000040000007802 */ /* 0x000fca0000000f00 */
[----:B------:R-:W-:-:S05]  /*12d0*/  VIADD R0, R0, 0x110 ;  /* 0x0000011000007836 */ /* 0x000fca0000000000 */
        /* <DEDUP_REMOVED lines=10> */
.L_x_247:
        /* <DEDUP_REMOVED lines=10> */
[----:B------:R-:W-:Y:S01]  /*1420*/  IMAD.SHL.U32 R8, R5, 0x2, RZ ;  /* 0x0000000205087824 */ /* 0x000fe200078e00ff */
[----:B------:R-:W0:Y:S01]  /*1430*/  LDC R10, c[0x0][0x40c] ;  /* 0x00010300ff0a7b82 */ /* 0x000e220000000800 */
[----:B------:R-:W-:Y:S03]  /*1440*/  BSSY.RECONVERGENT B1, `(.L_x_250) ;  /* 0x0000043000017945 */ /* 0x000fe60003800200 */
[----:B------:R-:W-:-:S05]  /*1450*/  IADD3 R4, PT, PT, R3, R8, RZ ;  /* 0x0000000803047210 */ /* 0x000fca0007ffe0ff */
[----:B------:R-:W-:Y:S01]  /*1460*/  IMAD R5, R19, 0x2, R4 ;  /* 0x0000000213057824 */ /* 0x000fe200078e0204 */
        /* <DEDUP_REMOVED lines=39> */
.L_x_253:
[----:B------:R-:W-:Y:S05]  /*16e0*/  BSYNC.RECONVERGENT B2 ;  /* 0x0000000000027941 */ /* 0x000fea0003800200 */
.L_x_252:
[----:B------:R-:W-:Y:S01]  /*16f0*/  PRMT R6, R17, 0x7632, R6 ;  /* 0x0000763211067816 */ /* 0x000fe20000000006 */
[----:B------:R0:W-:Y:S04]  /*1700*/  STS.U16 [R14], R17 ;  /* 0x000000110e007388 */ /* 0x0001e80000000400 */
[----:B------:R0:W-:Y:S01]  /*1710*/  STS.U16 [R13], R6 ;  /* 0x000000060d007388 */ /* 0x0001e20000000400 */
[----:B------:R-:W-:Y:S05]  /*1720*/  BRA `(.L_x_254) ;  /* 0x0000000000507947 */ /* 0x000fea0003800000 */
.L_x_251:
        /* <DEDUP_REMOVED lines=20> */
.L_x_254:
[----:B------:R-:W-:Y:S05]  /*1870*/  BSYNC.RECONVERGENT B1 ;  /* 0x0000000000017941 */ /* 0x000fea0003800200 */
.L_x_250:
[----:B0-----:R-:W-:Y:S01]  /*1880*/  PRMT R6, R22, 0x7632, R6 ;  /* 0x0000763216067816 */ /* 0x001fe20000000006 */
[----:B------:R0:W-:Y:S04]  /*1890*/  STS.U16 [R4], R22 ;  /* 0x0000001604007388 */ /* 0x0001e80000000400 */
[----:B------:R0:W-:Y:S02]  /*18a0*/  STS.U16 [R5], R6 ;  /* 0x0000000605007388 */ /* 0x0001e40000000400 */
.L_x_249:
[----:B------:R-:W-:Y:S05]  /*18b0*/  BSYNC.RECONVERGENT B0 ;  /* 0x0000000000007941 */ /* 0x000fea0003800200 */
.L_x_248:
[----:B------:R-:W-:Y:S06]  /*18c0*/  BAR.SYNC.DEFER_BLOCKING 0x0 ;  /* 0x0000000000007b1d */ /* 0x000fec0000010000 */
[----:B------:R-:W-:Y:S04]  /*18d0*/  BSSY.RECONVERGENT B0, `(.L_x_255) ;  /* 0x0000009000007945 */ /* 0x000fe80003800200 */
[----:B------:R-:W-:Y:S05]  /*18e0*/  @P6 BRA `(.L_x_256) ;  /* 0x00000000001c6947 */ /* 0x000fea0003800000 */
[----:B------:R-:W2:Y:S01]  /*18f0*/  LDCU UR4, c[0x0][0x40c] ;  /* 0x00008180ff0477ac */ /* 0x000ea20008000800 */
[----:B------:R-:W-:-:S04]  /*1900*/  IMAD R19, R19, R24, R23 ;  /* 0x0000001813137224 */ /* 0x000fc800078e0217 */
[----:B------:R-:W-:-:S05]  /*1910*/  IMAD R3, R19, 0x2, R3 ;  /* 0x0000000213037824 */ /* 0x000fca00078e0203 */
[----:B01----:R3:W4:Y:S01]  /*1920*/  LDS R22, [R3] ;  /* 0x0000000003167984 */ /* 0x0037220000000800 */
[----:B--2---:R-:W-:-:S13]  /*1930*/  ISETP.NE.AND P0, PT, RZ, UR4, PT ;  /* 0x00000004ff007c0c */ /* 0x004fda000bf05270 */
[----:B------:R-:W-:-:S05]  /*1940*/  @!P0 LEA R0, R19, R0, 0x1 ;  /* 0x0000000013008211 */ /* 0x000fca00078e08ff */
[----:B------:R3:W2:Y:S02]  /*1950*/  @!P0 LDS R17, [R0] ;  /* 0x0000000000118984 */ /* 0x0006a40000000800 */
.L_x_256:
[----:B------:R-:W-:Y:S05]  /*1960*/  BSYNC.RECONVERGENT B0 ;  /* 0x0000000000007941 */ /* 0x000fea0003800200 */
.L_x_255:
[----:B------:R-:W-:Y:S06]  /*1970*/  BAR.SYNC.DEFER_BLOCKING 0x0 ;  /* 0x0000000000007b1d */ /* 0x000fec0000010000 */
.L_x_245:
[----:B------:R-:W-:Y:S05]  /*1980*/  BSYNC.RECONVERGENT B6 ;  /* 0x0000000000067941 */ /* 0x000fea0003800200 */
.L_x_242:
[----:B------:R-:W3:Y:S01]  /*1990*/  LDC R33, c[0x0][0x3f4] ;  /* 0x0000fd00ff217b82 */ /* 0x000ee20000000800 */
[----:B------:R-:W-:Y:S01]  /*19a0*/  ISETP.GT.U32.AND P0, PT, R2, 0x1f, PT ;  /* 0x0000001f0200780c */ /* 0x000fe20003f04070 */
[----:B---3--:R-:W-:-:S05]  /*19b0*/  IMAD.MOV R0, RZ, RZ, -R33 ;  /* 0x000000ffff007224 */ /* 0x008fca00078e0a21 */
[----:B------:R-:W-:-:S04]  /*19c0*/  VIADDMNMX R0, R0, UR46, RZ, !PT ;  /* 0x0000002e00007c46 */ /* 0x000fc8000f8001ff */
[----:B------:R-:W-:Y:S02]  /*19d0*/  R2UR UR9, R0 ;  /* 0x00000000000972ca */ /* 0x000fe400000e0000 */
[----:B------:R-:W-:Y:S01]  /*19e0*/  MOV R0, 0xff7fffff ;  /* 0xff7fffff00007802 */ /* 0x000fe20000000f00 */
[----:B------:R-:W-:-:S12]  /*19f0*/  @P0 BRA `(.L_x_257) ;  /* 0x0000000000f00947 */ /* 0x000fd80003800000 */
[----:B------:R-:W3:Y:S01]  /*1a00*/  S2R R10, SR_CgaCtaId ;  /* 0x00000000000a7919 */ /* 0x000ee20000008800 */
[----:B------:R-:W-:Y:S01]  /*1a10*/  MOV R9, 0x400 ;  /* 0x0000040000097802 */ /* 0x000fe20000000f00 */
[----:B------:R-:W5:Y:S01]  /*1a20*/  LDCU UR4, c[0x0][0x40c] ;  /* 0x00008180ff0477ac */ /* 0x000f620008000800 */
[----:B012-4-:R-:W-:-:S03]  /*1a30*/  HMUL2 R4, R22, R17 ;  /* 0x0000001116047232 */ /* 0x017fc60000000000 */
[----:B------:R-:W-:Y:S02]  /*1a40*/  VIADD R3, R9, 0x10 ;  /* 0x0000001009037836 */ /* 0x000fe40000000000 */
[--C-:B------:R-:W-:Y:S02]  /*1a50*/  HADD2.F32 R13, -RZ, R4.reuse.H0_H0 ;  /* 0x20000004ff0d7230 */ /* 0x100fe40000004100 */
[----:B------:R-:W-:Y:S01]  /*1a60*/  HADD2.F32 R8, -RZ, R4.H1_H1 ;  /* 0x30000004ff087230 */ /* 0x000fe20000004100 */
[----:B-----5:R-:W-:Y:S01]  /*1a70*/  UISETP.NE.AND UP0, UPT, UR4, URZ, UPT ;  /* 0x000000ff0400728c */ /* 0x020fe2000bf05270 */
[----:B---3--:R-:W-:-:S04]  /*1a80*/  LEA R3, R10, R3, 0x18 ;  /* 0x000000030a037211 */ /* 0x008fc800078ec0ff */
[----:B------:R-:W-:-:S05]  /*1a90*/  LEA R3, R2, R3, 0x2 ;  /* 0x0000000302037211 */ /* 0x000fca00078e10ff */
[----:B------:R0:W-:Y:S01]  /*1aa0*/  STS [R3], R22 ;  /* 0x0000001603007388 */ /* 0x0001e20000000800 */
[----:B------:R-:W-:Y:S05]  /*1ab0*/  BRA.U UP0, `(.L_x_258) ;  /* 0x0000000100287547 */ /* 0x000fea000b800000 */
[----:B------:R-:W1:Y:S01]  /*1ac0*/  LDC.64 R4, c[0x0][0x3b8] ;  /* 0x0000ee00ff047b82 */ /* 0x000e620000000a00 */
[----:B------:R-:W-:Y:S02]  /*1ad0*/  IMAD R7, R33, UR47, R32 ;  /* 0x0000002f21077c24 */ /* 0x000fe4000f8e0220 */
[----:B------:R-:W-:Y:S02]  /*1ae0*/  IMAD R6, R39, R33, UR41 ;  /* 0x0000002927067e24 */ /* 0x000fe4000f8e0221 */
[----:B0-----:R-:W-:-:S03]  /*1af0*/  VIADD R3, R9, 0x90 ;  /* 0x0000009009037836 */ /* 0x001fc60000000000 */
[----:B------:R-:W-:Y:S02]  /*1b00*/  LEA R7, R6, R7, 0x3 ;  /* 0x0000000706077211 */ /* 0x000fe400078e18ff */
[----:B------:R-:W-:-:S05]  /*1b10*/  LEA R3, R10, R3, 0x18 ;  /* 0x000000030a037211 */ /* 0x000fca00078ec0ff */
[----:B------:R-:W-:-:S05]  /*1b20*/  IMAD R3, R2, 0x4, R3 ;  /* 0x0000000402037824 */ /* 0x000fca00078e0203 */
[----:B------:R2:W-:Y:S01]  /*1b30*/  STS [R3], R18 ;  /* 0x0000001203007388 */ /* 0x0005e20000000800 */
[----:B-1----:R-:W-:-:S05]  /*1b40*/  IMAD.WIDE R4, R7, 0x2, R4 ;  /* 0x0000000207047825 */ /* 0x002fca00078e0204 */
[----:B------:R2:W-:Y:S02]  /*1b50*/  STG.E desc[UR36][R4.64], R17 ;  /* 0x0000001104007986 */ /* 0x0005e4000c101924 */
.L_x_258:
[----:B------:R-:W-:Y:S01]  /*1b60*/  UMOV UR4, 0xffffffff ;  /* 0xffffffff00047882 */ /* 0x000fe20000000000 */
[----:B------:R-:W-:Y:S02]  /*1b70*/  FADD.FTZ R13, R13, R8 ;  /* 0x000000080d0d7221 */ /* 0x000fe40000010000 */
[----:B------:R-:W-:Y:S05]  /*1b80*/  BRA.DIV UR4, `(.L_x_259) ;  /* 0x0000006604d87947 */ /* 0x000fea000b800000 */
[----:B------:R-:W0:Y:S02]  /*1b90*/  SHFL.BFLY PT, R14, R13, 0x10, 0x1f ;  /* 0x0e001f000d0e7f89 */ /* 0x000e2400000e0000 */
[----:B0-2---:R-:W-:-:S05]  /*1ba0*/  FADD.FTZ R3, R13, R14 ;  /* 0x0000000e0d037221 */ /* 0x005fca0000010000 */
[----:B------:R-:W0:Y:S02]  /*1bb0*/  SHFL.BFLY PT, R14, R3, 0x8, 0x1f ;  /* 0x0d001f00030e7f89 */ /* 0x000e2400000e0000 */
[----:B0-----:R-:W-:-:S05]  /*1bc0*/  FADD.FTZ R4, R3, R14 ;  /* 0x0000000e03047221 */ /* 0x001fca0000010000 */
[----:B------:R-:W0:Y:S02]  /*1bd0*/  SHFL.BFLY PT, R14, R4, 0x4, 0x1f ;  /* 0x0c801f00040e7f89 */ /* 0x000e2400000e0000 */
[----:B0-----:R-:W-:-:S05]  /*1be0*/  FADD.FTZ R5, R4, R14 ;  /* 0x0000000e04057221 */ /* 0x001fca0000010000 */
[----:B------:R-:W0:Y:S02]  /*1bf0*/  SHFL.BFLY PT, R14, R5, 0x2, 0x1f ;  /* 0x0c401f00050e7f89 */ /* 0x000e2400000e0000 */
[----:B0-----:R-:W-:-:S05]  /*1c00*/  FADD.FTZ R6, R5, R14 ;  /* 0x0000000e05067221 */ /* 0x001fca0000010000 */
[----:B------:R0:W1:Y:S02]  /*1c10*/  SHFL.BFLY PT, R14, R6, 0x1, 0x1f ;  /* 0x0c201f00060e7f89 */ /* 0x00006400000e0000 */
.L_x_350:
        /* <DEDUP_REMOVED lines=13> */
[----:B------:R-:W-:Y:S01]  /*1cf0*/  MOV R4, UR4 ;  /* 0x0000000400047c02 */ /* 0x000fe20008000f00 */
[----:B------:R-:W-:-:S04]  /*1d00*/  IMAD.U32 R5, RZ, RZ, UR5 ;  /* 0x00000005ff057e24 */ /* 0x000fc8000f8e00ff */
[----:B------:R-:W1:Y:S01]  /*1d10*/  LDCU UR5, c[0x0][0x410] ;  /* 0x00008200ff0577ac */ /* 0x000e620008000800 */
[----:B------:R-:W2:Y:S01]  /*1d20*/  @P0 LDG.E.U16 R4, desc[UR36][R4.64] ;  /* 0x0000002404040981 */ /* 0x000ea2000c1e1500 */
[----:B------:R-:W-:Y:S01]  /*1d30*/  IADD3 R9, PT, PT, R9, 0x110, RZ ;  /* 0x0000011009097810 */ /* 0x000fe20007ffe0ff */
[----:B------:R-:W-:-:S03]  /*1d40*/  UIADD3 UR4, UPT, UPT, UR46, -UR9, URZ ;  /* 0x800000092e047290 */ /* 0x000fc6000fffe0ff */
[----:B------:R-:W-:-:S03]  /*1d50*/  LEA R7, R10, R9, 0x18 ;  /* 0x000000090a077211 */ /* 0x000fc600078ec0ff */
[----:B0-----:R-:W-:-:S05]  /*1d60*/  IMAD.U32 R6, RZ, RZ, UR4 ;  /* 0x00000004ff067e24 */ /* 0x001fca000f8e00ff */
[----:B------:R-:W-:Y:S01]  /*1d70*/  LEA R7, R6, R7, 0x2 ;  /* 0x0000000706077211 */ /* 0x000fe200078e10ff */
[----:B-1----:R-:W-:Y:S01]  /*1d80*/  FMUL.FTZ R0, R14, UR5 ;  /* 0x000000050e007c20 */ /* 0x002fe20008410000 */
[----:B--2---:R-:W-:-:S05]  /*1d90*/  @P0 HADD2.F32 R3, -RZ, R4.H0_H0 ;  /* 0x20000004ff030230 */ /* 0x004fca0000004100 */
[----:B------:R-:W-:-:S05]  /*1da0*/  @P0 FADD.FTZ R0, R0, R3 ;  /* 0x0000000300000221 */ /* 0x000fca0000010000 */
[----:B------:R3:W-:Y:S02]  /*1db0*/  STS [R7+-0x4], R0 ;  /* 0xfffffc0007007388 */ /* 0x0007e40000000800 */
.L_x_257:
[----:B------:R-:W-:Y:S05]  /*1dc0*/  WARPSYNC.ALL ;  /* 0x0000000000007948 */ /* 0x000fea0003800000 */
[----:B------:R-:W5:Y:S08]  /*1dd0*/  S2UR UR20, SR_CgaCtaId ;  /* 0x00000000001479c3 */ /* 0x000f700000008800 */
[----:B------:R-:W-:Y:S01]  /*1de0*/  BAR.SYNC.DEFER_BLOCKING 0x0 ;  /* 0x0000000000007b1d */ /* 0x000fe20000010000 */
[----:B------:R-:W-:-:S05]  /*1df0*/  IMAD.SHL.U32 R3, R2, 0x4, RZ ;  /* 0x0000000402037824 */ /* 0x000fca00078e00ff */
[----:B------:R-:W-:Y:S01]  /*1e00*/  UMOV UR8, 0x400 ;  /* 0x0000040000087882 */ /* 0x000fe20000000000 */
[----:B------:R-:W0:Y:S01]  /*1e10*/  LDCU UR7, c[0x0][0x40c] ;  /* 0x00008180ff0777ac */ /* 0x000e220008000800 */
[----:B------:R-:W-:Y:S01]  /*1e20*/  LOP3.LUT R11, R3, 0xc, RZ, 0xc0, !PT ;  /* 0x0000000c030b7812 */ /* 0x000fe200078ec0ff */
[----:B------:R-:W-:Y:S01]  /*1e30*/  UIADD3 UR4, UPT, UPT, UR8, 0x10, URZ ;  /* 0x0000001008047890 */ /* 0x000fe2000fffe0ff */
[----:B------:R-:W1:Y:S01]  /*1e40*/  LDCU UR6, c[0x0][0x3f0] ;  /* 0x00007e00ff0677ac */ /* 0x000e620008000800 */
[----:B------:R-:W2:Y:S01]  /*1e50*/  LDCU UR23, c[0x0][0x40c] ;  /* 0x00008180ff1777ac */ /* 0x000ea20008000800 */
[----:B------:R-:W2:Y:S01]  /*1e60*/  LDCU UR24, c[0x0][0x410] ;  /* 0x00008200ff1877ac */ /* 0x000ea20008000800 */
[----:B-----5:R-:W-:Y:S02]  /*1e70*/  ULEA UR4, UR20, UR4, 0x18 ;  /* 0x0000000414047291 */ /* 0x020fe4000f8ec0ff */
[----:B0-----:R-:W-:Y:S01]  /*1e80*/  UISETP.NE.AND UP0, UPT, UR7, URZ, UPT ;  /* 0x000000ff0700728c */ /* 0x001fe2000bf05270 */
[----:B------:R-:W0:Y:S01]  /*1e90*/  LDCU.64 UR10, c[0x0][0x3c8] ;  /* 0x00007900ff0a77ac */ /* 0x000e220008000a00 */
[----:B-1----:R-:W-:-:S05]  /*1ea0*/  UIMAD UR6, UR42, UR6, UR45 ;  /* 0x000000062a0672a4 */ /* 0x002fca000f8e022d */
[----:B------:R1:W0:Y:S01]  /*1eb0*/  LDS R3, [R11+UR4] ;  /* 0x000000040b037984 */ /* 0x0002220008000800 */
[----:B------:R-:W0:Y:S03]  /*1ec0*/  LDCU.64 UR12, c[0x0][0x3b8] ;  /* 0x00007700ff0c77ac */ /* 0x000e260008000a00 */
[----:B------:R1:W0:Y:S01]  /*1ed0*/  LDS R4, [R11+UR4+0x10] ;  /* 0x000010040b047984 */ /* 0x0002220008000800 */
[----:B------:R-:W0:Y:S03]  /*1ee0*/  LDCU.64 UR14, c[0x0][0x438] ;  /* 0x00008700ff0e77ac */ /* 0x000e260008000a00 */
[----:B------:R1:W0:Y:S01]  /*1ef0*/  LDS R5, [R11+UR4+0x20] ;  /* 0x000020040b057984 */ /* 0x0002220008000800 */
[----:B------:R-:W0:Y:S03]  /*1f00*/  LDCU.64 UR16, c[0x0][0x448] ;  /* 0x00008900ff1077ac */ /* 0x000e260008000a00 */
[----:B------:R1:W0:Y:S01]  /*1f10*/  LDS R6, [R11+UR4+0x30] ;  /* 0x000030040b067984 */ /* 0x0002220008000800 */
[----:B------:R-:W-:-:S03]  /*1f20*/  USHF.L.U32 UR6, UR6, 0x6, URZ ;  /* 0x0000000606067899 */ /* 0x000fc600080006ff */
[----:B---3--:R1:W3:Y:S04]  /*1f30*/  LDS R7, [R11+UR4+0x40] ;  /* 0x000040040b077984 */ /* 0x0082e80008000800 */
[----:B------:R1:W0:Y:S04]  /*1f40*/  LDS R8, [R11+UR4+0x50] ;  /* 0x000050040b087984 */ /* 0x0002280008000800 */
[----:B------:R1:W0:Y:S04]  /*1f50*/  LDS R9, [R11+UR4+0x60] ;  /* 0x000060040b097984 */ /* 0x0002280008000800 */
[----:B------:R1:W0:Y:S01]  /*1f60*/  LDS R10, [R11+UR4+0x70] ;  /* 0x000070040b0a7984 */ /* 0x0002220008000800 */
[----:B------:R-:W-:-:S04]  /*1f70*/  UIADD3 UR4, UPT, UPT, UR48, 0x7, -UR9 ;  /* 0x0000000730047890 */ /* 0x000fc8000fffe809 */
[----:B------:R-:W-:-:S06]  /*1f80*/  USHF.R.S32.HI UR5, URZ, 0x1f, UR4 ;  /* 0x0000001fff057899 */ /* 0x000fcc0008011404 */
[----:B------:R-:W-:-:S04]  /*1f90*/  MOV R12, UR5 ;  /* 0x00000005000c7c02 */ /* 0x000fc80008000f00 */
[----:B------:R-:W-:-:S04]  /*1fa0*/  LEA.HI R12, R12, UR4, RZ, 0x3 ;  /* 0x000000040c0c7c11 */ /* 0x000fc8000f8f18ff */
[----:B------:R-:W-:-:S04]  /*1fb0*/  LOP3.LUT R12, R12, 0xfffffff8, RZ, 0xc0, !PT ;  /* 0xfffffff80c0c7812 */ /* 0x000fc800078ec0ff */
[----:B------:R-:W-:Y:S01]  /*1fc0*/  ISETP.GE.AND P0, PT, R39, R12, PT ;  /* 0x0000000c2700720c */ /* 0x000fe20003f06270 */
[----:B-12---:R-:W-:-:S12]  /*1fd0*/  BRA.U UP0, `(.L_x_260) ;  /* 0x00000001002c7547 */ /* 0x006fd8000b800000 */
[----:B------:R-:W-:-:S04]  /*1fe0*/  UIADD3 UR4, UPT, UPT, UR8, 0x90, URZ ;  /* 0x0000009008047890 */ /* 0x000fc8000fffe0ff */
[----:B------:R-:W-:-:S06]  /*1ff0*/  ULEA UR4, UR20, UR4, 0x18 ;  /* 0x0000000414047291 */ /* 0x000fcc000f8ec0ff */
[----:B------:R-:W-:-:S05]  /*2000*/  LEA R11, R32, UR4, 0x1 ;  /* 0x00000004200b7c11 */ /* 0x000fca000f8e08ff */
[----:B------:R1:W2:Y:S04]  /*2010*/  LDS R17, [R11] ;  /* 0x000000000b117984 */ /* 0x0002a80000000800 */
[----:B------:R1:W0:Y:S04]  /*2020*/  LDS R18, [R11+0x10] ;  /* 0x000010000b127984 */ /* 0x0002280000000800 */
[----:B------:R1:W0:Y:S04]  /*2030*/  LDS R19, [R11+0x20] ;  /* 0x000020000b137984 */ /* 0x0002280000000800 */
[----:B------:R1:W0:Y:S04]  /*2040*/  LDS R20, [R11+0x30] ;  /* 0x000030000b147984 */ /* 0x0002280000000800 */
[----:B------:R1:W0:Y:S04]  /*2050*/  LDS R21, [R11+0x40] ;  /* 0x000040000b157984 */ /* 0x0002280000000800 */
[----:B----4-:R1:W4:Y:S04]  /*2060*/  LDS R22, [R11+0x50] ;  /* 0x000050000b167984 */ /* 0x0103280000000800 */
[----:B------:R1:W0:Y:S04]  /*2070*/  LDS R23, [R11+0x60] ;  /* 0x000060000b177984 */ /* 0x0002280000000800 */
[----:B------:R1:W0:Y:S02]  /*2080*/  LDS R24, [R11+0x70] ;  /* 0x000070000b187984 */ /* 0x0002240000000800 */
.L_x_260:
[----:B------:R-:W-:Y:S04]  /*2090*/  BSSY B0, `(.L_x_261) ;  /* 0x000014d000007945 */ /* 0x000fe80003800000 */
[----:B------:R-:W-:Y:S05]  /*20a0*/  @P0 BRA `(.L_x_262) ;  /* 0x00000014002c0947 */ /* 0x000fea0003800000 */
[----:B------:R-:W-:Y:S01]  /*20b0*/  IABS R25, R33 ;  /* 0x0000002100197213 */ /* 0x000fe20000000000 */
[----:B------:R-:W5:Y:S01]  /*20c0*/  LDCU UR21, c[0x0][0x3f8] ;  /* 0x00007f00ff1577ac */ /* 0x000f620008000800 */
[----:B------:R-:W3:Y:S01]  /*20d0*/  LDC.64 R26, c[0x0][0x450] ;  /* 0x00011400ff1a7b82 */ /* 0x000ee20000000a00 */
[----:B------:R-:W-:Y:S01]  /*20e0*/  IADD3 R35, PT, PT, R39, UR9, RZ ;  /* 0x0000000927237c10 */ /* 0x000fe2000fffe0ff */
[----:B-1----:R-:W1:Y:S01]  /*20f0*/  I2F.RP R11, R25 ;  /* 0x00000019000b7306 */ /* 0x002e620000209400 */
[----:B------:R-:W2:Y:S01]  /*2100*/  LDCU.64 UR18, c[0x0][0x420] ;  /* 0x00008400ff1277ac */ /* 0x000ea20008000a00 */
[----:B------:R-:W4:Y:S04]  /*2110*/  LDCU UR22, c[0x0][0x440] ;  /* 0x00008800ff1677ac */ /* 0x000f280008000800 */
[----:B------:R-:W0:Y:S01]  /*2120*/  LDC R38, c[0x0][0x430] ;  /* 0x00010c00ff267b82 */ /* 0x000e220000000800 */
[----:B------:R-:W0:Y:S01]  /*2130*/  LDCU UR7, c[0x0][0x408] ;  /* 0x00008100ff0777ac */ /* 0x000e220008000800 */
[----:B-1----:R-:W1:Y:S01]  /*2140*/  MUFU.RCP R11, R11 ;  /* 0x0000000b000b7308 */ /* 0x002e620000001000 */
[----:B-----5:R-:W-:Y:S01]  /*2150*/  UIMAD UR4, UR38, UR21, UR45 ;  /* 0x00000015260472a4 */ /* 0x020fe2000f8e022d */
[----:B--2---:R-:W-:Y:S01]  /*2160*/  IMAD.U32 R30, RZ, RZ, UR18 ;  /* 0x00000012ff1e7e24 */ /* 0x004fe2000f8e00ff */
[----:B------:R-:W-:Y:S01]  /*2170*/  ISETP.NE.U32.AND P0, PT, RZ, UR18, PT ;  /* 0x00000012ff007c0c */ /* 0x000fe2000bf05070 */
[----:B----4-:R-:W-:-:S02]  /*2180*/  UIMAD UR5, UR45, UR22, UR48 ;  /* 0x000000162d0572a4 */ /* 0x010fc4000f8e0230 */
[----:B------:R-:W-:Y:S02]  /*2190*/  MOV R34, UR22 ;  /* 0x0000001600227c02 */ /* 0x000fe40008000f00 */
[--C-:B------:R-:W-:Y:S02]  /*21a0*/  IADD3 R30, P1, P2, R30, UR44, R35.reuse ;  /* 0x0000002c1e1e7c10 */ /* 0x100fe4000fa3e023 */
[----:B------:R-:W-:Y:S01]  /*21b0*/  ISETP.NE.AND.EX P0, PT, RZ, UR19, PT, P0 ;  /* 0x00000013ff007c0c */ /* 0x000fe2000bf05300 */
[----:B------:R-:W-:Y:S01]  /*21c0*/  IMAD R34, R34, UR5, R35 ;  /* 0x0000000522227c24 */ /* 0x000fe2000f8e0223 */
[----:B------:R-:W-:Y:S01]  /*21d0*/  IADD3.X R31, PT, PT, R31, UR19, RZ, P1, P2 ;  /* 0x000000131f1f7c10 */ /* 0x000fe20008fe44ff */
[----:B------:R-:W-:Y:S01]  /*21e0*/  VIADD R35, R35, 0x1 ;  /* 0x0000000123237836 */ /* 0x000fe20000000000 */
[----:B0-----:R-:W-:Y:S01]  /*21f0*/  IADD3 R38, PT, PT, R38, UR7, RZ ;  /* 0x0000000726267c10 */ /* 0x001fe2000fffe0ff */
[----:B-1----:R-:W-:Y:S02]  /*2200*/  VIADD R28, R11, 0xffffffe ;  /* 0x0ffffffe0b1c7836 */ /* 0x002fe40000000000 */
[----:B------:R-:W-:Y:S01]  /*2210*/  IMAD.U32 R11, RZ, RZ, UR4 ;  /* 0x00000004ff0b7e24 */ /* 0x000fe2000f8e00ff */
[----:B------:R-:W-:Y:S01]  /*2220*/  UIADD3 UR4, UPT, UPT, UR8, 0x110, URZ ;  /* 0x0000011008047890 */ /* 0x000fe2000fffe0ff */
[----:B------:R0:W1:Y:S03]  /*2230*/  F2I.FTZ.U32.TRUNC.NTZ R29, R28 ;  /* 0x0000001c001d7305 */ /* 0x000066000021f000 */
[----:B------:R-:W-:Y:S01]  /*2240*/  LEA R11, R11, R32, 0x6 ;  /* 0x000000200b0b7211 */ /* 0x000fe200078e30ff */
[----:B------:R-:W-:-:S04]  /*2250*/  ULEA UR4, UR20, UR4, 0x18 ;  /* 0x0000000414047291 */ /* 0x000fc8000f8ec0ff */
[----:B---3--:R-:W-:Y:S02]  /*2260*/  IMAD.WIDE R26, R11, 0x2, R26 ;  /* 0x000000020b1a7825 */ /* 0x008fe400078e021a */
[----:B------:R-:W-:Y:S02]  /*2270*/  LEA R39, R39, UR4, 0x2 ;  /* 0x0000000427277c11 */ /* 0x000fe4000f8e10ff */
[----:B0-----:R-:W-:Y:S01]  /*2280*/  IMAD.MOV.U32 R28, RZ, RZ, RZ ;  /* 0x000000ffff1c7224 */ /* 0x001fe200078e00ff */
[----:B-1----:R-:W-:-:S05]  /*2290*/  IADD3 R12, PT, PT, RZ, -R29, RZ ;  /* 0x8000001dff0c7210 */ /* 0x002fca0007ffe0ff */
[----:B------:R-:W-:-:S04]  /*22a0*/  IMAD R13, R12, R25, RZ ;  /* 0x000000190c0d7224 */ /* 0x000fc800078e02ff */
[----:B------:R-:W-:-:S04]  /*22b0*/  IMAD.HI.U32 R28, R29, R13, R28 ;  /* 0x0000000d1d1c7227 */ /* 0x000fc800078e001c */
[C-C-:B------:R-:W-:Y:S02]  /*22c0*/  IMAD R29, R33.reuse, UR47, R32.reuse ;  /* 0x0000002f211d7c24 */ /* 0x140fe4000f8e0220 */
[C---:B------:R-:W-:Y:S02]  /*22d0*/  IMAD R32, R33.reuse, UR6, R32 ;  /* 0x0000000621207c24 */ /* 0x040fe4000f8e0220 */
[----:B------:R-:W-:Y:S01]  /*22e0*/  IMAD R33, R33, UR21, RZ ;  /* 0x0000001521217c24 */ /* 0x000fe2000f8e02ff */
[----:B------:R-:W-:Y:S02]  /*22f0*/  SHF.R.S32.HI R36, RZ, 0x1f, R29 ;  /* 0x0000001fff247819 */ /* 0x000fe4000001141d */
[----:B------:R-:W-:-:S07]  /*2300*/  SHF.R.S32.HI R37, RZ, 0x1f, R32 ;  /* 0x0000001fff257819 */ /* 0x000fce0000011420 */
.L_x_280:
[----:B------:R-:W2:Y:S01]  /*2310*/  @P0 LDG.E.U8 R48, desc[UR36][R30.64] ;  /* 0x000000241e300981 */ /* 0x000ea2000c1e1100 */
[----:B0-----:R-:W0:Y:S01]  /*2320*/  LDC R11, c[0x0][0x3f4] ;  /* 0x0000fd00ff0b7b82 */ /* 0x001e220000000800 */
[----:B------:R-:W-:Y:S01]  /*2330*/  VIADD R12, R35, 0xffffffff ;  /* 0xffffffff230c7836 */ /* 0x000fe20000000000 */
[----:B------:R-:W-:Y:S01]  /*2340*/  UIADD3 UR4, UPT, UPT, UR46, -0x1, URZ ;  /* 0xffffffff2e047890 */ /* 0x000fe2000fffe0ff */
[----:B------:R-:W-:Y:S01]  /*2350*/  MOV R14, UR44 ;  /* 0x0000002c000e7c02 */ /* 0x000fe20008000f00 */
[----:B------:R-:W-:Y:S02]  /*2360*/  BSSY.RECONVERGENT B1, `(.L_x_263) ;  /* 0x000002d000017945 */ /* 0x000fe40003800200 */
[----:B------:R-:W-:Y:S02]  /*2370*/  IABS R15, R12 ;  /* 0x0000000c000f7213 */ /* 0x000fe40000000000 */
[----:B------:R-:W-:Y:S02]  /*2380*/  ISETP.GE.AND P2, PT, R12, RZ, PT ;  /* 0x000000ff0c00720c */ /* 0x000fe40003f46270 */
[----:B------:R-:W-:Y:S01]  /*2390*/  SHF.R.S32.HI R14, RZ, 0x1f, R14 ;  /* 0x0000001fff0e7819 */ /* 0x000fe2000001140e */
[----:B------:R-:W-:-:S05]  /*23a0*/  IMAD.HI.U32 R13, R28, R15, RZ ;  /* 0x0000000f1c0d7227 */ /* 0x000fca00078e00ff */
[----:B------:R-:W-:Y:S02]  /*23b0*/  IADD3 R50, PT, PT, -R13, RZ, RZ ;  /* 0x000000ff0d327210 */ /* 0x000fe40007ffe1ff */
[----:B0-----:R-:W-:Y:S02]  /*23c0*/  IABS R49, R11 ;  /* 0x0000000b00317213 */ /* 0x001fe40000000000 */
[----:B------:R-:W-:-:S03]  /*23d0*/  ISETP.NE.AND P3, PT, R11, RZ, PT ;  /* 0x000000ff0b00720c */ /* 0x000fc60003f65270 */
[----:B------:R-:W-:-:S05]  /*23e0*/  IMAD R50, R49, R50, R15 ;  /* 0x0000003231327224 */ /* 0x000fca00078e020f */
[----:B------:R-:W-:-:S13]  /*23f0*/  ISETP.GT.U32.AND P1, PT, R25, R50, PT ;  /* 0x000000321900720c */ /* 0x000fda0003f24070 */
[----:B------:R-:W-:-:S05]  /*2400*/  @!P1 IMAD.IADD R50, R50, 0x1, -R49 ;  /* 0x0000000132329824 */ /* 0x000fca00078e0a31 */
[----:B------:R-:W-:-:S13]  /*2410*/  ISETP.GT.U32.AND P1, PT, R25, R50, PT ;  /* 0x000000321900720c */ /* 0x000fda0003f24070 */
[----:B------:R-:W-:Y:S02]  /*2420*/  @!P1 IADD3 R50, PT, PT, R50, -R49, RZ ;  /* 0x8000003132329210 */ /* 0x000fe40007ffe0ff */
[----:B------:R-:W-:-:S03]  /*2430*/  ISETP.GE.AND P1, PT, R12, UR4, PT ;  /* 0x000000040c007c0c */ /* 0x000fc6000bf26270 */
[----:B------:R-:W-:Y:S01]  /*2440*/  @!P2 IMAD.MOV R50, RZ, RZ, -R50 ;  /* 0x000000ffff32a224 */ /* 0x000fe200078e0a32 */
[----:B------:R-:W-:-:S04]  /*2450*/  @!P3 LOP3.LUT R50, RZ, R11, RZ, 0x33, !PT ;  /* 0x0000000bff32b212 */ /* 0x000fc800078e33ff */
[----:B------:R-:W-:-:S04]  /*2460*/  IADD3 R13, P2, PT, R50, UR44, RZ ;  /* 0x0000002c320d7c10 */ /* 0x000fc8000ff5e0ff */
[----:B------:R-:W-:Y:S01]  /*2470*/  LEA R12, P3, R13, UR10, 0x2 ;  /* 0x0000000a0d0c7c11 */ /* 0x000fe2000f8610ff */
[----:B------:R-:W-:-:S05]  /*2480*/  IMAD.X R14, RZ, RZ, R14, P2 ;  /* 0x000000ffff0e7224 */ /* 0x000fca00010e060e */
[----:B------:R-:W-:Y:S02]  /*2490*/  LEA.HI.X R13, R13, UR11, R14, 0x2, P3 ;  /* 0x0000000b0d0d7c11 */ /* 0x000fe400098f140e */
[----:B--2---:R-:W-:Y:S01]  /*24a0*/  ISETP.NE.AND P2, PT, R48, RZ, P0 ;  /* 0x000000ff3000720c */ /* 0x004fe20000745270 */
[----:B------:R-:W-:-:S12]  /*24b0*/  @P1 BRA `(.L_x_264) ;  /* 0x00000000005c1947 */ /* 0x000fd80003800000 */
[----:B------:R-:W2:Y:S01]  /*24c0*/  LDG.E R14, desc[UR36][R12.64] ;  /* 0x000000240c0e7981 */ /* 0x000ea2000c1e1900 */
[----:B------:R-:W-:Y:S01]  /*24d0*/  SHF.L.U32 R48, R50, 0x3, RZ ;  /* 0x0000000332307819 */ /* 0x000fe200000006ff */
[----:B--2---:R-:W-:-:S04]  /*24e0*/  IMAD R15, R33, R14, RZ ;  /* 0x0000000e210f7224 */ /* 0x004fc800078e02ff */
[----:B------:R-:W-:-:S05]  /*24f0*/  IMAD R15, R15, 0x40, R48 ;  /* 0x000000400f0f7824 */ /* 0x000fca00078e0230 */
[----:B------:R-:W-:-:S04]  /*2500*/  IADD3 R40, P3, PT, R32, R15, RZ ;  /* 0x0000000f20287210 */ /* 0x000fc80007f7e0ff */
[----:B------:R-:W-:Y:S02]  /*2510*/  LEA.HI.X.SX32 R15, R15, R37, 0x1, P3 ;  /* 0x000000250f0f7211 */ /* 0x000fe400018f0eff */
[----:B------:R-:W-:-:S04]  /*2520*/  LEA R14, P3, R40, UR12, 0x1 ;  /* 0x0000000c280e7c11 */ /* 0x000fc8000f8608ff */
[----:B------:R-:W-:-:S05]  /*2530*/  LEA.HI.X R15, R40, UR13, R15, 0x1, P3 ;  /* 0x0000000d280f7c11 */ /* 0x000fca00098f0c0f */
[----:B------:R0:W5:Y:S01]  /*2540*/  LDG.E R40, desc[UR36][R14.64] ;  /* 0x000000240e287981 */ /* 0x000162000c1e1900 */
[----:B------:R-:W-:-:S09]  /*2550*/  UISETP.NE.AND UP0, UPT, UR23, URZ, UPT ;  /* 0x000000ff1700728c */ /* 0x000fd2000bf05270 */
[----:B0-----:R-:W-:Y:S05]  /*2560*/  BRA.U UP0, `(.L_x_264) ;  /* 0x0000000100307547 */ /* 0x001fea000b800000 */
[----:B------:R-:W-:-:S13]  /*2570*/  ISETP.NE.AND P4, PT, R16, RZ, PT ;  /* 0x000000ff1000720c */ /* 0x000fda0003f85270 */
[----:B------:R-:W-:Y:S01]  /*2580*/  VOTEU.ANY UP0, P4 ;  /* 0x0000000000ff7886 */ /* 0x000fe20002000100 */
[----:B------:R-:W-:-:S13]  /*2590*/  PLOP3.LUT P3, PT, PT, PT, UP0, 0x80, 0x8 ;  /* 0x000000000008781c */ /* 0x000fda0003f6f008 */
[----:B------:R-:W2:Y:S01]  /*25a0*/  @P3 LDG.E R49, desc[UR36][R26.64] ;  /* 0x000000241a313981 */ /* 0x000ea2000c1e1900 */
[----:B------:R-:W-:Y:S01]  /*25b0*/  PLOP3.LUT P3, PT, PT, PT, UP0, 0x80, 0x8 ;  /* 0x000000000008781c */ /* 0x000fe20003f6f008 */
[----:B-----5:R-:W-:Y:S01]  /*25c0*/  HFMA2 R40, R40, 1, 1, R17 ;  /* 0x3c003c0028287831 */ /* 0x020fe20000000011 */
[----:B------:R-:W-:-:S04]  /*25d0*/  IADD3 R48, P4, PT, R29, R48, RZ ;  /* 0x000000301d307210 */ /* 0x000fc80007f9e0ff */
[----:B------:R-:W-:Y:S02]  /*25e0*/  IADD3.X R15, PT, PT, RZ, R36, RZ, P4, !PT ;  /* 0x00000024ff0f7210 */ /* 0x000fe400027fe4ff */
[----:B------:R-:W-:-:S04]  /*25f0*/  LEA R14, P4, R48, UR12, 0x1 ;  /* 0x0000000c300e7c11 */ /* 0x000fc8000f8808ff */
[----:B------:R-:W-:Y:S01]  /*2600*/  LEA.HI.X R15, R48, UR13, R15, 0x1, P4 ;  /* 0x0000000d300f7c11 */ /* 0x000fe2000a0f0c0f */
[----:B--2---:R-:W-:-:S05]  /*2610*/  @P3 HMUL2 R40, R40, R49 ;  /* 0x0000003128283232 */ /* 0x004fca0000000000 */
[----:B------:R0:W-:Y:S03]  /*2620*/  STG.E desc[UR36][R14.64], R40 ;  /* 0x000000280e007986 */ /* 0x0001e6000c101924 */
.L_x_264:
[----:B------:R-:W-:Y:S05]  /*2630*/  BSYNC.RECONVERGENT B1 ;  /* 0x0000000000017941 */ /* 0x000fea0003800200 */
.L_x_263:
[----:B------:R-:W-:Y:S01]  /*2640*/  BSSY.RECONVERGENT B1, `(.L_x_265) ;  /* 0x0000030000017945 */ /* 0x000fe20003800200 */
[----:B------:R-:W-:-:S03]  /*2650*/  IMAD.IADD R48, R50, 0x1, R11 ;  /* 0x0000000132307824 */ /* 0x000fc600078e020b */
[----:B------:R-:W-:Y:S05]  /*2660*/  @P1 BRA `(.L_x_266) ;  /* 0x0000000000b41947 */ /* 0x000fea0003800000 */
[----:B------:R-:W0:Y:S01]  /*2670*/  LDG.E R52, desc[UR36][R12.64] ;  /* 0x000000240c347981 */ /* 0x000e22000c1e1900 */
[----:B------:R-:W-:Y:S02]  /*2680*/  SHF.L.U32 R46, R48, 0x3, RZ ;  /* 0x00000003302e7819 */ /* 0x000fe400000006ff */
[----:B------:R-:W-:Y:S01]  /*2690*/  ISETP.NE.AND P5, PT, R16, RZ, PT ;  /* 0x000000ff1000720c */ /* 0x000fe20003fa5270 */
[----:B0-----:R-:W-:-:S04]  /*26a0*/  IMAD R15, R33, R52, RZ ;  /* 0x00000034210f7224 */ /* 0x001fc800078e02ff */
        /* <DEDUP_REMOVED lines=8> */
[----:B------:R-:W-:Y:S01]  /*2730*/  VOTEU.ANY UP1, P5 ;  /* 0x0000000000ff7886 */ /* 0x000fe20002820100 */
[----:B------:R-:W-:-:S13]  /*2740*/  PLOP3.LUT P3, PT, PT, PT, UP1, 0x80, 0x8 ;  /* 0x000000000008781c */ /* 0x000fda0003f6f018 */
[----:B------:R-:W2:Y:S01]  /*2750*/  @P3 LDG.E R52, desc[UR36][R26.64+0x10] ;  /* 0x000010241a343981 */ /* 0x000ea2000c1e1900 */
[----:B------:R-:W-:Y:S01]  /*2760*/  PLOP3.LUT P3, PT, PT, PT, UP1, 0x80, 0x8 ;  /* 0x000000000008781c */ /* 0x000fe20003f6f018 */
[----:B-----5:R-:W-:Y:S01]  /*2770*/  HADD2 R41, R41, R18 ;  /* 0x0000001229297230 */ /* 0x020fe20000000000 */
[----:B------:R-:W-:-:S04]  /*2780*/  IADD3 R15, P4, PT, R29, R46, RZ ;  /* 0x0000002e1d0f7210 */ /* 0x000fc80007f9e0ff */
[----:B------:R-:W-:Y:S02]  /*2790*/  LEA.HI.X.SX32 R46, R46, R36, 0x1, P4 ;  /* 0x000000242e2e7211 */ /* 0x000fe400020f0eff */
[----:B------:R-:W-:-:S04]  /*27a0*/  LEA R14, P4, R15, UR12, 0x1 ;  /* 0x0000000c0f0e7c11 */ /* 0x000fc8000f8808ff */
[----:B------:R-:W-:Y:S01]  /*27b0*/  LEA.HI.X R15, R15, UR13, R46, 0x1, P4 ;  /* 0x0000000d0f0f7c11 */ /* 0x000fe2000a0f0c2e */
[----:B--2---:R-:W-:-:S05]  /*27c0*/  @P3 HFMA2 R41, R41, R52, -RZ ;  /* 0x0000003429293231 */ /* 0x004fca00001000ff */
[----:B------:R0:W-:Y:S04]  /*27d0*/  STG.E desc[UR36][R14.64], R41 ;  /* 0x000000290e007986 */ /* 0x0001e8000c101924 */
[----:B------:R0:W5:Y:S02]  /*27e0*/  LDG.E R52, desc[UR36][R12.64] ;  /* 0x000000240c347981 */ /* 0x000164000c1e1900 */
.L_x_267:
[----:B------:R-:W-:Y:S01]  /*27f0*/  LEA R49, R11, R50, 0x1 ;  /* 0x000000320b317211 */ /* 0x000fe200078e08ff */
[----:B-----5:R-:W-:-:S04]  /*2800*/  IMAD R52, R33, R52, RZ ;  /* 0x0000003421347224 */ /* 0x020fc800078e02ff */
[----:B------:R-:W-:-:S05]  /*2810*/  IMAD.SHL.U32 R49, R49, 0x8, RZ ;  /* 0x0000000831317824 */ /* 0x000fca00078e00ff */
[----:B------:R-:W-:-:S04]  /*2820*/  LEA R52, R52, R49, 0x6 ;  /* 0x0000003134347211 */ /* 0x000fc800078e30ff */
[----:B0-----:R-:W-:-:S04]  /*2830*/  IADD3 R15, P3, PT, R32, R52, RZ ;  /* 0x00000034200f7210 */ /* 0x001fc80007f7e0ff */
[----:B------:R-:W-:Y:S02]  /*2840*/  LEA.HI.X.SX32 R52, R52, R37, 0x1, P3 ;  /* 0x0000002534347211 */ /* 0x000fe400018f0eff */
[----:B------:R-:W-:-:S04]  /*2850*/  LEA R14, P3, R15, UR12, 0x1 ;  /* 0x0000000c0f0e7c11 */ /* 0x000fc8000f8608ff */
[----:B------:R-:W-:-:S05]  /*2860*/  LEA.HI.X R15, R15, UR13, R52, 0x1, P3 ;  /* 0x0000000d0f0f7c11 */ /* 0x000fca00098f0c34 */
[----:B------:R1:W5:Y:S01]  /*2870*/  LDG.E R46, desc[UR36][R14.64] ;  /* 0x000000240e2e7981 */ /* 0x000362000c1e1900 */
[----:B------:R-:W-:Y:S05]  /*2880*/  BRA.U UP0, `(.L_x_266) ;  /* 0x00000001002c7547 */ /* 0x000fea000b800000 */
[----:B------:R-:W-:Y:S01]  /*2890*/  VOTEU.ANY UP0, P5 ;  /* 0x0000000000ff7886 */ /* 0x000fe20002800100 */
[----:B------:R-:W-:-:S13]  /*28a0*/  PLOP3.LUT P3, PT, PT, PT, UP0, 0x80, 0x8 ;  /* 0x000000000008781c */ /* 0x000fda0003f6f008 */
[----:B------:R-:W2:Y:S01]  /*28b0*/  @P3 LDG.E R51, desc[UR36][R26.64+0x20] ;  /* 0x000020241a333981 */ /* 0x000ea2000c1e1900 */
[----:B------:R-:W-:Y:S01]  /*28c0*/  PLOP3.LUT P3, PT, PT, PT, UP0, 0x80, 0x8 ;  /* 0x000000000008781c */ /* 0x000fe20003f6f008 */
[----:B-----5:R-:W-:Y:S01]  /*28d0*/  HADD2 R46, R46, R19 ;  /* 0x000000132e2e7230 */ /* 0x020fe20000000000 */
[----:B-1----:R-:W-:-:S04]  /*28e0*/  IADD3 R15, P4, PT, R29, R49, RZ ;  /* 0x000000311d0f7210 */ /* 0x002fc80007f9e0ff */
[----:B------:R-:W-:Y:S02]  /*28f0*/  LEA.HI.X.SX32 R52, R49, R36, 0x1, P4 ;  /* 0x0000002431347211 */ /* 0x000fe400020f0eff */
[----:B------:R-:W-:-:S04]  /*2900*/  LEA R14, P4, R15, UR12, 0x1 ;  /* 0x0000000c0f0e7c11 */ /* 0x000fc8000f8808ff */
[----:B------:R-:W-:Y:S01]  /*2910*/  LEA.HI.X R15, R15, UR13, R52, 0x1, P4 ;  /* 0x0000000d0f0f7c11 */ /* 0x000fe2000a0f0c34 */
[----:B--2---:R-:W-:-:S05]  /*2920*/  @P3 HMUL2 R46, R46, R51 ;  /* 0x000000332e2e3232 */ /* 0x004fca0000000000 */
[----:B------:R2:W-:Y:S03]  /*2930*/  STG.E desc[UR36][R14.64], R46 ;  /* 0x0000002e0e007986 */ /* 0x0005e6000c101924 */
.L_x_266:
[----:B------:R-:W-:Y:S05]  /*2940*/  BSYNC.RECONVERGENT B1 ;  /* 0x0000000000017941 */ /* 0x000fea0003800200 */
.L_x_265:
[----:B------:R-:W-:Y:S04]  /*2950*/  BSSY.RECONVERGENT B1, `(.L_x_268) ;  /* 0x0000030000017945 */ /* 0x000fe80003800200 */
[----:B------:R-:W-:Y:S05]  /*2960*/  @P1 BRA `(.L_x_269) ;  /* 0x0000000000b81947 */ /* 0x000fea0003800000 */
[----:B------:R-:W0:Y:S01]  /*2970*/  LDG.E R52, desc[UR36][R12.64] ;  /* 0x000000240c347981 */ /* 0x000e22000c1e1900 */
[----:B------:R-:W-:Y:S01]  /*2980*/  IMAD R42, R11, 0x2, R48 ;  /* 0x000000020b2a7824 */ /* 0x000fe200078e0230 */
[----:B------:R-:W-:-:S04]  /*2990*/  ISETP.NE.AND P5, PT, R16, RZ, PT ;  /* 0x000000ff1000720c */ /* 0x000fc80003fa5270 */
[----:B------:R-:W-:Y:S01]  /*29a0*/  SHF.L.U32 R42, R42, 0x3, RZ ;  /* 0x000000032a2a7819 */ /* 0x000fe200000006ff */
[----:B012---:R-:W-:-:S04]  /*29b0*/  IMAD R15, R33, R52, RZ ;  /* 0x00000034210f7224 */ /* 0x007fc800078e02ff */
[----:B------:R-:W-:-:S05]  /*29c0*/  IMAD R15, R15, 0x40, R42 ;  /* 0x000000400f0f7824 */ /* 0x000fca00078e022a */
[----:B------:R-:W-:-:S04]  /*29d0*/  IADD3 R45, P3, PT, R32, R15, RZ ;  /* 0x0000000f202d7210 */ /* 0x000fc80007f7e0ff */
[----:B------:R-:W-:Y:S02]  /*29e0*/  LEA.HI.X.SX32 R15, R15, R37, 0x1, P3 ;  /* 0x000000250f0f7211 */ /* 0x000fe400018f0eff */
[----:B------:R-:W-:-:S04]  /*29f0*/  LEA R14, P3, R45, UR12, 0x1 ;  /* 0x0000000c2d0e7c11 */ /* 0x000fc8000f8608ff */
[----:B------:R-:W-:-:S05]  /*2a00*/  LEA.HI.X R15, R45, UR13, R15, 0x1, P3 ;  /* 0x0000000d2d0f7c11 */ /* 0x000fca00098f0c0f */
[----:B------:R0:W5:Y:S01]  /*2a10*/  LDG.E R45, desc[UR36][R14.64] ;  /* 0x000000240e2d7981 */ /* 0x000162000c1e1900 */
[----:B------:R-:W-:Y:S01]  /*2a20*/  UISETP.NE.AND UP0, UPT, UR23, URZ, UPT ;  /* 0x000000ff1700728c */ /* 0x000fe2000bf05270 */
[----:B------:R-:W-:-:S08]  /*2a30*/  LEA R49, R11, R50, 0x2 ;  /* 0x000000320b317211 */ /* 0x000fd000078e10ff */
[----:B0-----:R-:W-:Y:S05]  /*2a40*/  BRA.U UP0, `(.L_x_270) ;  /* 0x0000000100307547 */ /* 0x001fea000b800000 */
[----:B------:R-:W-:Y:S01]  /*2a50*/  VOTEU.ANY UP1, P5 ;  /* 0x0000000000ff7886 */ /* 0x000fe20002820100 */
[----:B------:R-:W-:-:S13]  /*2a60*/  PLOP3.LUT P3, PT, PT, PT, UP1, 0x80, 0x8 ;  /* 0x000000000008781c */ /* 0x000fda0003f6f018 */
[----:B------:R-:W2:Y:S01]  /*2a70*/  @P3 LDG.E R50, desc[UR36][R26.64+0x30] ;  /* 0x000030241a323981 */ /* 0x000ea2000c1e1900 */
[----:B------:R-:W-:Y:S01]  /*2a80*/  PLOP3.LUT P3, PT, PT, PT, UP1, 0x80, 0x8 ;  /* 0x000000000008781c */ /* 0x000fe20003f6f018 */
[----:B-----5:R-:W-:Y:S01]  /*2a90*/  HFMA2 R45, R45, 1, 1, R20 ;  /* 0x3c003c002d2d7831 */ /* 0x020fe20000000014 */
[----:B------:R-:W-:-:S04]  /*2aa0*/  IADD3 R15, P4, PT, R29, R42, RZ ;  /* 0x0000002a1d0f7210 */ /* 0x000fc80007f9e0ff */
[----:B------:R-:W-:Y:S02]  /*2ab0*/  LEA.HI.X.SX32 R42, R42, R36, 0x1, P4 ;  /* 0x000000242a2a7211 */ /* 0x000fe400020f0eff */
[----:B------:R-:W-:-:S04]  /*2ac0*/  LEA R14, P4, R15, UR12, 0x1 ;  /* 0x0000000c0f0e7c11 */ /* 0x000fc8000f8808ff */
[----:B------:R-:W-:Y:S01]  /*2ad0*/  LEA.HI.X R15, R15, UR13, R42, 0x1, P4 ;  /* 0x0000000d0f0f7c11 */ /* 0x000fe2000a0f0c2a */
[----:B--2---:R-:W-:-:S05]  /*2ae0*/  @P3 HMUL2 R45, R45, R50 ;  /* 0x000000322d2d3232 */ /* 0x004fca0000000000 */
[----:B------:R0:W-:Y:S04]  /*2af0*/  STG.E desc[UR36][R14.64], R45 ;  /* 0x0000002d0e007986 */ /* 0x0001e8000c101924 */
[----:B------:R0:W5:Y:S02]  /*2b00*/  LDG.E R52, desc[UR36][R12.64] ;  /* 0x000000240c347981 */ /* 0x000164000c1e1900 */
.L_x_270:
[----:B-----5:R-:W-:Y:S02]  /*2b10*/  IMAD R52, R33, R52, RZ ;  /* 0x0000003421347224 */ /* 0x020fe400078e02ff */
        /* <DEDUP_REMOVED lines=13> */
[----:B---3--:R-:W-:-:S04]  /*2bf0*/  IADD3 R15, P4, PT, R29, R49, RZ ;  /* 0x000000311d0f7210 */ /* 0x008fc80007f9e0ff */
[----:B------:R-:W-:Y:S02]  /*2c00*/  LEA.HI.X.SX32 R50, R49, R36, 0x1, P4 ;  /* 0x0000002431327211 */ /* 0x000fe400020f0eff */
[----:B------:R-:W-:-:S04]  /*2c10*/  LEA R14, P4, R15, UR12, 0x1 ;  /* 0x0000000c0f0e7c11 */ /* 0x000fc8000f8808ff */
[----:B------:R-:W-:Y:S01]  /*2c20*/  LEA.HI.X R15, R15, UR13, R50, 0x1, P4 ;  /* 0x0000000d0f0f7c11 */ /* 0x000fe2000a0f0c32 */
[----:B--2---:R-:W-:-:S05]  /*2c30*/  @P3 HFMA2 R42, R42, R51, -RZ ;  /* 0x000000332a2a3231 */ /* 0x004fca00001000ff */
[----:B------:R4:W-:Y:S03]  /*2c40*/  STG.E desc[UR36][R14.64], R42 ;  /* 0x0000002a0e007986 */ /* 0x0009e6000c101924 */
.L_x_269:
[----:B------:R-:W-:Y:S05]  /*2c50*/  BSYNC.RECONVERGENT B1 ;  /* 0x0000000000017941 */ /* 0x000fea0003800200 */
.L_x_268:
[----:B------:R-:W-:Y:S01]  /*2c60*/  IMAD R50, R11, 0x4, R48 ;  /* 0x000000040b327824 */ /* 0x000fe200078e0230 */
[----:B------:R-:W-:Y:S04]  /*2c70*/  BSSY.RECONVERGENT B1, `(.L_x_271) ;  /* 0x000001a000017945 */ /* 0x000fe80003800200 */
[----:B------:R-:W-:Y:S01]  /*2c80*/  IADD3 R48, PT, PT, R50, R11, RZ ;  /* 0x0000000b32307210 */ /* 0x000fe20007ffe0ff */
[----:B------:R-:W-:Y:S06]  /*2c90*/  @P1 BRA `(.L_x_272) ;  /* 0x00000000005c1947 */ /* 0x000fec0003800000 */
[----:B01234-:R-:W2:Y:S01]  /*2ca0*/  LDG.E R14, desc[UR36][R12.64] ;  /* 0x000000240c0e7981 */ /* 0x01fea2000c1e1900 */
[----:B------:R-:W-:Y:S02]  /*2cb0*/  IMAD.SHL.U32 R49, R50, 0x8, RZ ;  /* 0x0000000832317824 */ /* 0x000fe400078e00ff */
[----:B--2---:R-:W-:-:S05]  /*2cc0*/  IMAD R14, R33, R14, RZ ;  /* 0x0000000e210e7224 */ /* 0x004fca00078e02ff */
[----:B------:R-:W-:-:S04]  /*2cd0*/  LEA R14, R14, R49, 0x6 ;  /* 0x000000310e0e7211 */ /* 0x000fc800078e30ff */
        /* <DEDUP_REMOVED lines=17> */
[----:B--2---:R-:W-:-:S05]  /*2df0*/  @P3 HMUL2 R47, R47, R50 ;  /* 0x000000322f2f3232 */ /* 0x004fca0000000000 */
[----:B------:R0:W-:Y:S03]  /*2e00*/  STG.E desc[UR36][R14.64], R47 ;  /* 0x0000002f0e007986 */ /* 0x0001e6000c101924 */
.L_x_272:
[----:B------:R-:W-:Y:S05]  /*2e10*/  BSYNC.RECONVERGENT B1 ;  /* 0x0000000000017941 */ /* 0x000fea0003800200 */
.L_x_271:
[----:B------:R-:W-:Y:S04]  /*2e20*/  BSSY.RECONVERGENT B1, `(.L_x_273) ;  /* 0x0000019000017945 */ /* 0x000fe80003800200 */
[----:B------:R-:W-:Y:S05]  /*2e30*/  @P1 BRA `(.L_x_274) ;  /* 0x00000000005c1947 */ /* 0x000fea0003800000 */
        /* <DEDUP_REMOVED lines=22> */
[----:B------:R0:W-:Y:S03]  /*2fa0*/  STG.E desc[UR36][R14.64], R44 ;  /* 0x0000002c0e007986 */ /* 0x0001e6000c101924 */
.L_x_274:
[----:B------:R-:W-:Y:S05]  /*2fb0*/  BSYNC.RECONVERGENT B1 ;  /* 0x0000000000017941 */ /* 0x000fea0003800200 */
.L_x_273:
[----:B012345:R-:W-:Y:S01]  /*2fc0*/  HFMA2 R14, R3, R40, -RZ ;  /* 0x00000028030e7231 */ /* 0x03ffe200001000ff */
[----:B------:R-:W-:Y:S03]  /*2fd0*/  BSSY.RECONVERGENT B1, `(.L_x_275) ;  /* 0x000001e000017945 */ /* 0x000fe60003800200 */
[----:B------:R-:W-:-:S04]  /*2fe0*/  HFMA2 R14, R4, R41, R14 ;  /* 0x00000029040e7231 */ /* 0x000fc8000000000e */
[----:B------:R-:W-:-:S04]  /*2ff0*/  HFMA2 R14, R5, R46, R14 ;  /* 0x0000002e050e7231 */ /* 0x000fc8000000000e */
[----:B------:R-:W-:-:S04]  /*3000*/  HFMA2 R14, R6, R45, R14 ;  /* 0x0000002d060e7231 */ /* 0x000fc8000000000e */
[----:B------:R-:W-:Y:S01]  /*3010*/  HFMA2 R49, R7, R42, R14 ;  /* 0x0000002a07317231 */ /* 0x000fe2000000000e */
[----:B------:R-:W-:Y:S06]  /*3020*/  @P1 BRA `(.L_x_276) ;  /* 0x0000000000601947 */ /* 0x000fec0003800000 */
[----:B------:R-:W2:Y:S01]  /*3030*/  LDG.E R12, desc[UR36][R12.64] ;  /* 0x000000240c0c7981 */ /* 0x000ea2000c1e1900 */
[----:B------:R-:W-:-:S05]  /*3040*/  IMAD.IADD R48, R48, 0x1, R11 ;  /* 0x0000000130307824 */ /* 0x000fca00078e020b */
        /* <DEDUP_REMOVED lines=22> */
.L_x_276:
[----:B------:R-:W-:Y:S05]  /*31b0*/  BSYNC.RECONVERGENT B1 ;  /* 0x0000000000017941 */ /* 0x000fea0003800200 */
.L_x_275:
[----:B------:R-:W-:Y:S01]  /*31c0*/  HFMA2 R49, R8, R47, R49 ;  /* 0x0000002f08317231 */ /* 0x000fe20000000031 */
[----:B------:R-:W-:Y:S01]  /*31d0*/  UMOV UR4, 0xffffffff ;  /* 0xffffffff00047882 */ /* 0x000fe20000000000 */
[----:B------:R-:W-:Y:S02]  /*31e0*/  MOV R48, UR46 ;  /* 0x0000002e00307c02 */ /* 0x000fe40008000f00 */
[----:B------:R-:W-:Y:S01]  /*31f0*/  HFMA2 R49, R9, R44, R49 ;  /* 0x0000002c09317231 */ /* 0x000fe20000000031 */
[----:B------:R-:W-:Y:S02]  /*3200*/  LOP3.LUT P1, RZ, R2, 0x3, RZ, 0xc0, !PT ;  /* 0x0000000302ff7812 */ /* 0x000fe4000782c0ff */
[----:B------:R-:W-:Y:S01]  /*3210*/  IADD3 R48, PT, PT, R48, -0x1, RZ ;  /* 0xffffffff30307810 */ /* 0x000fe20007ffe0ff */
[----:B-----5:R-:W-:-:S05]  /*3220*/  HFMA2 R49, R10, R43, R49 ;  /* 0x0000002b0a317231 */ /* 0x020fca0000000031 */
[--C-:B0-----:R-:W-:Y:S02]  /*3230*/  HADD2.F32 R13, -RZ, R49.reuse.H0_H0 ;  /* 0x20000031ff0d7230 */ /* 0x101fe40000004100 */
[----:B------:R-:W-:Y:S02]  /*3240*/  HADD2.F32 R12, -RZ, R49.H1_H1 ;  /* 0x30000031ff0c7230 */ /* 0x000fe40000004100 */
[----:B------:R-:W-:-:S03]  /*3250*/  VIADD R49, R35, 0xffffffff ;  /* 0xffffffff23317836 */ /* 0x000fc60000000000 */
[----:B------:R-:W-:Y:S01]  /*3260*/  FADD.FTZ R13, R13, R12 ;  /* 0x0000000c0d0d7221 */ /* 0x000fe20000010000 */
[----:B------:R-:W-:Y:S06]  /*3270*/  BRA.DIV UR4, `(.L_x_277) ;  /* 0x0000005204987947 */ /* 0x000fec000b800000 */
[----:B------:R-:W0:Y:S02]  /*3280*/  SHFL.BFLY PT, R14, R13, 0x2, 0x1f ;  /* 0x0c401f000d0e7f89 */ /* 0x000e2400000e0000 */
[----:B0-----:R-:W-:-:S05]  /*3290*/  FADD.FTZ R13, R13, R14 ;  /* 0x0000000e0d0d7221 */ /* 0x001fca0000010000 */
[----:B------:R0:W1:Y:S02]  /*32a0*/  SHFL.BFLY PT, R14, R13, 0x1, 0x1f ;  /* 0x0c201f000d0e7f89 */ /* 0x00006400000e0000 */
.L_x_354:
[----:B------:R-:W-:Y:S01]  /*32b0*/  ISETP.GE.OR P1, PT, R49, R48, P1 ;  /* 0x000000303100720c */ /* 0x000fe20000f26670 */
        /* <DEDUP_REMOVED lines=10> */
[----:B0-----:R-:W0:Y:S01]  /*3360*/  @P1 LDC.64 R12, c[0x0][0x438] ;  /* 0x00010e00ff0c1b82 */ /* 0x001e220000000a00 */
[----:B-1----:R-:W-:Y:S01]  /*3370*/  @UP0 UIMAD.WIDE.U32 UR4, UR45, 0x2, UR4 ;  /* 0x000000022d0408a5 */ /* 0x002fe2000f8e0004 */
[----:B0-----:R-:W-:-:S05]  /*3380*/  @P1 IMAD.WIDE R14, R34, 0x2, R12 ;  /* 0x00000002220e1825 */ /* 0x001fca00078e020c */
[----:B------:R-:W-:Y:S01]  /*3390*/  MOV R13, UR5 ;  /* 0x00000005000d7c02 */ /* 0x000fe20008000f00 */
[----:B------:R-:W-:Y:S01]  /*33a0*/  IMAD.U32 R12, RZ, RZ, UR4 ;  /* 0x00000004ff0c7e24 */ /* 0x000fe2000f8e00ff */
[----:B------:R-:W2:Y:S05]  /*33b0*/  @P1 LDG.E.U16 R14, desc[UR36][R14.64] ;  /* 0x000000240e0e1981 */ /* 0x000eaa000c1e1500 */
[----:B------:R-:W3:Y:S01]  /*33c0*/  @P4 LDG.E.U16 R12, desc[UR36][R12.64] ;  /* 0x000000240c0c4981 */ /* 0x000ee2000c1e1500 */
[----:B------:R-:W-:-:S04]  /*33d0*/  @P4 ISETP.GE.AND P3, PT, R49, R38, PT ;  /* 0x000000263100420c */ /* 0x000fc80003f66270 */
[----:B------:R-:W-:-:S04]  /*33e0*/  @P4 SEL R50, RZ, UR39, P3 ;  /* 0x00000027ff324c07 */ /* 0x000fc80009800000 */
[----:B------:R-:W-:-:S04]  /*33f0*/  @P4 IADD3 R49, PT, PT, R35, -UR46, R50 ;  /* 0x8000002e23314c10 */ /* 0x000fc8000fffe032 */
[----:B------:R-:W-:Y:S01]  /*3400*/  @P4 I2FP.F32.S32 R52, R49 ;  /* 0x0000003100344245 */ /* 0x000fe20000201400 */
[----:B--2---:R-:W-:Y:S02]  /*3410*/  @P1 HADD2.F32 R50, -RZ, R14.H0_H0 ;  /* 0x2000000eff321230 */ /* 0x004fe40000004100 */
[----:B---3--:R-:W-:-:S03]  /*3420*/  @P4 HADD2.F32 R49, -RZ, R12.H0_H0 ;  /* 0x2000000cff314230 */ /* 0x008fc60000004100 */
[----:B------:R-:W-:-:S04]  /*3430*/  @P1 FADD.FTZ R11, R11, R50 ;  /* 0x000000320b0b1221 */ /* 0x000fc80000010000 */
[----:B------:R-:W-:-:S05]  /*3440*/  @P4 FFMA.FTZ R11, R52, R49, R11 ;  /* 0x00000031340b4223 */ /* 0x000fca000001000b */
[----:B------:R1:W-:Y:S01]  /*3450*/  STS [R39], R11 ;  /* 0x0000000b27007388 */ /* 0x0003e20000000800 */
[----:B------:R-:W-:-:S07]  /*3460*/  @!P2 FMNMX.FTZ R0, R0, R11, !PT ;  /* 0x0000000b0000a209 */ /* 0x000fce0007810000 */
.L_x_279:
[----:B------:R-:W-:Y:S05]  /*3470*/  BSYNC.RECONVERGENT B1 ;  /* 0x0000000000017941 */ /* 0x000fea0003800200 */
.L_x_278:
[----:B-1----:R-:W-:Y:S01]  /*3480*/  IMAD.U32 R11, RZ, RZ, UR9 ;  /* 0x00000009ff0b7e24 */ /* 0x002fe2000f8e00ff */
[----:B------:R-:W-:Y:S01]  /*3490*/  IADD3 R30, P2, PT, R30, 0x10, RZ ;  /* 0x000000101e1e7810 */ /* 0x000fe20007f5e0ff */
[----:B------:R-:W-:Y:S01]  /*34a0*/  VIADD R39, R39, 0x40 ;  /* 0x0000004027277836 */ /* 0x000fe20000000000 */
[----:B------:R-:W-:Y:S02]  /*34b0*/  IADD3 R34, PT, PT, R34, 0x10, RZ ;  /* 0x0000001022227810 */ /* 0x000fe40007ffe0ff */
[----:B------:R-:W-:Y:S01]  /*34c0*/  IADD3 R48, PT, PT, R48, 0x7, -R11 ;  /* 0x0000000730307810 */ /* 0x000fe20007ffe80b */
[----:B------:R-:W-:-:S03]  /*34d0*/  IMAD.X R31, RZ, RZ, R31, P2 ;  /* 0x000000ffff1f7224 */ /* 0x000fc600010e061f */
[----:B------:R-:W-:-:S04]  /*34e0*/  SHF.R.S32.HI R11, RZ, 0x1f, R48 ;  /* 0x0000001fff0b7819 */ /* 0x000fc80000011430 */
[----:B------:R-:W-:-:S04]  /*34f0*/  LEA.HI R11, R11, R48, RZ, 0x3 ;  /* 0x000000300b0b7211 */ /* 0x000fc800078f18ff */
[----:B------:R-:W-:Y:S02]  /*3500*/  LOP3.LUT R12, R11, 0xfffffff8, RZ, 0xc0, !PT ;  /* 0xfffffff80b0c7812 */ /* 0x000fe400078ec0ff */
[C---:B------:R-:W-:Y:S02]  /*3510*/  IADD3 R11, PT, PT, R35.reuse, 0xf, RZ ;  /* 0x0000000f230b7810 */ /* 0x040fe40007ffe0ff */
[----:B------:R-:W-:Y:S01]  /*3520*/  IADD3 R35, PT, PT, R35, 0x10, RZ ;  /* 0x0000001023237810 */ /* 0x000fe20007ffe0ff */
[----:B------:R-:W-:-:S05]  /*3530*/  VIADD R12, R12, UR9 ;  /* 0x000000090c0c7c36 */ /* 0x000fca0008000000 */
[----:B------:R-:W-:-:S13]  /*3540*/  ISETP.GE.AND P1, PT, R11, R12, PT ;  /* 0x0000000c0b00720c */ /* 0x000fda0003f26270 */
[----:B------:R-:W-:Y:S05]  /*3550*/  @!P1 BRA `(.L_x_280) ;  /* 0xffffffec006c9947 */ /* 0x000fea000383ffff */
.L_x_262:
[----:B0-----:R-:W-:Y:S05]  /*3560*/  BSYNC B0 ;  /* 0x0000000000007941 */ /* 0x001fea0003800000 */
.L_x_261:
[----:B------:R-:W-:Y:S01]  /*3570*/  UMOV UR4, 0xffffffff ;  /* 0xffffffff00047882 */ /* 0x000fe20000000000 */
[----:B------:R-:W-:-:S04]  /*3580*/  MOV R30, UR44 ;  /* 0x0000002c001e7c02 */ /* 0x000fc80008000f00 */
[----:B------:R-:W-:Y:S01]  /*3590*/  SHF.R.S32.HI R30, RZ, 0x1f, R30 ;  /* 0x0000001fff1e7819 */ /* 0x000fe2000001141e */
[----:B------:R-:W-:Y:S06]  /*35a0*/  BRA.DIV UR4, `(.L_x_281) ;  /* 0x00000052040c7947 */ /* 0x000fec000b800000 */
[----:B------:R-:W0:Y:S02]  /*35b0*/  SHFL.BFLY PT, R14, R0, 0x10, 0x1f ;  /* 0x0e001f00000e7f89 */ /* 0x000e2400000e0000 */
[----:B0-----:R-:W-:-:S05]  /*35c0*/  FMNMX.FTZ R13, R14, R0, !PT ;  /* 0x000000000e0d7209 */ /* 0x001fca0007810000 */
[----:B------:R-:W0:Y:S02]  /*35d0*/  SHFL.BFLY PT, R14, R13, 0x8, 0x1f ;  /* 0x0d001f000d0e7f89 */ /* 0x000e2400000e0000 */
[----:B0-----:R-:W-:-:S05]  /*35e0*/  FMNMX.FTZ R3, R13, R14, !PT ;  /* 0x0000000e0d037209 */ /* 0x001fca0007810000 */
[----:B------:R0:W0:Y:S02]  /*35f0*/  SHFL.BFLY PT, R14, R3, 0x4, 0x1f ;  /* 0x0c801f00030e7f89 */ /* 0x00002400000e0000 */
.L_x_359:
[----:B------:R-:W5:Y:S01]  /*3600*/  S2R R18, SR_CgaCtaId ;  /* 0x0000000000127919 */ /* 0x000f620000008800 */
[----:B------:R-:W-:Y:S01]  /*3610*/  MOV R13, 0x400 ;  /* 0x00000400000d7802 */ /* 0x000fe20000000f00 */
[----:B------:R-:W-:Y:S05]  /*3620*/  WARPSYNC.ALL ;  /* 0x0000000000007948 */ /* 0x000fea0003800000 */
[----:B------:R-:W-:Y:S02]  /*3630*/  LOP3.LUT P0, R0, R2, 0x1f, RZ, 0xc0, !PT ;  /* 0x0000001f02007812 */ /* 0x000fe4000780c0ff */
[----:B------:R-:W-:Y:S02]  /*3640*/  SHF.R.U32.HI R28, RZ, 0x3, R2 ;  /* 0x00000003ff1c7819 */ /* 0x000fe40000011602 */
[----:B0-----:R-:W-:-:S02]  /*3650*/  FMNMX.FTZ R3, R3, R14, !PT ;  /* 0x0000000e03037209 */ /* 0x001fc40007810000 */
[----:B-----5:R-:W-:-:S05]  /*3660*/  LEA R5, R18, R13, 0x18 ;  /* 0x0000000d12057211 */ /* 0x020fca00078ec0ff */
[----:B------:R-:W-:-:S05]  /*3670*/  IMAD.IADD R4, R28, 0x1, R5 ;  /* 0x000000011c047824 */ /* 0x000fca00078e0205 */
[----:B------:R-:W-:Y:S01]  /*3680*/  @!P0 STS [R4], R3 ;  /* 0x0000000304008388 */ /* 0x000fe20000000800 */
[----:B------:R-:W-:Y:S01]  /*3690*/  BAR.SYNC.DEFER_BLOCKING 0x0 ;  /* 0x0000000000007b1d */ /* 0x000fe20000010000 */
[C---:B------:R-:W-:Y:S01]  /*36a0*/  ISETP.GT.U32.AND P0, PT, R0.reuse, 0x1, PT ;  /* 0x000000010000780c */ /* 0x040fe20003f04070 */
[----:B------:R-:W-:Y:S01]  /*36b0*/  IMAD.MOV.U32 R8, RZ, RZ, -0x800001 ;  /* 0xff7fffffff087424 */ /* 0x000fe200078e00ff */
[----:B------:R-:W-:Y:S01]  /*36c0*/  LEA R5, R0, R5, 0x2 ;  /* 0x0000000500057211 */ /* 0x000fe200078e10ff */
[----:B------:R-:W-:Y:S02]  /*36d0*/  IMAD.MOV.U32 R6, RZ, RZ, RZ ;  /* 0x000000ffff067224 */ /* 0x000fe400078e00ff */
[----:B------:R-:W-:Y:S08]  /*36e0*/  BSSY.RECONVERGENT B0, `(.L_x_282) ;  /* 0x0000151000007945 */ /* 0x000ff00003800200 */
[----:B------:R-:W0:Y:S04]  /*36f0*/  @!P0 LDS R8, [R5] ;  /* 0x0000000005088984 */ /* 0x000e280000000800 */
[----:B0-----:R-:W3:Y:S02]  /*3700*/  SHFL.BFLY PT, R3, R8, 0x1, 0x1f ;  /* 0x0c201f0008037f89 */ /* 0x001ee400000e0000 */
[----:B---3--:R-:W-:-:S02]  /*3710*/  FMNMX.FTZ R7, R3, R8, !PT ;  /* 0x0000000803077209 */ /* 0x008fc40007810000 */
[----:B------:R-:W-:-:S04]  /*3720*/  IADD3 R3, PT, PT, R2, UR9, RZ ;  /* 0x0000000902037c10 */ /* 0x000fc8000fffe0ff */
[----:B------:R-:W-:Y:S01]  /*3730*/  ISETP.GE.AND P0, PT, R3, UR46, PT ;  /* 0x0000002e03007c0c */ /* 0x000fe2000bf06270 */
[----:B------:R-:W0:-:S12]  /*3740*/  SHFL.IDX PT, R7, R7, RZ, 0x1f ;  /* 0x00001fff07077589 */ /* 0x000e1800000e0000 */
[----:B------:R-:W-:Y:S05]  /*3750*/  @P0 BRA `(.L_x_283) ;  /* 0x0000001400240947 */ /* 0x000fea0003800000 */
[----:B------:R-:W3:Y:S02]  /*3760*/  LDC.64 R8, c[0x0][0x420] ;  /* 0x00010800ff087b82 */ /* 0x000ee40000000a00 */
[----:B---3--:R-:W-:-:S04]  /*3770*/  ISETP.NE.U32.AND P0, PT, R8, RZ, PT ;  /* 0x000000ff0800720c */ /* 0x008fc80003f05070 */
[----:B------:R-:W-:-:S13]  /*3780*/  ISETP.NE.AND.EX P0, PT, R9, RZ, PT, P0 ;  /* 0x000000ff0900720c */ /* 0x000fda0003f05300 */
[----:B------:R-:W-:Y:S05]  /*3790*/  @P0 BRA `(.L_x_284) ;  /* 0x0000000c00940947 */ /* 0x000fea0003800000 */
[----:B------:R-:W-:Y:S01]  /*37a0*/  HFMA2 R6, -RZ, RZ, 0, 3.814697265625e-06 ;  /* 0x00000040ff067431 */ /* 0x000fe200000001ff */
        /* <DEDUP_REMOVED lines=11> */
[----:B------:R-:W-:-:S04]  /*3860*/  LEA.HI R6, R8, 0x1, RZ, 0x1a ;  /* 0x0000000108067811 */ /* 0x000fc800078fd0ff */
[----:B------:R-:W-:Y:S02]  /*3870*/  LOP3.LUT R8, R6, 0x3, RZ, 0xc0, !PT ;  /* 0x0000000306087812 */ /* 0x000fe400078ec0ff */
[----:B-1----:R-:W-:Y:S01]  /*3880*/  LEA R11, R18, R9, 0x18 ;  /* 0x00000009120b7211 */ /* 0x002fe200078ec0ff */
[----:B------:R-:W-:Y:S01]  /*3890*/  IMAD.MOV.U32 R9, RZ, RZ, R3 ;  /* 0x000000ffff097224 */ /* 0x000fe200078e0003 */
[----:B------:R-:W-:Y:S01]  /*38a0*/  MOV R6, RZ ;  /* 0x000000ff00067202 */ /* 0x000fe20000000f00 */
[----:B------:R-:W-:Y:S01]  /*38b0*/  IMAD.MOV R8, RZ, RZ, -R8 ;  /* 0x000000ffff087224 */ /* 0x000fe200078e0a08 */
[----:B------:R-:W-:-:S07]  /*38c0*/  LEA R10, R2, R11, 0x2 ;  /* 0x0000000b020a7211 */ /* 0x000fce00078e10ff */
.L_x_287:
        /* <DEDUP_REMOVED lines=11> */
.L_x_286:
[----:B------:R-:W-:Y:S05]  /*3980*/  BSYNC.RECONVERGENT B1 ;  /* 0x0000000000017941 */ /* 0x000fea0003800200 */
.L_x_285:
        /* <DEDUP_REMOVED lines=14> */
.L_x_290:
[----:B------:R-:W0:Y:S01]  /*3a70*/  LDS R12, [R8+-0x200] ;  /* 0xfffe0000080c7984 */ /* 0x000e220000000800 */
[----:B------:R-:W-:-:S03]  /*3a80*/  IADD3 R9, PT, PT, R9, 0x400, RZ ;  /* 0x0000040009097810 */ /* 0x000fc60007ffe0ff */
[----:B------:R-:W3:Y:S01]  /*3a90*/  LDS R18, [R8+-0x100] ;  /* 0xffff000008127984 */ /* 0x000ee20000000800 */
[----:B------:R-:W-:-:S03]  /*3aa0*/  ISETP.GE.AND P1, PT, R9, R10, PT ;  /* 0x0000000a0900720c */ /* 0x000fc60003f26270 */
[----:B----4-:R-:W4:Y:S04]  /*3ab0*/  LDS R22, [R8] ;  /* 0x0000000008167984 */ /* 0x010f280000000800 */
[----:B------:R-:W5:Y:S04]  /*3ac0*/  LDS R24, [R8+0x100] ;  /* 0x0001000008187984 */ /* 0x000f680000000800 */
[----:B------:R-:W5:Y:S04]  /*3ad0*/  LDS R26, [R8+0x200] ;  /* 0x00020000081a7984 */ /* 0x000f680000000800 */
[----:B------:R-:W5:Y:S04]  /*3ae0*/  LDS R32, [R8+0x300] ;  /* 0x0003000008207984 */ /* 0x000f680000000800 */
[----:B------:R-:W5:Y:S04]  /*3af0*/  LDS R34, [R8+0x400] ;  /* 0x0004000008227984 */ /* 0x000f680000000800 */
[----:B------:R-:W5:Y:S04]  /*3b00*/  LDS R36, [R8+0x500] ;  /* 0x0005000008247984 */ /* 0x000f680000000800 */
[----:B------:R-:W5:Y:S04]  /*3b10*/  LDS R38, [R8+0x600] ;  /* 0x0006000008267984 */ /* 0x000f680000000800 */
[----:B------:R-:W5:Y:S04]  /*3b20*/  LDS R40, [R8+0x700] ;  /* 0x0007000008287984 */ /* 0x000f680000000800 */
[----:B------:R-:W5:Y:S01]  /*3b30*/  LDS R20, [R8+0x800] ;  /* 0x0008000008147984 */ /* 0x000f620000000800 */
[----:B01----:R-:W-:-:S03]  /*3b40*/  FADD.FTZ R11, -R7, R12 ;  /* 0x0000000c070b7221 */ /* 0x003fc60000010100 */
[----:B------:R-:W0:Y:S01]  /*3b50*/  LDS R14, [R8+0x900] ;  /* 0x00090000080e7984 */ /* 0x000e220000000800 */
[----:B---3--:R-:W-:Y:S01]  /*3b60*/  FADD.FTZ R15, -R7, R18 ;  /* 0x00000012070f7221 */ /* 0x008fe20000010100 */
[----:B------:R-:W-:Y:S01]  /*3b70*/  FMUL.FTZ R13, R11, 1.4426950216293334961 ;  /* 0x3fb8aa3b0b0d7820 */ /* 0x000fe20000410000 */
[----:B----4-:R-:W-:Y:S01]  /*3b80*/  FADD.FTZ R11, -R7, R22 ;  /* 0x00000016070b7221 */ /* 0x010fe20000010100 */
[----:B------:R-:W1:Y:S01]  /*3b90*/  LDS R12, [R8+0xa00] ;  /* 0x000a0000080c7984 */ /* 0x000e620000000800 */
[----:B--2---:R-:W-:Y:S01]  /*3ba0*/  FMUL.FTZ R17, R15, 1.4426950216293334961 ;  /* 0x3fb8aa3b0f117820 */ /* 0x004fe20000410000 */
[----:B------:R-:W2:Y:S01]  /*3bb0*/  MUFU.EX2 R25, R13 ;  /* 0x0000000d00197308 */ /* 0x000ea20000000800 */
[----:B------:R-:W-:Y:S01]  /*3bc0*/  FMUL.FTZ R11, R11, 1.4426950216293334961 ;  /* 0x3fb8aa3b0b0b7820 */ /* 0x000fe20000410000 */
[----:B------:R-:W3:Y:S01]  /*3bd0*/  LDS R18, [R8+0xb00] ;  /* 0x000b000008127984 */ /* 0x000ee20000000800 */
[C---:B-----5:R-:W-:Y:S01]  /*3be0*/  FADD.FTZ R15, -R7.reuse, R24 ;  /* 0x00000018070f7221 */ /* 0x060fe20000010100 */
[----:B------:R-:W4:Y:S01]  /*3bf0*/  MUFU.EX2 R27, R17 ;  /* 0x00000011001b7308 */ /* 0x000f220000000800 */
[----:B------:R-:W-:Y:S01]  /*3c00*/  FADD.FTZ R26, -R7, R26 ;  /* 0x0000001a071a7221 */ /* 0x000fe20000010100 */
[----:B------:R-:W5:Y:S01]  /*3c10*/  LDS R22, [R8+0xc00] ;  /* 0x000c000008167984 */ /* 0x000f620000000800 */
[----:B------:R-:W-:Y:S01]  /*3c20*/  FMUL.FTZ R21, R15, 1.4426950216293334961 ;  /* 0x3fb8aa3b0f157820 */ /* 0x000fe20000410000 */
[----:B------:R-:W4:Y:S01]  /*3c30*/  MUFU.EX2 R11, R11 ;  /* 0x0000000b000b7308 */ /* 0x000f220000000800 */
[----:B------:R-:W-:Y:S01]  /*3c40*/  FMUL.FTZ R15, R26, 1.4426950216293334961 ;  /* 0x3fb8aa3b1a0f7820 */ /* 0x000fe20000410000 */
[----:B------:R-:W5:Y:S01]  /*3c50*/  LDS R24, [R8+0xd00] ;  /* 0x000d000008187984 */ /* 0x000f620000000800 */
[C---:B------:R-:W-:Y:S01]  /*3c60*/  FADD.FTZ R32, -R7.reuse, R32 ;  /* 0x0000002007207221 */ /* 0x040fe20000010100 */
[----:B------:R-:W0:Y:S01]  /*3c70*/  MUFU.EX2 R13, R21 ;  /* 0x00000015000d7308 */ /* 0x000e220000000800 */
[----:B------:R-:W-:Y:S01]  /*3c80*/  FADD.FTZ R34, -R7, R34 ;  /* 0x0000002207227221 */ /* 0x000fe20000010100 */
[----:B--2---:R-:W-:Y:S01]  /*3c90*/  FADD.FTZ R6, R25, R6 ;  /* 0x0000000619067221 */ /* 0x004fe20000010000 */
[----:B------:R-:W-:Y:S01]  /*3ca0*/  FMUL.FTZ R32, R32, 1.4426950216293334961 ;  /* 0x3fb8aa3b20207820 */ /* 0x000fe20000410000 */
[----:B------:R-:W2:Y:S01]  /*3cb0*/  MUFU.EX2 R15, R15 ;  /* 0x0000000f000f7308 */ /* 0x000ea20000000800 */
[----:B------:R-:W-:Y:S01]  /*3cc0*/  FMUL.FTZ R19, R34, 1.4426950216293334961 ;  /* 0x3fb8aa3b22137820 */ /* 0x000fe20000410000 */
[----:B----4-:R-:W-:Y:S01]  /*3cd0*/  FADD.FTZ R6, R6, R27 ;  /* 0x0000001b06067221 */ /* 0x010fe20000010000 */
[C---:B------:R-:W-:Y:S01]  /*3ce0*/  FADD.FTZ R36, -R7.reuse, R36 ;  /* 0x0000002407247221 */ /* 0x040fe20000010100 */
[----:B------:R-:W4:Y:S01]  /*3cf0*/  MUFU.EX2 R17, R32 ;  /* 0x0000002000117308 */ /* 0x000f220000000800 */
[C---:B------:R-:W-:Y:S01]  /*3d00*/  FADD.FTZ R38, -R7.reuse, R38 ;  /* 0x0000002607267221 */ /* 0x040fe20000010100 */
[----:B------:R-:W-:Y:S01]  /*3d10*/  FADD.FTZ R6, R6, R11 ;  /* 0x0000000b06067221 */ /* 0x000fe20000010000 */
[----:B------:R-:W-:Y:S01]  /*3d20*/  FMUL.FTZ R36, R36, 1.4426950216293334961 ;  /* 0x3fb8aa3b24247820 */ /* 0x000fe20000410000 */
[----:B------:R-:W1:Y:S01]  /*3d30*/  MUFU.EX2 R19, R19 ;  /* 0x0000001300137308 */ /* 0x000e620000000800 */
[----:B------:R-:W-:Y:S01]  /*3d40*/  FMUL.FTZ R23, R38, 1.4426950216293334961 ;  /* 0x3fb8aa3b26177820 */ /* 0x000fe20000410000 */
[----:B0-----:R-:W-:Y:S01]  /*3d50*/  FADD.FTZ R6, R6, R13 ;  /* 0x0000000d06067221 */ /* 0x001fe20000010000 */
[C---:B------:R-:W-:Y:S01]  /*3d60*/  FADD.FTZ R40, -R7.reuse, R40 ;  /* 0x0000002807287221 */ /* 0x040fe20000010100 */
[----:B------:R-:W0:Y:S01]  /*3d70*/  MUFU.EX2 R21, R36 ;  /* 0x0000002400157308 */ /* 0x000e220000000800 */
[C---:B------:R-:W-:Y:S01]  /*3d80*/  FADD.FTZ R20, -R7.reuse, R20 ;  /* 0x0000001407147221 */ /* 0x040fe20000010100 */
[----:B--2---:R-:W-:Y:S01]  /*3d90*/  FADD.FTZ R6, R6, R15 ;  /* 0x0000000f06067221 */ /* 0x004fe20000010000 */
[----:B------:R-:W-:Y:S01]  /*3da0*/  FMUL.FTZ R40, R40, 1.4426950216293334961 ;  /* 0x3fb8aa3b28287820 */ /* 0x000fe20000410000 */
[----:B------:R-:W2:Y:S01]  /*3db0*/  MUFU.EX2 R23, R23 ;  /* 0x0000001700177308 */ /* 0x000ea20000000800 */
[C---:B------:R-:W-:Y:S01]  /*3dc0*/  FADD.FTZ R14, -R7.reuse, R14 ;  /* 0x0000000e070e7221 */ /* 0x040fe20000010100 */
[----:B----4-:R-:W-:Y:S01]  /*3dd0*/  FADD.FTZ R6, R6, R17 ;  /* 0x0000001106067221 */ /* 0x010fe20000010000 */
[----:B------:R-:W-:Y:S01]  /*3de0*/  FMUL.FTZ R20, R20, 1.4426950216293334961 ;  /* 0x3fb8aa3b14147820 */ /* 0x000fe20000410000 */
[----:B------:R-:W4:Y:S01]  /*3df0*/  MUFU.EX2 R29, R40 ;  /* 0x00000028001d7308 */ /* 0x000f220000000800 */
[----:B------:R2:W-:Y:S01]  /*3e00*/  STS [R8+-0x200], R25 ;  /* 0xfffe001908007388 */ /* 0x0005e20000000800 */
[----:B-1----:R-:W-:Y:S01]  /*3e10*/  FADD.FTZ R6, R6, R19 ;  /* 0x0000001306067221 */ /* 0x002fe20000010000 */
[C---:B------:R-:W-:Y:S01]  /*3e20*/  FADD.FTZ R12, -R7.reuse, R12 ;  /* 0x0000000c070c7221 */ /* 0x040fe20000010100 */
[----:B------:R-:W-:Y:S01]  /*3e30*/  FMUL.FTZ R14, R14, 1.4426950216293334961 ;  /* 0x3fb8aa3b0e0e7820 */ /* 0x000fe20000410000 */
[----:B------:R1:W-:Y:S01]  /*3e40*/  STS [R8+-0x100], R27 ;  /* 0xffff001b08007388 */ /* 0x0003e20000000800 */
[----:B0-----:R-:W-:Y:S01]  /*3e50*/  FADD.FTZ R6, R6, R21 ;  /* 0x0000001506067221 */ /* 0x001fe20000010000 */
[C---:B---3--:R-:W-:Y:S01]  /*3e60*/  FADD.FTZ R18, -R7.reuse, R18 ;  /* 0x0000001207127221 */ /* 0x048fe20000010100 */
[----:B------:R-:W-:Y:S01]  /*3e70*/  FMUL.FTZ R12, R12, 1.4426950216293334961 ;  /* 0x3fb8aa3b0c0c7820 */ /* 0x000fe20000410000 */
[----:B------:R-:W-:Y:S01]  /*3e80*/  STS [R8], R11 ;  /* 0x0000000b08007388 */ /* 0x000fe20000000800 */
[----:B--2---:R-:W-:Y:S01]  /*3e90*/  FADD.FTZ R6, R6, R23 ;  /* 0x0000001706067221 */ /* 0x004fe20000010000 */
[----:B------:R-:W0:Y:S01]  /*3ea0*/  MUFU.EX2 R25, R20 ;  /* 0x0000001400197308 */ /* 0x000e220000000800 */
[C---:B-----5:R-:W-:Y:S01]  /*3eb0*/  FADD.FTZ R22, -R7.reuse, R22 ;  /* 0x0000001607167221 */ /* 0x060fe20000010100 */
[----:B------:R-:W-:Y:S01]  /*3ec0*/  FMUL.FTZ R18, R18, 1.4426950216293334961 ;  /* 0x3fb8aa3b12127820 */ /* 0x000fe20000410000 */
[----:B----4-:R-:W-:Y:S01]  /*3ed0*/  FADD.FTZ R6, R6, R29 ;  /* 0x0000001d06067221 */ /* 0x010fe20000010000 */
[----:B-1----:R-:W1:Y:S01]  /*3ee0*/  MUFU.EX2 R27, R14 ;  /* 0x0000000e001b7308 */ /* 0x002e620000000800 */
[----:B------:R-:W-:Y:S01]  /*3ef0*/  FADD.FTZ R24, -R7, R24 ;  /* 0x0000001807187221 */ /* 0x000fe20000010100 */
[----:B------:R-:W-:Y:S01]  /*3f00*/  FMUL.FTZ R22, R22, 1.4426950216293334961 ;  /* 0x3fb8aa3b16167820 */ /* 0x000fe20000410000 */
[----:B------:R-:W-:Y:S01]  /*3f10*/  STS [R8+0x100], R13 ;  /* 0x0001000d08007388 */ /* 0x000fe20000000800 */
[----:B------:R-:W2:Y:S01]  /*3f20*/  MUFU.EX2 R31, R12 ;  /* 0x0000000c001f7308 */ /* 0x000ea20000000800 */
[----:B------:R-:W-:-:S02]  /*3f30*/  FMUL.FTZ R24, R24, 1.4426950216293334961 ;  /* 0x3fb8aa3b18187820 */ /* 0x000fc40000410000 */
[----:B------:R-:W-:Y:S01]  /*3f40*/  STS [R8+0x200], R15 ;  /* 0x0002000f08007388 */ /* 0x000fe20000000800 */
[----:B------:R-:W3:Y:S01]  /*3f50*/  MUFU.EX2 R33, R18 ;  /* 0x0000001200217308 */ /* 0x000ee20000000800 */
[----:B0-----:R-:W-:Y:S02]  /*3f60*/  FADD.FTZ R6, R6, R25 ;  /* 0x0000001906067221 */ /* 0x001fe40000010000 */
[----:B------:R-:W-:Y:S01]  /*3f70*/  STS [R8+0x300], R17 ;  /* 0x0003001108007388 */ /* 0x000fe20000000800 */
[----:B------:R-:W0:Y:S01]  /*3f80*/  MUFU.EX2 R35, R22 ;  /* 0x0000001600237308 */ /* 0x000e220000000800 */
[----:B-1----:R-:W-:Y:S02]  /*3f90*/  FADD.FTZ R6, R6, R27 ;  /* 0x0000001b06067221 */ /* 0x002fe40000010000 */
[----:B------:R-:W-:Y:S01]  /*3fa0*/  STS [R8+0x400], R19 ;  /* 0x0004001308007388 */ /* 0x000fe20000000800 */
[----:B------:R-:W1:Y:S01]  /*3fb0*/  MUFU.EX2 R37, R24 ;  /* 0x0000001800257308 */ /* 0x000e620000000800 */
[----:B--2---:R-:W-:-:S02]  /*3fc0*/  FADD.FTZ R6, R6, R31 ;  /* 0x0000001f06067221 */ /* 0x004fc40000010000 */
[----:B------:R-:W-:Y:S02]  /*3fd0*/  STS [R8+0x500], R21 ;  /* 0x0005001508007388 */ /* 0x000fe40000000800 */
[----:B---3--:R-:W-:Y:S02]  /*3fe0*/  FADD.FTZ R6, R6, R33 ;  /* 0x0000002106067221 */ /* 0x008fe40000010000 */
[----:B------:R-:W-:Y:S02]  /*3ff0*/  STS [R8+0x600], R23 ;  /* 0x0006001708007388 */ /* 0x000fe40000000800 */
[----:B0-----:R-:W-:Y:S02]  /*4000*/  FADD.FTZ R6, R6, R35 ;  /* 0x0000002306067221 */ /* 0x001fe40000010000 */
[----:B------:R-:W-:Y:S02]  /*4010*/  STS [R8+0x700], R29 ;  /* 0x0007001d08007388 */ /* 0x000fe40000000800 */
[----:B-1----:R-:W-:-:S02]  /*4020*/  FADD.FTZ R6, R6, R37 ;  /* 0x0000002506067221 */ /* 0x002fc40000010000 */
        /* <DEDUP_REMOVED lines=8> */
.L_x_289:
[----:B------:R-:W-:Y:S05]  /*40b0*/  BSYNC.RECONVERGENT B1 ;  /* 0x0000000000017941 */ /* 0x000fea0003800200 */
.L_x_288:
[----:B------:R-:W-:Y:S01]  /*40c0*/  IADD3 R10, PT, PT, -R9, UR46, RZ ;  /* 0x0000002e090a7c10 */ /* 0x000fe2000fffe1ff */
[----:B------:R-:W-:Y:S03]  /*40d0*/  BSSY.RECONVERGENT B1, `(.L_x_291) ;  /* 0x0000036000017945 */ /* 0x000fe60003800200 */
[----:B------:R-:W-:-:S13]  /*40e0*/  ISETP.GT.AND P1, PT, R10, 0x100, PT ;  /* 0x000001000a00780c */ /* 0x000fda0003f24270 */
[----:B------:R-:W-:Y:S05]  /*40f0*/  @!P1 BRA `(.L_x_292) ;  /* 0x0000000000cc9947 */ /* 0x000fea0003800000 */
[----:B------:R-:W0:Y:S01]  /*4100*/  LDS R10, [R8+-0x200] ;  /* 0xfffe0000080a7984 */ /* 0x000e220000000800 */
[----:B------:R-:W-:Y:S02]  /*4110*/  PLOP3.LUT P0, PT, PT, PT, PT, 0x8, 0x80 ;  /* 0x000000000080781c */ /* 0x000fe40003f0e170 */
[----:B------:R-:W-:Y:S01]  /*4120*/  IADD3 R9, PT, PT, R9, 0x200, RZ ;  /* 0x0000020009097810 */ /* 0x000fe20007ffe0ff */
[----:B------:R-:W3:Y:S04]  /*4130*/  LDS R12, [R8+-0x100] ;  /* 0xffff0000080c7984 */ /* 0x000ee80000000800 */
[----:B------:R-:W5:Y:S04]  /*4140*/  LDS R14, [R8] ;  /* 0x00000000080e7984 */ /* 0x000f680000000800 */
[----:B------:R-:W2:Y:S04]  /*4150*/  LDS R18, [R8+0x100] ;  /* 0x0001000008127984 */ /* 0x000ea80000000800 */
[----:B------:R-:W2:Y:S04]  /*4160*/  LDS R20, [R8+0x200] ;  /* 0x0002000008147984 */ /* 0x000ea80000000800 */
[----:B----4-:R-:W4:Y:S04]  /*4170*/  LDS R22, [R8+0x300] ;  /* 0x0003000008167984 */ /* 0x010f280000000800 */
[----:B------:R-:W4:Y:S04]  /*4180*/  LDS R24, [R8+0x400] ;  /* 0x0004000008187984 */ /* 0x000f280000000800 */
[----:B------:R-:W4:Y:S01]  /*4190*/  LDS R26, [R8+0x500] ;  /* 0x00050000081a7984 */ /* 0x000f220000000800 */
[C---:B0-----:R-:W-:Y:S01]  /*41a0*/  FADD.FTZ R10, -R7.reuse, R10 ;  /* 0x0000000a070a7221 */ /* 0x041fe20000010100 */
[----:B---3--:R-:W-:-:S03]  /*41b0*/  FADD.FTZ R12, -R7, R12 ;  /* 0x0000000c070c7221 */ /* 0x008fc60000010100 */
[----:B------:R-:W-:Y:S01]  /*41c0*/  FMUL.FTZ R10, R10, 1.4426950216293334961 ;  /* 0x3fb8aa3b0a0a7820 */ /* 0x000fe20000410000 */
[C---:B-----5:R-:W-:Y:S01]  /*41d0*/  FADD.FTZ R14, -R7.reuse, R14 ;  /* 0x0000000e070e7221 */ /* 0x060fe20000010100 */
[----:B------:R-:W-:Y:S02]  /*41e0*/  FMUL.FTZ R12, R12, 1.4426950216293334961 ;  /* 0x3fb8aa3b0c0c7820 */ /* 0x000fe40000410000 */
[----:B-1----:R-:W0:Y:S01]  /*41f0*/  MUFU.EX2 R11, R10 ;  /* 0x0000000a000b7308 */ /* 0x002e220000000800 */
[C---:B--2---:R-:W-:Y:S01]  /*4200*/  FADD.FTZ R18, -R7.reuse, R18 ;  /* 0x0000001207127221 */ /* 0x044fe20000010100 */
[----:B------:R-:W-:Y:S02]  /*4210*/  FMUL.FTZ R14, R14, 1.4426950216293334961 ;  /* 0x3fb8aa3b0e0e7820 */ /* 0x000fe40000410000 */
[----:B------:R-:W1:Y:S01]  /*4220*/  MUFU.EX2 R13, R12 ;  /* 0x0000000c000d7308 */ /* 0x000e620000000800 */
[----:B------:R-:W-:Y:S01]  /*4230*/  FADD.FTZ R20, -R7, R20 ;  /* 0x0000001407147221 */ /* 0x000fe20000010100 */
[----:B------:R-:W-:-:S02]  /*4240*/  FMUL.FTZ R18, R18, 1.4426950216293334961 ;  /* 0x3fb8aa3b12127820 */ /* 0x000fc40000410000 */
[----:B------:R-:W2:Y:S01]  /*4250*/  MUFU.EX2 R15, R14 ;  /* 0x0000000e000f7308 */ /* 0x000ea20000000800 */
[C---:B----4-:R-:W-:Y:S01]  /*4260*/  FADD.FTZ R22, -R7.reuse, R22 ;  /* 0x0000001607167221 */ /* 0x050fe20000010100 */
        /* <DEDUP_REMOVED lines=28> */
.L_x_292:
[----:B------:R-:W-:Y:S05]  /*4430*/  BSYNC.RECONVERGENT B1 ;  /* 0x0000000000017941 */ /* 0x000fea0003800200 */
.L_x_291:
[----:B------:R-:W-:-:S13]  /*4440*/  ISETP.LT.OR P0, PT, R9, UR46, P0 ;  /* 0x0000002e09007c0c */ /* 0x000fda0008701670 */
[----:B------:R-:W-:Y:S05]  /*4450*/  @!P0 BRA `(.L_x_283) ;  /* 0x0000000400e48947 */ /* 0x000fea0003800000 */
[----:B------:R-:W0:Y:S04]  /*4460*/  LDS R10, [R8+-0x200] ;  /* 0xfffe0000080a7984 */ /* 0x000e280000000800 */
[----:B------:R-:W3:Y:S04]  /*4470*/  LDS R12, [R8+-0x100] ;  /* 0xffff0000080c7984 */ /* 0x000ee80000000800 */
[----:B------:R-:W5:Y:S04]  /*4480*/  LDS R14, [R8] ;  /* 0x00000000080e7984 */ /* 0x000f680000000800 */
[----:B------:R-:W1:Y:S01]  /*4490*/  LDS R18, [R8+0x100] ;  /* 0x0001000008127984 */ /* 0x000e620000000800 */
[C---:B0-----:R-:W-:Y:S01]  /*44a0*/  FADD.FTZ R10, -R7.reuse, R10 ;  /* 0x0000000a070a7221 */ /* 0x041fe20000010100 */
[----:B---3--:R-:W-:-:S03]  /*44b0*/  FADD.FTZ R12, -R7, R12 ;  /* 0x0000000c070c7221 */ /* 0x008fc60000010100 */
[----:B------:R-:W-:Y:S01]  /*44c0*/  FMUL.FTZ R10, R10, 1.4426950216293334961 ;  /* 0x3fb8aa3b0a0a7820 */ /* 0x000fe20000410000 */
[C---:B-----5:R-:W-:Y:S01]  /*44d0*/  FADD.FTZ R14, -R7.reuse, R14 ;  /* 0x0000000e070e7221 */ /* 0x060fe20000010100 */
[----:B------:R-:W-:Y:S02]  /*44e0*/  FMUL.FTZ R12, R12, 1.4426950216293334961 ;  /* 0x3fb8aa3b0c0c7820 */ /* 0x000fe40000410000 */
[----:B------:R-:W0:Y:S01]  /*44f0*/  MUFU.EX2 R9, R10 ;  /* 0x0000000a00097308 */ /* 0x000e220000000800 */
[----:B-1----:R-:W-:Y:S01]  /*4500*/  FADD.FTZ R18, -R7, R18 ;  /* 0x0000001207127221 */ /* 0x002fe20000010100 */
        /* <DEDUP_REMOVED lines=14> */
.L_x_284:
[----:B------:R-:W-:Y:S01]  /*45f0*/  HFMA2 R6, -RZ, RZ, 0, 3.814697265625e-06 ;  /* 0x00000040ff067431 */ /* 0x000fe200000001ff */
[----:B-1----:R-:W-:Y:S01]  /*4600*/  LOP3.LUT R11, RZ, R2, RZ, 0x33, !PT ;  /* 0x00000002ff0b7212 */ /* 0x002fe200078e33ff */
        /* <DEDUP_REMOVED lines=19> */
.L_x_295:
        /* <DEDUP_REMOVED lines=17> */
.L_x_294:
[----:B------:R-:W-:Y:S05]  /*4850*/  BSYNC.RECONVERGENT B1 ;  /* 0x0000000000017941 */ /* 0x000fea0003800200 */
.L_x_293:
        /* <DEDUP_REMOVED lines=14> */
.L_x_296:
        /* <DEDUP_REMOVED lines=43> */
.L_x_283:
[----:B------:R-:W-:Y:S05]  /*4bf0*/  BSYNC.RECONVERGENT B0 ;  /* 0x0000000000007941 */ /* 0x000fea0003800200 */
.L_x_282:
[----:B0-----:R-:W0:Y:S01]  /*4c00*/  SHFL.BFLY PT, R7, R6, 0x10, 0x1f ;  /* 0x0e001f0006077f89 */ /* 0x001e2200000e0000 */
[C---:B------:R-:W-:Y:S01]  /*4c10*/  ISETP.NE.AND P0, PT, R0.reuse, RZ, PT ;  /* 0x000000ff0000720c */ /* 0x040fe20003f05270 */
[----:B------:R-:W3:Y:S01]  /*4c20*/  LDCU.U8 UR10, c[0x0][0x48c] ;  /* 0x00009180ff0a77ac */ /* 0x000ee20008000000 */
[----:B------:R-:W-:Y:S01]  /*4c30*/  ISETP.GT.U32.AND P1, PT, R0, 0x1, PT ;  /* 0x000000010000780c */ /* 0x000fe20003f24070 */
[----:B------:R-:W-:Y:S01]  /*4c40*/  UMOV UR4, URZ ;  /* 0x000000ff00047c82 */ /* 0x000fe20008000000 */
[----:B------:R-:W-:Y:S01]  /*4c50*/  UMOV UR5, URZ ;  /* 0x000000ff00057c82 */ /* 0x000fe20008000000 */
[----:B0-----:R-:W-:-:S05]  /*4c60*/  FADD.FTZ R7, R7, R6 ;  /* 0x0000000607077221 */ /* 0x001fca0000010000 */
[----:B------:R-:W0:Y:S02]  /*4c70*/  SHFL.BFLY PT, R8, R7, 0x8, 0x1f ;  /* 0x0d001f0007087f89 */ /* 0x000e2400000e0000 */
[----:B0-----:R-:W-:Y:S02]  /*4c80*/  FADD.FTZ R8, R7, R8 ;  /* 0x0000000807087221 */ /* 0x001fe40000010000 */
[----:B------:R-:W0:Y:S03]  /*4c90*/  LDC R7, c[0x0][0x3f4] ;  /* 0x0000fd00ff077b82 */ /* 0x000e260000000800 */
[----:B------:R-:W5:Y:S01]  /*4ca0*/  SHFL.BFLY PT, R9, R8, 0x4, 0x1f ;  /* 0x0c801f0008097f89 */ /* 0x000f6200000e0000 */
[----:B0-----:R-:W-:Y:S02]  /*4cb0*/  VIADD R7, R7, 0x4 ;  /* 0x0000000407077836 */ /* 0x001fe40000000000 */
[----:B-----5:R-:W-:-:S05]  /*4cc0*/  FADD.FTZ R9, R8, R9 ;  /* 0x0000000908097221 */ /* 0x020fca0000010000 */
[----:B------:R-:W0:Y:S02]  /*4cd0*/  SHFL.BFLY PT, R10, R9, 0x2, 0x1f ;  /* 0x0c401f00090a7f89 */ /* 0x000e2400000e0000 */
[----:B0-----:R-:W-:-:S05]  /*4ce0*/  FADD.FTZ R10, R9, R10 ;  /* 0x0000000a090a7221 */ /* 0x001fca0000010000 */
[----:B-1----:R-:W0:Y:S02]  /*4cf0*/  SHFL.BFLY PT, R11, R10, 0x1, 0x1f ;  /* 0x0c201f000a0b7f89 */ /* 0x002e2400000e0000 */
[----:B0-----:R-:W-:-:S05]  /*4d00*/  FADD.FTZ R11, R10, R11 ;  /* 0x0000000b0a0b7221 */ /* 0x001fca0000010000 */
[----:B------:R0:W-:Y:S01]  /*4d10*/  @!P0 STS [R4+0x8], R11 ;  /* 0x0000080b04008388 */ /* 0x0001e20000000800 */
[----:B------:R-:W-:Y:S01]  /*4d20*/  BAR.SYNC.DEFER_BLOCKING 0x0 ;  /* 0x0000000000007b1d */ /* 0x000fe20000010000 */
[----:B---3--:R-:W-:Y:S02]  /*4d30*/  ISETP.NE.AND P0, PT, RZ, UR10, PT ;  /* 0x0000000aff007c0c */ /* 0x008fe4000bf05270 */
[----:B0-----:R-:W-:-:S04]  /*4d40*/  SHF.R.S32.HI R4, RZ, 0x1f, R7 ;  /* 0x0000001fff047819 */ /* 0x001fc80000011407 */
[----:B------:R-:W-:-:S04]  /*4d50*/  LEA.HI R4, R4, R7, RZ, 0x2 ;  /* 0x0000000704047211 */ /* 0x000fc800078f10ff */
[----:B------:R-:W-:Y:S01]  /*4d60*/  SHF.L.U32 R4, R4, 0x2, RZ ;  /* 0x0000000204047819 */ /* 0x000fe200000006ff */
[----:B------:R-:W0:Y:S01]  /*4d70*/  @!P1 LDS R11, [R5+0x8] ;  /* 0x00000800050b9984 */ /* 0x000e220000000800 */
[----:B------:R-:W-:-:S03]  /*4d80*/  ISETP.GE.AND P1, PT, R3, UR46, PT ;  /* 0x0000002e03007c0c */ /* 0x000fc6000bf26270 */
[----:B0-----:R-:W0:Y:S02]  /*4d90*/  SHFL.BFLY PT, R0, R11, 0x1, 0x1f ;  /* 0x0c201f000b007f89 */ /* 0x001e2400000e0000 */
[----:B0-----:R-:W-:-:S06]  /*4da0*/  FADD.FTZ R6, R0, R11 ;  /* 0x0000000b00067221 */ /* 0x001fcc0000010000 */
[----:B------:R-:W0:Y:S02]  /*4db0*/  SHFL.IDX PT, R6, R6, RZ, 0x1f ;  /* 0x00001fff06067589 */ /* 0x000e2400000e0000 */
[----:B0-----:R-:W-:-:S06]  /*4dc0*/  FADD.FTZ R0, R6, 9.9999999747524270788e-07 ;  /* 0x358637bd06007421 */ /* 0x001fcc0000010000 */
[----:B------:R-:W0:Y:S01]  /*4dd0*/  MUFU.RCP R0, R0 ;  /* 0x0000000000007308 */ /* 0x000e220000001000 */
[----:B------:R-:W-:Y:S05]  /*4de0*/  @!P0 BRA `(.L_x_297) ;  /* 0x0000000000188947 */ /* 0x000fea0003800000 */
[----:B------:R-:W1:Y:S01]  /*4df0*/  LDCU UR4, c[0x0][0x488] ;  /* 0x00009100ff0477ac */ /* 0x000e620008000800 */
[----:B------:R-:W1:Y:S01]  /*4e00*/  LDCU UR5, c[0x0][0x40c] ;  /* 0x00008180ff0577ac */ /* 0x000e620008000800 */
[----:B------:R-:W3:Y:S01]  /*4e10*/  LDCU UR7, c[0x0][0x3f4] ;  /* 0x00007e80ff0777ac */ /* 0x000ee20008000800 */
[----:B-1----:R-:W-:-:S04]  /*4e20*/  UIMAD UR40, UR40, UR4, UR5 ;  /* 0x00000004282872a4 */ /* 0x002fc8000f8e0205 */
[----:B---3--:R-:W-:-:S04]  /*4e30*/  UIMAD UR4, UR40, UR7, URZ ;  /* 0x00000007280472a4 */ /* 0x008fc8000f8e02ff */
[----:B------:R-:W-:-:S12]  /*4e40*/  USHF.R.S32.HI UR5, URZ, 0x1f, UR4 ;  /* 0x0000001fff057899 */ /* 0x000fd80008011404 */
.L_x_297:
[----:B------:R-:W-:Y:S01]  /*4e50*/  BSSY.RECONVERGENT B0, `(.L_x_298) ;  /* 0x0000065000007945 */ /* 0x000fe20003800200 */
[----:B------:R-:W-:-:S03]  /*4e60*/  LOP3.LUT R32, R4, 0xfffffff0, RZ, 0xc0, !PT ;  /* 0xfffffff004207812 */ /* 0x000fc600078ec0ff */
[----:B------:R-:W-:Y:S05]  /*4e70*/  @P1 BRA `(.L_x_299) ;  /* 0x0000000400881947 */ /* 0x000fea0003800000 */
[----:B------:R-:W-:Y:S01]  /*4e80*/  IMAD.MOV.U32 R4, RZ, RZ, 0x40 ;  /* 0x00000040ff047424 */ /* 0x000fe200078e00ff */
        /* <DEDUP_REMOVED lines=8> */
[----:B------:R-:W1:Y:S01]  /*4f10*/  S2UR UR8, SR_CgaCtaId ;  /* 0x00000000000879c3 */ /* 0x000e620000008800 */
        /* <DEDUP_REMOVED lines=9> */
[----:B------:R-:W-:Y:S02]  /*4fb0*/  SHF.L.U32 R5, R2, 0x1, RZ ;  /* 0x0000000102057819 */ /* 0x000fe400000006ff */
[----:B------:R-:W-:Y:S01]  /*4fc0*/  IADD3 R8, PT, PT, -R4, RZ, RZ ;  /* 0x000000ff04087210 */ /* 0x000fe20007ffe1ff */
[----:B------:R-:W-:Y:S01]  /*4fd0*/  IMAD.IADD R3, R3, 0x1, R6 ;  /* 0x0000000103037824 */ /* 0x000fe200078e0206 */
[----:B---3--:R-:W-:-:S04]  /*4fe0*/  LEA R9, P2, R10, UR12, 0x2 ;  /* 0x0000000c0a097c11 */ /* 0x008fc8000f8410ff */
[----:B------:R-:W-:Y:S01]  /*4ff0*/  LEA.HI.X R10, R10, UR13, R7, 0x2, P2 ;  /* 0x0000000d0a0a7c11 */ /* 0x000fe200090f1407 */
[----:B-1----:R-:W-:-:S06]  /*5000*/  ULEA UR7, UR8, UR7, 0x18 ;  /* 0x0000000708077291 */ /* 0x002fcc000f8ec0ff */
[----:B------:R-:W-:Y:S02]  /*5010*/  IADD3 R6, PT, PT, R32, UR7, R5 ;  /* 0x0000000720067c10 */ /* 0x000fe4000fffe005 */
[----:B------:R-:W-:-:S07]  /*5020*/  LEA R7, R2, UR7, 0x2 ;  /* 0x0000000702077c11 */ /* 0x000fce000f8e10ff */
.L_x_302:
[----:B-1----:R1:W0:Y:S01]  /*5030*/  LDS R5, [R7] ;  /* 0x0000000007057984 */ /* 0x0022220000000800 */
[----:B------:R-:W-:-:S05]  /*5040*/  VIADD R8, R8, 0x1 ;  /* 0x0000000108087836 */ /* 0x000fca0000000000 */
[----:B------:R-:W-:Y:S02]  /*5050*/  ISETP.NE.AND P3, PT, R8, RZ, PT ;  /* 0x000000ff0800720c */ /* 0x000fe40003f65270 */
[----:B-1----:R-:W-:Y:S01]  /*5060*/  IADD3 R7, PT, PT, R7, 0x100, RZ ;  /* 0x0000010007077810 */ /* 0x002fe20007ffe0ff */
[----:B0-----:R-:W-:Y:S01]  /*5070*/  FMUL.FTZ R11, R5, R0 ;  /* 0x00000000050b7220 */ /* 0x001fe20000410000 */
[----:B------:R-:W-:-:S04]  /*5080*/  @P0 MOV R5, R10 ;  /* 0x0000000a00050202 */ /* 0x000fc80000000f00 */
[----:B------:R-:W-:-:S04]  /*5090*/  F2FP.F16.F32.PACK_AB R4, RZ, R11 ;  /* 0x0000000bff04723e */ /* 0x000fc800000000ff */
[----:B------:R-:W-:Y:S01]  /*50a0*/  PRMT R12, R4, 0x7610, R12 ;  /* 0x00007610040c7816 */ /* 0x000fe2000000000c */
[----:B------:R-:W-:Y:S01]  /*50b0*/  @P0 IMAD.MOV.U32 R4, RZ, RZ, R9 ;  /* 0x000000ffff040224 */ /* 0x000fe200078e0009 */
[----:B------:R-:W-:-:S03]  /*50c0*/  IADD3 R9, P2, PT, R9, 0x100, RZ ;  /* 0x0000010009097810 */ /* 0x000fc60007f5e0ff */
[----:B------:R0:W-:Y:S02]  /*50d0*/  STS.U16 [R6], R12 ;  /* 0x0000000c06007388 */ /* 0x0001e40000000400 */
[----:B------:R-:W-:Y:S02]  /*50e0*/  IMAD.X R10, RZ, RZ, R10, P2 ;  /* 0x000000ffff0a7224 */ /* 0x000fe400010e060a */
[----:B------:R1:W-:Y:S01]  /*50f0*/  @P0 STG.E desc[UR36][R4.64], R11 ;  /* 0x0000000b04000986 */ /* 0x0003e2000c101924 */
[----:B0-----:R-:W-:Y:S01]  /*5100*/  IADD3 R6, PT, PT, R6, 0x80, RZ ;  /* 0x0000008006067810 */ /* 0x001fe20007ffe0ff */
[----:B------:R-:W-:Y:S06]  /*5110*/  @P3 BRA `(.L_x_302) ;  /* 0xfffffffc00c43947 */ /* 0x000fec000383ffff */
.L_x_301:
[----:B------:R-:W-:Y:S05]  /*5120*/  BSYNC.RECONVERGENT B1 ;  /* 0x0000000000017941 */ /* 0x000fea0003800200 */
.L_x_300:
[----:B------:R-:W-:Y:S05]  /*5130*/  @!P1 BRA `(.L_x_299) ;  /* 0x0000000000d89947 */ /* 0x000fea0003800000 */
[----:B------:R-:W3:Y:S01]  /*5140*/  S2R R7, SR_CgaCtaId ;  /* 0x0000000000077919 */ /* 0x000ee20000008800 */
[----:B------:R-:W5:Y:S01]  /*5150*/  LDCU.64 UR12, c[0x0][0x480] ;  /* 0x00009000ff0c77ac */ /* 0x000f620008000a00 */
[----:B------:R-:W-:Y:S01]  /*5160*/  MOV R6, 0x400 ;  /* 0x0000040000067802 */ /* 0x000fe20000000f00 */
[C---:B-1----:R-:W-:Y:S01]  /*5170*/  IMAD R4, R3.reuse, 0x2, R32 ;  /* 0x0000000203047824 */ /* 0x042fe200078e0220 */
[----:B------:R-:W-:Y:S01]  /*5180*/  IADD3 R9, P2, PT, R3, UR4, RZ ;  /* 0x0000000403097c10 */ /* 0x000fe2000ff5e0ff */
[----:B------:R-:W-:Y:S02]  /*5190*/  USHF.L.U32 UR7, UR9, 0x2, URZ ;  /* 0x0000000209077899 */ /* 0x000fe400080006ff */
[----:B------:R-:W-:Y:S01]  /*51a0*/  MOV R5, UR9 ;  /* 0x0000000900057c02 */ /* 0x000fe20008000f00 */
[----:B------:R-:W-:Y:S01]  /*51b0*/  VIADD R6, R6, 0x110 ;  /* 0x0000011006067836 */ /* 0x000fe20000000000 */
[----:B------:R-:W-:Y:S02]  /*51c0*/  UISETP.NE.AND UP0, UPT, UR10, URZ, UPT ;  /* 0x000000ff0a00728c */ /* 0x000fe4000bf05270 */
[----:B------:R-:W-:Y:S01]  /*51d0*/  ISETP.NE.AND P1, PT, RZ, UR10, PT ;  /* 0x0000000aff007c0c */ /* 0x000fe2000bf25270 */
[----:B------:R-:W-:Y:S01]  /*51e0*/  IMAD R5, R5, -0x2, R4 ;  /* 0xfffffffe05057824 */ /* 0x000fe200078e0204 */
[----:B------:R-:W-:-:S02]  /*51f0*/  LEA R4, R3, -UR7, 0x2 ;  /* 0x8000000703047c11 */ /* 0x000fc4000f8e10ff */
[----:B------:R-:W-:Y:S02]  /*5200*/  PLOP3.LUT P0, PT, PT, PT, UP0, 0x80, 0x8 ;  /* 0x000000000008781c */ /* 0x000fe40003f0f008 */
[----:B-----5:R-:W-:Y:S02]  /*5210*/  LEA R8, P3, R9, UR12, 0x2 ;  /* 0x0000000c09087c11 */ /* 0x020fe4000f8610ff */
[----:B---3--:R-:W-:Y:S02]  /*5220*/  LEA R7, R7, R6, 0x18 ;  /* 0x0000000607077211 */ /* 0x008fe400078ec0ff */
[----:B------:R-:W-:Y:S02]  /*5230*/  IADD3.X R6, PT, PT, RZ, UR5, RZ, P2, !PT ;  /* 0x00000005ff067c10 */ /* 0x000fe400097fe4ff */
[----:B------:R-:W-:Y:S02]  /*5240*/  IADD3 R8, P2, PT, R8, 0x200, RZ ;  /* 0x0000020008087810 */ /* 0x000fe40007f5e0ff */
[----:B------:R-:W-:-:S02]  /*5250*/  LEA.HI.X R9, R9, UR13, R6, 0x2, P3 ;  /* 0x0000000d09097c11 */ /* 0x000fc400098f1406 */
[--C-:B------:R-:W-:Y:S02]  /*5260*/  IADD3 R6, PT, PT, R4, 0x200, R7.reuse ;  /* 0x0000020004067810 */ /* 0x100fe40007ffe007 */
[----:B------:R-:W-:Y:S01]  /*5270*/  IADD3 R7, PT, PT, R5, 0x100, R7 ;  /* 0x0000010005077810 */ /* 0x000fe20007ffe007 */
[----:B------:R-:W-:-:S07]  /*5280*/  IMAD.X R11, RZ, RZ, R9, P2 ;  /* 0x000000ffff0b7224 */ /* 0x000fce00010e0609 */
.L_x_303:
[----:B------:R-:W0:Y:S01]  /*5290*/  LDS R5, [R6+-0x200] ;  /* 0xfffe000006057984 */ /* 0x000e220000000800 */
[----:B------:R-:W-:-:S04]  /*52a0*/  IADD3 R3, PT, PT, R3, 0x100, RZ ;  /* 0x0000010003037810 */ /* 0x000fc80007ffe0ff */
[----:B------:R-:W-:Y:S01]  /*52b0*/  ISETP.GE.AND P2, PT, R3, UR46, PT ;  /* 0x0000002e03007c0c */ /* 0x000fe2000bf46270 */
[----:B0-----:R-:W-:-:S05]  /*52c0*/  FMUL.FTZ R13, R5, R0 ;  /* 0x00000000050d7220 */ /* 0x001fca0000410000 */
[----:B------:R-:W-:-:S04]  /*52d0*/  F2FP.F16.F32.PACK_AB R4, RZ, R13 ;  /* 0x0000000dff04723e */ /* 0x000fc800000000ff */
[----:B------:R-:W-:-:S05]  /*52e0*/  PRMT R9, R4, 0x7610, R9 ;  /* 0x0000761004097816 */ /* 0x000fca0000000009 */
[----:B------:R-:W-:Y:S04]  /*52f0*/  STS.U16 [R7+-0x100], R9 ;  /* 0xffff000907007388 */ /* 0x000fe80000000400 */
[----:B------:R-:W0:Y:S02]  /*5300*/  LDS R5, [R6+-0x100] ;  /* 0xffff000006057984 */ /* 0x000e240000000800 */
[----:B0-----:R-:W-:-:S05]  /*5310*/  FMUL.FTZ R15, R5, R0 ;  /* 0x00000000050f7220 */ /* 0x001fca0000410000 */
[----:B------:R-:W-:-:S04]  /*5320*/  F2FP.F16.F32.PACK_AB R4, RZ, R15 ;  /* 0x0000000fff04723e */ /* 0x000fc800000000ff */
[----:B------:R-:W-:-:S05]  /*5330*/  PRMT R10, R4, 0x7610, R10 ;  /* 0x00007610040a7816 */ /* 0x000fca000000000a */
[----:B------:R-:W-:Y:S04]  /*5340*/  STS.U16 [R7+-0x80], R10 ;  /* 0xffff800a07007388 */ /* 0x000fe80000000400 */
[----:B------:R-:W2:Y:S02]  /*5350*/  LDS R5, [R6] ;  /* 0x0000000006057984 */ /* 0x000ea40000000800 */
[----:B--2---:R-:W-:Y:S01]  /*5360*/  FMUL.FTZ R17, R5, R0 ;  /* 0x0000000005117220 */ /* 0x004fe20000410000 */
[----:B------:R-:W-:-:S04]  /*5370*/  IMAD.MOV.U32 R5, RZ, RZ, R11 ;  /* 0x000000ffff057224 */ /* 0x000fc800078e000b */
[----:B------:R-:W-:-:S05]  /*5380*/  F2FP.F16.F32.PACK_AB R4, RZ, R17 ;  /* 0x00000011ff04723e */ /* 0x000fca00000000ff */
[----:B------:R0:W-:Y:S04]  /*5390*/  STS.U16 [R7], R4 ;  /* 0x0000000407007388 */ /* 0x0001e80000000400 */
[----:B------:R1:W2:Y:S01]  /*53a0*/  LDS R9, [R6+0x100] ;  /* 0x0001000006097984 */ /* 0x0002a20000000800 */
[----:B0-----:R-:W-:Y:S02]  /*53b0*/  MOV R4, R8 ;  /* 0x0000000800047202 */ /* 0x001fe40000000f00 */
[----:B-1----:R-:W-:-:S03]  /*53c0*/  IADD3 R6, PT, PT, R6, 0x400, RZ ;  /* 0x0000040006067810 */ /* 0x002fc60007ffe0ff */
[----:B------:R-:W-:Y:S01]  /*53d0*/  @P0 STG.E desc[UR36][R4.64+-0x200], R13 ;  /* 0xfffe000d04000986 */ /* 0x000fe2000c101924 */
[----:B------:R-:W-:-:S13]  /*53e0*/  PLOP3.LUT P0, PT, P1, PT, PT, 0x80, 0x8 ;  /* 0x000000000008781c */ /* 0x000fda0000f0f070 */
[----:B------:R-:W-:Y:S04]  /*53f0*/  @P0 STG.E desc[UR36][R4.64+-0x100], R15 ;  /* 0xffff000f04000986 */ /* 0x000fe8000c101924 */
[----:B------:R-:W-:Y:S01]  /*5400*/  @P0 STG.E desc[UR36][R4.64], R17 ;  /* 0x0000001104000986 */ /* 0x000fe2000c101924 */
[----:B--2---:R-:W-:-:S05]  /*5410*/  FMUL.FTZ R9, R9, R0 ;  /* 0x0000000009097220 */ /* 0x004fca0000410000 */
[----:B------:R-:W-:Y:S01]  /*5420*/  @P0 STG.E desc[UR36][R4.64+0x100], R9 ;  /* 0x0001000904000986 */ /* 0x000fe2000c101924 */
[----:B------:R-:W-:-:S04]  /*5430*/  F2FP.F16.F32.PACK_AB R8, RZ, R9 ;  /* 0x00000009ff08723e */ /* 0x000fc800000000ff */
[----:B------:R-:W-:Y:S02]  /*5440*/  PRMT R10, R8, 0x7610, R10 ;  /* 0x00007610080a7816 */ /* 0x000fe4000000000a */
[----:B------:R-:W-:-:S03]  /*5450*/  IADD3 R8, P3, PT, R4, 0x400, RZ ;  /* 0x0000040004087810 */ /* 0x000fc60007f7e0ff */
[----:B------:R0:W-:Y:S02]  /*5460*/  STS.U16 [R7+0x80], R10 ;  /* 0x0000800a07007388 */ /* 0x0001e40000000400 */
[----:B------:R-:W-:Y:S02]  /*5470*/  IMAD.X R11, RZ, RZ, R5, P3 ;  /* 0x000000ffff0b7224 */ /* 0x000fe400018e0605 */
[----:B0-----:R-:W-:Y:S01]  /*5480*/  VIADD R7, R7, 0x200 ;  /* 0x0000020007077836 */ /* 0x001fe20000000000 */
[----:B------:R-:W-:Y:S06]  /*5490*/  @!P2 BRA `(.L_x_303) ;  /* 0xfffffffc007ca947 */ /* 0x000fec000383ffff */
.L_x_299:
[----:B------:R-:W-:Y:S05]  /*54a0*/  BSYNC.RECONVERGENT B0 ;  /* 0x0000000000007941 */ /* 0x000fea0003800200 */
.L_x_298:
[----:B------:R-:W-:Y:S01]  /*54b0*/  UIADD3 UR14, UPT, UPT, UR46, -0x1, URZ ;  /* 0xffffffff2e0e7890 */ /* 0x000fe2000fffe0ff */
[----:B------:R-:W3:Y:S01]  /*54c0*/  S2UR UR7, SR_CgaCtaId ;  /* 0x00000000000779c3 */ /* 0x000ee20000008800 */
[----:B------:R-:W5:Y:S01]  /*54d0*/  LDCU UR5, c[0x0][0x40c] ;  /* 0x00008180ff0577ac */ /* 0x000f620008000800 */
[C---:B------:R-:W-:Y:S01]  /*54e0*/  IMAD.SHL.U32 R19, R2.reuse, 0x8, RZ ;  /* 0x0000000802137824 */ /* 0x040fe200078e00ff */
[----:B------:R-:W-:Y:S01]  /*54f0*/  BSSY.RECONVERGENT B0, `(.L_x_304) ;  /* 0x000001d000007945 */ /* 0x000fe20003800200 */
[----:B------:R-:W-:Y:S01]  /*5500*/  IMAD.SHL.U32 R31, R2, 0x10, RZ ;  /* 0x00000010021f7824 */ /* 0x000fe200078e00ff */
[----:B0-----:R-:W-:Y:S01]  /*5510*/  MOV R0, UR14 ;  /* 0x0000000e00007c02 */ /* 0x001fe20008000f00 */
[----:B------:R-:W-:Y:S01]  /*5520*/  UMOV UR4, 0x400 ;  /* 0x0000040000047882 */ /* 0x000fe20000000000 */
[----:B-1----:R-:W-:Y:S02]  /*5530*/  CS2R R10, SRZ ;  /* 0x00000000000a7805 */ /* 0x002fe4000001ff00 */
[----:B------:R-:W-:-:S02]  /*5540*/  CS2R R8, SRZ ;  /* 0x0000000000087805 */ /* 0x000fc4000001ff00 */
[----:B------:R-:W-:Y:S02]  /*5550*/  SHF.R.S32.HI R0, RZ, 0x1f, R0 ;  /* 0x0000001fff007819 */ /* 0x000fe40000011400 */
[----:B------:R-:W-:Y:S02]  /*5560*/  LOP3.LUT R19, R19, 0x38, RZ, 0xc0, !PT ;  /* 0x0000003813137812 */ /* 0x000fe400078ec0ff */
[----:B------:R-:W-:Y:S02]  /*5570*/  LEA.HI R0, R0, UR14, RZ, 0x3 ;  /* 0x0000000e00007c11 */ /* 0x000fe4000f8f18ff */
[----:B------:R-:W-:Y:S02]  /*5580*/  LOP3.LUT R31, R31, 0x70, RZ, 0xc0, !PT ;  /* 0x000000701f1f7812 */ /* 0x000fe400078ec0ff */
[----:B------:R-:W-:Y:S02]  /*5590*/  LOP3.LUT R0, R0, 0xfffffff8, RZ, 0xc0, !PT ;  /* 0xfffffff800007812 */ /* 0x000fe400078ec0ff */
[----:B-----5:R-:W-:Y:S01]  /*55a0*/  MOV R24, UR5 ;  /* 0x0000000500187c02 */ /* 0x020fe20008000f00 */
[----:B------:R-:W-:Y:S01]  /*55b0*/  UIADD3 UR5, UPT, UPT, UR4, 0x90, URZ ;  /* 0x0000009004057890 */ /* 0x000fe2000fffe0ff */
[----:B------:R-:W-:-:S03]  /*55c0*/  IADD3 R33, PT, PT, -R0, UR14, RZ ;  /* 0x0000000e00217c10 */ /* 0x000fc6000fffe1ff */
[----:B---3--:R-:W-:Y:S01]  /*55d0*/  ULEA UR5, UR7, UR5, 0x18 ;  /* 0x0000000507057291 */ /* 0x008fe2000f8ec0ff */
[----:B------:R-:W-:-:S04]  /*55e0*/  ISETP.NE.AND P0, PT, R28, R33, PT ;  /* 0x000000211c00720c */ /* 0x000fc80003f05270 */
[----:B------:R-:W-:-:S13]  /*55f0*/  ISETP.NE.OR P0, PT, R24, RZ, P0 ;  /* 0x000000ff1800720c */ /* 0x000fda0000705670 */
[----:B------:R-:W-:Y:S05]  /*5600*/  @P0 BRA `(.L_x_305) ;  /* 0x00000000002c0947 */ /* 0x000fea0003800000 */
[----:B------:R-:W0:Y:S01]  /*5610*/  LDCU.64 UR10, c[0x0][0x3b0] ;  /* 0x00007600ff0a77ac */ /* 0x000e220008000a00 */
[----:B------:R-:W-:Y:S01]  /*5620*/  HFMA2 R11, -RZ, RZ, 0, 0 ;  /* 0x00000000ff0b7431 */ /* 0x000fe200000001ff */
[----:B0-----:R-:W-:-:S04]  /*5630*/  UISETP.NE.U32.AND UP0, UPT, UR10, URZ, UPT ;  /* 0x000000ff0a00728c */ /* 0x001fc8000bf05070 */
[----:B------:R-:W-:-:S09]  /*5640*/  UISETP.NE.AND.EX UP0, UPT, UR11, URZ, UPT, UP0 ;  /* 0x000000ff0b00728c */ /* 0x000fd2000bf05300 */
[----:B------:R-:W-:Y:S05]  /*5650*/  BRA.U !UP0, `(.L_x_306) ;  /* 0x0000000108147547 */ /* 0x000fea000b800000 */
[----:B------:R-:W0:Y:S01]  /*5660*/  LDC.64 R8, c[0x0][0x3b0] ;  /* 0x0000ec00ff087b82 */ /* 0x000e220000000a00 */
[----:B------:R-:W-:-:S05]  /*5670*/  IMAD.U32 R0, RZ, RZ, UR45 ;  /* 0x0000002dff007e24 */ /* 0x000fca000f8e00ff */
[----:B------:R-:W-:-:S05]  /*5680*/  LEA R3, R0, R19, 0x6 ;  /* 0x0000001300037211 */ /* 0x000fca00078e30ff */
[----:B0-----:R-:W-:-:S06]  /*5690*/  IMAD.WIDE.U32 R8, R3, 0x2, R8 ;  /* 0x0000000203087825 */ /* 0x001fcc00078e0008 */
[----:B------:R-:W5:Y:S02]  /*56a0*/  LDG.E.128 R8, desc[UR36][R8.64] ;  /* 0x0000002408087981 */ /* 0x000f64000c1e1d00 */
.L_x_306:
[----:B-----5:R0:W-:Y:S02]  /*56b0*/  STS.128 [R31+UR5], R8 ;  /* 0x000000081f007988 */ /* 0x0201e40008000c05 */
.L_x_305:
[----:B------:R-:W-:Y:S05]  /*56c0*/  BSYNC.RECONVERGENT B0 ;  /* 0x0000000000007941 */ /* 0x000fea0003800200 */
.L_x_304:
[----:B------:R-:W1:Y:S01]  /*56d0*/  LDCU UR8, c[0x0][0x3f4] ;  /* 0x00007e80ff0877ac */ /* 0x000e620008000800 */
[----:B------:R-:W3:Y:S01]  /*56e0*/  LDC.64 R40, c[0x0][0x3c0] ;  /* 0x0000f000ff287b82 */ /* 0x000ee20000000a00 */
[----:B------:R-:W-:Y:S01]  /*56f0*/  IADD3 R34, PT, PT, R28, UR9, RZ ;  /* 0x000000091c227c10 */ /* 0x000fe2000fffe0ff */
[----:B------:R-:W-:Y:S01]  /*5700*/  BSSY.RECONVERGENT B0, `(.L_x_307) ;  /* 0x00000cc000007945 */ /* 0x000fe20003800200 */
[----:B------:R-:W-:Y:S01]  /*5710*/  UIADD3 UR4, UPT, UPT, UR4, 0x110, URZ ;  /* 0x0000011004047890 */ /* 0x000fe2000fffe0ff */
[----:B------:R-:W-:Y:S01]  /*5720*/  IMAD.MOV.U32 R18, RZ, RZ, RZ ;  /* 0x000000ffff127224 */ /* 0x000fe200078e00ff */
[----:B------:R-:W0:Y:S01]  /*5730*/  LDCU UR12, c[0x0][0x40c] ;  /* 0x00008180ff0c77ac */ /* 0x000e220008000800 */
[----:B--2---:R-:W-:Y:S01]  /*5740*/  MOV R17, RZ ;  /* 0x000000ff00117202 */ /* 0x004fe20000000f00 */
[----:B------:R-:W-:Y:S01]  /*5750*/  IMAD.MOV.U32 R0, RZ, RZ, RZ ;  /* 0x000000ffff007224 */ /* 0x000fe200078e00ff */
[----:B------:R-:W-:Y:S01]  /*5760*/  CS2R R4, SRZ ;  /* 0x0000000000047805 */ /* 0x000fe2000001ff00 */
[----:B------:R-:W-:Y:S01]  /*5770*/  ULEA UR4, UR7, UR4, 0x18 ;  /* 0x0000000407047291 */ /* 0x000fe2000f8ec0ff */
[----:B------:R-:W-:Y:S01]  /*5780*/  CS2R R6, SRZ ;  /* 0x0000000000067805 */ /* 0x000fe2000001ff00 */
[----:B------:R-:W2:Y:S04]  /*5790*/  LDCU.64 UR10, c[0x0][0x3c8] ;  /* 0x00007900ff0a77ac */ /* 0x000ea80008000a00 */
[----:B------:R-:W-:-:S02]  /*57a0*/  VIADD R29, R32, UR4 ;  /* 0x00000004201d7c36 */ /* 0x000fc40008000000 */
[----:B-1----:R-:W-:-:S03]  /*57b0*/  IMAD.U32 R38, RZ, RZ, UR8 ;  /* 0x00000008ff267e24 */ /* 0x002fc6000f8e00ff */
[----:B------:R-:W-:Y:S01]  /*57c0*/  LEA R35, R28, R29, 0x1 ;  /* 0x0000001d1c237211 */ /* 0x000fe200078e08ff */
[C-C-:B------:R-:W-:Y:S01]  /*57d0*/  IMAD R37, R38.reuse, UR47, R19.reuse ;  /* 0x0000002f26257c24 */ /* 0x140fe2000f8e0213 */
[C---:B------:R-:W-:Y:S01]  /*57e0*/  VIMNMX R39, PT, PT, R38.reuse, UR14, PT ;  /* 0x0000000e26277c48 */ /* 0x040fe2000bfe0100 */
[----:B------:R-:W-:Y:S02]  /*57f0*/  IMAD R3, R38, UR6, R19 ;  /* 0x0000000626037c24 */ /* 0x000fe4000f8e0213 */
[--C-:B---3--:R-:W-:Y:S01]  /*5800*/  IMAD.WIDE R36, R37, 0x2, R40.reuse ;  /* 0x0000000225247825 */ /* 0x108fe200078e0228 */
[----:B------:R-:W-:Y:S01]  /*5810*/  BAR.SYNC.DEFER_BLOCKING 0x0 ;  /* 0x0000000000007b1d */ /* 0x000fe20000010000 */
[----:B------:R-:W-:Y:S02]  /*5820*/  ISETP.GE.AND P0, PT, R34, R39, PT ;  /* 0x000000272200720c */ /* 0x000fe40003f06270 */
[----:B------:R-:W-:-:S04]  /*5830*/  IMAD.WIDE R40, R3, 0x2, R40 ;  /* 0x0000000203287825 */ /* 0x000fc800078e0228 */
[----:B------:R-:W-:-:S07]  /*5840*/  HFMA2 R3, -RZ, RZ, 0, 0 ;  /* 0x00000000ff037431 */ /* 0x000fce00000001ff */
[----:B0-2---:R-:W-:Y:S05]  /*5850*/  @P0 BRA `(.L_x_308) ;  /* 0x0000000800d80947 */ /* 0x005fea0003800000 */
[----:B------:R-:W0:Y:S01]  /*5860*/  LDCU UR7, c[0x0][0x3f8] ;  /* 0x00007f00ff0777ac */ /* 0x000e220008000800 */
[----:B------:R-:W-:Y:S01]  /*5870*/  VIADD R26, R34, 0x8 ;  /* 0x00000008221a7836 */ /* 0x000fe20000000000 */
[----:B------:R-:W1:Y:S01]  /*5880*/  LDC.64 R46, c[0x0][0x458] ;  /* 0x00011600ff2e7b82 */ /* 0x000e620000000a00 */
[----:B------:R-:W-:Y:S01]  /*5890*/  BSSY.RECONVERGENT B1, `(.L_x_309) ;  /* 0x0000045000017945 */ /* 0x000fe20003800200 */
[----:B------:R-:W-:Y:S02]  /*58a0*/  CS2R R6, SRZ ;  /* 0x0000000000067805 */ /* 0x000fe4000001ff00 */
[----:B------:R-:W-:Y:S02]  /*58b0*/  MOV R45, R34 ;  /* 0x00000022002d7202 */ /* 0x000fe40000000f00 */
[----:B------:R-:W-:Y:S02]  /*58c0*/  CS2R R4, SRZ ;  /* 0x0000000000047805 */ /* 0x000fe4000001ff00 */
[----:B------:R-:W-:Y:S01]  /*58d0*/  VIMNMX R25, PT, PT, R39, R26, !PT ;  /* 0x0000001a27197248 */ /* 0x000fe20007fe0100 */
[----:B------:R-:W-:Y:S01]  /*58e0*/  IMAD.MOV.U32 R17, RZ, RZ, RZ ;  /* 0x000000ffff117224 */ /* 0x000fe200078e00ff */
[----:B------:R-:W-:Y:S01]  /*58f0*/  MOV R18, RZ ;  /* 0x000000ff00127202 */ /* 0x000fe20000000f00 */
[----:B0-----:R-:W-:-:S02]  /*5900*/  UIMAD UR6, UR38, UR7, UR45 ;  /* 0x00000007260672a4 */ /* 0x001fc4000f8e022d */
[----:B------:R-:W-:-:S04]  /*5910*/  IMAD R38, R38, UR7, RZ ;  /* 0x0000000726267c24 */ /* 0x000fc8000f8e02ff */
[----:B------:R-:W-:Y:S01]  /*5920*/  MOV R0, UR6 ;  /* 0x0000000600007c02 */ /* 0x000fe20008000f00 */
[----:B------:R-:W-:-:S04]  /*5930*/  ULOP3.LUT UR6, URZ, UR9, URZ, 0x33, !UPT ;  /* 0x00000009ff067292 */ /* 0x000fc8000f8e33ff */
[----:B------:R-:W-:Y:S01]  /*5940*/  IMAD R3, R0, 0x40, R19 ;  /* 0x0000004000037824 */ /* 0x000fe200078e0213 */
[----:B------:R-:W-:Y:S02]  /*5950*/  MOV R0, RZ ;  /* 0x000000ff00007202 */ /* 0x000fe40000000f00 */
[----:B------:R-:W-:Y:S01]  /*5960*/  IADD3 R25, PT, PT, -R28, UR6, R25 ;  /* 0x000000061c197c10 */ /* 0x000fe2000fffe119 */
[----:B-1----:R-:W-:-:S03]  /*5970*/  IMAD.WIDE R46, R3, 0x2, R46 ;  /* 0x00000002032e7825 */ /* 0x002fc600078e022e */
[----:B------:R-:W-:Y:S01]  /*5980*/  LOP3.LUT P0, RZ, R25, 0x8, RZ, 0xc0, !PT ;  /* 0x0000000819ff7812 */ /* 0x000fe2000780c0ff */
[----:B------:R-:W-:-:S12]  /*5990*/  IMAD.MOV.U32 R3, RZ, RZ, RZ ;  /* 0x000000ffff037224 */ /* 0x000fd800078e00ff */
[----:B------:R-:W-:Y:S05]  /*59a0*/  @P0 BRA `(.L_x_310) ;  /* 0x0000000000cc0947 */ /* 0x000fea0003800000 */
[----:B------:R-:W0:Y:S01]  /*59b0*/  LDCU.64 UR6, c[0x0][0x3c8] ;  /* 0x00007900ff0677ac */ /* 0x000e220008000a00 */
[----:B------:R-:W-:Y:S01]  /*59c0*/  IADD3 R0, P0, PT, R34, UR44, RZ ;  /* 0x0000002c22007c10 */ /* 0x000fe2000ff1e0ff */
[----:B------:R-:W1:Y:S04]  /*59d0*/  LDS.U16 R18, [R35] ;  /* 0x0000000023127984 */ /* 0x000e680000000400 */
[----:B------:R-:W-:Y:S01]  /*59e0*/  IMAD.X R3, RZ, RZ, R30, P0 ;  /* 0x000000ffff037224 */ /* 0x000fe200000e061e */
[----:B0-----:R-:W-:-:S04]  /*59f0*/  LEA R12, P0, R0, UR6, 0x2 ;  /* 0x00000006000c7c11 */ /* 0x001fc8000f8010ff */
[----:B------:R-:W-:-:S06]  /*5a00*/  LEA.HI.X R13, R0, UR7, R3, 0x2, P0 ;  /* 0x00000007000d7c11 */ /* 0x000fcc00080f1403 */
[----:B------:R-:W2:Y:S01]  /*5a10*/  LDG.E R13, desc[UR36][R12.64] ;  /* 0x000000240c0d7981 */ /* 0x000ea2000c1e1900 */
[----:B------:R-:W-:Y:S02]  /*5a20*/  SHF.L.U32 R3, R34, 0x6, RZ ;  /* 0x0000000622037819 */ /* 0x000fe400000006ff */
[----:B------:R-:W-:Y:S01]  /*5a30*/  ISETP.NE.AND P0, PT, R24, RZ, PT ;  /* 0x000000ff1800720c */ /* 0x000fe20003f05270 */
[----:B--2---:R-:W-:-:S04]  /*5a40*/  IMAD R0, R38, R13, RZ ;  /* 0x0000000d26007224 */ /* 0x004fc800078e02ff */
[----:B------:R-:W-:-:S04]  /*5a50*/  IMAD R5, R0, 0x40, R3 ;  /* 0x0000004000057824 */ /* 0x000fc800078e0203 */
[----:B------:R-:W-:-:S06]  /*5a60*/  IMAD.WIDE R4, R5, 0x2, R40 ;  /* 0x0000000205047825 */ /* 0x000fcc00078e0228 */
[----:B------:R-:W5:Y:S01]  /*5a70*/  LDG.E.128 R4, desc[UR36][R4.64] ;  /* 0x0000002404047981 */ /* 0x000f62000c1e1d00 */
[----:B-1----:R-:W-:Y:S01]  /*5a80*/  HADD2.F32 R18, -RZ, R18.H0_H0 ;  /* 0x20000012ff127230 */ /* 0x002fe20000004100 */
[----:B------:R-:W-:Y:S06]  /*5a90*/  @P0 BRA `(.L_x_311) ;  /* 0x00000000004c0947 */ /* 0x000fec0003800000 */
[----:B------:R-:W-:Y:S01]  /*5aa0*/  ISETP.NE.AND P1, PT, R16, RZ, PT ;  /* 0x000000ff1000720c */ /* 0x000fe20003f25270 */
[----:B----4-:R-:W0:-:S12]  /*5ab0*/  LDS.128 R20, [R31+UR5] ;  /* 0x000000051f147984 */ /* 0x010e180008000c00 */
        /* <DEDUP_REMOVED lines=17> */
.L_x_311:
[----:B-----5:R-:W-:Y:S01]  /*5bd0*/  HADD2.F32 R3, -RZ, R4.H1_H1 ;  /* 0x30000004ff037230 */ /* 0x020fe20000004100 */
[----:B------:R-:W-:Y:S01]  /*5be0*/  MOV R45, R26 ;  /* 0x0000001a002d7202 */ /* 0x000fe20000000f00 */
[----:B------:R-:W-:Y:S02]  /*5bf0*/  HADD2.F32 R17, -RZ, R6.H0_H0 ;  /* 0x20000006ff117230 */ /* 0x000fe40000004100 */
[----:B------:R-:W-:Y:S02]  /*5c00*/  HADD2.F32 R43, -RZ, R4.H0_H0 ;  /* 0x20000004ff2b7230 */ /* 0x000fe40000004100 */
[--C-:B0-----:R-:W-:Y:S02]  /*5c10*/  HADD2.F32 R13, -RZ, R5.reuse.H0_H0 ;  /* 0x20000005ff0d7230 */ /* 0x101fe40000004100 */
[----:B------:R-:W-:Y:S02]  /*5c20*/  HADD2.F32 R15, -RZ, R5.H1_H1 ;  /* 0x30000005ff0f7230 */ /* 0x000fe40000004100 */
[----:B------:R-:W-:-:S02]  /*5c30*/  HADD2.F32 R21, -RZ, R6.H1_H1 ;  /* 0x30000006ff157230 */ /* 0x000fc40000004100 */
[C---:B------:R-:W-:Y:S01]  /*5c40*/  FFMA.FTZ R6, R18.reuse, R3, RZ ;  /* 0x0000000312067223 */ /* 0x040fe200000100ff */
[--C-:B------:R-:W-:Y:S02]  /*5c50*/  HADD2.F32 R23, -RZ, R7.reuse.H0_H0 ;  /* 0x20000007ff177230 */ /* 0x100fe40000004100 */
[C---:B------:R-:W-:Y:S01]  /*5c60*/  FFMA.FTZ R3, R18.reuse, R17, RZ ;  /* 0x0000001112037223 */ /* 0x040fe200000100ff */
[----:B------:R-:W-:Y:S02]  /*5c70*/  HADD2.F32 R27, -RZ, R7.H1_H1 ;  /* 0x30000007ff1b7230 */ /* 0x000fe40000004100 */
[C---:B------:R-:W-:Y:S01]  /*5c80*/  FFMA.FTZ R7, R18.reuse, R43, RZ ;  /* 0x0000002b12077223 */ /* 0x040fe200000100ff */
[C---:B------:R-:W-:Y:S01]  /*5c90*/  FFMA.FTZ R5, R18.reuse, R13, RZ ;  /* 0x0000000d12057223 */ /* 0x040fe200000100ff */
[C---:B------:R-:W-:Y:S01]  /*5ca0*/  FFMA.FTZ R4, R18.reuse, R15, RZ ;  /* 0x0000000f12047223 */ /* 0x040fe200000100ff */
[C---:B------:R-:W-:Y:S01]  /*5cb0*/  FFMA.FTZ R0, R18.reuse, R21, RZ ;  /* 0x0000001512007223 */ /* 0x040fe200000100ff */
[C---:B------:R-:W-:Y:S01]  /*5cc0*/  FFMA.FTZ R17, R18.reuse, R23, RZ ;  /* 0x0000001712117223 */ /* 0x040fe200000100ff */
[----:B------:R-:W-:-:S07]  /*5cd0*/  FFMA.FTZ R18, R18, R27, RZ ;  /* 0x0000001b12127223 */ /* 0x000fce00000100ff */
.L_x_310:
[----:B------:R-:W-:Y:S05]  /*5ce0*/  BSYNC.RECONVERGENT B1 ;  /* 0x0000000000017941 */ /* 0x000fea0003800200 */
.L_x_309:
[----:B------:R-:W-:-:S13]  /*5cf0*/  ISETP.GE.U32.AND P0, PT, R25, 0x8, PT ;  /* 0x000000081900780c */ /* 0x000fda0003f06070 */
[----:B------:R-:W-:Y:S05]  /*5d00*/  @!P0 BRA `(.L_x_308) ;  /* 0x0000000400ac8947 */ /* 0x000fea0003800000 */
[----:B------:R-:W-:Y:S01]  /*5d10*/  MOV R13, UR9 ;  /* 0x00000009000d7c02 */ /* 0x000fe20008000f00 */
[C---:B------:R-:W-:Y:S01]  /*5d20*/  IMAD R12, R45.reuse, 0x2, R32 ;  /* 0x000000022d0c7824 */ /* 0x040fe200078e0220 */
[----:B------:R-:W-:Y:S01]  /*5d30*/  ISETP.NE.AND P0, PT, R24, RZ, PT ;  /* 0x000000ff1800720c */ /* 0x000fe20003f05270 */
[----:B------:R-:W-:Y:S01]  /*5d40*/  IMAD.SHL.U32 R43, R45, 0x40, RZ ;  /* 0x000000402d2b7824 */ /* 0x000fe200078e00ff */
[----:B------:R-:W-:Y:S01]  /*5d50*/  SHF.L.U32 R42, R38, 0x6, RZ ;  /* 0x00000006262a7819 */ /* 0x000fe200000006ff */
[----:B------:R-:W-:Y:S01]  /*5d60*/  IMAD R12, R13, -0x2, R12 ;  /* 0xfffffffe0d0c7824 */ /* 0x000fe200078e020c */
[----:B------:R-:W-:-:S04]  /*5d70*/  MOV R13, UR4 ;  /* 0x00000004000d7c02 */ /* 0x000fc80008000f00 */
[----:B------:R-:W-:-:S07]  /*5d80*/  IADD3 R44, PT, PT, R12, 0x10, R13 ;  /* 0x000000100c2c7810 */ /* 0x000fce0007ffe00d */
.L_x_315:
[----:B------:R-:W-:Y:S02]  /*5d90*/  IADD3 R12, P1, PT, R45, UR44, RZ ;  /* 0x0000002c2d0c7c10 */ /* 0x000fe4000ff3e0ff */
[----:B------:R-:W-:Y:S02]  /*5da0*/  ISETP.NE.AND P4, PT, R16, RZ, PT ;  /* 0x000000ff1000720c */ /* 0x000fe40003f85270 */
[----:B------:R-:W-:Y:S02]  /*5db0*/  IADD3.X R13, PT, PT, RZ, R30, RZ, P1, !PT ;  /* 0x0000001eff0d7210 */ /* 0x000fe40000ffe4ff */
        /* <DEDUP_REMOVED lines=11> */
[----:B----4-:R-:W2:Y:S01]  /*5e70*/  @P0 LDG.E.128 R20, desc[UR36][R46.64] ;  /* 0x000000242e140981 */ /* 0x010ea2000c1e1d00 */
        /* <DEDUP_REMOVED lines=14> */
.L_x_313:
[----:B------:R-:W-:Y:S05]  /*5f60*/  BSYNC.RECONVERGENT B1 ;  /* 0x0000000000017941 */ /* 0x000fea0003800200 */
.L_x_312:
[----:B------:R-:W0:Y:S04]  /*5f70*/  LDG.E R49, desc[UR36][R48.64+0x20] ;  /* 0x0000202430317981 */ /* 0x000e28000c1e1900 */
[----:B------:R-:W1:Y:S01]  /*5f80*/  LDS.U16 R50, [R44+-0x10] ;  /* 0xfffff0002c327984 */ /* 0x000e620000000400 */
[----:B0-----:R-:W-:-:S04]  /*5f90*/  IMAD R20, R38, R49, RZ ;  /* 0x0000003126147224 */ /* 0x001fc800078e02ff */
[----:B------:R-:W-:-:S05]  /*5fa0*/  IMAD R20, R20, 0x40, R43 ;  /* 0x0000004014147824 */ /* 0x000fca00078e022b */
[----:B------:R-:W-:-:S05]  /*5fb0*/  IADD3 R21, PT, PT, R20, 0x200, RZ ;  /* 0x0000020014157810 */ /* 0x000fca0007ffe0ff */
[----:B------:R-:W-:-:S06]  /*5fc0*/  IMAD.WIDE R20, R21, 0x2, R40 ;  /* 0x0000000215147825 */ /* 0x000fcc00078e0228 */
[----:B----4-:R-:W5:Y:S01]  /*5fd0*/  LDG.E.128 R20, desc[UR36][R20.64] ;  /* 0x0000002414147981 */ /* 0x010f62000c1e1d00 */
[----:B------:R-:W-:Y:S01]  /*5fe0*/  MOV R24, UR12 ;  /* 0x0000000c00187c02 */ /* 0x000fe20008000f00 */
[----:B-1----:R-:W-:Y:S02]  /*5ff0*/  HADD2.F32 R50, -RZ, R50.H0_H0 ;  /* 0x20000032ff327230 */ /* 0x002fe40000004100 */
[--C-:B-----5:R-:W-:Y:S01]  /*6000*/  HADD2.F32 R26, -RZ, R12.reuse.H0_H0 ;  /* 0x2000000cff1a7230 */ /* 0x120fe20000004100 */
[----:B------:R-:W-:Y:S01]  /*6010*/  ISETP.NE.AND P0, PT, R24, RZ, PT ;  /* 0x000000ff1800720c */ /* 0x000fe20003f05270 */
[----:B------:R-:W-:Y:S02]  /*6020*/  HADD2.F32 R25, -RZ, R12.H1_H1 ;  /* 0x3000000cff197230 */ /* 0x000fe40000004100 */
[----:B------:R-:W-:Y:S02]  /*6030*/  HADD2.F32 R12, -RZ, R15.H0_H0 ;  /* 0x2000000fff0c7230 */ /* 0x000fe40000004100 */
[----:B------:R-:W-:Y:S01]  /*6040*/  FFMA.FTZ R26, R50, R26, R7 ;  /* 0x0000001a321a7223 */ /* 0x000fe20000010007 */
[----:B------:R-:W-:-:S02]  /*6050*/  HADD2.F32 R48, -RZ, R13.H0_H0 ;  /* 0x2000000dff307230 */ /* 0x000fc40000004100 */
[C---:B------:R-:W-:Y:S01]  /*6060*/  FFMA.FTZ R25, R50.reuse, R25, R6 ;  /* 0x0000001932197223 */ /* 0x040fe20000010006 */
[----:B------:R-:W-:Y:S02]  /*6070*/  HADD2.F32 R27, -RZ, R13.H1_H1 ;  /* 0x3000000dff1b7230 */ /* 0x000fe40000004100 */
[C---:B------:R-:W-:Y:S01]  /*6080*/  FFMA.FTZ R17, R50.reuse, R12, R17 ;  /* 0x0000000c32117223 */ /* 0x040fe20000010011 */
[--C-:B------:R-:W-:Y:S02]  /*6090*/  HADD2.F32 R6, -RZ, R14.reuse.H0_H0 ;  /* 0x2000000eff067230 */ /* 0x100fe40000004100 */
        /* <DEDUP_REMOVED lines=16> */
[----:B0-----:R-:W-:Y:S02]  /*61a0*/  HFMA2 R20, R20, 1, 1, R12 ;  /* 0x3c003c0014147831 */ /* 0x001fe4000000000c */
        /* <DEDUP_REMOVED lines=10> */
.L_x_314:
[----:B------:R1:W2:Y:S01]  /*6250*/  LDS.U16 R13, [R44] ;  /* 0x000000002c0d7984 */ /* 0x0002a20000000400 */
[----:B------:R-:W-:Y:S01]  /*6260*/  IADD3 R45, PT, PT, R45, 0x10, RZ ;  /* 0x000000102d2d7810 */ /* 0x000fe20007ffe0ff */
[----:B------:R-:W-:Y:S01]  /*6270*/  HADD2.F32 R14, -RZ, R23.H0_H0 ;  /* 0x20000017ff0e7230 */ /* 0x000fe20000004100 */
[----:B------:R-:W-:Y:S01]  /*6280*/  IADD3 R43, PT, PT, R43, 0x400, RZ ;  /* 0x000004002b2b7810 */ /* 0x000fe20007ffe0ff */
[--C-:B------:R-:W-:Y:S01]  /*6290*/  HADD2.F32 R7, -RZ, R20.reuse.H0_H0 ;  /* 0x20000014ff077230 */ /* 0x100fe20000004100 */
[----:B------:R-:W-:Y:S01]  /*62a0*/  ISETP.GE.AND P1, PT, R45, R39, PT ;  /* 0x000000272d00720c */ /* 0x000fe20003f26270 */
[----:B------:R-:W-:Y:S02]  /*62b0*/  HADD2.F32 R6, -RZ, R20.H1_H1 ;  /* 0x30000014ff067230 */ /* 0x000fe40000004100 */
[--C-:B0-----:R-:W-:Y:S02]  /*62c0*/  HADD2.F32 R5, -RZ, R21.reuse.H0_H0 ;  /* 0x20000015ff057230 */ /* 0x101fe40000004100 */
[----:B------:R-:W-:-:S02]  /*62d0*/  HADD2.F32 R4, -RZ, R21.H1_H1 ;  /* 0x30000015ff047230 */ /* 0x000fc40000004100 */
[--C-:B------:R-:W-:Y:S02]  /*62e0*/  HADD2.F32 R12, -RZ, R22.reuse.H0_H0 ;  /* 0x20000016ff0c7230 */ /* 0x100fe40000004100 */
[----:B------:R-:W-:Y:S02]  /*62f0*/  HADD2.F32 R15, -RZ, R22.H1_H1 ;  /* 0x30000016ff0f7230 */ /* 0x000fe40000004100 */
[----:B------:R-:W-:Y:S02]  /*6300*/  HADD2.F32 R23, -RZ, R23.H1_H1 ;  /* 0x30000017ff177230 */ /* 0x000fe40000004100 */
[----:B-1----:R-:W-:Y:S02]  /*6310*/  VIADD R44, R44, 0x20 ;  /* 0x000000202c2c7836 */ /* 0x002fe40000000000 */
        /* <DEDUP_REMOVED lines=10> */
.L_x_308:
[----:B------:R-:W-:Y:S05]  /*63c0*/  BSYNC.RECONVERGENT B0 ;  /* 0x0000000000007941 */ /* 0x000fea0003800200 */
.L_x_307:
[----:B------:R-:W-:Y:S01]  /*63d0*/  ISETP.GE.AND P0, PT, R34, UR14, PT ;  /* 0x0000000e22007c0c */ /* 0x000fe2000bf06270 */
[----:B------:R-:W0:Y:S01]  /*63e0*/  LDCU UR10, c[0x0][0x40c] ;  /* 0x00008180ff0a77ac */ /* 0x000e220008000800 */
[----:B------:R-:W-:Y:S01]  /*63f0*/  BSSY.RECONVERGENT B0, `(.L_x_316) ;  /* 0x0000108000007945 */ /* 0x000fe20003800200 */
[----:B------:R-:W1:Y:S10]  /*6400*/  LDCU.64 UR12, c[0x0][0x3c8] ;  /* 0x00007900ff0c77ac */ /* 0x000e740008000a00 */
[----:B------:R-:W-:Y:S05]  /*6410*/  @P0 BRA `(.L_x_317) ;  /* 0x0000001000140947 */ /* 0x000fea0003800000 */
[----:B------:R-:W2:Y:S01]  /*6420*/  LDCU UR6, c[0x0][0x3f8] ;  /* 0x00007f00ff0677ac */ /* 0x000ea20008000800 */
[----:B------:R-:W3:Y:S01]  /*6430*/  LDC R15, c[0x0][0x3f4] ;  /* 0x0000fd00ff0f7b82 */ /* 0x000ee20000000800 */
[----:B------:R-:W-:Y:S01]  /*6440*/  IADD3 R44, PT, PT, R34, 0x8, RZ ;  /* 0x00000008222c7810 */ /* 0x000fe20007ffe0ff */
[----:B------:R-:W-:Y:S01]  /*6450*/  BSSY.RECONVERGENT B1, `(.L_x_318) ;  /* 0x000005b000017945 */ /* 0x000fe20003800200 */
[----:B------:R-:W-:Y:S02]  /*6460*/  ULOP3.LUT UR8, URZ, UR9, URZ, 0x33, !UPT ;  /* 0x00000009ff087292 */ /* 0x000fe4000f8e33ff */
[----:B------:R-:W-:-:S03]  /*6470*/  VIMNMX R39, PT, PT, R44, UR14, !PT ;  /* 0x0000000e2c277c48 */ /* 0x000fc6000ffe0100 */
[----:B------:R-:W5:Y:S01]  /*6480*/  LDC.64 R42, c[0x0][0x458] ;  /* 0x00011600ff2a7b82 */ /* 0x000f620000000a00 */
[----:B------:R-:W-:-:S04]  /*6490*/  IADD3 R39, PT, PT, -R28, UR8, R39 ;  /* 0x000000081c277c10 */ /* 0x000fc8000fffe127 */
[----:B------:R-:W-:Y:S01]  /*64a0*/  LOP3.LUT P0, RZ, R39, 0x8, RZ, 0xc0, !PT ;  /* 0x0000000827ff7812 */ /* 0x000fe2000780c0ff */
[----:B--2---:R-:W-:-:S06]  /*64b0*/  UIMAD UR7, UR38, UR6, UR45 ;  /* 0x00000006260772a4 */ /* 0x004fcc000f8e022d */
[----:B------:R-:W-:Y:S01]  /*64c0*/  MOV R12, UR7 ;  /* 0x00000007000c7c02 */ /* 0x000fe20008000f00 */
[----:B---3--:R-:W-:-:S04]  /*64d0*/  IMAD R38, R15, UR6, RZ ;  /* 0x000000060f267c24 */ /* 0x008fc8000f8e02ff */
[----:B------:R-:W-:-:S04]  /*64e0*/  IMAD R13, R12, 0x40, R19 ;  /* 0x000000400c0d7824 */ /* 0x000fc800078e0213 */
[----:B-----5:R-:W-:Y:S01]  /*64f0*/  IMAD.WIDE R42, R13, 0x2, R42 ;  /* 0x000000020d2a7825 */ /* 0x020fe200078e022a */
[----:B------:R-:W-:Y:S01]  /*6500*/  MOV R13, R34 ;  /* 0x00000022000d7202 */ /* 0x000fe20000000f00 */
[----:B------:R-:W-:Y:S06]  /*6510*/  @P0 BRA `(.L_x_319) ;  /* 0x0000000400380947 */ /* 0x000fec0003800000 */
[----:B------:R-:W-:Y:S02]  /*6520*/  ISETP.GE.AND P0, PT, R34, R15, PT ;  /* 0x0000000f2200720c */ /* 0x000fe40003f06270 */
[----:B------:R-:W-:-:S11]  /*6530*/  MOV R13, R44 ;  /* 0x0000002c000d7202 */ /* 0x000fd60000000f00 */
[----:B------:R-:W-:Y:S05]  /*6540*/  @!P0 BRA `(.L_x_319) ;  /* 0x00000004002c8947 */ /* 0x000fea0003800000 */
[----:B------:R-:W-:Y:S01]  /*6550*/  IABS R21, R15 ;  /* 0x0000000f00157213 */ /* 0x000fe20000000000 */
[----:B------:R-:W2:Y:S01]  /*6560*/  LDCU.64 UR6, c[0x0][0x3c8] ;  /* 0x00007900ff0677ac */ /* 0x000ea20008000a00 */
[----:B----4-:R-:W-:Y:S01]  /*6570*/  IABS R22, R34 ;  /* 0x0000002200167213 */ /* 0x010fe20000000000 */
[----:B------:R-:W3:Y:S01]  /*6580*/  LDS.U16 R46, [R35] ;  /* 0x00000000232e7984 */ /* 0x000ee20000000400 */
[----:B------:R-:W4:Y:S01]  /*6590*/  I2F.RP R14, R21 ;  /* 0x00000015000e7306 */ /* 0x000f220000209400 */
[----:B------:R-:W-:Y:S02]  /*65a0*/  ISETP.GE.AND P1, PT, R34, RZ, PT ;  /* 0x000000ff2200720c */ /* 0x000fe40003f26270 */
[----:B------:R-:W-:-:S05]  /*65b0*/  ISETP.NE.AND P2, PT, R15, RZ, PT ;  /* 0x000000ff0f00720c */ /* 0x000fca0003f45270 */
[----:B----4-:R-:W4:Y:S02]  /*65c0*/  MUFU.RCP R14, R14 ;  /* 0x0000000e000e7308 */ /* 0x010f240000001000 */
[----:B----4-:R-:W-:-:S06]  /*65d0*/  VIADD R20, R14, 0xffffffe ;  /* 0x0ffffffe0e147836 */ /* 0x010fcc0000000000 */
[----:B------:R-:W4:Y:S02]  /*65e0*/  F2I.FTZ.U32.TRUNC.NTZ R13, R20 ;  /* 0x00000014000d7305 */ /* 0x000f24000021f000 */
[----:B----4-:R-:W-:-:S05]  /*65f0*/  IADD3 R12, PT, PT, RZ, -R13, RZ ;  /* 0x8000000dff0c7210 */ /* 0x010fca0007ffe0ff */
[----:B------:R-:W-:Y:S02]  /*6600*/  IMAD R23, R12, R21, RZ ;  /* 0x000000150c177224 */ /* 0x000fe400078e02ff */
[----:B------:R-:W-:-:S05]  /*6610*/  HFMA2 R12, -RZ, RZ, 0, 0 ;  /* 0x00000000ff0c7431 */ /* 0x000fca00000001ff */
        /* <DEDUP_REMOVED lines=11> */
[----:B------:R-:W-:-:S04]  /*66d0*/  IADD3 R13, P0, PT, R12, UR44, RZ ;  /* 0x0000002c0c0d7c10 */ /* 0x000fc8000ff1e0ff */
[----:B------:R-:W-:Y:S02]  /*66e0*/  IADD3.X R14, PT, PT, RZ, R30, RZ, P0, !PT ;  /* 0x0000001eff0e7210 */ /* 0x000fe400007fe4ff */
[----:B--2---:R-:W-:-:S04]  /*66f0*/  LEA R20, P0, R13, UR6, 0x2 ;  /* 0x000000060d147c11 */ /* 0x004fc8000f8010ff */
[----:B------:R-:W-:-:S06]  /*6700*/  LEA.HI.X R21, R13, UR7, R14, 0x2, P0 ;  /* 0x000000070d157c11 */ /* 0x000fcc00080f140e */
[----:B------:R-:W2:Y:S01]  /*6710*/  LDG.E R21, desc[UR36][R20.64] ;  /* 0x0000002414157981 */ /* 0x000ea2000c1e1900 */
[----:B------:R-:W-:Y:S01]  /*6720*/  ISETP.NE.AND P0, PT, R24, RZ, PT ;  /* 0x000000ff1800720c */ /* 0x000fe20003f05270 */
[----:B--2---:R-:W-:-:S04]  /*6730*/  IMAD R13, R38, R21, R12 ;  /* 0x00000015260d7224 */ /* 0x004fc800078e020c */
[----:B------:R-:W-:-:S04]  /*6740*/  IMAD.SHL.U32 R13, R13, 0x40, RZ ;  /* 0x000000400d0d7824 */ /* 0x000fc800078e00ff */
[----:B------:R-:W-:-:S06]  /*6750*/  IMAD.WIDE R12, R13, 0x2, R40 ;  /* 0x000000020d0c7825 */ /* 0x000fcc00078e0228 */
[----:B------:R-:W5:Y:S01]  /*6760*/  LDG.E.128 R12, desc[UR36][R12.64] ;  /* 0x000000240c0c7981 */ /* 0x000f62000c1e1d00 */
[----:B------:R-:W-:Y:S01]  /*6770*/  BSSY.RECONVERGENT B2, `(.L_x_320) ;  /* 0x0000017000027945 */ /* 0x000fe20003800200 */
[----:B---3--:R-:W-:-:S03]  /*6780*/  HADD2.F32 R46, -RZ, R46.H0_H0 ;  /* 0x2000002eff2e7230 */ /* 0x008fc60000004100 */
[----:B------:R-:W-:Y:S05]  /*6790*/  @P0 BRA `(.L_x_321) ;  /* 0x0000000000500947 */ /* 0x000fea0003800000 */
[----:B------:R-:W-:Y:S01]  /*67a0*/  ISETP.NE.AND P3, PT, R16, RZ, PT ;  /* 0x000000ff1000720c */ /* 0x000fe20003f65270 */
[----:B------:R-:W2:-:S12]  /*67b0*/  LDS.128 R24, [R31+UR5] ;  /* 0x000000051f187984 */ /* 0x000e980008000c00 */
[----:B------:R-:W-:Y:S01]  /*67c0*/  VOTEU.ANY UP0, P3 ;  /* 0x0000000000ff7886 */ /* 0x000fe20001800100 */
[----:B------:R-:W-:-:S13]  /*67d0*/  PLOP3.LUT P0, PT, PT, PT, UP0, 0x80, 0x8 ;  /* 0x000000000008781c */ /* 0x000fda0003f0f008 */
[----:B------:R-:W3:Y:S01]  /*67e0*/  @P0 LDG.E.128 R20, desc[UR36][R42.64] ;  /* 0x000000242a140981 */ /* 0x000ee2000c1e1d00 */
[----:B------:R-:W-:Y:S02]  /*67f0*/  PLOP3.LUT P0, PT, PT, PT, UP0, 0x80, 0x8 ;  /* 0x000000000008781c */ /* 0x000fe40003f0f008 */
[----:B------:R-:W-:Y:S02]  /*6800*/  PLOP3.LUT P1, PT, PT, PT, UP0, 0x80, 0x8 ;  /* 0x000000000008781c */ /* 0x000fe40003f2f008 */
[----:B------:R-:W-:Y:S02]  /*6810*/  PLOP3.LUT P2, PT, PT, PT, UP0, 0x80, 0x8 ;  /* 0x000000000008781c */ /* 0x000fe40003f4f008 */
[----:B------:R-:W-:Y:S01]  /*6820*/  PLOP3.LUT P3, PT, PT, PT, UP0, 0x80, 0x8 ;  /* 0x000000000008781c */ /* 0x000fe20003f6f008 */
[----:B--2--5:R-:W-:Y:S02]  /*6830*/  HADD2 R13, R13, R25 ;  /* 0x000000190d0d7230 */ /* 0x024fe40000000000 */
[----:B------:R-:W-:Y:S01]  /*6840*/  HFMA2 R12, R12, 1, 1, R24 ;  /* 0x3c003c000c0c7831 */ /* 0x000fe20000000018 */
[----:B------:R-:W-:Y:S01]  /*6850*/  SHF.L.U32 R25, R34, 0x6, RZ ;  /* 0x0000000622197819 */ /* 0x000fe200000006ff */
[----:B------:R-:W-:-:S02]  /*6860*/  HFMA2 R14, R14, 1, 1, R26 ;  /* 0x3c003c000e0e7831 */ /* 0x000fc4000000001a */
[----:B------:R-:W-:Y:S02]  /*6870*/  HADD2 R15, R15, R27 ;  /* 0x0000001b0f0f7230 */ /* 0x000fe40000000000 */
[----:B---3--:R-:W-:Y:S02]  /*6880*/  @P0 HMUL2 R12, R12, R20 ;  /* 0x000000140c0c0232 */ /* 0x008fe40000000000 */
[----:B------:R-:W-:Y:S02]  /*6890*/  @P1 HFMA2 R13, R13, R21, -RZ ;  /* 0x000000150d0d1231 */ /* 0x000fe400001000ff */
[----:B------:R-:W-:Y:S02]  /*68a0*/  @P2 HMUL2 R14, R14, R22 ;  /* 0x000000160e0e2232 */ /* 0x000fe40000000000 */
[----:B------:R-:W-:Y:S02]  /*68b0*/  @P3 HFMA2 R15, R15, R23, -RZ ;  /* 0x000000170f0f3231 */ /* 0x000fe400001000ff */
[----:B------:R-:W-:-:S05]  /*68c0*/  IMAD.WIDE.U32 R20, R25, 0x2, R36 ;  /* 0x0000000219147825 */ /* 0x000fca00078e0024 */
[----:B------:R2:W-:Y:S02]  /*68d0*/  STG.E.128 desc[UR36][R20.64], R12 ;  /* 0x0000000c14007986 */ /* 0x0005e4000c101d24 */
.L_x_321:
[----:B01----:R-:W-:Y:S05]  /*68e0*/  BSYNC.RECONVERGENT B2 ;  /* 0x0000000000027941 */ /* 0x003fea0003800200 */
.L_x_320:
[--C-:B--2--5:R-:W-:Y:S02]  /*68f0*/  HADD2.F32 R20, -RZ, R12.reuse.H0_H0 ;  /* 0x2000000cff147230 */ /* 0x124fe40000004100 */
[----:B------:R-:W-:Y:S02]  /*6900*/  HADD2.F32 R21, -RZ, R12.H1_H1 ;  /* 0x3000000cff157230 */ /* 0x000fe40000004100 */
[----:B------:R-:W-:Y:S02]  /*6910*/  HADD2.F32 R12, -RZ, R13.H0_H0 ;  /* 0x2000000dff0c7230 */ /* 0x000fe40000004100 */
[C---:B------:R-:W-:Y:S01]  /*6920*/  FFMA.FTZ R7, R46.reuse, R20, R7 ;  /* 0x000000142e077223 */ /* 0x040fe20000010007 */
[--C-:B------:R-:W-:Y:S02]  /*6930*/  HADD2.F32 R22, -RZ, R14.reuse.H0_H0 ;  /* 0x2000000eff167230 */ /* 0x100fe40000004100 */
[----:B------:R-:W-:Y:S01]  /*6940*/  FFMA.FTZ R6, R46, R21, R6 ;  /* 0x000000152e067223 */ /* 0x000fe20000010006 */
[----:B------:R-:W-:-:S02]  /*6950*/  HADD2.F32 R23, -RZ, R14.H1_H1 ;  /* 0x3000000eff177230 */ /* 0x000fc40000004100 */
[C---:B------:R-:W-:Y:S01]  /*6960*/  FFMA.FTZ R5, R46.reuse, R12, R5 ;  /* 0x0000000c2e057223 */ /* 0x040fe20000010005 */
[----:B------:R-:W-:Y:S02]  /*6970*/  HADD2.F32 R13, -RZ, R13.H1_H1 ;  /* 0x3000000dff0d7230 */ /* 0x000fe40000004100 */
[C---:B------:R-:W-:Y:S01]  /*6980*/  FFMA.FTZ R3, R46.reuse, R22, R3 ;  /* 0x000000162e037223 */ /* 0x040fe20000010003 */
[--C-:B------:R-:W-:Y:S02]  /*6990*/  HADD2.F32 R14, -RZ, R15.reuse.H0_H0 ;  /* 0x2000000fff0e7230 */ /* 0x100fe40000004100 */
[C---:B------:R-:W-:Y:S01]  /*69a0*/  FFMA.FTZ R0, R46.reuse, R23, R0 ;  /* 0x000000172e007223 */ /* 0x040fe20000010000 */
[----:B------:R-:W-:Y:S02]  /*69b0*/  HADD2.F32 R15, -RZ, R15.H1_H1 ;  /* 0x3000000fff0f7230 */ /* 0x000fe40000004100 */
[C---:B------:R-:W-:Y:S01]  /*69c0*/  FFMA.FTZ R4, R46.reuse, R13, R4 ;  /* 0x0000000d2e047223 */ /* 0x040fe20000010004 */
[----:B------:R-:W-:Y:S01]  /*69d0*/  MOV R13, R44 ;  /* 0x0000002c000d7202 */ /* 0x000fe20000000f00 */
[C---:B------:R-:W-:Y:S01]  /*69e0*/  FFMA.FTZ R17, R46.reuse, R14, R17 ;  /* 0x0000000e2e117223 */ /* 0x040fe20000010011 */
[----:B------:R-:W-:-:S07]  /*69f0*/  FFMA.FTZ R18, R46, R15, R18 ;  /* 0x0000000f2e127223 */ /* 0x000fce0000010012 */
.L_x_319:
[----:B01----:R-:W-:Y:S05]  /*6a00*/  BSYNC.RECONVERGENT B1 ;  /* 0x0000000000017941 */ /* 0x003fea0003800200 */
.L_x_318:
[----:B------:R-:W-:-:S13]  /*6a10*/  ISETP.GE.U32.AND P0, PT, R39, 0x8, PT ;  /* 0x000000082700780c */ /* 0x000fda0003f06070 */
[----:B------:R-:W-:Y:S05]  /*6a20*/  @!P0 BRA `(.L_x_317) ;  /* 0x0000000800908947 */ /* 0x000fea0003800000 */
[----:B------:R-:W-:Y:S01]  /*6a30*/  MOV R15, UR9 ;  /* 0x00000009000f7c02 */ /* 0x000fe20008000f00 */
[C---:B------:R-:W-:Y:S01]  /*6a40*/  IMAD R32, R13.reuse, 0x2, R32 ;  /* 0x000000020d207824 */ /* 0x040fe200078e0220 */
[----:B------:R-:W-:-:S03]  /*6a50*/  SHF.L.U32 R35, R13, 0x6, RZ ;  /* 0x000000060d237819 */ /* 0x000fc600000006ff */
[----:B------:R-:W-:Y:S01]  /*6a60*/  IMAD R34, R15, -0x2, R32 ;  /* 0xfffffffe0f227824 */ /* 0x000fe200078e0220 */
[----:B------:R-:W-:Y:S01]  /*6a70*/  MOV R15, UR4 ;  /* 0x00000004000f7c02 */ /* 0x000fe20008000f00 */
[----:B------:R-:W-:-:S03]  /*6a80*/  VIADD R32, R13, 0x8 ;  /* 0x000000080d207836 */ /* 0x000fc60000000000 */
[----:B------:R-:W-:-:S07]  /*6a90*/  IADD3 R34, PT, PT, R34, 0x10, R15 ;  /* 0x0000001022227810 */ /* 0x000fce0007ffe00f */
.L_x_328:
[----:B------:R-:W0:Y:S01]  /*6aa0*/  LDC R39, c[0x0][0x3f4] ;  /* 0x0000fd00ff277b82 */ /* 0x000e220000000800 */
[----:B------:R-:W-:Y:S01]  /*6ab0*/  IADD3 R14, PT, PT, R32, -0x8, RZ ;  /* 0xfffffff8200e7810 */ /* 0x000fe20007ffe0ff */
[----:B------:R-:W-:Y:S03]  /*6ac0*/  BSSY.RECONVERGENT B1, `(.L_x_322) ;  /* 0x0000049000017945 */ /* 0x000fe60003800200 */
[----:B0-----:R-:W-:-:S13]  /*6ad0*/  ISETP.GE.AND P0, PT, R14, R39, PT ;  /* 0x000000270e00720c */ /* 0x001fda0003f06270 */
[----:B------:R-:W-:Y:S05]  /*6ae0*/  @!P0 BRA `(.L_x_323) ;  /* 0x0000000400188947 */ /* 0x000fea0003800000 */
[----:B------:R-:W-:Y:S01]  /*6af0*/  IABS R15, R39 ;  /* 0x00000027000f7213 */ /* 0x000fe20000000000 */
[----:B------:R-:W0:Y:S01]  /*6b00*/  LDS.U16 R44, [R34+-0x10] ;  /* 0xfffff000222c7984 */ /* 0x000e220000000400 */
[----:B----4-:R-:W-:Y:S02]  /*6b10*/  IABS R22, R14 ;  /* 0x0000000e00167213 */ /* 0x010fe40000000000 */
[----:B------:R-:W1:Y:S01]  /*6b20*/  I2F.RP R20, R15 ;  /* 0x0000000f00147306 */ /* 0x000e620000209400 */
[----:B------:R-:W-:Y:S02]  /*6b30*/  ISETP.GE.AND P1, PT, R14, RZ, PT ;  /* 0x000000ff0e00720c */ /* 0x000fe40003f26270 */
[----:B------:R-:W-:-:S05]  /*6b40*/  ISETP.NE.AND P2, PT, R39, RZ, PT ;  /* 0x000000ff2700720c */ /* 0x000fca0003f45270 */
[----:B-1----:R-:W1:Y:S02]  /*6b50*/  MUFU.RCP R20, R20 ;  /* 0x0000001400147308 */ /* 0x002e640000001000 */
[----:B-1----:R-:W-:-:S06]  /*6b60*/  VIADD R21, R20, 0xffffffe ;  /* 0x0ffffffe14157836 */ /* 0x002fcc0000000000 */
[----:B------:R-:W1:Y:S02]  /*6b70*/  F2I.FTZ.U32.TRUNC.NTZ R13, R21 ;  /* 0x00000015000d7305 */ /* 0x000e64000021f000 */
[----:B-1----:R-:W-:-:S05]  /*6b80*/  IADD3 R12, PT, PT, RZ, -R13, RZ ;  /* 0x8000000dff0c7210 */ /* 0x002fca0007ffe0ff */
        /* <DEDUP_REMOVED lines=15> */
[----:B------:R-:W-:-:S04]  /*6c80*/  LEA R20, P0, R13, UR12, 0x2 ;  /* 0x0000000c0d147c11 */ /* 0x000fc8000f8010ff */
[----:B------:R-:W-:-:S06]  /*6c90*/  LEA.HI.X R21, R13, UR13, R14, 0x2, P0 ;  /* 0x0000000d0d157c11 */ /* 0x000fcc00080f140e */
        /* <DEDUP_REMOVED lines=27> */
.L_x_324:
[--C-:B0----5:R-:W-:Y:S02]  /*6e50*/  HADD2.F32 R20, -RZ, R12.reuse.H0_H0 ;  /* 0x2000000cff147230 */ /* 0x121fe40000004100 */
[----:B------:R-:W-:Y:S02]  /*6e60*/  HADD2.F32 R21, -RZ, R12.H1_H1 ;  /* 0x3000000cff157230 */ /* 0x000fe40000004100 */
[--C-:B------:R-:W-:Y:S02]  /*6e70*/  HADD2.F32 R22, -RZ, R14.reuse.H0_H0 ;  /* 0x2000000eff167230 */ /* 0x100fe40000004100 */
        /* <DEDUP_REMOVED lines=11> */
[----:B------:R-:W-:-:S02]  /*6f30*/  FFMA.FTZ R4, R44, R13, R4 ;  /* 0x0000000d2c047223 */ /* 0x000fc40000010004 */
[----:B------:R-:W-:-:S07]  /*6f40*/  FFMA.FTZ R18, R44, R15, R18 ;  /* 0x0000000f2c127223 */ /* 0x000fce0000010012 */
.L_x_323:
[----:B------:R-:W-:Y:S05]  /*6f50*/  BSYNC.RECONVERGENT B1 ;  /* 0x0000000000017941 */ /* 0x000fea0003800200 */
.L_x_322:
[----:B------:R-:W-:Y:S01]  /*6f60*/  ISETP.GE.AND P0, PT, R32, R39, PT ;  /* 0x000000272000720c */ /* 0x000fe20003f06270 */
[----:B------:R-:W-:-:S12]  /*6f70*/  BSSY.RECONVERGENT B1, `(.L_x_325) ;  /* 0x0000049000017945 */ /* 0x000fd80003800200 */
[----:B------:R-:W-:Y:S05]  /*6f80*/  @!P0 BRA `(.L_x_326) ;  /* 0x00000004001c8947 */ /* 0x000fea0003800000 */
[----:B------:R-:W-:Y:S01]  /*6f90*/  IABS R15, R39 ;  /* 0x00000027000f7213 */ /* 0x000fe20000000000 */
[----:B------:R-:W0:Y:S01]  /*6fa0*/  LDS.U16 R44, [R34] ;  /* 0x00000000222c7984 */ /* 0x000e220000000400 */
[----:B----4-:R-:W-:Y:S02]  /*6fb0*/  IABS R22, R32 ;  /* 0x0000002000167213 */ /* 0x010fe40000000000 */
[----:B------:R-:W1:Y:S01]  /*6fc0*/  I2F.RP R14, R15 ;  /* 0x0000000f000e7306 */ /* 0x000e620000209400 */
[----:B------:R-:W-:Y:S02]  /*6fd0*/  ISETP.GE.AND P1, PT, R32, RZ, PT ;  /* 0x000000ff2000720c */ /* 0x000fe40003f26270 */
[----:B------:R-:W-:-:S05]  /*6fe0*/  ISETP.NE.AND P2, PT, R39, RZ, PT ;  /* 0x000000ff2700720c */ /* 0x000fca0003f45270 */
[----:B-1----:R-:W1:Y:S02]  /*6ff0*/  MUFU.RCP R14, R14 ;  /* 0x0000000e000e7308 */ /* 0x002e640000001000 */
[----:B-1----:R-:W-:-:S06]  /*7000*/  IADD3 R20, PT, PT, R14, 0xffffffe, RZ ;  /* 0x0ffffffe0e147810 */ /* 0x002fcc0007ffe0ff */
[----:B------:R-:W1:Y:S02]  /*7010*/  F2I.FTZ.U32.TRUNC.NTZ R13, R20 ;  /* 0x00000014000d7305 */ /* 0x000e64000021f000 */
[----:B-1----:R-:W-:-:S05]  /*7020*/  IADD3 R12, PT, PT, RZ, -R13, RZ ;  /* 0x8000000dff0c7210 */ /* 0x002fca0007ffe0ff */
        /* <DEDUP_REMOVED lines=16> */
[----:B------:R-:W-:-:S06]  /*7130*/  LEA.HI.X R21, R13, UR13, R14, 0x2, P0 ;  /* 0x0000000d0d157c11 */ /* 0x000fcc00080f140e */
        /* <DEDUP_REMOVED lines=17> */
[----:B0----5:R-:W-:Y:S02]  /*7250*/  HADD2 R13, R13, R25 ;  /* 0x000000190d0d7230 */ /* 0x021fe40000000000 */
[----:B------:R-:W-:Y:S01]  /*7260*/  HFMA2 R12, R12, 1, 1, R24 ;  /* 0x3c003c000c0c7831 */ /* 0x000fe20000000018 */
[----:B------:R-:W-:Y:S01]  /*7270*/  IADD3 R25, PT, PT, R35, 0x200, RZ ;  /* 0x0000020023197810 */ /* 0x000fe20007ffe0ff */
[----:B------:R-:W-:-:S02]  /*7280*/  HFMA2 R14, R14, 1, 1, R26 ;  /* 0x3c003c000e0e7831 */ /* 0x000fc4000000001a */
[----:B------:R-:W-:Y:S02]  /*7290*/  HADD2 R15, R15, R27 ;  /* 0x0000001b0f0f7230 */ /* 0x000fe40000000000 */
[----:B--2---:R-:W-:Y:S02]  /*72a0*/  @P0 HMUL2 R12, R12, R20 ;  /* 0x000000140c0c0232 */ /* 0x004fe40000000000 */
[----:B------:R-:W-:Y:S02]  /*72b0*/  @P1 HFMA2 R13, R13, R21, -RZ ;  /* 0x000000150d0d1231 */ /* 0x000fe400001000ff */
[----:B------:R-:W-:Y:S02]  /*72c0*/  @P2 HMUL2 R14, R14, R22 ;  /* 0x000000160e0e2232 */ /* 0x000fe40000000000 */
[----:B------:R-:W-:Y:S02]  /*72d0*/  @P3 HFMA2 R15, R15, R23, -RZ ;  /* 0x000000170f0f3231 */ /* 0x000fe400001000ff */
[----:B------:R-:W-:-:S05]  /*72e0*/  IMAD.WIDE.U32 R20, R25, 0x2, R36 ;  /* 0x0000000219147825 */ /* 0x000fca00078e0024 */
[----:B------:R0:W-:Y:S02]  /*72f0*/  STG.E.128 desc[UR36][R20.64], R12 ;  /* 0x0000000c14007986 */ /* 0x0001e4000c101d24 */
.L_x_327:
        /* <DEDUP_REMOVED lines=16> */
.L_x_326:
[----:B------:R-:W-:Y:S05]  /*7400*/  BSYNC.RECONVERGENT B1 ;  /* 0x0000000000017941 */ /* 0x000fea0003800200 */
.L_x_325:
[C---:B------:R-:W-:Y:S01]  /*7410*/  VIADD R12, R32.reuse, 0x8 ;  /* 0x00000008200c7836 */ /* 0x040fe20000000000 */
[----:B------:R-:W-:Y:S01]  /*7420*/  IADD3 R32, PT, PT, R32, 0x10, RZ ;  /* 0x0000001020207810 */ /* 0x000fe20007ffe0ff */
[----:B------:R-:W-:Y:S01]  /*7430*/  VIADD R34, R34, 0x20 ;  /* 0x0000002022227836 */ /* 0x000fe20000000000 */
[----:B------:R-:W-:Y:S02]  /*7440*/  IADD3 R35, PT, PT, R35, 0x400, RZ ;  /* 0x0000040023237810 */ /* 0x000fe40007ffe0ff */
[----:B------:R-:W-:-:S13]  /*7450*/  ISETP.GE.AND P0, PT, R12, UR14, PT ;  /* 0x0000000e0c007c0c */ /* 0x000fda000bf06270 */
[----:B------:R-:W-:Y:S05]  /*7460*/  @!P0 BRA `(.L_x_328) ;  /* 0xfffffff4008c8947 */ /* 0x000fea000383ffff */
.L_x_317:
[----:B01----:R-:W-:Y:S05]  /*7470*/  BSYNC.RECONVERGENT B0 ;  /* 0x0000000000007941 */ /* 0x003fea0003800200 */
.L_x_316:
[----:B------:R-:W-:Y:S01]  /*7480*/  ISETP.NE.AND P0, PT, R28, R33, PT ;  /* 0x000000211c00720c */ /* 0x000fe20003f05270 */
[----:B------:R-:W-:-:S12]  /*7490*/  BSSY.RECONVERGENT B0, `(.L_x_329) ;  /* 0x0000037000007945 */ /* 0x000fd80003800200 */
[----:B------:R-:W-:Y:S05]  /*74a0*/  @P0 BRA `(.L_x_330) ;  /* 0x0000000000d40947 */ /* 0x000fea0003800000 */
[----:B------:R-:W-:-:S04]  /*74b0*/  MOV R13, UR14 ;  /* 0x0000000e000d7c02 */ /* 0x000fc80008000f00 */
[----:B------:R-:W-:-:S05]  /*74c0*/  SHF.L.U32 R13, R13, 0x6, RZ ;  /* 0x000000060d0d7819 */ /* 0x000fca00000006ff */
[----:B------:R-:W-:-:S06]  /*74d0*/  IMAD.WIDE R12, R13, 0x2, R36 ;  /* 0x000000020d0c7825 */ /* 0x000fcc00078e0224 */
[----:B------:R-:W5:Y:S01]  /*74e0*/  LDG.E.128 R12, desc[UR36][R12.64] ;  /* 0x000000240c0c7981 */ /* 0x000f62000c1e1d00 */
[----:B------:R-:W-:-:S06]  /*74f0*/  UIADD3 UR5, UPT, UPT, UR46, -UR9, URZ ;  /* 0x800000092e057290 */ /* 0x000fcc000fffe0ff */
[----:B------:R-:W-:-:S05]  /*7500*/  IMAD.U32 R16, RZ, RZ, UR5 ;  /* 0x00000005ff107e24 */ /* 0x000fca000f8e00ff */
[----:B------:R-:W-:Y:S01]  /*7510*/  LEA R29, R16, R29, 0x1 ;  /* 0x0000001d101d7211 */ /* 0x000fe200078e08ff */
[----:B------:R-:W0:Y:S05]  /*7520*/  LDCU UR5, c[0x0][0x40c] ;  /* 0x00008180ff0577ac */ /* 0x000e2a0008000800 */
[----:B------:R-:W1:Y:S01]  /*7530*/  LDS.U16 R29, [R29+-0x2] ;  /* 0xfffffe001d1d7984 */ /* 0x000e620000000400 */
[----:B0-----:R-:W-:Y:S01]  /*7540*/  UISETP.NE.AND UP0, UPT, UR5, URZ, UPT ;  /* 0x000000ff0500728c */ /* 0x001fe2000bf05270 */
[----:B-1----:R-:W-:-:S08]  /*7550*/  HADD2.F32 R16, -RZ, R29.H0_H0 ;  /* 0x2000001dff107230 */ /* 0x002fd00000004100 */
        /* <DEDUP_REMOVED lines=8> */
[----:B-1----:R-:W-:Y:S01]  /*75e0*/  MOV R21, UR7 ;  /* 0x0000000700157c02 */ /* 0x002fe20008000f00 */
[----:B------:R-:W-:-:S04]  /*75f0*/  IMAD.U32 R20, RZ, RZ, UR6 ;  /* 0x00000006ff147e24 */ /* 0x000fc8000f8e00ff */
[----:B----4-:R-:W-:-:S04]  /*7600*/  MOV R22, UR5 ;  /* 0x0000000500167c02 */ /* 0x010fc80008000f00 */
[----:B------:R-:W-:-:S05]  /*7610*/  @P0 LEA R23, R22, R19, 0x6 ;  /* 0x0000001316170211 */ /* 0x000fca00078e30ff */
[----:B------:R-:W-:-:S06]  /*7620*/  @P0 IMAD.WIDE R20, R23, 0x2, R20 ;  /* 0x0000000217140825 */ /* 0x000fcc00078e0214 */
        /* <DEDUP_REMOVED lines=13> */
.L_x_331:
[--C-:B-----5:R-:W-:Y:S02]  /*7700*/  HADD2.F32 R8, -RZ, R12.reuse.H0_H0 ;  /* 0x2000000cff087230 */ /* 0x120fe40000004100 */
[----:B------:R-:W-:Y:S02]  /*7710*/  HADD2.F32 R9, -RZ, R12.H1_H1 ;  /* 0x3000000cff097230 */ /* 0x000fe40000004100 */
[--C-:B0-----:R-:W-:Y:S02]  /*7720*/  HADD2.F32 R12, -RZ, R14.reuse.H0_H0 ;  /* 0x2000000eff0c7230 */ /* 0x101fe40000004100 */
        /* <DEDUP_REMOVED lines=13> */
.L_x_330:
[----:B------:R-:W-:Y:S05]  /*7800*/  BSYNC.RECONVERGENT B0 ;  /* 0x0000000000007941 */ /* 0x000fea0003800200 */
.L_x_329:
[C---:B------:R-:W-:Y:S01]  /*7810*/  LOP3.LUT R8, R2.reuse, 0x3e0, RZ, 0xc0, !PT ;  /* 0x000003e002087812 */ /* 0x040fe200078ec0ff */
[----:B------:R-:W-:Y:S01]  /*7820*/  BAR.SYNC.DEFER_BLOCKING 0x0 ;  /* 0x0000000000007b1d */ /* 0x000fe20000010000 */
[----:B------:R-:W-:Y:S02]  /*7830*/  LOP3.LUT R9, R2, 0x3f0, RZ, 0xc0, !PT ;  /* 0x000003f002097812 */ /* 0x000fe400078ec0ff */
[----:B------:R-:W-:Y:S02]  /*7840*/  ISETP.NE.AND P0, PT, R8, 0x20, PT ;  /* 0x000000200800780c */ /* 0x000fe40003f05270 */
[C---:B------:R-:W-:Y:S01]  /*7850*/  LOP3.LUT R10, R2.reuse, 0x3f8, RZ, 0xc0, !PT ;  /* 0x000003f8020a7812 */ /* 0x040fe200078ec0ff */
[----:B------:R-:W-:Y:S01]  /*7860*/  BSSY.RECONVERGENT B0, `(.L_x_332) ;  /* 0x000000e000007945 */ /* 0x000fe20003800200 */
[----:B------:R-:W-:Y:S02]  /*7870*/  SHF.L.U32 R13, R19, 0x1, RZ ;  /* 0x00000001130d7819 */ /* 0x000fe400000006ff */
[----:B------:R-:W-:-:S02]  /*7880*/  ISETP.GT.U32.AND P5, PT, R2, 0x1f, PT ;  /* 0x0000001f0200780c */ /* 0x000fc40003fa4070 */
[C---:B------:R-:W-:Y:S02]  /*7890*/  ISETP.GT.U32.AND P2, PT, R2.reuse, 0xf, PT ;  /* 0x0000000f0200780c */ /* 0x040fe40003f44070 */
[----:B------:R-:W-:Y:S02]  /*78a0*/  ISETP.GT.U32.AND P4, PT, R2, 0x7, PT ;  /* 0x000000070200780c */ /* 0x000fe40003f84070 */
[----:B------:R-:W-:Y:S02]  /*78b0*/  ISETP.NE.AND P1, PT, R9, 0x10, PT ;  /* 0x000000100900780c */ /* 0x000fe40003f25270 */
[----:B------:R-:W-:Y:S02]  /*78c0*/  ISETP.NE.AND P3, PT, R10, 0x8, PT ;  /* 0x000000080a00780c */ /* 0x000fe40003f65270 */
[----:B------:R-:W-:Y:S01]  /*78d0*/  LEA R28, R28, R13, 0x7 ;  /* 0x0000000d1c1c7211 */ /* 0x000fe200078e38ff */
[----:B------:R-:W-:Y:S10]  /*78e0*/  @P0 BRA `(.L_x_333) ;  /* 0x0000000000140947 */ /* 0x000ff40003800000 */
[----:B------:R-:W-:Y:S02]  /*78f0*/  F2FP.F16.F32.PACK_AB R8, R6, R7 ;  /* 0x000000070608723e */ /* 0x000fe400000000ff */
[----:B------:R-:W-:Y:S02]  /*7900*/  F2FP.F16.F32.PACK_AB R9, R4, R5 ;  /* 0x000000050409723e */ /* 0x000fe400000000ff */
[----:B------:R-:W-:Y:S02]  /*7910*/  F2FP.F16.F32.PACK_AB R10, R0, R3 ;  /* 0x00000003000a723e */ /* 0x000fe400000000ff */
[----:B------:R-:W-:-:S05]  /*7920*/  F2FP.F16.F32.PACK_AB R11, R18, R17 ;  /* 0x00000011120b723e */ /* 0x000fca00000000ff */
[----:B------:R0:W-:Y:S02]  /*7930*/  STS.128 [R28+UR4+-0x200], R8 ;  /* 0xfffe00081c007988 */ /* 0x0001e40008000c04 */
.L_x_333:
[----:B------:R-:W-:Y:S05]  /*7940*/  BSYNC.RECONVERGENT B0 ;  /* 0x0000000000007941 */ /* 0x000fea0003800200 */
.L_x_332:
[----:B------:R-:W-:Y:S06]  /*7950*/  BAR.SYNC.DEFER_BLOCKING 0x0 ;  /* 0x0000000000007b1d */ /* 0x000fec0000010000 */
[----:B------:R-:W-:Y:S04]  /*7960*/  BSSY.RECONVERGENT B0, `(.L_x_334) ;  /* 0x0000013000007945 */ /* 0x000fe80003800200 */
[----:B------:R-:W-:Y:S05]  /*7970*/  @P5 BRA `(.L_x_335) ;  /* 0x0000000000445947 */ /* 0x000fea0003800000 */
[----:B0-----:R-:W0:Y:S02]  /*7980*/  LDS.128 R8, [R28+UR4] ;  /* 0x000000041c087984 */ /* 0x001e240008000c00 */
[--C-:B0-----:R-:W-:Y:S02]  /*7990*/  HADD2.F32 R2, -RZ, R8.reuse.H0_H0 ;  /* 0x20000008ff027230 */ /* 0x101fe40000004100 */
[----:B------:R-:W-:Y:S02]  /*79a0*/  HADD2.F32 R15, -RZ, R8.H1_H1 ;  /* 0x30000008ff0f7230 */ /* 0x000fe40000004100 */
[--C-:B------:R-:W-:Y:S02]  /*79b0*/  HADD2.F32 R12, -RZ, R10.reuse.H0_H0 ;  /* 0x2000000aff0c7230 */ /* 0x100fe40000004100 */
[----:B------:R-:W-:Y:S01]  /*79c0*/  FADD.FTZ R7, R7, R2 ;  /* 0x0000000207077221 */ /* 0x000fe20000010000 */
[----:B------:R-:W-:Y:S02]  /*79d0*/  HADD2.F32 R21, -RZ, R10.H1_H1 ;  /* 0x3000000aff157230 */ /* 0x000fe40000004100 */
[----:B------:R-:W-:Y:S01]  /*79e0*/  FADD.FTZ R6, R6, R15 ;  /* 0x0000000f06067221 */ /* 0x000fe20000010000 */
[----:B------:R-:W-:-:S02]  /*79f0*/  HADD2.F32 R8, -RZ, R9.H0_H0 ;  /* 0x20000009ff087230 */ /* 0x000fc40000004100 */
[----:B------:R-:W-:Y:S01]  /*7a00*/  FADD.FTZ R3, R3, R12 ;  /* 0x0000000c03037221 */ /* 0x000fe20000010000 */
[----:B------:R-:W-:Y:S02]  /*7a10*/  HADD2.F32 R10, -RZ, R11.H0_H0 ;  /* 0x2000000bff0a7230 */ /* 0x000fe40000004100 */
[----:B------:R-:W-:Y:S01]  /*7a20*/  FADD.FTZ R0, R0, R21 ;  /* 0x0000001500007221 */ /* 0x000fe20000010000 */
[----:B------:R-:W-:Y:S02]  /*7a30*/  HADD2.F32 R9, -RZ, R9.H1_H1 ;  /* 0x30000009ff097230 */ /* 0x000fe40000004100 */
[----:B------:R-:W-:Y:S01]  /*7a40*/  FADD.FTZ R5, R5, R8 ;  /* 0x0000000805057221 */ /* 0x000fe20000010000 */
[----:B------:R-:W-:Y:S02]  /*7a50*/  HADD2.F32 R11, -RZ, R11.H1_H1 ;  /* 0x3000000bff0b7230 */ /* 0x000fe40000004100 */
[----:B------:R-:W-:Y:S01]  /*7a60*/  FADD.FTZ R17, R17, R10 ;  /* 0x0000000a11117221 */ /* 0x000fe20000010000 */
[----:B------:R-:W-:-:S02]  /*7a70*/  FADD.FTZ R4, R4, R9 ;  /* 0x0000000904047221 */ /* 0x000fc40000010000 */
[----:B------:R-:W-:-:S07]  /*7a80*/  FADD.FTZ R18, R18, R11 ;  /* 0x0000000b12127221 */ /* 0x000fce0000010000 */
.L_x_335:
[----:B------:R-:W-:Y:S05]  /*7a90*/  BSYNC.RECONVERGENT B0 ;  /* 0x0000000000007941 */ /* 0x000fea0003800200 */
.L_x_334:
        /* <DEDUP_REMOVED lines=8> */
.L_x_337:
[----:B------:R-:W-:Y:S05]  /*7b20*/  BSYNC.RECONVERGENT B0 ;  /* 0x0000000000007941 */ /* 0x000fea0003800200 */
.L_x_336:
[----:B------:R-:W-:Y:S06]  /*7b30*/  BAR.SYNC.DEFER_BLOCKING 0x0 ;  /* 0x0000000000007b1d */ /* 0x000fec0000010000 */
[----:B------:R-:W-:Y:S04]  /*7b40*/  BSSY.RECONVERGENT B0, `(.L_x_338) ;  /* 0x0000013000007945 */ /* 0x000fe80003800200 */
[----:B------:R-:W-:Y:S05]  /*7b50*/  @P2 BRA `(.L_x_339) ;  /* 0x0000000000442947 */ /* 0x000fea0003800000 */
[----:B01----:R-:W0:Y:S02]  /*7b60*/  LDS.128 R8, [R28+UR4] ;  /* 0x000000041c087984 */ /* 0x003e240008000c00 */
        /* <DEDUP_REMOVED lines=16> */
.L_x_339:
[----:B------:R-:W-:Y:S05]  /*7c70*/  BSYNC.RECONVERGENT B0 ;  /* 0x0000000000007941 */ /* 0x000fea0003800200 */
.L_x_338:
[----:B------:R-:W-:Y:S06]  /*7c80*/  BAR.SYNC.DEFER_BLOCKING 0x0 ;  /* 0x0000000000007b1d */ /* 0x000fec0000010000 */
[----:B------:R-:W-:Y:S04]  /*7c90*/  BSSY.RECONVERGENT B0, `(.L_x_340) ;  /* 0x0000007000007945 */ /* 0x000fe80003800200 */
[----:B------:R-:W-:Y:S05]  /*7ca0*/  @P3 BRA `(.L_x_341) ;  /* 0x0000000000143947 */ /* 0x000fea0003800000 */
[----:B01----:R-:W-:Y:S02]  /*7cb0*/  F2FP.F16.F32.PACK_AB R8, R6, R7 ;  /* 0x000000070608723e */ /* 0x003fe400000000ff */
[----:B------:R-:W-:Y:S02]  /*7cc0*/  F2FP.F16.F32.PACK_AB R9, R4, R5 ;  /* 0x000000050409723e */ /* 0x000fe400000000ff */
[----:B------:R-:W-:Y:S02]  /*7cd0*/  F2FP.F16.F32.PACK_AB R10, R0, R3 ;  /* 0x00000003000a723e */ /* 0x000fe400000000ff */
[----:B------:R-:W-:-:S05]  /*7ce0*/  F2FP.F16.F32.PACK_AB R11, R18, R17 ;  /* 0x00000011120b723e */ /* 0x000fca00000000ff */
[----:B------:R2:W-:Y:S02]  /*7cf0*/  STS.128 [R13+UR4], R8 ;  /* 0x000000080d007988 */ /* 0x0005e40008000c04 */
.L_x_341:
[----:B------:R-:W-:Y:S05]  /*7d00*/  BSYNC.RECONVERGENT B0 ;  /* 0x0000000000007941 */ /* 0x000fea0003800200 */
.L_x_340:
[----:B------:R-:W-:Y:S06]  /*7d10*/  BAR.SYNC.DEFER_BLOCKING 0x0 ;  /* 0x0000000000007b1d */ /* 0x000fec0000010000 */
[----:B------:R-:W-:Y:S04]  /*7d20*/  BSSY.RECONVERGENT B0, `(.L_x_342) ;  /* 0x0000013000007945 */ /* 0x000fe80003800200 */
[----:B------:R-:W-:Y:S05]  /*7d30*/  @P4 BRA `(.L_x_343) ;  /* 0x0000000000444947 */ /* 0x000fea0003800000 */
[----:B012---:R-:W0:Y:S02]  /*7d40*/  LDS.128 R8, [R28+UR4] ;  /* 0x000000041c087984 */ /* 0x007e240008000c00 */
        /* <DEDUP_REMOVED lines=16> */
.L_x_343:
[----:B------:R-:W-:Y:S05]  /*7e50*/  BSYNC.RECONVERGENT B0 ;  /* 0x0000000000007941 */ /* 0x000fea0003800200 */
.L_x_342:
[----:B------:R-:W-:Y:S06]  /*7e60*/  BAR.SYNC.DEFER_BLOCKING 0x0 ;  /* 0x0000000000007b1d */ /* 0x000fec0000010000 */
[----:B------:R-:W-:Y:S05]  /*7e70*/  @P4 EXIT ;  /* 0x000000000000494d */ /* 0x000fea0003800000 */
[----:B------:R-:W3:Y:S02]  /*7e80*/  LDCU UR4, c[0x0][0x478] ;  /* 0x00008f00ff0477ac */ /* 0x000ee40008000800 */
[----:B---3--:R-:W-:-:S09]  /*7e90*/  UISETP.NE.AND UP0, UPT, UR4, 0x2, UPT ;  /* 0x000000020400788c */ /* 0x008fd2000bf05270 */
[----:B------:R-:W-:Y:S05]  /*7ea0*/  BRA.U UP0, `(.L_x_344) ;  /* 0x0000000100e07547 */ /* 0x000fea000b800000 */
[----:B012---:R-:W0:Y:S01]  /*7eb0*/  LDC.64 R8, c[0x0][0x470] ;  /* 0x00011c00ff087b82 */ /* 0x007e220000000a00 */
[----:B------:R-:W1:Y:S01]  /*7ec0*/  LDCU.64 UR4, c[0x0][0x380] ;  /* 0x00007000ff0477ac */ /* 0x000e620008000a00 */
[----:B0-----:R-:W2:Y:S01]  /*7ed0*/  LDG.E R8, desc[UR36][R8.64] ;  /* 0x0000002408087981 */ /* 0x001ea2000c1e1900 */
[----:B------:R-:W-:Y:S01]  /*7ee0*/  IADD3 R19, PT, PT, R19, UR47, RZ ;  /* 0x0000002f13137c10 */ /* 0x000fe2000fffe0ff */
[C---:B--2---:R-:W-:Y:S01]  /*7ef0*/  FMUL.FTZ R17, R8.reuse, R17 ;  /* 0x0000001108117220 */ /* 0x044fe20000410000 */
[C---:B------:R-:W-:Y:S01]  /*7f00*/  FMUL.FTZ R18, R8.reuse, R18 ;  /* 0x0000001208127220 */ /* 0x040fe20000410000 */
[C---:B------:R-:W-:Y:S01]  /*7f10*/  FMUL.FTZ R0, R8.reuse, R0 ;  /* 0x0000000008007220 */ /* 0x040fe20000410000 */
[C---:B------:R-:W-:Y:S01]  /*7f20*/  FMUL.FTZ R6, R8.reuse, R6 ;  /* 0x0000000608067220 */ /* 0x040fe20000410000 */
[C---:B------:R-:W-:Y:S01]  /*7f30*/  FMUL.FTZ R5, R8.reuse, R5 ;  /* 0x0000000508057220 */ /* 0x040fe20000410000 */
[C---:B------:R-:W-:Y:S01]  /*7f40*/  FMUL.FTZ R4, R8.reuse, R4 ;  /* 0x0000000408047220 */ /* 0x040fe20000410000 */
[----:B------:R-:W0:Y:S01]  /*7f50*/  F2I.S8.NTZ R17, R17 ;  /* 0x0000001100117305 */ /* 0x000e220000202100 */
[C---:B------:R-:W-:Y:S01]  /*7f60*/  FMUL.FTZ R3, R8.reuse, R3 ;  /* 0x0000000308037220 */ /* 0x040fe20000410000 */
[----:B------:R-:W-:Y:S01]  /*7f70*/  FMUL.FTZ R7, R8, R7 ;  /* 0x0000000708077220 */ /* 0x000fe20000410000 */
[----:B-1----:R-:W-:-:S05]  /*7f80*/  IADD3 R8, P0, PT, R19, UR4, RZ ;  /* 0x0000000413087c10 */ /* 0x002fca000ff1e0ff */
[----:B------:R-:W1:Y:S01]  /*7f90*/  F2I.S8.NTZ R18, R18 ;  /* 0x0000001200127305 */ /* 0x000e620000202100 */
[----:B0-----:R-:W-:-:S07]  /*7fa0*/  PRMT R2, R17, 0x8880, RZ ;  /* 0x0000888011027816 */ /* 0x001fce00000000ff */
[----:B------:R-:W0:Y:S01]  /*7fb0*/  F2I.S8.NTZ R0, R0 ;  /* 0x0000000000007305 */ /* 0x000e220000202100 */
[----:B------:R-:W-:Y:S02]  /*7fc0*/  PRMT R2, R2, 0x7710, RZ ;  /* 0x0000771002027816 */ /* 0x000fe400000000ff */
[----:B-1----:R-:W-:-:S05]  /*7fd0*/  PRMT R11, R18, 0x8880, RZ ;  /* 0x00008880120b7816 */ /* 0x002fca00000000ff */
[----:B------:R-:W-:Y:S01]  /*7fe0*/  F2I.S8.NTZ R6, R6 ;  /* 0x0000000600067305 */ /* 0x000fe20000202100 */
[----:B------:R-:W-:Y:S01]  /*7ff0*/  IMAD.U32 R10, R2, 0x10000, RZ ;  /* 0x00010000020a7824 */ /* 0x000fe200078e00ff */
[----:B------:R-:W-:-:S04]  /*8000*/  PRMT R2, R11, 0x7710, RZ ;  /* 0x000077100b027816 */ /* 0x000fc800000000ff */
[----:B------:R-:W-:Y:S02]  /*8010*/  LOP3.LUT R11, R10, 0xff0000, RZ, 0xc0, !PT ;  /* 0x00ff00000a0b7812 */ /* 0x000fe400078ec0ff */
[----:B------:R-:W1:Y:S01]  /*8020*/  F2I.S8.NTZ R5, R5 ;  /* 0x0000000500057305 */ /* 0x000e620000202100 */
[----:B0-----:R-:W-:Y:S02]  /*8030*/  PRMT R0, R0, 0x8880, RZ ;  /* 0x0000888000007816 */ /* 0x001fe400000000ff */
[----:B------:R-:W-:Y:S02]  /*8040*/  PRMT R11, R11, 0x4210, R2 ;  /* 0x000042100b0b7816 */ /* 0x000fe40000000002 */
[----:B------:R-:W-:-:S03]  /*8050*/  PRMT R0, R0, 0x7710, RZ ;  /* 0x0000771000007816 */ /* 0x000fc600000000ff */
[----:B------:R-:W0:Y:S01]  /*8060*/  F2I.S8.NTZ R4, R4 ;  /* 0x0000000400047305 */ /* 0x000e220000202100 */
[----:B------:R-:W-:-:S04]  /*8070*/  SHF.L.U32 R0, R0, 0x8, RZ ;  /* 0x0000000800007819 */ /* 0x000fc800000006ff */
[----:B------:R-:W-:Y:S02]  /*8080*/  LOP3.LUT R11, R11, 0xff00, R0, 0xf8, !PT ;  /* 0x0000ff000b0b7812 */ /* 0x000fe400078ef800 */
[----:B-1----:R-:W-:Y:S01]  /*8090*/  PRMT R2, R5, 0x8880, RZ ;  /* 0x0000888005027816 */ /* 0x002fe200000000ff */
[----:B------:R1:W2:Y:S01]  /*80a0*/  F2I.S8.NTZ R9, R3 ;  /* 0x0000000300097305 */ /* 0x0002a20000202100 */
[----:B------:R-:W-:Y:S02]  /*80b0*/  PRMT R0, R6, 0x8880, RZ ;  /* 0x0000888006007816 */ /* 0x000fe400000000ff */
[----:B------:R-:W-:Y:S02]  /*80c0*/  PRMT R2, R2, 0x7710, RZ ;  /* 0x0000771002027816 */ /* 0x000fe400000000ff */
[----:B------:R-:W-:Y:S02]  /*80d0*/  PRMT R0, R0, 0x7710, RZ ;  /* 0x0000771000007816 */ /* 0x000fe400000000ff */
[----:B0-----:R-:W-:Y:S01]  /*80e0*/  PRMT R4, R4, 0x8880, RZ ;  /* 0x0000888004047816 */ /* 0x001fe200000000ff */
[----:B------:R-:W0:Y:S01]  /*80f0*/  F2I.S8.NTZ R7, R7 ;  /* 0x0000000700077305 */ /* 0x000e220000202100 */
[----:B------:R-:W-:-:S02]  /*8100*/  LOP3.LUT R6, R0, 0xff, RZ, 0xc0, !PT ;  /* 0x000000ff00067812 */ /* 0x000fc400078ec0ff */
[----:B-1----:R-:W-:Y:S02]  /*8110*/  PRMT R3, R4, 0x7710, RZ ;  /* 0x0000771004037816 */ /* 0x002fe400000000ff */
[----:B------:R-:W-:Y:S02]  /*8120*/  LOP3.LUT R4, R2, 0xff, RZ, 0xc0, !PT ;  /* 0x000000ff02047812 */ /* 0x000fe400078ec0ff */
[----:B--2---:R-:W-:Y:S02]  /*8130*/  PRMT R9, R9, 0x8880, RZ ;  /* 0x0000888009097816 */ /* 0x004fe400000000ff */
[----:B------:R-:W-:Y:S01]  /*8140*/  LOP3.LUT R3, R3, 0xff, RZ, 0xc0, !PT ;  /* 0x000000ff03037812 */ /* 0x000fe200078ec0ff */
[----:B------:R-:W-:Y:S01]  /*8150*/  IMAD.WIDE.U32 R4, R4, 0x10000, RZ ;  /* 0x0001000004047825 */ /* 0x000fe200078e00ff */
[----:B------:R-:W-:-:S03]  /*8160*/  PRMT R0, R9, 0x7710, RZ ;  /* 0x0000771009007816 */ /* 0x000fc600000000ff */
[----:B------:R-:W-:Y:S01]  /*8170*/  IMAD.WIDE.U32 R2, R3, 0x1000000, RZ ;  /* 0x0100000003027825 */ /* 0x000fe200078e00ff */
[----:B0-----:R-:W-:Y:S02]  /*8180*/  PRMT R10, R7, 0x8880, RZ ;  /* 0x00008880070a7816 */ /* 0x001fe400000000ff */
        /* <DEDUP_REMOVED lines=10> */
.L_x_344:
[----:B012---:R-:W0:Y:S01]  /*8230*/  LDC.64 R8, c[0x0][0x380] ;  /* 0x0000e000ff087b82 */ /* 0x007e220000000a00 */
        /* <DEDUP_REMOVED lines=11> */
.L_x_259:
[----:B------:R-:W-:Y:S01]  /*82f0*/  HFMA2 R12, -RZ, RZ, 0, 9.5367431640625e-07 ;  /* 0x00000010ff0c7431 */ /* 0x000fe200000001ff */
[----:B------:R-:W-:Y:S01]  /*8300*/  MOV R11, 0x1f ;  /* 0x0000001f000b7802 */ /* 0x000fe20000000f00 */
[----:B------:R-:W-:-:S07]  /*8310*/  IMAD.MOV.U32 R15, RZ, RZ, -0x1 ;  /* 0xffffffffff0f7424 */ /* 0x000fce00078e00ff */
[----:B0-2---:R-:W-:Y:S05]  /*8320*/  WARPSYNC.COLLECTIVE R15, `(.L_x_345) ;  /* 0x000000000f087348 */ /* 0x005fea0003c00000 */
[----:B------:R1:W3:Y:S02]  /*8330*/  SHFL.BFLY P6, R14, R13, R12, R11 ;  /* 0x0c00000c0d0e7389 */ /* 0x0002e400000c000b */
[----:B0123--:R-:W-:Y:S05]  /*8340*/  ENDCOLLECTIVE ;  /* 0x000000000000791b */ /* 0x00ffea0003800000 */
.L_x_345:
[----:B------:R-:W-:Y:S02]  /*8350*/  HFMA2 R12, -RZ, RZ, 0, 4.76837158203125e-07 ;  /* 0x00000008ff0c7431 */ /* 0x000fe400000001ff */
[----:B------:R-:W-:-:S05]  /*8360*/  FADD.FTZ R3, R13, R14 ;  /* 0x0000000e0d037221 */ /* 0x000fca0000010000 */
[----:B------:R-:W-:-:S07]  /*8370*/  MOV R13, R3 ;  /* 0x00000003000d7202 */ /* 0x000fce0000000f00 */
[----:B------:R-:W-:Y:S05]  /*8380*/  WARPSYNC.COLLECTIVE R15, `(.L_x_346) ;  /* 0x000000000f087348 */ /* 0x000fea0003c00000 */
[----:B------:R0:W1:Y:S02]  /*8390*/  SHFL.BFLY P6, R14, R13, R12, R11 ;  /* 0x0c00000c0d0e7389 */ /* 0x00006400000c000b */
[----:B01----:R-:W-:Y:S05]  /*83a0*/  ENDCOLLECTIVE ;  /* 0x000000000000791b */ /* 0x003fea0003800000 */
.L_x_346:
[----:B------:R-:W-:Y:S01]  /*83b0*/  MOV R12, 0x4 ;  /* 0x00000004000c7802 */ /* 0x000fe20000000f00 */
[----:B------:R-:W-:-:S04]  /*83c0*/  FADD.FTZ R4, R3, R14 ;  /* 0x0000000e03047221 */ /* 0x000fc80000010000 */
[----:B------:R-:W-:-:S07]  /*83d0*/  IMAD.MOV.U32 R13, RZ, RZ, R4 ;  /* 0x000000ffff0d7224 */ /* 0x000fce00078e0004 */
[----:B------:R-:W-:Y:S05]  /*83e0*/  WARPSYNC.COLLECTIVE R15, `(.L_x_347) ;  /* 0x000000000f087348 */ /* 0x000fea0003c00000 */
[----:B------:R0:W1:Y:S02]  /*83f0*/  SHFL.BFLY P6, R14, R13, R12, R11 ;  /* 0x0c00000c0d0e7389 */ /* 0x00006400000c000b */
[----:B01----:R-:W-:Y:S05]  /*8400*/  ENDCOLLECTIVE ;  /* 0x000000000000791b */ /* 0x003fea0003800000 */
.L_x_347:
[----:B------:R-:W-:Y:S02]  /*8410*/  IMAD.MOV.U32 R12, RZ, RZ, 0x2 ;  /* 0x00000002ff0c7424 */ /* 0x000fe400078e00ff */
[----:B------:R-:W-:-:S05]  /*8420*/  FADD.FTZ R5, R4, R14 ;  /* 0x0000000e04057221 */ /* 0x000fca0000010000 */
[----:B------:R-:W-:-:S07]  /*8430*/  MOV R13, R5 ;  /* 0x00000005000d7202 */ /* 0x000fce0000000f00 */
[----:B------:R-:W-:Y:S05]  /*8440*/  WARPSYNC.COLLECTIVE R15, `(.L_x_348) ;  /* 0x000000000f087348 */ /* 0x000fea0003c00000 */
[----:B------:R0:W1:Y:S02]  /*8450*/  SHFL.BFLY P6, R14, R13, R12, R11 ;  /* 0x0c00000c0d0e7389 */ /* 0x00006400000c000b */
[----:B01----:R-:W-:Y:S05]  /*8460*/  ENDCOLLECTIVE ;  /* 0x000000000000791b */ /* 0x003fea0003800000 */
.L_x_348:
[----:B------:R-:W-:Y:S02]  /*8470*/  HFMA2 R12, -RZ, RZ, 0, 5.9604644775390625e-08 ;  /* 0x00000001ff0c7431 */ /* 0x000fe400000001ff */
[----:B------:R-:W-:-:S05]  /*8480*/  FADD.FTZ R6, R5, R14 ;  /* 0x0000000e05067221 */ /* 0x000fca0000010000 */
[----:B------:R-:W-:-:S07]  /*8490*/  MOV R13, R6 ;  /* 0x00000006000d7202 */ /* 0x000fce0000000f00 */
[----:B------:R-:W-:Y:S05]  /*84a0*/  WARPSYNC.COLLECTIVE R15, `(.L_x_349) ;  /* 0x000000000f087348 */ /* 0x000fea0003c00000 */
[----:B------:R0:W1:Y:S02]  /*84b0*/  SHFL.BFLY P6, R14, R13, R12, R11 ;  /* 0x0c00000c0d0e7389 */ /* 0x00006400000c000b */
[----:B01----:R-:W-:Y:S05]  /*84c0*/  ENDCOLLECTIVE ;  /* 0x000000000000791b */ /* 0x003fea0003800000 */
.L_x_349:
[----:B------:R-:W-:Y:S05]  /*84d0*/  BRA `(.L_x_350) ;  /* 0xffffff9400d07947 */ /* 0x000fea000383ffff */
.L_x_277:
[----:B------:R-:W-:Y:S01]  /*84e0*/  BSSY B1, `(.L_x_351) ;  /* 0x0000007000017945 */ /* 0x000fe20003800000 */
[----:B------:R-:W-:Y:S01]  /*84f0*/  IMAD.MOV.U32 R12, RZ, RZ, 0x2 ;  /* 0x00000002ff0c7424 */ /* 0x000fe200078e00ff */
[----:B------:R-:W-:Y:S02]  /*8500*/  MOV R11, 0x1f ;  /* 0x0000001f000b7802 */ /* 0x000fe40000000f00 */
[----:B------:R-:W-:-:S07]  /*8510*/  MOV R15, 0xffffffff ;  /* 0xffffffff000f7802 */ /* 0x000fce0000000f00 */
[----:B------:R-:W-:Y:S05]  /*8520*/  WARPSYNC.COLLECTIVE R15, `(.L_x_352) ;  /* 0x000000000f087348 */ /* 0x000fea0003c00000 */
[----:B------:R0:W1:Y:S02]  /*8530*/  SHFL.BFLY P6, R14, R13, R12, R11 ;  /* 0x0c00000c0d0e7389 */ /* 0x00006400000c000b */
[----:B01----:R-:W-:Y:S05]  /*8540*/  ENDCOLLECTIVE ;  /* 0x000000000000791b */ /* 0x003fea0003800000 */
.L_x_352:
[----:B------:R-:W-:Y:S05]  /*8550*/  BSYNC B1 ;  /* 0x0000000000017941 */ /* 0x000fea0003800000 */
.L_x_351:
[----:B------:R-:W-:Y:S01]  /*8560*/  FADD.FTZ R13, R13, R14 ;  /* 0x0000000e0d0d7221 */ /* 0x000fe20000010000 */
[----:B------:R-:W-:Y:S01]  /*8570*/  IMAD.MOV.U32 R12, RZ, RZ, 0x1 ;  /* 0x00000001ff0c7424 */ /* 0x000fe200078e00ff */
[----:B------:R-:W-:Y:S02]  /*8580*/  MOV R11, 0x1f ;  /* 0x0000001f000b7802 */ /* 0x000fe40000000f00 */
[----:B------:R-:W-:-:S07]  /*8590*/  MOV R15, 0xffffffff ;  /* 0xffffffff000f7802 */ /* 0x000fce0000000f00 */
[----:B------:R-:W-:Y:S05]  /*85a0*/  WARPSYNC.COLLECTIVE R15, `(.L_x_353) ;  /* 0x000000000f087348 */ /* 0x000fea0003c00000 */
[----:B------:R0:W1:Y:S02]  /*85b0*/  SHFL.BFLY P6, R14, R13, R12, R11 ;  /* 0x0c00000c0d0e7389 */ /* 0x00006400000c000b */
[----:B01----:R-:W-:Y:S05]  /*85c0*/  ENDCOLLECTIVE ;  /* 0x000000000000791b */ /* 0x003fea0003800000 */
.L_x_353:
[----:B------:R-:W-:Y:S05]  /*85d0*/  BRA `(.L_x_354) ;  /* 0xffffffac00347947 */ /* 0x000fea000383ffff */
.L_x_281:
[----:B------:R-:W-:Y:S01]  /*85e0*/  HFMA2 R12, -RZ, RZ, 0, 9.5367431640625e-07 ;  /* 0x00000010ff0c7431 */ /* 0x000fe200000001ff */
[----:B------:R-:W-:Y:S01]  /*85f0*/  BSSY B0, `(.L_x_355) ;  /* 0x0000007000007945 */ /* 0x000fe20003800000 */
[----:B------:R-:W-:Y:S01]  /*8600*/  IMAD.MOV.U32 R13, RZ, RZ, R0 ;  /* 0x000000ffff0d7224 */ /* 0x000fe200078e0000 */
[----:B-1----:R-:W-:Y:S01]  /*8610*/  MOV R11, 0x1f ;  /* 0x0000001f000b7802 */ /* 0x002fe20000000f00 */
[----:B------:R-:W-:-:S07]  /*8620*/  IMAD.MOV.U32 R15, RZ, RZ, -0x1 ;  /* 0xffffffffff0f7424 */ /* 0x000fce00078e00ff */
[----:B--234-:R-:W-:Y:S05]  /*8630*/  WARPSYNC.COLLECTIVE R15, `(.L_x_356) ;  /* 0x000000000f087348 */ /* 0x01cfea0003c00000 */
[----:B------:R0:W1:Y:S02]  /*8640*/  SHFL.BFLY P6, R14, R13, R12, R11 ;  /* 0x0c00000c0d0e7389 */ /* 0x00006400000c000b */
[----:B01234-:R-:W-:Y:S05]  /*8650*/  ENDCOLLECTIVE ;  /* 0x000000000000791b */ /* 0x01ffea0003800000 */
.L_x_356:
[----:B------:R-:W-:Y:S05]  /*8660*/  BSYNC B0 ;  /* 0x0000000000007941 */ /* 0x000fea0003800000 */
.L_x_355:
[----:B------:R-:W-:Y:S01]  /*8670*/  FMNMX.FTZ R13, R14, R0, !PT ;  /* 0x000000000e0d7209 */ /* 0x000fe20007810000 */
[----:B------:R-:W-:Y:S01]  /*8680*/  HFMA2 R12, -RZ, RZ, 0, 4.76837158203125e-07 ;  /* 0x00000008ff0c7431 */ /* 0x000fe200000001ff */
[----:B------:R-:W-:Y:S01]  /*8690*/  MOV R11, 0x1f ;  /* 0x0000001f000b7802 */ /* 0x000fe20000000f00 */
[----:B------:R-:W-:-:S07]  /*86a0*/  IMAD.MOV.U32 R15, RZ, RZ, -0x1 ;  /* 0xffffffffff0f7424 */ /* 0x000fce00078e00ff */
[----:B------:R-:W-:Y:S05]  /*86b0*/  WARPSYNC.COLLECTIVE R15, `(.L_x_357) ;  /* 0x000000000f087348 */ /* 0x000fea0003c00000 */
[----:B------:R0:W1:Y:S02]  /*86c0*/  SHFL.BFLY P6, R14, R13, R12, R11 ;  /* 0x0c00000c0d0e7389 */ /* 0x00006400000c000b */
[----:B01----:R-:W-:Y:S05]  /*86d0*/  ENDCOLLECTIVE ;  /* 0x000000000000791b */ /* 0x003fea0003800000 */
.L_x_357:
[----:B------:R-:W-:Y:S01]  /*86e0*/  HFMA2 R12, -RZ, RZ, 0, 2.384185791015625e-07 ;  /* 0x00000004ff0c7431 */ /* 0x000fe200000001ff */
[----:B------:R-:W-:-:S04]  /*86f0*/  FMNMX.FTZ R3, R13, R14, !PT ;  /* 0x0000000e0d037209 */ /* 0x000fc80007810000 */
[----:B------:R-:W-:-:S07]  /*8700*/  MOV R13, R3 ;  /* 0x00000003000d7202 */ /* 0x000fce0000000f00 */
[----:B------:R-:W-:Y:S05]  /*8710*/  WARPSYNC.COLLECTIVE R15, `(.L_x_358) ;  /* 0x000000000f087348 */ /* 0x000fea0003c00000 */
[----:B------:R0:W1:Y:S02]  /*8720*/  SHFL.BFLY P6, R14, R13, R12, R11 ;  /* 0x0c00000c0d0e7389 */ /* 0x00006400000c000b */
[----:B01----:R-:W-:Y:S05]  /*8730*/  ENDCOLLECTIVE ;  /* 0x000000000000791b */ /* 0x003fea0003800000 */
.L_x_358:
[----:B------:R-:W-:Y:S05]  /*8740*/  BRA `(.L_x_359) ;  /* 0xffffffac00ac7947 */ /* 0x000fea000383ffff */
.L_x_360:
        /* <DEDUP_REMOVED lines=11> */
.L_x_3002:


//--------------------- .text._ZN4mmha33masked_multihead_attention_kernelItLi64ELi64ELi1ELi8ELi256ELb1ELb0EEEv26Multihead_attention_paramsIT_XT5_EE --------------------------
	.section	.text._ZN4mmha33masked_multihead_attention_kernelItLi64ELi64ELi1ELi8ELi256ELb1ELb0EEEv26Multihead_attention_paramsIT_XT5_EE,"ax",@progbits
	.align	128
        .global         _ZN4mmha33masked_multihead_attention_kernelItLi64ELi64ELi1ELi8ELi256ELb1ELb0EEEv26Multihead_attention_paramsIT_XT5_EE
        .type           _ZN4mmha33masked_multihead_attention_kernelItLi64ELi64ELi1ELi8ELi256ELb1ELb0EEEv26Multihead_attention_paramsIT_XT5_EE,@function
        .size           _ZN4mmha33masked_multihead_attention_kernelItLi64ELi64ELi1ELi8ELi256ELb1ELb0EEEv26Multihead_attention_paramsIT_XT5_EE,(.L_x_3003 - _ZN4mmha33masked_multihead_attention_kernelItLi64ELi64ELi1ELi8ELi256ELb1ELb0EEEv26Multihead_attention_paramsIT_XT5_EE)
        .other          _ZN4mmha33masked_multihead_attention_kernelItLi64ELi64ELi1ELi8ELi256ELb1ELb0EEEv26Multihead_attention_paramsIT_XT5_EE,@"STO_CUDA_ENTRY STV_DEFAULT"
_ZN4mmha33masked_multihead_attention_kernelItLi64ELi64ELi1ELi8ELi256ELb1ELb0EEEv26Multihead_attention_paramsIT_XT5_EE:
.text._ZN4mmha33masked_multihead_attention_kernelItLi64ELi64ELi1ELi8ELi256ELb1ELb0EEEv26Multihead_attention_paramsIT_XT5_EE:
        /* <DEDUP_REMOVED lines=10> */
[----:B------:R-:W-:-:S05]  /*00a0*/  MOV R3, UR5 ;  /* 0x0000000500037c02 */ /* 0x000fca0008000f00 */
[----:B------:R-:W2:Y:S02]  /*00b0*/  LDG.E.U8 R2, desc[UR36][R2.64] ;  /* 0x0000002402027981 */ /* 0x000ea4000c1e1100 */
[----:B--2---:R-:W-:-:S13]  /*00c0*/  ISETP.NE.AND P0, PT, R2, 0x1, PT ;  /* 0x000000010200780c */ /* 0x004fda0003f05270 */
[----:B------:R-:W-:Y:S05]  /*00d0*/  @!P0 EXIT ;  /* 0x000000000000894d */ /* 0x000fea0003800000 */
.L_x_361:
[----:B------:R-:W1:Y:S01]  /*00e0*/  LDCU.64 UR4, c[0x0][0x498] ;  /* 0x00009300ff0477ac */ /* 0x000e620008000a00 */
[----:B------:R-:W2:Y:S01]  /*00f0*/  S2R R6, SR_CTAID.Y ;  /* 0x0000000000067919 */ /* 0x000ea20000002600 */
[----:B------:R-:W3:Y:S01]  /*0100*/  LDCU UR8, c[0x0][0x3f0] ;  /* 0x00007e00ff0877ac */ /* 0x000ee20008000800 */
[----:B------:R-:W4:Y:S01]  /*0110*/  LDCU UR9, c[0x0][0x3f4] ;  /* 0x00007e80ff0977ac */ /* 0x000f220008000800 */
[----:B------:R-:W0:Y:S01]  /*0120*/  LDCU UR10, c[0x0][0x40c] ;  /* 0x00008180ff0a77ac */ /* 0x000e220008000800 */
[----:B------:R-:W0:Y:S01]  /*0130*/  S2R R110, SR_TID.X ;  /* 0x00000000006e7919 */ /* 0x000e220000002100 */
[----:B------:R-:W0:Y:S01]  /*0140*/  S2UR UR46, SR_CTAID.X ;  /* 0x00000000002e79c3 */ /* 0x000e220000002500 */
[----:B-1----:R-:W-:Y:S01]  /*0150*/  UIMAD.WIDE.U32 UR4, UR7, 0x4, UR4 ;  /* 0x00000004070478a5 */ /* 0x002fe2000f8e0004 */
[----:B---3--:R-:W-:-:S06]  /*0160*/  MOV R0, UR8 ;  /* 0x0000000800007c02 */ /* 0x008fcc0008000f00 */
[----:B------:R-:W1:Y:S01]  /*0170*/  LDC.64 R16, c[0x0][0x418] ;  /* 0x00010600ff107b82 */ /* 0x000e620000000a00 */
[----:B------:R-:W-:Y:S02]  /*0180*/  MOV R2, UR4 ;  /* 0x0000000400027c02 */ /* 0x000fe40008000f00 */
[----:B------:R-:W-:Y:S02]  /*0190*/  MOV R3, UR5 ;  /* 0x0000000500037c02 */ /* 0x000fe40008000f00 */
[----:B------:R-:W-:-:S03]  /*01a0*/  IABS R7, R0 ;  /* 0x0000000000077213 */ /* 0x000fc60000000000 */
        /* <DEDUP_REMOVED lines=13> */
[C---:B------:R-:W-:Y:S01]  /*0280*/  IMAD R0, R7.reuse, R4, R0 ;  /* 0x0000000407007224 */ /* 0x040fe200078e0200 */
[----:B---3--:R-:W-:Y:S01]  /*0290*/  MOV R2, UR6 ;  /* 0x0000000600027c02 */ /* 0x008fe20008000f00 */
[----:B------:R-:W0:Y:S03]  /*02a0*/  LDC.64 R4, c[0x0][0x460] ;  /* 0x00011800ff047b82 */ /* 0x000e260000000a00 */
[----:B------:R-:W-:-:S13]  /*02b0*/  ISETP.GT.U32.AND P0, PT, R7, R0, PT ;  /* 0x000000000700720c */ /* 0x000fda0003f04070 */
[----:B------:R-:W-:Y:S01]  /*02c0*/  @!P0 IADD3 R2, PT, PT, R2, 0x1, RZ ;  /* 0x0000000102028810 */ /* 0x000fe20007ffe0ff */
[----:B------:R-:W-:-:S03]  /*02d0*/  @!P0 IMAD.IADD R0, R0, 0x1, -R7 ;  /* 0x0000000100008824 */ /* 0x000fc600078e0a07 */
[----:B------:R-:W-:Y:S02]  /*02e0*/  @!P0 R2UR UR6, R2 ;  /* 0x00000000020682ca */ /* 0x000fe400000e0000 */
[----:B------:R-:W-:Y:S02]  /*02f0*/  ISETP.GE.U32.AND P1, PT, R0, R7, PT ;  /* 0x000000070000720c */ /* 0x000fe40003f26070 */
[----:B----4-:R-:W-:Y:S02]  /*0300*/  MOV R12, UR9 ;  /* 0x00000009000c7c02 */ /* 0x010fe40008000f00 */
[----:B0-----:R-:W-:-:S07]  /*0310*/  ISETP.NE.U32.AND P0, PT, R4, RZ, PT ;  /* 0x000000ff0400720c */ /* 0x001fce0003f05070 */
[----:B------:R-:W-:Y:S02]  /*0320*/  MOV R0, UR6 ;  /* 0x0000000600007c02 */ /* 0x000fe40008000f00 */
[----:B------:R-:W-:Y:S02]  /*0330*/  IABS R8, R12 ;  /* 0x0000000c00087213 */ /* 0x000fe40000000000 */
[----:B------:R-:W-:Y:S02]  /*0340*/  @P1 IADD3 R0, PT, PT, R0, 0x1, RZ ;  /* 0x0000000100001810 */ /* 0x000fe40007ffe0ff */
[----:B------:R-:W-:Y:S02]  /*0350*/  ISETP.NE.AND.EX P0, PT, R5, RZ, PT, P0 ;  /* 0x000000ff0500720c */ /* 0x000fe40003f05300 */
        /* <DEDUP_REMOVED lines=8> */
[----:B------:R-:W2:Y:S01]  /*03e0*/  @UP2 LDCU.64 UR4, c[0x0][0x460] ;  /* 0x00008c00ff0427ac */ /* 0x000ea20008000a00 */
[----:B------:R-:W-:Y:S01]  /*03f0*/  UMOV UR41, UR6 ;  /* 0x0000000600297c82 */ /* 0x000fe20008000000 */
[----:B------:R-:W-:Y:S01]  /*0400*/  PLOP3.LUT P0, PT, PT, PT, UP2, 0x80, 0x8 ;  /* 0x000000000008781c */ /* 0x000fe20003f0f028 */
[----:B------:R-:W-:-:S04]  /*0410*/  @!UP1 UIADD3 UR41, UPT, UPT, -UR41, URZ, URZ ;  /* 0x000000ff29299290 */ /* 0x000fc8000fffe1ff */
[----:B------:R-:W-:Y:S01]  /*0420*/  @!UP0 ULOP3.LUT UR41, URZ, UR8, URZ, 0x33, !UPT ;  /* 0x00000008ff298292 */ /* 0x000fe2000f8e33ff */
[----:B------:R-:W3:Y:S01]  /*0430*/  LDCU UR8, c[0x0][0x3e8] ;  /* 0x00007d00ff0877ac */ /* 0x000ee20008000800 */
[----:B0-----:R-:W-:Y:S01]  /*0440*/  IADD3 R6, PT, PT, R0, 0xffffffe, RZ ;  /* 0x0ffffffe00067810 */ /* 0x001fe20007ffe0ff */
[----:B------:R-:W0:Y:S03]  /*0450*/  LDCU UR6, c[0x0][0x3f8] ;  /* 0x00007f00ff0677ac */ /* 0x000e260008000800 */
[----:B------:R4:W1:Y:S01]  /*0460*/  F2I.FTZ.U32.TRUNC.NTZ R7, R6 ;  /* 0x0000000600077305 */ /* 0x000862000021f000 */
[----:B--2---:R-:W-:-:S06]  /*0470*/  @UP2 UIMAD.WIDE UR4, UR41, 0x4, UR4 ;  /* 0x00000004290428a5 */ /* 0x004fcc000f8e0204 */
[----:B------:R-:W-:Y:S01]  /*0480*/  MOV R4, UR4 ;  /* 0x0000000400047c02 */ /* 0x000fe20008000f00 */
[----:B------:R-:W-:-:S05]  /*0490*/  IMAD.U32 R5, RZ, RZ, UR5 ;  /* 0x00000005ff057e24 */ /* 0x000fca000f8e00ff */
[----:B------:R1:W5:Y:S01]  /*04a0*/  @P0 LDG.E R3, desc[UR36][R4.64] ;  /* 0x0000002404030981 */ /* 0x000362000c1e1900 */
[----:B----4-:R-:W-:Y:S01]  /*04b0*/  IMAD.MOV.U32 R6, RZ, RZ, RZ ;  /* 0x000000ffff067224 */ /* 0x010fe200078e00ff */
[----:B-1----:R-:W-:-:S05]  /*04c0*/  IADD3 R5, PT, PT, RZ, -R7, RZ ;  /* 0x80000007ff057210 */ /* 0x002fca0007ffe0ff */
[----:B------:R-:W-:-:S04]  /*04d0*/  IMAD R5, R5, R8, RZ ;  /* 0x0000000805057224 */ /* 0x000fc800078e02ff */
[----:B------:R-:W-:Y:S01]  /*04e0*/  IMAD.HI.U32 R7, R7, R5, R6 ;  /* 0x0000000507077227 */ /* 0x000fe200078e0006 */
[----:B------:R-:W-:-:S13]  /*04f0*/  R2UR UR44, R10 ;  /* 0x000000000a2c72ca */ /* 0x000fda00000e0000 */
        /* <DEDUP_REMOVED lines=10> */
[----:B---3--:R-:W-:Y:S01]  /*05a0*/  UISETP.NE.AND UP1, UPT, UR8, URZ, UPT ;  /* 0x000000ff0800728c */ /* 0x008fe2000bf25270 */
[----:B------:R-:W-:Y:S01]  /*05b0*/  ISETP.GT.U32.AND P3, PT, R110, 0x1f, PT ;  /* 0x0000001f6e00780c */ /* 0x000fe20003f64070 */
[----:B------:R-:W-:Y:S02]  /*05c0*/  UP2UR UR43, UPR, URZ, 0x4 ;  /* 0x00000004ff2b7883 */ /* 0x000fe40008000000 */
[----:B------:R-:W-:-:S08]  /*05d0*/  UISETP.GE.AND UP2, UPT, UR45, URZ, UPT ;  /* 0x000000ff2d00728c */ /* 0x000fd0000bf46270 */
[----:B------:R-:W-:Y:S01]  /*05e0*/  @!P0 IADD3 R8, PT, PT, -R8, UR40, RZ ;  /* 0x0000002808088c10 */ /* 0x000fe2000fffe1ff */
[----:B------:R-:W-:-:S03]  /*05f0*/  UISETP.NE.AND UP0, UPT, UR9, URZ, UPT ;  /* 0x000000ff0900728c */ /* 0x000fc6000bf05270 */
[----:B------:R-:W-:Y:S01]  /*0600*/  @!P0 R2UR UR40, R8 ;  /* 0x00000000082882ca */ /* 0x000fe200000e0000 */
[----:B0-----:R-:W-:Y:S02]  /*0610*/  UIMAD UR42, UR7, UR6, UR46 ;  /* 0x00000006072a72a4 */ /* 0x001fe4000f8e022e */
[----:B------:R-:W-:Y:S01]  /*0620*/  @UP1 USHF.L.U32 UR5, UR46, 0x6, URZ ;  /* 0x000000062e051899 */ /* 0x000fe200080006ff */
[----:B------:R-:W-:Y:S01]  /*0630*/  BSSY.RECONVERGENT B0, `(.L_x_362) ;  /* 0x000001d000007945 */ /* 0x000fe20003800200 */
[----:B------:R-:W-:Y:S01]  /*0640*/  @!UP1 USHF.L.U32 UR4, UR42, 0x6, URZ ;  /* 0x000000062a049899 */ /* 0x000fe200080006ff */
[----:B------:R-:W-:Y:S01]  /*0650*/  HFMA2 R18, -RZ, RZ, 0, 0 ;  /* 0x00000000ff127431 */ /* 0x000fe200000001ff */
[----:B------:R-:W-:Y:S01]  /*0660*/  UMOV UR38, URZ ;  /* 0x000000ff00267c82 */ /* 0x000fe20008000000 */
[----:B------:R-:W-:Y:S02]  /*0670*/  UIMAD UR47, UR7, UR9, URZ ;  /* 0x00000009072f72a4 */ /* 0x000fe4000f8e02ff */
[----:B------:R-:W-:-:S02]  /*0680*/  @UP1 UIMAD UR4, UR7, UR8, UR5 ;  /* 0x00000008070412a4 */ /* 0x000fc4000f8e0205 */
[----:B------:R-:W-:Y:S02]  /*0690*/  UIMAD UR41, UR41, UR6, URZ ;  /* 0x00000006292972a4 */ /* 0x000fe4000f8e02ff */
[----:B------:R-:W-:Y:S02]  /*06a0*/  @!UP2 UIADD3 UR40, UPT, UPT, -UR40, URZ, URZ ;  /* 0x000000ff2828a290 */ /* 0x000fe4000fffe1ff */
[----:B------:R-:W-:Y:S01]  /*06b0*/  @!UP0 ULOP3.LUT UR40, URZ, UR9, URZ, 0x33, !UPT ;  /* 0x00000009ff288292 */ /* 0x000fe2000f8e33ff */
[----:B------:R-:W-:Y:S02]  /*06c0*/  P2R R2, PR, RZ, 0x10 ;  /* 0x00000010ff027803 */ /* 0x000fe40000000000 */
        /* <DEDUP_REMOVED lines=19> */
.L_x_363:
[----:B------:R-:W-:Y:S05]  /*0800*/  BSYNC.RECONVERGENT B0 ;  /* 0x0000000000007941 */ /* 0x000fea0003800200 */
.L_x_362:
        /* <DEDUP_REMOVED lines=10> */
[----:B------:R-:W-:-:S03]  /*08b0*/  MOV R23, RZ ;  /* 0x000000ff00177202 */ /* 0x000fc60000000f00 */
        /* <DEDUP_REMOVED lines=16> */
[----:B------:R-:W-:Y:S01]  /*09c0*/  @!P3 IMAD R12, R19, R12, UR45 ;  /* 0x0000002d130cbe24 */ /* 0x000fe2000f8e020c */
[----:B------:R-:W-:-:S04]  /*09d0*/  PLOP3.LUT P4, PT, PT, PT, UP0, 0x80, 0x8 ;  /* 0x000000000008781c */ /* 0x000fc80003f8f008 */
[----:B------:R-:W-:Y:S01]  /*09e0*/  @!P3 LEA R3, R12, R3, 0x3 ;  /* 0x000000030c03b211 */ /* 0x000fe200078e18ff */
[----:B0-----:R-:W0:Y:S01]  /*09f0*/  @!P2 LDC.64 R6, c[0x0][0x390] ;  /* 0x0000e400ff06ab82 */ /* 0x001e220000000a00 */
[----:B-1----:R-:W-:-:S03]  /*0a00*/  @UP0 UIMAD.WIDE.U32 UR4, UR7, 0x4, UR4 ;  /* 0x00000004070408a5 */ /* 0x002fc6000f8e0004 */
[----:B--2---:R-:W-:Y:S01]  /*0a10*/  @!P3 IMAD.WIDE R4, R3, 0x2, R4 ;  /* 0x000000020304b825 */ /* 0x004fe200078e0204 */
[----:B------:R-:W-:Y:S01]  /*0a20*/  @!UP1 UIMAD UR6, UR38, UR6, URZ ;  /* 0x00000006260692a4 */ /* 0x000fe2000f8e02ff */
[----:B------:R-:W-:Y:S02]  /*0a30*/  MOV R3, UR46 ;  /* 0x0000002e00037c02 */ /* 0x000fe40008000f00 */
[----:B------:R-:W1:Y:S01]  /*0a40*/  @!P0 LDC.64 R8, c[0x0][0x3a0] ;  /* 0x0000e800ff088b82 */ /* 0x000e620000000a00 */
[----:B------:R-:W-:Y:S01]  /*0a50*/  IMAD.MOV.U32 R16, RZ, RZ, RZ ;  /* 0x000000ffff107224 */ /* 0x000fe200078e00ff */
[----:B------:R-:W-:Y:S01]  /*0a60*/  MOV R12, UR4 ;  /* 0x00000004000c7c02 */ /* 0x000fe20008000f00 */
[----:B------:R-:W-:Y:S01]  /*0a70*/  IMAD R3, R3, 0x40, R0 ;  /* 0x0000004003037824 */ /* 0x000fe200078e0200 */
[----:B------:R-:W-:Y:S01]  /*0a80*/  MOV R14, UR6 ;  /* 0x00000006000e7c02 */ /* 0x000fe20008000f00 */
[----:B------:R-:W2:Y:S01]  /*0a90*/  @!P3 LDG.E R23, desc[UR36][R4.64] ;  /* 0x000000240417b981 */ /* 0x000ea2000c1e1900 */
[----:B------:R-:W-:Y:S01]  /*0aa0*/  MOV R13, UR5 ;  /* 0x00000005000d7c02 */ /* 0x000fe20008000f00 */
[----:B------:R-:W4:Y:S01]  /*0ab0*/  LDCU.U8 UR4, c[0x0][0x404] ;  /* 0x00008080ff0477ac */ /* 0x000f220008000000 */
[----:B------:R-:W-:-:S03]  /*0ac0*/  @!P1 LEA R15, R14, R3, 0x6 ;  /* 0x000000030e0f9211 */ /* 0x000fc600078e30ff */
[----:B------:R-:W2:Y:S02]  /*0ad0*/  @P4 LDG.E R12, desc[UR36][R12.64] ;  /* 0x000000240c0c4981 */ /* 0x000ea4000c1e1900 */
[----:B---3--:R-:W-:Y:S02]  /*0ae0*/  @!P1 IMAD.WIDE R10, R15, 0x2, R10 ;  /* 0x000000020f0a9825 */ /* 0x008fe400078e020a */
[----:B------:R-:W3:Y:S02]  /*0af0*/  LDC R15, c[0x0][0x400] ;  /* 0x00010000ff0f7b82 */ /* 0x000ee40000000800 */
[C---:B0-----:R-:W-:Y:S02]  /*0b00*/  @!P2 IMAD.WIDE.U32 R6, R3.reuse, 0x2, R6 ;  /* 0x000000020306a825 */ /* 0x041fe400078e0006 */
[----:B------:R-:W2:Y:S02]  /*0b10*/  @!P1 LDG.E R10, desc[UR36][R10.64] ;  /* 0x000000240a0a9981 */ /* 0x000ea4000c1e1900 */
[----:B-1----:R-:W-:-:S04]  /*0b20*/  @!P0 IMAD.WIDE.U32 R8, R3, 0x2, R8 ;  /* 0x0000000203088825 */ /* 0x002fc800078e0008 */
[----:B------:R-:W-:Y:S01]  /*0b30*/  HFMA2 R3, -RZ, RZ, 0, 0 ;  /* 0x00000000ff037431 */ /* 0x000fe200000001ff */
[----:B------:R-:W2:Y:S05]  /*0b40*/  @!P0 LDG.E R16, desc[UR36][R8.64] ;  /* 0x0000002408108981 */ /* 0x000eaa000c1e1900 */
[----:B------:R-:W2:Y:S01]  /*0b50*/  @!P2 LDG.E R3, desc[UR36][R6.64] ;  /* 0x000000240603a981 */ /* 0x000ea2000c1e1900 */
[----:B----4-:R-:W-:Y:S02]  /*0b60*/  ISETP.NE.AND P0, PT, RZ, UR4, PT ;  /* 0x00000004ff007c0c */ /* 0x010fe4000bf05270 */
[----:B------:R-:W-:Y:S02]  /*0b70*/  ISETP.NE.AND P2, PT, RZ, UR10, PT ;  /* 0x0000000aff007c0c */ /* 0x000fe4000bf45270 */
[----:B---3--:R-:W-:Y:S01]  /*0b80*/  ISETP.LT.OR P0, PT, R15, 0x1, P0 ;  /* 0x000000010f00780c */ /* 0x008fe20000701670 */
[----:B------:R-:W-:Y:S01]  /*0b90*/  UMOV UR39, URZ ;  /* 0x000000ff00277c82 */ /* 0x000fe20008000000 */
[----:B------:R-:W-:Y:S01]  /*0ba0*/  MOV R76, UR47 ;  /* 0x0000002f004c7c02 */ /* 0x000fe20008000f00 */
[----:B------:R-:W-:Y:S03]  /*0bb0*/  BSSY.RECONVERGENT B6, `(.L_x_364) ;  /* 0x00000e0000067945 */ /* 0x000fe60003800200 */
[----:B------:R-:W-:-:S02]  /*0bc0*/  SHF.R.S32.HI R76, RZ, 0x1f, R76 ;  /* 0x0000001fff4c7819 */ /* 0x000fc4000001144c */
[----:B--2---:R-:W-:-:S03]  /*0bd0*/  @P4 R2UR UR39, R12 ;  /* 0x000000000c2742ca */ /* 0x004fc600000e0000 */
[----:B------:R-:W-:Y:S02]  /*0be0*/  @!P2 HADD2 R23, R23, R16 ;  /* 0x000000101717a230 */ /* 0x000fe40000000000 */
[----:B------:R-:W-:Y:S02]  /*0bf0*/  HFMA2 R18, R18, 1, 1, R3 ;  /* 0x3c003c0012127831 */ /* 0x000fe40000000003 */
[----:B------:R-:W-:Y:S01]  /*0c00*/  @!P1 HMUL2 R23, R23, R10 ;  /* 0x0000000a17179232 */ /* 0x000fe20000000000 */
        /* <DEDUP_REMOVED lines=31> */
.L_x_366:
        /* <DEDUP_REMOVED lines=22> */
.L_x_365:
        /* <DEDUP_REMOVED lines=27> */
[----:B------:R-:W-:Y:S02]  /*1110*/  @P0 IADD3 R5, PT, PT, R5, 0x1, RZ ;  /* 0x0000000105050810 */ /* 0x000fe40007ffe0ff */
[----:B------:R-:W-:Y:S02]  /*1120*/  ISETP.GE.AND P0, PT, R0, R15, PT ;  /* 0x0000000f0000720c */ /* 0x000fe40003f06270 */
[----:B------:R-:W-:-:S05]  /*1130*/  MOV R22, R5 ;  /* 0x0000000500167202 */ /* 0x000fca0000000f00 */
        /* <DEDUP_REMOVED lines=14> */
[----:B------:R-:W-:Y:S01]  /*1220*/  MOV R13, RZ ;  /* 0x000000ff000d7202 */ /* 0x000fe20000000f00 */
[----:B------:R-:W4:Y:S01]  /*1230*/  LDCU.64 UR8, c[0x4][0xa8] ;  /* 0x01001500ff0877ac */ /* 0x000f220008000a00 */
[----:B0-----:R-:W-:Y:S02]  /*1240*/  MOV R4, UR4 ;  /* 0x0000000400047c02 */ /* 0x001fe40008000f00 */
[----:B------:R-:W-:Y:S01]  /*1250*/  MOV R5, UR5 ;  /* 0x0000000500057c02 */ /* 0x000fe20008000f00 */
[----:B---3--:R-:W-:Y:S01]  /*1260*/  IMAD.U32 R6, RZ, RZ, UR6 ;  /* 0x00000006ff067e24 */ /* 0x008fe2000f8e00ff */
[----:B------:R-:W-:-:S02]  /*1270*/  MOV R7, UR7 ;  /* 0x0000000700077c02 */ /* 0x000fc40008000f00 */
[----:B----4-:R-:W-:Y:S02]  /*1280*/  MOV R10, UR8 ;  /* 0x00000008000a7c02 */ /* 0x010fe40008000f00 */
[----:B-1----:R-:W-:-:S07]  /*1290*/  MOV R11, UR9 ;  /* 0x00000009000b7c02 */ /* 0x002fce0008000f00 */
[----:B------:R-:W-:-:S07]  /*12a0*/  LEPC R20, `(.L_x_368) ;  /* 0x000000001014794e */ /* 0x000fce0000000000 */
[----:B--2---:R-:W-:Y:S05]  /*12b0*/  CALL.ABS.NOINC R14 ;  /* 0x000000000e007343 */ /* 0x004fea0003c00000 */
.L_x_368:
        /* <DEDUP_REMOVED lines=13> */
[----:B------:R-:W-:-:S05]  /*1390*/  @!P0 LEA R4, R4, R3, 0x1 ;  /* 0x0000000304048211 */ /* 0x000fca00078e08ff */
[----:B------:R1:W-:Y:S02]  /*13a0*/  @!P0 STS [R4], R23 ;  /* 0x0000001704008388 */ /* 0x0003e40000000800 */
.L_x_369:
        /* <DEDUP_REMOVED lines=22> */
[----:B------:R-:W-:Y:S02]  /*1510*/  ISETP.GE.AND P0, PT, R6, R7, PT ;  /* 0x000000070600720c */ /* 0x000fe40003f06270 */
[----:B------:R-:W-:Y:S01]  /*1520*/  LEA R13, R25, R14, 0x1 ;  /* 0x0000000e190d7211 */ /* 0x000fe200078e08ff */
[----:B------:R-:W-:Y:S04]  /*1530*/  LDS.U16 R23, [R14] ;  /* 0x000000000e177984 */ /* 0x000fe80000000400 */
[----:B------:R-:W0:Y:S02]  /*1540*/  LDS.U16 R4, [R13] ;  /* 0x000000000d047984 */ /* 0x000e240000000400 */
[----:B0-----:R-:W-:-:S04]  /*1550*/  PRMT R23, R23, 0x5410, R4 ;  /* 0x0000541017177816 */ /* 0x001fc80000000004 */
        /* <DEDUP_REMOVED lines=27> */
.L_x_375:
[----:B------:R-:W-:Y:S05]  /*1710*/  BSYNC.RECONVERGENT B2 ;  /* 0x0000000000027941 */ /* 0x000fea0003800200 */
.L_x_374:
[----:B------:R-:W-:Y:S01]  /*1720*/  PRMT R4, R23, 0x7632, R4 ;  /* 0x0000763217047816 */ /* 0x000fe20000000004 */
[----:B------:R0:W-:Y:S04]  /*1730*/  STS.U16 [R14], R23 ;  /* 0x000000170e007388 */ /* 0x0001e80000000400 */
[----:B------:R0:W-:Y:S01]  /*1740*/  STS.U16 [R13], R4 ;  /* 0x000000040d007388 */ /* 0x0001e20000000400 */
[----:B------:R-:W-:Y:S05]  /*1750*/  BRA `(.L_x_376) ;  /* 0x0000000000507947 */ /* 0x000fea0003800000 */
.L_x_373:
        /* <DEDUP_REMOVED lines=20> */
.L_x_376:
[----:B------:R-:W-:Y:S05]  /*18a0*/  BSYNC.RECONVERGENT B1 ;  /* 0x0000000000017941 */ /* 0x000fea0003800200 */
.L_x_372:
[----:B------:R-:W-:Y:S01]  /*18b0*/  PRMT R6, R18, 0x7632, R6 ;  /* 0x0000763212067816 */ /* 0x000fe20000000006 */
[----:B------:R1:W-:Y:S04]  /*18c0*/  STS.U16 [R11], R18 ;  /* 0x000000120b007388 */ /* 0x0003e80000000400 */
[----:B------:R1:W-:Y:S02]  /*18d0*/  STS.U16 [R12], R6 ;  /* 0x000000060c007388 */ /* 0x0003e40000000400 */
.L_x_371:
[----:B------:R-:W-:Y:S05]  /*18e0*/  BSYNC.RECONVERGENT B0 ;  /* 0x0000000000007941 */ /* 0x000fea0003800200 */
.L_x_370:
        /* <DEDUP_REMOVED lines=8> */
[----:B------:R-:W-:-:S05]  /*1970*/  @!P0 LEA R3, R22, R3, 0x1 ;  /* 0x0000000316038211 */ /* 0x000fca00078e08ff */
[----:B0-----:R3:W2:Y:S02]  /*1980*/  @!P0 LDS R23, [R3] ;  /* 0x0000000003178984 */ /* 0x0016a40000000800 */
.L_x_378:
[----:B------:R-:W-:Y:S05]  /*1990*/  BSYNC.RECONVERGENT B0 ;  /* 0x0000000000007941 */ /* 0x000fea0003800200 */
.L_x_377:
[----:B------:R-:W-:Y:S06]  /*19a0*/  BAR.SYNC.DEFER_BLOCKING 0x0 ;  /* 0x0000000000007b1d */ /* 0x000fec0000010000 */
.L_x_367:
[----:B------:R-:W-:Y:S05]  /*19b0*/  BSYNC.RECONVERGENT B6 ;  /* 0x0000000000067941 */ /* 0x000fea0003800200 */
.L_x_364:
[----:B------:R-:W3:Y:S01]  /*19c0*/  LDCU UR4, c[0x0][0x3f4] ;  /* 0x00007e80ff0477ac */ /* 0x000ee20008000800 */
[----:B------:R-:W-:Y:S02]  /*19d0*/  ISETP.GT.U32.AND P0, PT, R110, 0x1f, PT ;  /* 0x0000001f6e00780c */ /* 0x000fe40003f04070 */
[----:B---3--:R-:W-:-:S05]  /*19e0*/  MOV R0, UR4 ;  /* 0x0000000400007c02 */ /* 0x008fca0008000f00 */
[----:B------:R-:W-:-:S05]  /*19f0*/  IMAD.MOV R3, RZ, RZ, -R0 ;  /* 0x000000ffff037224 */ /* 0x000fca00078e0a00 */
[----:B------:R-:W-:-:S04]  /*1a00*/  VIADDMNMX R3, R3, UR44, RZ, !PT ;  /* 0x0000002c03037c46 */ /* 0x000fc8000f8001ff */
[----:B------:R-:W-:Y:S02]  /*1a10*/  R2UR UR14, R3 ;  /* 0x00000000030e72ca */ /* 0x000fe400000e0000 */
[----:B------:R-:W-:Y:S01]  /*1a20*/  MOV R3, 0xff7fffff ;  /* 0xff7fffff00037802 */ /* 0x000fe20000000f00 */
[----:B------:R-:W-:-:S12]  /*1a30*/  @P0 BRA `(.L_x_379) ;  /* 0x0000000000f00947 */ /* 0x000fd80003800000 */
        /* <DEDUP_REMOVED lines=33> */
.L_x_477:
        /* <DEDUP_REMOVED lines=14> */
[----:B------:R-:W-:Y:S01]  /*1d30*/  IMAD.U32 R5, RZ, RZ, UR5 ;  /* 0x00000005ff057e24 */ /* 0x000fe2000f8e00ff */
        /* <DEDUP_REMOVED lines=12> */
.L_x_379:
        /* <DEDUP_REMOVED lines=19> */
[----:B------:R-:W0:Y:S03]  /*1f30*/  LDCU.64 UR8, c[0x0][0x3b8] ;  /* 0x00007700ff0877ac */ /* 0x000e260008000a00 */
[----:B------:R-:W0:Y:S01]  /*1f40*/  LDS.128 R20, [UR15+0x60] ;  /* 0x0000600fff147984 */ /* 0x000e220008000c00 */
[----:B------:R-:W0:Y:S03]  /*1f50*/  LDCU.64 UR10, c[0x0][0x438] ;  /* 0x00008700ff0a77ac */ /* 0x000e260008000a00 */
[----:B------:R-:W0:Y:S01]  /*1f60*/  LDS.128 R24, [UR15+0x70] ;  /* 0x0000700fff187984 */ /* 0x000e220008000c00 */
[----:B------:R-:W0:Y:S03]  /*1f70*/  LDCU.64 UR12, c[0x0][0x448] ;  /* 0x00008900ff0c77ac */ /* 0x000e260008000a00 */
[----:B------:R-:W0:Y:S01]  /*1f80*/  LDS.128 R28, [UR15+0x80] ;  /* 0x0000800fff1c7984 */ /* 0x000e220008000c00 */
[----:B------:R-:W-:-:S03]  /*1f90*/  USHF.L.U32 UR6, UR6, 0x6, URZ ;  /* 0x0000000606067899 */ /* 0x000fc600080006ff */
[----:B------:R-:W0:Y:S04]  /*1fa0*/  LDS.128 R32, [UR15+0x90] ;  /* 0x0000900fff207984 */ /* 0x000e280008000c00 */
[----:B------:R-:W0:Y:S04]  /*1fb0*/  LDS.128 R36, [UR15+0xa0] ;  /* 0x0000a00fff247984 */ /* 0x000e280008000c00 */
[----:B------:R-:W0:Y:S01]  /*1fc0*/  LDS.128 R40, [UR15+0xb0] ;  /* 0x0000b00fff287984 */ /* 0x000e220008000c00 */
[----:B--2---:R-:W-:Y:S05]  /*1fd0*/  BRA.U UP0, `(.L_x_381) ;  /* 0x0000000100207547 */ /* 0x004fea000b800000 */
        /* <DEDUP_REMOVED lines=8> */
.L_x_381:
[----:B------:R-:W-:Y:S04]  /*2060*/  BSSY.RECONVERGENT B0, `(.L_x_382) ;  /* 0x00001aa000007945 */ /* 0x000fe80003800200 */
[----:B------:R-:W-:Y:S05]  /*2070*/  @P0 BRA `(.L_x_383) ;  /* 0x0000001800a00947 */ /* 0x000fea0003800000 */
[----:B------:R-:W-:Y:S01]  /*2080*/  IABS R4, R0 ;  /* 0x0000000000047213 */ /* 0x000fe20000000000 */
[----:B------:R-:W5:Y:S01]  /*2090*/  LDCU UR4, c[0x0][0x3f8] ;  /* 0x00007f00ff0477ac */ /* 0x000f620008000800 */
[----:B------:R-:W1:Y:S01]  /*20a0*/  LDC.64 R116, c[0x0][0x450] ;  /* 0x00011400ff747b82 */ /* 0x000e620000000a00 */
[----:B------:R-:W-:Y:S01]  /*20b0*/  IADD3 R111, PT, PT, R110, UR14, RZ ;  /* 0x0000000e6e6f7c10 */ /* 0x000fe2000fffe0ff */
        /* <DEDUP_REMOVED lines=18> */
[----:B------:R-:W1:Y:S02]  /*21e0*/  LDC R0, c[0x0][0x3f4] ;  /* 0x0000fd00ff007b82 */ /* 0x000e640000000800 */
[----:B------:R2:W3:Y:S01]  /*21f0*/  F2I.FTZ.U32.TRUNC.NTZ R7, R6 ;  /* 0x0000000600077305 */ /* 0x0004e2000021f000 */
[----:B------:R-:W-:Y:S01]  /*2200*/  LEA R110, R110, UR4, 0x2 ;  /* 0x000000046e6e7c11 */ /* 0x000fe2000f8e10ff */
[----:B--2---:R-:W-:Y:S01]  /*2210*/  IMAD.MOV.U32 R6, RZ, RZ, RZ ;  /* 0x000000ffff067224 */ /* 0x004fe200078e00ff */
[----:B---3--:R-:W-:-:S05]  /*2220*/  IADD3 R5, PT, PT, RZ, -R7, RZ ;  /* 0x80000007ff057210 */ /* 0x008fca0007ffe0ff */
[----:B------:R-:W-:-:S04]  /*2230*/  IMAD R5, R5, R4, RZ ;  /* 0x0000000405057224 */ /* 0x000fc800078e02ff */
[----:B------:R-:W-:Y:S01]  /*2240*/  IMAD.HI.U32 R5, R7, R5, R6 ;  /* 0x0000000507057227 */ /* 0x000fe200078e0006 */
[----:B------:R-:W-:Y:S02]  /*2250*/  MOV R6, UR15 ;  /* 0x0000000f00067c02 */ /* 0x000fe40008000f00 */
[----:B------:R-:W-:-:S03]  /*2260*/  IADD3.X R7, PT, PT, R76, UR17, RZ, P1, P2 ;  /* 0x000000114c077c10 */ /* 0x000fc60008fe44ff */
[----:B------:R-:W-:Y:S01]  /*2270*/  IMAD R109, R6, UR5, R111 ;  /* 0x00000005066d7c24 */ /* 0x000fe2000f8e026f */
[----:B------:R-:W-:-:S07]  /*2280*/  IADD3 R111, PT, PT, R111, 0x1, RZ ;  /* 0x000000016f6f7810 */ /* 0x000fce0007ffe0ff */
.L_x_398:
[----:B------:R-:W-:-:S05]  /*2290*/  @P0 MOV R6, R108 ;  /* 0x0000006c00060202 */ /* 0x000fca0000000f00 */
[----:B------:R2:W3:Y:S01]  /*22a0*/  @P0 LDG.E.U8 R105, desc[UR36][R6.64] ;  /* 0x0000002406690981 */ /* 0x0004e2000c1e1100 */
[----:B-1----:R-:W-:Y:S01]  /*22b0*/  IABS R114, R0 ;  /* 0x0000000000727213 */ /* 0x002fe20000000000 */
[----:B------:R-:W-:Y:S01]  /*22c0*/  BSSY.RECONVERGENT B1, `(.L_x_384) ;  /* 0x0000033000017945 */ /* 0x000fe20003800200 */
[----:B------:R-:W-:Y:S01]  /*22d0*/  ISETP.NE.AND P3, PT, R0, RZ, PT ;  /* 0x000000ff0000720c */ /* 0x000fe20003f65270 */
[----:B--2---:R-:W-:-:S05]  /*22e0*/  VIADD R6, R111, 0xffffffff ;  /* 0xffffffff6f067836 */ /* 0x004fca0000000000 */
[----:B------:R-:W-:Y:S02]  /*22f0*/  IABS R106, R6 ;  /* 0x00000006006a7213 */ /* 0x000fe40000000000 */
[----:B------:R-:W-:-:S03]  /*2300*/  ISETP.GE.AND P2, PT, R6, RZ, PT ;  /* 0x000000ff0600720c */ /* 0x000fc60003f46270 */
[----:B------:R-:W-:-:S05]  /*2310*/  IMAD.HI.U32 R104, R5, R106, RZ ;  /* 0x0000006a05687227 */ /* 0x000fca00078e00ff */
[----:B------:R-:W-:-:S05]  /*2320*/  IADD3 R113, PT, PT, -R104, RZ, RZ ;  /* 0x000000ff68717210 */ /* 0x000fca0007ffe1ff */
[----:B------:R-:W-:-:S05]  /*2330*/  IMAD R113, R114, R113, R106 ;  /* 0x0000007172717224 */ /* 0x000fca00078e026a */
[----:B------:R-:W-:-:S13]  /*2340*/  ISETP.GT.U32.AND P1, PT, R4, R113, PT ;  /* 0x000000710400720c */ /* 0x000fda0003f24070 */
[----:B------:R-:W-:-:S04]  /*2350*/  @!P1 IADD3 R113, PT, PT, R113, -R114, RZ ;  /* 0x8000007271719210 */ /* 0x000fc80007ffe0ff */
[----:B------:R-:W-:-:S13]  /*2360*/  ISETP.GT.U32.AND P1, PT, R4, R113, PT ;  /* 0x000000710400720c */ /* 0x000fda0003f24070 */
[----:B------:R-:W-:Y:S02]  /*2370*/  @!P1 IADD3 R113, PT, PT, R113, -R114, RZ ;  /* 0x8000007271719210 */ /* 0x000fe40007ffe0ff */
[----:B------:R-:W-:-:S03]  /*2380*/  ISETP.GE.AND P1, PT, R6, UR45, PT ;  /* 0x0000002d06007c0c */ /* 0x000fc6000bf26270 */
[----:B------:R-:W-:Y:S01]  /*2390*/  @!P2 IMAD.MOV R113, RZ, RZ, -R113 ;  /* 0x000000ffff71a224 */ /* 0x000fe200078e0a71 */
[----:B------:R-:W-:Y:S02]  /*23a0*/  @!P3 LOP3.LUT R113, RZ, R0, RZ, 0x33, !PT ;  /* 0x00000000ff71b212 */ /* 0x000fe400078e33ff */
[----:B---3--:R-:W-:-:S07]  /*23b0*/  ISETP.NE.AND P6, PT, R105, RZ, P0 ;  /* 0x000000ff6900720c */ /* 0x008fce00007c5270 */
[----:B-----5:R-:W-:Y:S06]  /*23c0*/  @P1 BRA `(.L_x_385) ;  /* 0x0000000000881947 */ /* 0x020fec0003800000 */
[----:B------:R-:W-:Y:S01]  /*23d0*/  IMAD R77, R0, UR6, RZ ;  /* 0x00000006004d7c24 */ /* 0x000fe2000f8e02ff */
[----:B------:R-:W-:-:S04]  /*23e0*/  SHF.L.U32 R114, R113, 0x3, RZ ;  /* 0x0000000371727819 */ /* 0x000fc800000006ff */
[----:B------:R-:W-:-:S04]  /*23f0*/  IADD3 R78, P1, PT, R114, R77, RZ ;  /* 0x0000004d724e7210 */ /* 0x000fc80007f3e0ff */
[----:B------:R-:W-:Y:S02]  /*2400*/  LEA.HI.X.SX32 R77, R77, RZ, 0x1, P1 ;  /* 0x000000ff4d4d7211 */ /* 0x000fe400008f0eff */
[----:B0-----:R-:W-:-:S04]  /*2410*/  LEA R76, P1, R78, UR8, 0x1 ;  /* 0x000000084e4c7c11 */ /* 0x001fc8000f8208ff */
        /* <DEDUP_REMOVED lines=8> */
[----:B------:R-:W0:Y:S01]  /*24a0*/  S2UR UR4, SR_CTAID.Y ;  /* 0x00000000000479c3 */ /* 0x000e220000002600 */
[----:B------:R-:W-:Y:S01]  /*24b0*/  PLOP3.LUT P1, PT, PT, PT, UP0, 0x80, 0x8 ;  /* 0x000000000008781c */ /* 0x000fe20003f2f008 */
[----:B-----5:R-:W-:Y:S01]  /*24c0*/  HFMA2 R76, R76, 1, 1, R44 ;  /* 0x3c003c004c4c7831 */ /* 0x020fe2000000002c */
[----:B------:R-:W-:Y:S01]  /*24d0*/  PLOP3.LUT P2, PT, PT, PT, UP0, 0x80, 0x8 ;  /* 0x000000000008781c */ /* 0x000fe20003f4f008 */
[----:B------:R-:W-:Y:S01]  /*24e0*/  HADD2 R77, R77, R45 ;  /* 0x0000002d4d4d7230 */ /* 0x000fe20000000000 */
[----:B------:R-:W-:Y:S01]  /*24f0*/  PLOP3.LUT P3, PT, PT, PT, UP0, 0x80, 0x8 ;  /* 0x000000000008781c */ /* 0x000fe20003f6f008 */
[----:B------:R-:W-:Y:S02]  /*2500*/  HADD2 R78, R78, R46 ;  /* 0x0000002e4e4e7230 */ /* 0x000fe40000000000 */
[----:B------:R-:W-:Y:S01]  /*2510*/  HFMA2 R79, R79, 1, 1, R47 ;  /* 0x3c003c004f4f7831 */ /* 0x000fe2000000002f */
[----:B0-----:R-:W-:-:S05]  /*2520*/  UIMAD UR4, UR4, UR20, UR46 ;  /* 0x00000014040472a4 */ /* 0x001fca000f8e022e */
[----:B--2---:R-:W-:Y:S02]  /*2530*/  @P1 HMUL2 R76, R76, R104 ;  /* 0x000000684c4c1232 */ /* 0x004fe40000000000 */
[----:B------:R-:W-:Y:S02]  /*2540*/  IMAD R104, R0, UR4, RZ ;  /* 0x0000000400687c24 */ /* 0x000fe4000f8e02ff */
[----:B------:R-:W-:Y:S01]  /*2550*/  @P2 HFMA2 R77, R77, R105, -RZ ;  /* 0x000000694d4d2231 */ /* 0x000fe200001000ff */
[----:B------:R-:W-:Y:S01]  /*2560*/  PLOP3.LUT P2, PT, PT, PT, UP0, 0x80, 0x8 ;  /* 0x000000000008781c */ /* 0x000fe20003f4f008 */
[----:B------:R-:W-:Y:S01]  /*2570*/  @P3 HMUL2 R78, R78, R106 ;  /* 0x0000006a4e4e3232 */ /* 0x000fe20000000000 */
[----:B------:R-:W-:-:S04]  /*2580*/  SHF.L.U32 R105, R104, 0x6, RZ ;  /* 0x0000000668697819 */ /* 0x000fc800000006ff */
[----:B------:R-:W-:-:S04]  /*2590*/  IADD3 R114, P1, PT, R114, R105, RZ ;  /* 0x0000006972727210 */ /* 0x000fc80007f3e0ff */
[----:B------:R-:W-:Y:S02]  /*25a0*/  LEA.HI.X.SX32 R105, R105, RZ, 0x1, P1 ;  /* 0x000000ff69697211 */ /* 0x000fe400008f0eff */
[----:B------:R-:W-:Y:S01]  /*25b0*/  LEA R104, P1, R114, UR8, 0x1 ;  /* 0x0000000872687c11 */ /* 0x000fe2000f8208ff */
[----:B------:R-:W-:-:S03]  /*25c0*/  @P2 HMUL2 R79, R79, R107 ;  /* 0x0000006b4f4f2232 */ /* 0x000fc60000000000 */
[----:B------:R-:W-:-:S05]  /*25d0*/  LEA.HI.X R105, R114, UR9, R105, 0x1, P1 ;  /* 0x0000000972697c11 */ /* 0x000fca00088f0c69 */
[----:B------:R1:W-:Y:S04]  /*25e0*/  STG.E.128 desc[UR36][R104.64], R76 ;  /* 0x0000004c68007986 */ /* 0x0003e8000c101d24 */
.L_x_385:
[----:B0-----:R-:W-:Y:S05]  /*25f0*/  BSYNC.RECONVERGENT B1 ;  /* 0x0000000000017941 */ /* 0x001fea0003800200 */
.L_x_384:
[----:B------:R-:W-:Y:S01]  /*2600*/  ISETP.GE.AND P1, PT, R6, UR45, PT ;  /* 0x0000002d06007c0c */ /* 0x000fe2000bf26270 */
[----:B------:R-:W-:Y:S01]  /*2610*/  BSSY.RECONVERGENT B1, `(.L_x_386) ;  /* 0x0000090000017945 */ /* 0x000fe20003800200 */
[----:B------:R-:W-:-:S11]  /*2620*/  IADD3 R115, PT, PT, R113, R0, RZ ;  /* 0x0000000071737210 */ /* 0x000fd60007ffe0ff */
[----:B------:R-:W-:Y:S05]  /*2630*/  @P1 BRA `(.L_x_387) ;  /* 0x0000000800341947 */ /* 0x000fea0003800000 */
[----:B------:R-:W-:Y:S01]  /*2640*/  IMAD.SHL.U32 R86, R115, 0x8, RZ ;  /* 0x0000000873567824 */ /* 0x000fe200078e00ff */
[CC--:B------:R-:W-:Y:S01]  /*2650*/  LEA R90, R0.reuse, R113.reuse, 0x1 ;  /* 0x00000071005a7211 */ /* 0x0c0fe200078e08ff */
[C---:B------:R-:W-:Y:S01]  /*2660*/  IMAD R11, R0.reuse, UR6, RZ ;  /* 0x00000006000b7c24 */ /* 0x040fe2000f8e02ff */
[----:B------:R-:W-:Y:S01]  /*2670*/  LEA R114, R0, R113, 0x2 ;  /* 0x0000007100727211 */ /* 0x000fe200078e10ff */
[----:B------:R-:W-:Y:S01]  /*2680*/  UISETP.NE.AND UP0, UPT, UR21, URZ, UPT ;  /* 0x000000ff1500728c */ /* 0x000fe2000bf05270 */
[----:B------:R-:W-:Y:S01]  /*2690*/  SHF.R.S32.HI R87, RZ, 0x1f, R86 ;  /* 0x0000001fff577819 */ /* 0x000fe20000011456 */
[----:B------:R-:W-:Y:S01]  /*26a0*/  UISETP.NE.AND UP1, UPT, UR21, URZ, UPT ;  /* 0x000000ff1500728c */ /* 0x000fe2000bf25270 */
[----:B------:R-:W-:Y:S02]  /*26b0*/  SHF.R.S32.HI R84, RZ, 0x1f, R11 ;  /* 0x0000001fff547819 */ /* 0x000fe4000001140b */
[----:B------:R-:W-:Y:S02]  /*26c0*/  IADD3 R8, P2, PT, R11, R86, RZ ;  /* 0x000000560b087210 */ /* 0x000fe40007f5e0ff */
[----:B------:R-:W-:-:S02]  /*26d0*/  SHF.L.U32 R90, R90, 0x3, RZ ;  /* 0x000000035a5a7819 */ /* 0x000fc400000006ff */
[----:B------:R-:W-:Y:S02]  /*26e0*/  IADD3.X R9, PT, PT, R84, R87, RZ, P2, !PT ;  /* 0x0000005754097210 */ /* 0x000fe400017fe4ff */
[C---:B------:R-:W-:Y:S02]  /*26f0*/  LEA R80, P2, R8.reuse, UR8, 0x1 ;  /* 0x0000000808507c11 */ /* 0x040fe4000f8408ff */
[----:B------:R-:W-:Y:S02]  /*2700*/  IADD3 R82, P4, PT, R11, R90, RZ ;  /* 0x0000005a0b527210 */ /* 0x000fe40007f9e0ff */
[----:B------:R-:W-:Y:S01]  /*2710*/  LEA.HI.X R81, R8, UR9, R9, 0x1, P2 ;  /* 0x0000000908517c11 */ /* 0x000fe200090f0c09 */
[C---:B------:R-:W-:Y:S01]  /*2720*/  IMAD.SHL.U32 R8, R0.reuse, 0x10, RZ ;  /* 0x0000001000087824 */ /* 0x040fe200078e00ff */
[----:B------:R-:W-:Y:S01]  /*2730*/  SHF.R.S32.HI R91, RZ, 0x1f, R90 ;  /* 0x0000001fff5b7819 */ /* 0x000fe2000001145a */
[----:B------:R-:W-:Y:S01]  /*2740*/  IMAD R9, R0, UR6, RZ ;  /* 0x0000000600097c24 */ /* 0x000fe2000f8e02ff */
[----:B------:R-:W-:-:S02]  /*2750*/  SHF.L.U32 R114, R114, 0x3, RZ ;  /* 0x0000000372727819 */ /* 0x000fc400000006ff */
[----:B-1----:R-:W-:Y:S01]  /*2760*/  LEA R105, R115, R8, 0x3 ;  /* 0x0000000873697211 */ /* 0x002fe200078e18ff */
[----:B------:R-:W-:Y:S01]  /*2770*/  IMAD.X R83, R84, 0x1, R91, P4 ;  /* 0x0000000154537824 */ /* 0x000fe200020e065b */
[----:B------:R-:W-:Y:S02]  /*2780*/  SHF.R.S32.HI R85, RZ, 0x1f, R9 ;  /* 0x0000001fff557819 */ /* 0x000fe40000011409 */
[C---:B------:R-:W-:Y:S02]  /*2790*/  IADD3 R10, P2, PT, R9.reuse, R105, RZ ;  /* 0x00000069090a7210 */ /* 0x040fe40007f5e0ff */
[----:B------:R-:W-:Y:S02]  /*27a0*/  IADD3 R8, P3, PT, R9, R114, RZ ;  /* 0x0000007209087210 */ /* 0x000fe40007f7e0ff */
[----:B------:R-:W-:Y:S02]  /*27b0*/  SHF.R.S32.HI R104, RZ, 0x1f, R105 ;  /* 0x0000001fff687819 */ /* 0x000fe40000011469 */
[----:B------:R-:W-:-:S02]  /*27c0*/  SHF.R.S32.HI R113, RZ, 0x1f, R114 ;  /* 0x0000001fff717819 */ /* 0x000fc40000011472 */
[C---:B------:R-:W-:Y:S02]  /*27d0*/  LEA R84, P4, R82.reuse, UR8, 0x1 ;  /* 0x0000000852547c11 */ /* 0x040fe4000f8808ff */
[C---:B------:R-:W-:Y:S02]  /*27e0*/  IADD3.X R11, PT, PT, R85.reuse, R104, RZ, P2, !PT ;  /* 0x00000068550b7210 */ /* 0x040fe400017fe4ff */
[----:B------:R-:W-:Y:S02]  /*27f0*/  IADD3.X R9, PT, PT, R85, R113, RZ, P3, !PT ;  /* 0x0000007155097210 */ /* 0x000fe40001ffe4ff */
[----:B------:R-:W-:Y:S02]  /*2800*/  LEA.HI.X R85, R82, UR9, R83, 0x1, P4 ;  /* 0x0000000952557c11 */ /* 0x000fe4000a0f0c53 */
[----:B------:R-:W5:Y:S01]  /*2810*/  LDG.E.128 R80, desc[UR36][R80.64] ;  /* 0x0000002450507981 */ /* 0x000f62000c1e1d00 */
[----:B------:R-:W-:Y:S02]  /*2820*/  LEA R88, P2, R10, UR8, 0x1 ;  /* 0x000000080a587c11 */ /* 0x000fe4000f8408ff */
[----:B------:R-:W-:-:S02]  /*2830*/  LEA R106, P3, R8, UR8, 0x1 ;  /* 0x00000008086a7c11 */ /* 0x000fc4000f8608ff */
[----:B------:R-:W-:Y:S02]  /*2840*/  LEA.HI.X R89, R10, UR9, R11, 0x1, P2 ;  /* 0x000000090a597c11 */ /* 0x000fe400090f0c0b */
[----:B------:R-:W-:Y:S01]  /*2850*/  LEA.HI.X R107, R8, UR9, R9, 0x1, P3 ;  /* 0x00000009086b7c11 */ /* 0x000fe200098f0c09 */
[----:B------:R-:W-:Y:S08]  /*2860*/  BRA.U UP0, `(.L_x_388) ;  /* 0x0000000100647547 */ /* 0x000ff0000b800000 */
[----:B------:R-:W-:-:S13]  /*2870*/  ISETP.NE.AND P5, PT, R2, RZ, PT ;  /* 0x000000ff0200720c */ /* 0x000fda0003fa5270 */
[----:B------:R-:W-:Y:S01]  /*2880*/  VOTEU.ANY UP2, P5 ;  /* 0x0000000000ff7886 */ /* 0x000fe20002840100 */
[----:B------:R-:W-:-:S13]  /*2890*/  PLOP3.LUT P2, PT, PT, PT, UP2, 0x80, 0x8 ;  /* 0x000000000008781c */ /* 0x000fda0003f4f028 */
[----:B------:R-:W2:Y:S01]  /*28a0*/  @P2 LDG.E.128 R8, desc[UR36][R116.64+0x10] ;  /* 0x0000102474082981 */ /* 0x000ea2000c1e1d00 */
[----:B------:R-:W0:Y:S01]  /*28b0*/  S2UR UR4, SR_CTAID.Y ;  /* 0x00000000000479c3 */ /* 0x000e220000002600 */
[----:B------:R-:W-:Y:S01]  /*28c0*/  PLOP3.LUT P2, PT, PT, PT, UP2, 0x80, 0x8 ;  /* 0x000000000008781c */ /* 0x000fe20003f4f028 */
[----:B-----5:R-:W-:Y:S01]  /*28d0*/  HADD2 R80, R80, R48 ;  /* 0x0000003050507230 */ /* 0x020fe20000000000 */
[----:B------:R-:W-:Y:S01]  /*28e0*/  PLOP3.LUT P3, PT, PT, PT, UP2, 0x80, 0x8 ;  /* 0x000000000008781c */ /* 0x000fe20003f6f028 */
[----:B------:R-:W-:Y:S01]  /*28f0*/  HADD2 R81, R81, R49 ;  /* 0x0000003151517230 */ /* 0x000fe20000000000 */
[----:B------:R-:W-:Y:S01]  /*2900*/  PLOP3.LUT P4, PT, PT, PT, UP2, 0x80, 0x8 ;  /* 0x000000000008781c */ /* 0x000fe20003f8f028 */
[----:B------:R-:W-:Y:S02]  /*2910*/  HFMA2 R82, R82, 1, 1, R50 ;  /* 0x3c003c0052527831 */ /* 0x000fe40000000032 */
[----:B------:R-:W-:Y:S01]  /*2920*/  HADD2 R83, R83, R51 ;  /* 0x0000003353537230 */ /* 0x000fe20000000000 */
[----:B0-----:R-:W-:-:S06]  /*2930*/  UIMAD UR4, UR4, UR20, UR46 ;  /* 0x00000014040472a4 */ /* 0x001fcc000f8e022e */
[----:B------:R-:W-:-:S05]  /*2940*/  IMAD R118, R0, UR4, RZ ;  /* 0x0000000400767c24 */ /* 0x000fca000f8e02ff */
[----:B------:R-:W-:-:S04]  /*2950*/  SHF.L.U32 R118, R118, 0x6, RZ ;  /* 0x0000000676767819 */ /* 0x000fc800000006ff */
        /* <DEDUP_REMOVED lines=9> */
[----:B------:R0:W-:Y:S02]  /*29f0*/  STG.E.128 desc[UR36][R8.64], R80 ;  /* 0x0000005008007986 */ /* 0x0001e4000c101d24 */
.L_x_388:
[----:B------:R-:W5:Y:S01]  /*2a00*/  LDG.E.128 R84, desc[UR36][R84.64] ;  /* 0x0000002454547981 */ /* 0x000f62000c1e1d00 */
[----:B------:R-:W-:Y:S05]  /*2a10*/  BRA.U UP0, `(.L_x_389) ;  /* 0x0000000100647547 */ /* 0x000fea000b800000 */
[----:B------:R-:W-:-:S13]  /*2a20*/  ISETP.NE.AND P2, PT, R2, RZ, PT ;  /* 0x000000ff0200720c */ /* 0x000fda0003f45270 */
[----:B------:R-:W-:Y:S01]  /*2a30*/  VOTEU.ANY UP0, P2 ;  /* 0x0000000000ff7886 */ /* 0x000fe20001000100 */
[----:B------:R-:W-:-:S13]  /*2a40*/  PLOP3.LUT P2, PT, PT, PT, UP0, 0x80, 0x8 ;  /* 0x000000000008781c */ /* 0x000fda0003f4f008 */
[----:B0-----:R-:W2:Y:S01]  /*2a50*/  @P2 LDG.E.128 R8, desc[UR36][R116.64+0x20] ;  /* 0x0000202474082981 */ /* 0x001ea2000c1e1d00 */
[----:B------:R-:W0:Y:S01]  /*2a60*/  S2UR UR4, SR_CTAID.Y ;  /* 0x00000000000479c3 */ /* 0x000e220000002600 */
[----:B------:R-:W-:Y:S01]  /*2a70*/  PLOP3.LUT P2, PT, PT, PT, UP0, 0x80, 0x8 ;  /* 0x000000000008781c */ /* 0x000fe20003f4f008 */
[----:B-----5:R-:W-:Y:S01]  /*2a80*/  HFMA2 R84, R84, 1, 1, R52 ;  /* 0x3c003c0054547831 */ /* 0x020fe20000000034 */
[----:B------:R-:W-:Y:S01]  /*2a90*/  PLOP3.LUT P3, PT, PT, PT, UP0, 0x80, 0x8 ;  /* 0x000000000008781c */ /* 0x000fe20003f6f008 */
[----:B------:R-:W-:Y:S01]  /*2aa0*/  HADD2 R85, R85, R53 ;  /* 0x0000003555557230 */ /* 0x000fe20000000000 */
[----:B------:R-:W-:Y:S01]  /*2ab0*/  PLOP3.LUT P4, PT, PT, PT, UP0, 0x80, 0x8 ;  /* 0x000000000008781c */ /* 0x000fe20003f8f008 */
[----:B------:R-:W-:Y:S02]  /*2ac0*/  HFMA2 R86, R86, 1, 1, R54 ;  /* 0x3c003c0056567831 */ /* 0x000fe40000000036 */
[----:B------:R-:W-:Y:S01]  /*2ad0*/  HADD2 R87, R87, R55 ;  /* 0x0000003757577230 */ /* 0x000fe20000000000 */
[----:B0-----:R-:W-:-:S06]  /*2ae0*/  UIMAD UR4, UR4, UR20, UR46 ;  /* 0x00000014040472a4 */ /* 0x001fcc000f8e022e */
[----:B------:R-:W-:-:S04]  /*2af0*/  IMAD R118, R0, UR4, RZ ;  /* 0x0000000400767c24 */ /* 0x000fc8000f8e02ff */
[----:B------:R-:W-:-:S05]  /*2b00*/  IMAD.SHL.U32 R118, R118, 0x40, RZ ;  /* 0x0000004076767824 */ /* 0x000fca00078e00ff */
        /* <DEDUP_REMOVED lines=10> */
.L_x_389:
[----:B------:R-:W5:Y:S01]  /*2bb0*/  LDG.E.128 R88, desc[UR36][R88.64] ;  /* 0x0000002458587981 */ /* 0x000f62000c1e1d00 */
[----:B------:R-:W-:Y:S05]  /*2bc0*/  BRA.U UP1, `(.L_x_390) ;  /* 0x0000000101647547 */ /* 0x000fea000b800000 */
[----:B------:R-:W-:-:S13]  /*2bd0*/  ISETP.NE.AND P2, PT, R2, RZ, PT ;  /* 0x000000ff0200720c */ /* 0x000fda0003f45270 */
[----:B------:R-:W-:Y:S01]  /*2be0*/  VOTEU.ANY UP0, P2 ;  /* 0x0000000000ff7886 */ /* 0x000fe20001000100 */
[----:B------:R-:W-:-:S13]  /*2bf0*/  PLOP3.LUT P2, PT, PT, PT, UP0, 0x80, 0x8 ;  /* 0x000000000008781c */ /* 0x000fda0003f4f008 */
[----:B01----:R-:W2:Y:S01]  /*2c00*/  @P2 LDG.E.128 R8, desc[UR36][R116.64+0x30] ;  /* 0x0000302474082981 */ /* 0x003ea2000c1e1d00 */
        /* <DEDUP_REMOVED lines=21> */
.L_x_390:
[----:B012---:R0:W5:Y:S01]  /*2d60*/  LDG.E.128 R8, desc[UR36][R106.64] ;  /* 0x000000246a087981 */ /* 0x007162000c1e1d00 */
        /* <DEDUP_REMOVED lines=26> */
.L_x_387:
[----:B------:R-:W-:Y:S05]  /*2f10*/  BSYNC.RECONVERGENT B1 ;  /* 0x0000000000017941 */ /* 0x000fea0003800200 */
.L_x_386:
[----:B------:R-:W-:Y:S01]  /*2f20*/  BSSY.RECONVERGENT B1, `(.L_x_391) ;  /* 0x0000026000017945 */ /* 0x000fe20003800200 */
[----:B------:R-:W-:-:S03]  /*2f30*/  LEA R115, R0, R115, 0x2 ;  /* 0x0000007300737211 */ /* 0x000fc600078e10ff */
[----:B------:R-:W-:Y:S05]  /*2f40*/  @P1 BRA `(.L_x_392) ;  /* 0x00000000008c1947 */ /* 0x000fea0003800000 */
[----:B------:R-:W-:Y:S02]  /*2f50*/  IMAD.SHL.U32 R114, R115, 0x8, RZ ;  /* 0x0000000873727824 */ /* 0x000fe400078e00ff */
[----:B------:R-:W-:-:S03]  /*2f60*/  IMAD R94, R0, UR6, RZ ;  /* 0x00000006005e7c24 */ /* 0x000fc6000f8e02ff */
        /* <DEDUP_REMOVED lines=11> */
[----:B012---:R-:W2:Y:S01]  /*3020*/  @P2 LDG.E.128 R104, desc[UR36][R116.64+0x50] ;  /* 0x0000502474682981 */ /* 0x007ea2000c1e1d00 */
        /* <DEDUP_REMOVED lines=21> */
.L_x_392:
[----:B------:R-:W-:Y:S05]  /*3180*/  BSYNC.RECONVERGENT B1 ;  /* 0x0000000000017941 */ /* 0x000fea0003800200 */
.L_x_391:
[----:B------:R-:W-:Y:S04]  /*3190*/  BSSY.RECONVERGENT B1, `(.L_x_393) ;  /* 0x000004a000017945 */ /* 0x000fe80003800200 */
[----:B------:R-:W-:Y:S05]  /*31a0*/  @P1 BRA `(.L_x_394) ;  /* 0x0000000400201947 */ /* 0x000fea0003800000 */
[-C--:B0-----:R-:W-:Y:S01]  /*31b0*/  IADD3 R107, PT, PT, R115, R0.reuse, RZ ;  /* 0x00000000736b7210 */ /* 0x081fe20007ffe0ff */
[C---:B------:R-:W-:Y:S01]  /*31c0*/  IMAD R100, R0.reuse, UR6, RZ ;  /* 0x0000000600647c24 */ /* 0x040fe2000f8e02ff */
[----:B------:R-:W-:Y:S01]  /*31d0*/  UISETP.NE.AND UP0, UPT, UR21, URZ, UPT ;  /* 0x000000ff1500728c */ /* 0x000fe2000bf05270 */
[----:B------:R-:W-:Y:S01]  /*31e0*/  IMAD R99, R0, UR6, RZ ;  /* 0x0000000600637c24 */ /* 0x000fe2000f8e02ff */
[C---:B------:R-:W-:Y:S01]  /*31f0*/  IADD3 R113, PT, PT, R107.reuse, R0, RZ ;  /* 0x000000006b717210 */ /* 0x040fe20007ffe0ff */
[----:B------:R-:W-:-:S03]  /*3200*/  IMAD.SHL.U32 R107, R107, 0x8, RZ ;  /* 0x000000086b6b7824 */ /* 0x000fc600078e00ff */
[----:B------:R-:W-:Y:S02]  /*3210*/  SHF.L.U32 R113, R113, 0x3, RZ ;  /* 0x0000000371717819 */ /* 0x000fe400000006ff */
[----:B------:R-:W-:Y:S02]  /*3220*/  SHF.R.S32.HI R106, RZ, 0x1f, R107 ;  /* 0x0000001fff6a7819 */ /* 0x000fe4000001146b */
[C---:B------:R-:W-:Y:S02]  /*3230*/  IADD3 R97, P2, PT, R100.reuse, R107, RZ ;  /* 0x0000006b64617210 */ /* 0x040fe40007f5e0ff */
[----:B------:R-:W-:Y:S02]  /*3240*/  SHF.R.S32.HI R114, RZ, 0x1f, R113 ;  /* 0x0000001fff727819 */ /* 0x000fe40000011471 */
[----:B------:R-:W-:Y:S02]  /*3250*/  LEA.HI.X.SX32 R100, R100, R106, 0x1, P2 ;  /* 0x0000006a64647211 */ /* 0x000fe400010f0eff */
[----:B------:R-:W-:-:S02]  /*3260*/  IADD3 R98, P3, PT, R99, R113, RZ ;  /* 0x0000007163627210 */ /* 0x000fc40007f7e0ff */
[----:B------:R-:W-:Y:S02]  /*3270*/  LEA R96, P2, R97, UR8, 0x1 ;  /* 0x0000000861607c11 */ /* 0x000fe4000f8408ff */
[----:B------:R-:W-:Y:S02]  /*3280*/  LEA.HI.X.SX32 R99, R99, R114, 0x1, P3 ;  /* 0x0000007263637211 */ /* 0x000fe400018f0eff */
[----:B------:R-:W-:Y:S02]  /*3290*/  LEA.HI.X R97, R97, UR9, R100, 0x1, P2 ;  /* 0x0000000961617c11 */ /* 0x000fe400090f0c64 */
[----:B-123--:R-:W-:-:S04]  /*32a0*/  LEA R104, P3, R98, UR8, 0x1 ;  /* 0x0000000862687c11 */ /* 0x00efc8000f8608ff */
[----:B------:R-:W-:Y:S02]  /*32b0*/  LEA.HI.X R105, R98, UR9, R99, 0x1, P3 ;  /* 0x0000000962697c11 */ /* 0x000fe400098f0c63 */
[----:B------:R-:W5:Y:S01]  /*32c0*/  LDG.E.128 R96, desc[UR36][R96.64] ;  /* 0x0000002460607981 */ /* 0x000f62000c1e1d00 */
[----:B------:R-:W-:Y:S06]  /*32d0*/  BRA.U UP0, `(.L_x_395) ;  /* 0x0000000100647547 */ /* 0x000fec000b800000 */
        /* <DEDUP_REMOVED lines=25> */
.L_x_395:
[----:B0-----:R4:W5:Y:S01]  /*3470*/  LDG.E.128 R100, desc[UR36][R104.64] ;  /* 0x0000002468647981 */ /* 0x001962000c1e1d00 */
[----:B------:R-:W-:-:S09]  /*3480*/  UISETP.NE.AND UP0, UPT, UR21, URZ, UPT ;  /* 0x000000ff1500728c */ /* 0x000fd2000bf05270 */
[----:B----4-:R-:W-:Y:S05]  /*3490*/  BRA.U UP0, `(.L_x_394) ;  /* 0x0000000100647547 */ /* 0x010fea000b800000 */
        /* <DEDUP_REMOVED lines=25> */
.L_x_394:
[----:B------:R-:W-:Y:S05]  /*3630*/  BSYNC.RECONVERGENT B1 ;  /* 0x0000000000017941 */ /* 0x000fea0003800200 */
.L_x_393:
[----:B------:R-:W-:Y:S04]  /*3640*/  BSSY.RECONVERGENT B1, `(.L_x_396) ;  /* 0x0000043000017945 */ /* 0x000fe80003800200 */
[----:B------:R-:W-:Y:S05]  /*3650*/  @P1 BRA `(.L_x_397) ;  /* 0x0000000400041947 */ /* 0x000fea0003800000 */
[----:B------:R-:W-:Y:S01]  /*3660*/  ISETP.NE.U32.AND P1, PT, RZ, UR10, PT ;  /* 0x0000000aff007c0c */ /* 0x000fe2000bf25070 */
[----:B------:R-:W-:-:S03]  /*3670*/  UISETP.NE.U32.AND UP0, UPT, UR12, URZ, UPT ;  /* 0x000000ff0c00728c */ /* 0x000fc6000bf05070 */
[----:B------:R-:W-:Y:S01]  /*3680*/  ISETP.NE.AND.EX P1, PT, RZ, UR11, PT, P1 ;  /* 0x0000000bff007c0c */ /* 0x000fe2000bf25310 */
[----:B------:R-:W-:-:S06]  /*3690*/  UISETP.NE.AND.EX UP0, UPT, UR13, URZ, UPT, UP0 ;  /* 0x000000ff0d00728c */ /* 0x000fcc000bf05300 */
[----:B------:R-:W-:-:S05]  /*36a0*/  PLOP3.LUT P3, PT, PT, PT, UP0, 0x80, 0x8 ;  /* 0x000000000008781c */ /* 0x000fca0003f6f008 */
[----:B------:R-:W0:Y:S01]  /*36b0*/  @UP0 LDCU.64 UR4, c[0x0][0x448] ;  /* 0x00008900ff0407ac */ /* 0x000e220008000a00 */
[----:B-1234-:R-:W1:Y:S01]  /*36c0*/  @P1 LDC.64 R104, c[0x0][0x438] ;  /* 0x00010e00ff681b82 */ /* 0x01ee620000000a00 */
[----:B0-----:R-:W-:Y:S01]  /*36d0*/  @UP0 UIMAD.WIDE.U32 UR4, UR46, 0x2, UR4 ;  /* 0x000000022e0408a5 */ /* 0x001fe2000f8e0004 */
[----:B-1----:R-:W-:-:S05]  /*36e0*/  @P1 IMAD.WIDE R106, R109, 0x2, R104 ;  /* 0x000000026d6a1825 */ /* 0x002fca00078e0268 */
[----:B------:R-:W-:Y:S01]  /*36f0*/  MOV R105, UR5 ;  /* 0x0000000500697c02 */ /* 0x000fe20008000f00 */
[----:B------:R-:W-:-:S04]  /*3700*/  IMAD.U32 R104, RZ, RZ, UR4 ;  /* 0x00000004ff687e24 */ /* 0x000fc8000f8e00ff */
        /* <DEDUP_REMOVED lines=8> */
[----:B------:R-:W-:Y:S01]  /*3790*/  HFMA2 R107, R21, R85, R107 ;  /* 0x00000055156b7231 */ /* 0x000fe2000000006b */
[----:B0-----:R-:W-:Y:S01]  /*37a0*/  @UP0 UIADD3 UR4, UPT, UPT, UR4, UR5, URZ ;  /* 0x0000000504040290 */ /* 0x001fe2000fffe0ff */
[----:B------:R-:W-:Y:S02]  /*37b0*/  HFMA2 R105, R20, R84, R105 ;  /* 0x0000005414697231 */ /* 0x000fe40000000069 */
[----:B------:R-:W-:Y:S02]  /*37c0*/  HFMA2 R107, R25, R89, R107 ;  /* 0x00000059196b7231 */ /* 0x000fe4000000006b */
[----:B------:R-:W-:Y:S02]  /*37d0*/  HFMA2 R105, R24, R88, R105 ;  /* 0x0000005818697231 */ /* 0x000fe40000000069 */
[----:B------:R-:W-:Y:S01]  /*37e0*/  HFMA2 R107, R29, R9, R107 ;  /* 0x000000091d6b7231 */ /* 0x000fe2000000006b */
[----:B------:R-:W-:Y:S01]  /*37f0*/  @P3 ISETP.GE.AND P2, PT, R6, UR4, PT ;  /* 0x0000000406003c0c */ /* 0x000fe2000bf46270 */
[----:B------:R-:W-:-:S02]  /*3800*/  HFMA2 R105, R28, R8, R105 ;  /* 0x000000081c697231 */ /* 0x000fc40000000069 */
[----:B------:R-:W-:Y:S01]  /*3810*/  HFMA2 R107, R33, R93, R107 ;  /* 0x0000005d216b7231 */ /* 0x000fe2000000006b */
[----:B------:R-:W-:Y:S01]  /*3820*/  @P3 SEL R114, RZ, UR39, P2 ;  /* 0x00000027ff723c07 */ /* 0x000fe20009000000 */
[----:B------:R-:W-:Y:S02]  /*3830*/  HFMA2 R105, R32, R92, R105 ;  /* 0x0000005c20697231 */ /* 0x000fe40000000069 */
[----:B------:R-:W-:Y:S01]  /*3840*/  HFMA2 R107, R37, R97, R107 ;  /* 0x00000061256b7231 */ /* 0x000fe2000000006b */
[----:B------:R-:W-:Y:S01]  /*3850*/  @P3 IADD3 R114, PT, PT, R111, -UR44, R114 ;  /* 0x8000002c6f723c10 */ /* 0x000fe2000fffe072 */
[----:B------:R-:W-:Y:S02]  /*3860*/  HFMA2 R105, R36, R96, R105 ;  /* 0x0000006024697231 */ /* 0x000fe40000000069 */
[----:B------:R-:W-:Y:S02]  /*3870*/  HFMA2 R107, R41, R101, R107 ;  /* 0x00000065296b7231 */ /* 0x000fe4000000006b */
[----:B------:R-:W-:-:S04]  /*3880*/  HFMA2 R105, R40, R100, R105 ;  /* 0x0000006428697231 */ /* 0x000fc80000000069 */
[----:B------:R-:W-:Y:S02]  /*3890*/  HADD2 R105, R105, R107 ;  /* 0x0000006b69697230 */ /* 0x000fe40000000000 */
[----:B------:R-:W-:-:S04]  /*38a0*/  HMUL2 R107, R14, R78 ;  /* 0x0000004e0e6b7232 */ /* 0x000fc80000000000 */
[----:B------:R-:W-:Y:S02]  /*38b0*/  HFMA2 R113, R18, R82, R107 ;  /* 0x0000005212717231 */ /* 0x000fe4000000006b */
[----:B------:R-:W-:Y:S02]  /*38c0*/  HMUL2 R107, R15, R79 ;  /* 0x0000004f0f6b7232 */ /* 0x000fe40000000000 */
        /* <DEDUP_REMOVED lines=12> */
[----:B------:R-:W-:Y:S02]  /*3990*/  HADD2 R105, R105, R113 ;  /* 0x0000007169697230 */ /* 0x000fe40000000000 */
[----:B------:R-:W-:-:S04]  /*39a0*/  HFMA2 R107, R43, R103, R107 ;  /* 0x000000672b6b7231 */ /* 0x000fc8000000006b */
[----:B------:R-:W-:Y:S01]  /*39b0*/  HFMA2 R105, R105, 1, 1, R107 ;  /* 0x3c003c0069697831 */ /* 0x000fe2000000006b */
[----:B------:R-:W-:-:S04]  /*39c0*/  @P3 I2FP.F32.S32 R107, R114 ;  /* 0x00000072006b3245 */ /* 0x000fc80000201400 */
[--C-:B------:R-:W-:Y:S02]  /*39d0*/  HADD2.F32 R6, -RZ, R105.reuse.H0_H0 ;  /* 0x20000069ff067230 */ /* 0x100fe40000004100 */
[----:B------:R-:W-:-:S05]  /*39e0*/  HADD2.F32 R105, -RZ, R105.H1_H1 ;  /* 0x30000069ff697230 */ /* 0x000fca0000004100 */
[----:B------:R-:W-:-:S04]  /*39f0*/  FADD.FTZ R6, R6, R105 ;  /* 0x0000006906067221 */ /* 0x000fc80000010000 */
[----:B------:R-:W-:Y:S01]  /*3a00*/  FMUL.FTZ R6, R6, UR22 ;  /* 0x0000001606067c20 */ /* 0x000fe20008410000 */
[----:B--2---:R-:W-:Y:S02]  /*3a10*/  @P1 HADD2.F32 R105, -RZ, R106.H0_H0 ;  /* 0x2000006aff691230 */ /* 0x004fe40000004100 */
[----:B----4-:R-:W-:-:S03]  /*3a20*/  @P3 HADD2.F32 R104, -RZ, R104.H0_H0 ;  /* 0x20000068ff683230 */ /* 0x010fc60000004100 */
[----:B------:R-:W-:-:S04]  /*3a30*/  @P1 FADD.FTZ R6, R6, R105 ;  /* 0x0000006906061221 */ /* 0x000fc80000010000 */
[----:B------:R-:W-:-:S05]  /*3a40*/  @P3 FFMA.FTZ R6, R107, R104, R6 ;  /* 0x000000686b063223 */ /* 0x000fca0000010006 */
[----:B------:R0:W-:Y:S01]  /*3a50*/  STS [R110], R6 ;  /* 0x000000066e007388 */ /* 0x0001e20000000800 */
[----:B------:R-:W-:-:S07]  /*3a60*/  @!P6 FMNMX.FTZ R3, R3, R6, !PT ;  /* 0x000000060303e209 */ /* 0x000fce0007810000 */
.L_x_397:
[----:B------:R-:W-:Y:S05]  /*3a70*/  BSYNC.RECONVERGENT B1 ;  /* 0x0000000000017941 */ /* 0x000fea0003800200 */
.L_x_396:
[----:B-1234-:R-:W-:Y:S01]  /*3a80*/  IADD3 R105, PT, PT, R111, 0xff, RZ ;  /* 0x000000ff6f697810 */ /* 0x01efe20007ffe0ff */
[----:B0-----:R-:W-:Y:S01]  /*3a90*/  VIADD R110, R110, 0x400 ;  /* 0x000004006e6e7836 */ /* 0x001fe20000000000 */
[----:B------:R-:W-:Y:S02]  /*3aa0*/  IADD3 R108, P2, PT, R108, 0x100, RZ ;  /* 0x000001006c6c7810 */ /* 0x000fe40007f5e0ff */
[----:B------:R-:W-:Y:S02]  /*3ab0*/  ISETP.GE.AND P1, PT, R105, R112, PT ;  /* 0x000000706900720c */ /* 0x000fe40003f26270 */
[----:B------:R-:W-:Y:S02]  /*3ac0*/  IADD3 R111, PT, PT, R111, 0x100, RZ ;  /* 0x000001006f6f7810 */ /* 0x000fe40007ffe0ff */
[----:B------:R-:W-:Y:S02]  /*3ad0*/  IADD3 R109, PT, PT, R109, 0x100, RZ ;  /* 0x000001006d6d7810 */ /* 0x000fe40007ffe0ff */
[----:B------:R-:W-:-:S07]  /*3ae0*/  IADD3.X R7, PT, PT, RZ, R7, RZ, P2, !PT ;  /* 0x00000007ff077210 */ /* 0x000fce00017fe4ff */
[----:B------:R-:W-:Y:S05]  /*3af0*/  @!P1 BRA `(.L_x_398) ;  /* 0xffffffe400e49947 */ /* 0x000fea000383ffff */
.L_x_383:
[----:B0-----:R-:W-:Y:S05]  /*3b00*/  BSYNC.RECONVERGENT B0 ;  /* 0x0000000000007941 */ /* 0x001fea0003800200 */
.L_x_382:
[----:B------:R-:W0:Y:S01]  /*3b10*/  SHFL.BFLY PT, R4, R3, 0x10, 0x1f ;  /* 0x0e001f0003047f89 */ /* 0x000e2200000e0000 */
[----:B------:R-:W1:Y:S01]  /*3b20*/  S2UR UR8, SR_CgaCtaId ;  /* 0x00000000000879c3 */ /* 0x000e620000008800 */
[----:B------:R-:W-:Y:S01]  /*3b30*/  UMOV UR7, 0x400 ;  /* 0x0000040000077882 */ /* 0x000fe20000000000 */
[----:B------:R-:W-:Y:S01]  /*3b40*/  BSSY.RECONVERGENT B0, `(.L_x_399) ;  /* 0x000016b000007945 */ /* 0x000fe20003800200 */
[----:B-----5:R-:W3:Y:S01]  /*3b50*/  S2R R8, SR_TID.X ;  /* 0x0000000000087919 */ /* 0x020ee20000002100 */
[----:B0-----:R-:W-:Y:S01]  /*3b60*/  FMNMX.FTZ R5, R4, R3, !PT ;  /* 0x0000000304057209 */ /* 0x001fe20007810000 */
[----:B-1----:R-:W-:-:S04]  /*3b70*/  ULEA UR9, UR8, UR7, 0x18 ;  /* 0x0000000708097291 */ /* 0x002fc8000f8ec0ff */
[----:B------:R-:W0:Y:S01]  /*3b80*/  SHFL.BFLY PT, R4, R5, 0x8, 0x1f ;  /* 0x0d001f0005047f89 */ /* 0x000e2200000e0000 */
[----:B---3--:R-:W-:Y:S02]  /*3b90*/  SHF.R.U32.HI R3, RZ, 0x3, R8 ;  /* 0x00000003ff037819 */ /* 0x008fe40000011608 */
[----:B0-----:R-:W-:-:S05]  /*3ba0*/  FMNMX.FTZ R6, R5, R4, !PT ;  /* 0x0000000405067209 */ /* 0x001fca0007810000 */
[----:B------:R-:W0:Y:S02]  /*3bb0*/  SHFL.BFLY PT, R7, R6, 0x4, 0x1f ;  /* 0x0c801f0006077f89 */ /* 0x000e2400000e0000 */
[----:B0-----:R-:W-:-:S05]  /*3bc0*/  FMNMX.FTZ R7, R6, R7, !PT ;  /* 0x0000000706077209 */ /* 0x001fca0007810000 */
[----:B------:R-:W0:Y:S02]  /*3bd0*/  SHFL.BFLY PT, R4, R7, 0x2, 0x1f ;  /* 0x0c401f0007047f89 */ /* 0x000e2400000e0000 */
[----:B0-----:R-:W-:Y:S02]  /*3be0*/  FMNMX.FTZ R9, R7, R4, !PT ;  /* 0x0000000407097209 */ /* 0x001fe40007810000 */
[----:B------:R-:W-:-:S03]  /*3bf0*/  LOP3.LUT P0, R4, R8, 0x1f, RZ, 0xc0, !PT ;  /* 0x0000001f08047812 */ /* 0x000fc6000780c0ff */
[----:B------:R-:W0:Y:S01]  /*3c00*/  SHFL.BFLY PT, R10, R9, 0x1, 0x1f ;  /* 0x0c201f00090a7f89 */ /* 0x000e2200000e0000 */
[C---:B------:R-:W-:Y:S02]  /*3c10*/  ISETP.GT.U32.AND P1, PT, R4.reuse, 0x7, PT ;  /* 0x000000070400780c */ /* 0x040fe40003f24070 */
[----:B------:R-:W-:Y:S02]  /*3c20*/  LEA R6, R4, UR9, 0x2 ;  /* 0x0000000904067c11 */ /* 0x000fe4000f8e10ff */
[----:B0-----:R-:W-:Y:S01]  /*3c30*/  FMNMX.FTZ R14, R9, R10, !PT ;  /* 0x0000000a090e7209 */ /* 0x001fe20007810000 */
[----:B------:R-:W-:Y:S01]  /*3c40*/  HFMA2 R9, -RZ, RZ, 0, 0 ;  /* 0x00000000ff097431 */ /* 0x000fe200000001ff */
[----:B------:R-:W-:-:S03]  /*3c50*/  MOV R10, 0xff7fffff ;  /* 0xff7fffff000a7802 */ /* 0x000fc60000000f00 */
[----:B------:R-:W-:Y:S01]  /*3c60*/  @!P0 STS [R3+UR9], R14 ;  /* 0x0000000e03008988 */ /* 0x000fe20008000809 */
[----:B------:R-:W-:Y:S06]  /*3c70*/  BAR.SYNC.DEFER_BLOCKING 0x0 ;  /* 0x0000000000007b1d */ /* 0x000fec0000010000 */
[----:B------:R-:W0:Y:S04]  /*3c80*/  @!P1 LDS R10, [R6] ;  /* 0x00000000060a9984 */ /* 0x000e280000000800 */
[----:B0-----:R-:W0:Y:S02]  /*3c90*/  SHFL.BFLY PT, R5, R10, 0x4, 0x1f ;  /* 0x0c801f000a057f89 */ /* 0x001e2400000e0000 */
[----:B0-----:R-:W-:-:S05]  /*3ca0*/  FMNMX.FTZ R11, R5, R10, !PT ;  /* 0x0000000a050b7209 */ /* 0x001fca0007810000 */
[----:B------:R-:W0:Y:S02]  /*3cb0*/  SHFL.BFLY PT, R12, R11, 0x2, 0x1f ;  /* 0x0c401f000b0c7f89 */ /* 0x000e2400000e0000 */
[----:B0-----:R-:W-:-:S05]  /*3cc0*/  FMNMX.FTZ R12, R11, R12, !PT ;  /* 0x0000000c0b0c7209 */ /* 0x001fca0007810000 */
[----:B------:R-:W0:Y:S02]  /*3cd0*/  SHFL.BFLY PT, R5, R12, 0x1, 0x1f ;  /* 0x0c201f000c057f89 */ /* 0x000e2400000e0000 */
[----:B0-----:R-:W-:Y:S01]  /*3ce0*/  FMNMX.FTZ R7, R12, R5, !PT ;  /* 0x000000050c077209 */ /* 0x001fe20007810000 */
[----:B------:R-:W-:-:S05]  /*3cf0*/  VIADD R5, R8, UR14 ;  /* 0x0000000e08057c36 */ /* 0x000fca0008000000 */
[----:B------:R-:W-:Y:S01]  /*3d00*/  ISETP.GE.AND P0, PT, R5, UR44, PT ;  /* 0x0000002c05007c0c */ /* 0x000fe2000bf06270 */
[----:B------:R-:W0:-:S12]  /*3d10*/  SHFL.IDX PT, R7, R7, RZ, 0x1f ;  /* 0x00001fff07077589 */ /* 0x000e1800000e0000 */
[----:B------:R-:W-:Y:S05]  /*3d20*/  @P0 BRA `(.L_x_400) ;  /* 0x0000001400300947 */ /* 0x000fea0003800000 */
[----:B------:R-:W1:Y:S02]  /*3d30*/  LDC.64 R10, c[0x0][0x420] ;  /* 0x00010800ff0a7b82 */ /* 0x000e640000000a00 */
[----:B-1----:R-:W-:-:S04]  /*3d40*/  ISETP.NE.U32.AND P0, PT, R10, RZ, PT ;  /* 0x000000ff0a00720c */ /* 0x002fc80003f05070 */
[----:B------:R-:W-:-:S13]  /*3d50*/  ISETP.NE.AND.EX P0, PT, R11, RZ, PT, P0 ;  /* 0x000000ff0b00720c */ /* 0x000fda0003f05300 */
[----:B------:R-:W-:Y:S05]  /*3d60*/  @P0 BRA `(.L_x_401) ;  /* 0x0000000c00980947 */ /* 0x000fea0003800000 */
[----:B------:R-:W-:Y:S01]  /*3d70*/  MOV R0, 0x100 ;  /* 0x0000010000007802 */ /* 0x000fe20000000f00 */
[----:B------:R-:W-:Y:S01]  /*3d80*/  BSSY.RECONVERGENT B1, `(.L_x_402) ;  /* 0x000001d000017945 */ /* 0x000fe20003800200 */
[----:B------:R-:W-:Y:S01]  /*3d90*/  LOP3.LUT R9, RZ, R8, RZ, 0x33, !PT ;  /* 0x00000008ff097212 */ /* 0x000fe200078e33ff */
[----:B------:R-:W-:Y:S01]  /*3da0*/  IMAD.MOV.U32 R10, RZ, RZ, R5 ;  /* 0x000000ffff0a7224 */ /* 0x000fe200078e0005 */
[----:B------:R-:W-:-:S04]  /*3db0*/  VIADDMNMX R0, R5, R0, UR44, !PT ;  /* 0x0000002c05007e46 */ /* 0x000fc8000f800100 */
[----:B------:R-:W-:-:S04]  /*3dc0*/  IADD3 R0, PT, PT, R0, -UR14, R9 ;  /* 0x8000000e00007c10 */ /* 0x000fc8000fffe009 */
[C---:B------:R-:W-:Y:S02]  /*3dd0*/  LOP3.LUT R9, R0.reuse, 0x300, RZ, 0xc0, !PT ;  /* 0x0000030000097812 */ /* 0x040fe400078ec0ff */
[----:B------:R-:W-:Y:S02]  /*3de0*/  ISETP.GE.U32.AND P1, PT, R0, 0x300, PT ;  /* 0x000003000000780c */ /* 0x000fe40003f26070 */
[----:B------:R-:W-:Y:S01]  /*3df0*/  ISETP.NE.AND P0, PT, R9, 0x300, PT ;  /* 0x000003000900780c */ /* 0x000fe20003f05270 */
[----:B------:R-:W-:-:S12]  /*3e00*/  HFMA2 R9, -RZ, RZ, 0, 0 ;  /* 0x00000000ff097431 */ /* 0x000fd800000001ff */
[----:B------:R-:W-:Y:S05]  /*3e10*/  @!P0 BRA `(.L_x_403) ;  /* 0x00000000004c8947 */ /* 0x000fea0003800000 */
[----:B------:R-:W-:Y:S01]  /*3e20*/  UIADD3 UR4, UPT, UPT, UR7, 0x140, URZ ;  /* 0x0000014007047890 */ /* 0x000fe2000fffe0ff */
[----:B------:R-:W-:Y:S02]  /*3e30*/  LEA.HI R0, R0, 0x1, RZ, 0x18 ;  /* 0x0000000100007811 */ /* 0x000fe400078fc0ff */
[----:B------:R-:W-:Y:S01]  /*3e40*/  MOV R9, RZ ;  /* 0x000000ff00097202 */ /* 0x000fe20000000f00 */
[----:B------:R-:W-:Y:S01]  /*3e50*/  ULEA UR4, UR8, UR4, 0x18 ;  /* 0x0000000408047291 */ /* 0x000fe2000f8ec0ff */
[----:B------:R-:W-:Y:S02]  /*3e60*/  LOP3.LUT R0, R0, 0x3, RZ, 0xc0, !PT ;  /* 0x0000000300007812 */ /* 0x000fe400078ec0ff */
[----:B------:R-:W-:Y:S02]  /*3e70*/  MOV R10, R5 ;  /* 0x00000005000a7202 */ /* 0x000fe40000000f00 */
[----:B------:R-:W-:Y:S02]  /*3e80*/  IADD3 R11, PT, PT, -R0, RZ, RZ ;  /* 0x000000ff000b7210 */ /* 0x000fe40007ffe1ff */
[----:B------:R-:W-:-:S07]  /*3e90*/  LEA R0, R8, UR4, 0x2 ;  /* 0x0000000408007c11 */ /* 0x000fce000f8e10ff */
.L_x_404:
[----:B------:R-:W0:Y:S01]  /*3ea0*/  LDS R12, [R0] ;  /* 0x00000000000c7984 */ /* 0x000e220000000800 */
[----:B------:R-:W-:Y:S01]  /*3eb0*/  VIADD R11, R11, 0x1 ;  /* 0x000000010b0b7836 */ /* 0x000fe20000000000 */
[----:B------:R-:W-:-:S04]  /*3ec0*/  IADD3 R10, PT, PT, R10, 0x100, RZ ;  /* 0x000001000a0a7810 */ /* 0x000fc80007ffe0ff */
[----:B------:R-:W-:Y:S01]  /*3ed0*/  ISETP.NE.AND P0, PT, R11, RZ, PT ;  /* 0x000000ff0b00720c */ /* 0x000fe20003f05270 */
[----:B0-----:R-:W-:-:S04]  /*3ee0*/  FADD.FTZ R12, -R7, R12 ;  /* 0x0000000c070c7221 */ /* 0x001fc80000010100 */
[----:B------:R-:W-:-:S06]  /*3ef0*/  FMUL.FTZ R12, R12, 1.4426950216293334961 ;  /* 0x3fb8aa3b0c0c7820 */ /* 0x000fcc0000410000 */
[----:B------:R-:W0:Y:S02]  /*3f00*/  MUFU.EX2 R12, R12 ;  /* 0x0000000c000c7308 */ /* 0x000e240000000800 */
[----:B0-----:R0:W-:Y:S01]  /*3f10*/  STS [R0], R12 ;  /* 0x0000000c00007388 */ /* 0x0011e20000000800 */
[----:B------:R-:W-:Y:S01]  /*3f20*/  FADD.FTZ R9, R12, R9 ;  /* 0x000000090c097221 */ /* 0x000fe20000010000 */
[----:B0-----:R-:W-:Y:S01]  /*3f30*/  IADD3 R0, PT, PT, R0, 0x400, RZ ;  /* 0x0000040000007810 */ /* 0x001fe20007ffe0ff */
[----:B------:R-:W-:Y:S06]  /*3f40*/  @P0 BRA `(.L_x_404) ;  /* 0xfffffffc00d40947 */ /* 0x000fec000383ffff */
.L_x_403:
[----:B------:R-:W-:Y:S05]  /*3f50*/  BSYNC.RECONVERGENT B1 ;  /* 0x0000000000017941 */ /* 0x000fea0003800200 */
.L_x_402:
        /* <DEDUP_REMOVED lines=12> */
[----:B------:R-:W-:Y:S01]  /*4020*/  IMAD.U32 R11, RZ, RZ, UR44 ;  /* 0x0000002cff0b7e24 */ /* 0x000fe2000f8e00ff */
[----:B------:R-:W-:-:S04]  /*4030*/  PLOP3.LUT P0, PT, PT, PT, PT, 0x8, 0x80 ;  /* 0x000000000080781c */ /* 0x000fc80003f0e170 */
[----:B------:R-:W-:-:S09]  /*4040*/  IADD3 R11, PT, PT, R11, -0xc00, RZ ;  /* 0xfffff4000b0b7810 */ /* 0x000fd20007ffe0ff */
.L_x_407:
[----:B------:R-:W0:Y:S01]  /*4050*/  LDS R12, [R0+-0x800] ;  /* 0xfff80000000c7984 */ /* 0x000e220000000800 */
[----:B------:R-:W-:-:S03]  /*4060*/  IADD3 R10, PT, PT, R10, 0x1000, RZ ;  /* 0x000010000a0a7810 */ /* 0x000fc60007ffe0ff */
[----:B------:R-:W1:Y:S01]  /*4070*/  LDS R14, [R0+-0x400] ;  /* 0xfffc0000000e7984 */ /* 0x000e620000000800 */
[----:B------:R-:W-:-:S03]  /*4080*/  ISETP.GE.AND P1, PT, R10, R11, PT ;  /* 0x0000000b0a00720c */ /* 0x000fc60003f26270 */
[----:B----4-:R-:W3:Y:S04]  /*4090*/  LDS R16, [R0] ;  /* 0x0000000000107984 */ /* 0x010ee80000000800 */
[----:B------:R-:W4:Y:S04]  /*40a0*/  LDS R18, [R0+0x400] ;  /* 0x0004000000127984 */ /* 0x000f280000000800 */
[----:B------:R-:W5:Y:S04]  /*40b0*/  LDS R20, [R0+0x800] ;  /* 0x0008000000147984 */ /* 0x000f680000000800 */
[----:B------:R-:W2:Y:S04]  /*40c0*/  LDS R22, [R0+0xc00] ;  /* 0x000c000000167984 */ /* 0x000ea80000000800 */
[----:B------:R-:W2:Y:S04]  /*40d0*/  LDS R24, [R0+0x1000] ;  /* 0x0010000000187984 */ /* 0x000ea80000000800 */
[----:B------:R-:W2:Y:S04]  /*40e0*/  LDS R26, [R0+0x1400] ;  /* 0x00140000001a7984 */ /* 0x000ea80000000800 */
[----:B------:R-:W2:Y:S04]  /*40f0*/  LDS R28, [R0+0x1800] ;  /* 0x00180000001c7984 */ /* 0x000ea80000000800 */
[----:B------:R-:W2:Y:S04]  /*4100*/  LDS R30, [R0+0x1c00] ;  /* 0x001c0000001e7984 */ /* 0x000ea80000000800 */
[----:B------:R-:W2:Y:S01]  /*4110*/  LDS R32, [R0+0x2000] ;  /* 0x0020000000207984 */ /* 0x000ea20000000800 */
[----:B0-----:R-:W-:-:S03]  /*4120*/  FADD.FTZ R12, -R7, R12 ;  /* 0x0000000c070c7221 */ /* 0x001fc60000010100 */
[----:B------:R-:W0:Y:S01]  /*4130*/  LDS R34, [R0+0x2400] ;  /* 0x0024000000227984 */ /* 0x000e220000000800 */
[C---:B-1----:R-:W-:Y:S01]  /*4140*/  FADD.FTZ R14, -R7.reuse, R14 ;  /* 0x0000000e070e7221 */ /* 0x042fe20000010100 */
[----:B------:R-:W-:Y:S02]  /*4150*/  FMUL.FTZ R12, R12, 1.4426950216293334961 ;  /* 0x3fb8aa3b0c0c7820 */ /* 0x000fe40000410000 */
[----:B------:R-:W1:Y:S01]  /*4160*/  LDS R36, [R0+0x2800] ;  /* 0x0028000000247984 */ /* 0x000e620000000800 */
[C---:B---3--:R-:W-:Y:S01]  /*4170*/  FADD.FTZ R16, -R7.reuse, R16 ;  /* 0x0000001007107221 */ /* 0x048fe20000010100 */
[----:B------:R-:W-:Y:S02]  /*4180*/  FMUL.FTZ R14, R14, 1.4426950216293334961 ;  /* 0x3fb8aa3b0e0e7820 */ /* 0x000fe40000410000 */
        /* <DEDUP_REMOVED lines=8> */
[C---:B--2---:R-:W-:Y:S01]  /*4210*/  FADD.FTZ R22, -R7.reuse, R22 ;  /* 0x0000001607167221 */ /* 0x044fe20000010100 */
[----:B------:R-:W2:Y:S01]  /*4220*/  MUFU.EX2 R16, R16 ;  /* 0x0000001000107308 */ /* 0x000ea20000000800 */
[----:B------:R-:W5:Y:S01]  /*4230*/  LDS R42, [R0+0x3400] ;  /* 0x00340000002a7984 */ /* 0x000f620000000800 */
[----:B------:R-:W-:Y:S01]  /*4240*/  FMUL.FTZ R20, R20, 1.4426950216293334961 ;  /* 0x3fb8aa3b14147820 */ /* 0x000fe20000410000 */
[C---:B------:R-:W-:Y:S01]  /*4250*/  FADD.FTZ R24, -R7.reuse, R24 ;  /* 0x0000001807187221 */ /* 0x040fe20000010100 */
[----:B------:R-:W2:Y:S01]  /*4260*/  MUFU.EX2 R18, R18 ;  /* 0x0000001200127308 */ /* 0x000ea20000000800 */
[----:B------:R-:W-:Y:S01]  /*4270*/  FMUL.FTZ R22, R22, 1.4426950216293334961 ;  /* 0x3fb8aa3b16167820 */ /* 0x000fe20000410000 */
[----:B---3--:R-:W-:Y:S01]  /*4280*/  FADD.FTZ R9, R12, R9 ;  /* 0x000000090c097221 */ /* 0x008fe20000010000 */
[----:B------:R-:W-:Y:S01]  /*4290*/  FADD.FTZ R26, -R7, R26 ;  /* 0x0000001a071a7221 */ /* 0x000fe20000010100 */
[----:B------:R-:W3:Y:S01]  /*42a0*/  MUFU.EX2 R20, R20 ;  /* 0x0000001400147308 */ /* 0x000ee20000000800 */
[----:B------:R-:W-:Y:S01]  /*42b0*/  FMUL.FTZ R24, R24, 1.4426950216293334961 ;  /* 0x3fb8aa3b18187820 */ /* 0x000fe20000410000 */
[----:B----4-:R-:W-:Y:S01]  /*42c0*/  FADD.FTZ R9, R9, R14 ;  /* 0x0000000e09097221 */ /* 0x010fe20000010000 */
[----:B------:R-:W-:Y:S01]  /*42d0*/  FADD.FTZ R28, -R7, R28 ;  /* 0x0000001c071c7221 */ /* 0x000fe20000010100 */
[----:B------:R-:W4:Y:S01]  /*42e0*/  MUFU.EX2 R22, R22 ;  /* 0x0000001600167308 */ /* 0x000f220000000800 */
[----:B------:R-:W-:Y:S01]  /*42f0*/  FMUL.FTZ R26, R26, 1.4426950216293334961 ;  /* 0x3fb8aa3b1a1a7820 */ /* 0x000fe20000410000 */
[----:B--2---:R-:W-:Y:S01]  /*4300*/  FADD.FTZ R9, R9, R16 ;  /* 0x0000001009097221 */ /* 0x004fe20000010000 */
[----:B------:R-:W-:Y:S01]  /*4310*/  FADD.FTZ R30, -R7, R30 ;  /* 0x0000001e071e7221 */ /* 0x000fe20000010100 */
[----:B------:R-:W2:Y:S01]  /*4320*/  MUFU.EX2 R24, R24 ;  /* 0x0000001800187308 */ /* 0x000ea20000000800 */
[----:B------:R-:W-:Y:S01]  /*4330*/  FMUL.FTZ R28, R28, 1.4426950216293334961 ;  /* 0x3fb8aa3b1c1c7820 */ /* 0x000fe20000410000 */
[----:B------:R-:W-:Y:S01]  /*4340*/  FADD.FTZ R9, R9, R18 ;  /* 0x0000001209097221 */ /* 0x000fe20000010000 */
[----:B------:R-:W-:Y:S01]  /*4350*/  FADD.FTZ R32, -R7, R32 ;  /* 0x0000002007207221 */ /* 0x000fe20000010100 */
[----:B------:R-:W2:Y:S01]  /*4360*/  MUFU.EX2 R26, R26 ;  /* 0x0000001a001a7308 */ /* 0x000ea20000000800 */
[----:B------:R-:W-:Y:S01]  /*4370*/  FMUL.FTZ R30, R30, 1.4426950216293334961 ;  /* 0x3fb8aa3b1e1e7820 */ /* 0x000fe20000410000 */
[----:B---3--:R-:W-:Y:S01]  /*4380*/  FADD.FTZ R9, R9, R20 ;  /* 0x0000001409097221 */ /* 0x008fe20000010000 */
[----:B0-----:R-:W-:Y:S01]  /*4390*/  FADD.FTZ R34, -R7, R34 ;  /* 0x0000002207227221 */ /* 0x001fe20000010100 */
[----:B------:R-:W0:Y:S01]  /*43a0*/  MUFU.EX2 R28, R28 ;  /* 0x0000001c001c7308 */ /* 0x000e220000000800 */
[----:B------:R-:W-:Y:S01]  /*43b0*/  FMUL.FTZ R32, R32, 1.4426950216293334961 ;  /* 0x3fb8aa3b20207820 */ /* 0x000fe20000410000 */
[----:B----4-:R-:W-:Y:S01]  /*43c0*/  FADD.FTZ R9, R9, R22 ;  /* 0x0000001609097221 */ /* 0x010fe20000010000 */
[----:B-1----:R-:W-:Y:S01]  /*43d0*/  FADD.FTZ R36, -R7, R36 ;  /* 0x0000002407247221 */ /* 0x002fe20000010100 */
[----:B------:R-:W1:Y:S01]  /*43e0*/  MUFU.EX2 R30, R30 ;  /* 0x0000001e001e7308 */ /* 0x000e620000000800 */
[----:B------:R-:W-:Y:S01]  /*43f0*/  FMUL.FTZ R34, R34, 1.4426950216293334961 ;  /* 0x3fb8aa3b22227820 */ /* 0x000fe20000410000 */
[----:B--2---:R-:W-:Y:S01]  /*4400*/  FADD.FTZ R9, R9, R24 ;  /* 0x0000001809097221 */ /* 0x004fe20000010000 */
[----:B------:R-:W-:Y:S01]  /*4410*/  FMUL.FTZ R36, R36, 1.4426950216293334961 ;  /* 0x3fb8aa3b24247820 */ /* 0x000fe20000410000 */
[----:B------:R-:W2:Y:S01]  /*4420*/  MUFU.EX2 R32, R32 ;  /* 0x0000002000207308 */ /* 0x000ea20000000800 */
[----:B------:R-:W-:Y:S01]  /*4430*/  FADD.FTZ R38, -R7, R38 ;  /* 0x0000002607267221 */ /* 0x000fe20000010100 */
[----:B------:R-:W-:Y:S01]  /*4440*/  FADD.FTZ R9, R9, R26 ;  /* 0x0000001a09097221 */ /* 0x000fe20000010000 */
[----:B------:R-:W-:Y:S01]  /*4450*/  STS [R0+-0x800], R12 ;  /* 0xfff8000c00007388 */ /* 0x000fe20000000800 */
[----:B------:R-:W3:Y:S01]  /*4460*/  MUFU.EX2 R34, R34 ;  /* 0x0000002200227308 */ /* 0x000ee20000000800 */
[----:B------:R-:W-:Y:S01]  /*4470*/  FADD.FTZ R40, -R7, R40 ;  /* 0x0000002807287221 */ /* 0x000fe20000010100 */
[----:B------:R-:W-:Y:S01]  /*4480*/  FMUL.FTZ R38, R38, 1.4426950216293334961 ;  /* 0x3fb8aa3b26267820 */ /* 0x000fe20000410000 */
[----:B0-----:R-:W-:Y:S01]  /*4490*/  FADD.FTZ R9, R9, R28 ;  /* 0x0000001c09097221 */ /* 0x001fe20000010000 */
[----:B------:R-:W0:Y:S01]  /*44a0*/  MUFU.EX2 R36, R36 ;  /* 0x0000002400247308 */ /* 0x000e220000000800 */
[----:B-----5:R-:W-:Y:S01]  /*44b0*/  FADD.FTZ R42, -R7, R42 ;  /* 0x0000002a072a7221 */ /* 0x020fe20000010100 */
[----:B------:R-:W-:Y:S01]  /*44c0*/  FMUL.FTZ R40, R40, 1.4426950216293334961 ;  /* 0x3fb8aa3b28287820 */ /* 0x000fe20000410000 */
[----:B-1----:R-:W-:Y:S01]  /*44d0*/  FADD.FTZ R9, R9, R30 ;  /* 0x0000001e09097221 */ /* 0x002fe20000010000 */
[----:B------:R-:W1:Y:S01]  /*44e0*/  MUFU.EX2 R38, R38 ;  /* 0x0000002600267308 */ /* 0x000e620000000800 */
[----:B------:R-:W-:Y:S01]  /*44f0*/  FMUL.FTZ R42, R42, 1.4426950216293334961 ;  /* 0x3fb8aa3b2a2a7820 */ /* 0x000fe20000410000 */
[----:B------:R-:W-:Y:S01]  /*4500*/  STS [R0+-0x400], R14 ;  /* 0xfffc000e00007388 */ /* 0x000fe20000000800 */
[----:B--2---:R-:W-:Y:S01]  /*4510*/  FADD.FTZ R9, R9, R32 ;  /* 0x0000002009097221 */ /* 0x004fe20000010000 */
[----:B------:R-:W2:Y:S02]  /*4520*/  MUFU.EX2 R40, R40 ;  /* 0x0000002800287308 */ /* 0x000ea40000000800 */
[----:B------:R-:W-:Y:S01]  /*4530*/  STS [R0], R16 ;  /* 0x0000001000007388 */ /* 0x000fe20000000800 */
[----:B---3--:R-:W-:Y:S01]  /*4540*/  FADD.FTZ R9, R9, R34 ;  /* 0x0000002209097221 */ /* 0x008fe20000010000 */
[----:B------:R-:W3:Y:S02]  /*4550*/  MUFU.EX2 R42, R42 ;  /* 0x0000002a002a7308 */ /* 0x000ee40000000800 */
[----:B------:R-:W-:Y:S01]  /*4560*/  STS [R0+0x400], R18 ;  /* 0x0004001200007388 */ /* 0x000fe20000000800 */
[----:B0-----:R-:W-:-:S03]  /*4570*/  FADD.FTZ R9, R9, R36 ;  /* 0x0000002409097221 */ /* 0x001fc60000010000 */
[----:B------:R-:W-:Y:S01]  /*4580*/  STS [R0+0x800], R20 ;  /* 0x0008001400007388 */ /* 0x000fe20000000800 */
[----:B-1----:R-:W-:-:S03]  /*4590*/  FADD.FTZ R9, R9, R38 ;  /* 0x0000002609097221 */ /* 0x002fc60000010000 */
[----:B------:R-:W-:Y:S01]  /*45a0*/  STS [R0+0xc00], R22 ;  /* 0x000c001600007388 */ /* 0x000fe20000000800 */
[----:B--2---:R-:W-:-:S03]  /*45b0*/  FADD.FTZ R9, R9, R40 ;  /* 0x0000002809097221 */ /* 0x004fc60000010000 */
[----:B------:R-:W-:Y:S01]  /*45c0*/  STS [R0+0x1000], R24 ;  /* 0x0010001800007388 */ /* 0x000fe20000000800 */
[----:B---3--:R-:W-:-:S03]  /*45d0*/  FADD.FTZ R9, R9, R42 ;  /* 0x0000002a09097221 */ /* 0x008fc60000010000 */
[----:B------:R-:W-:Y:S04]  /*45e0*/  STS [R0+0x1400], R26 ;  /* 0x0014001a00007388 */ /* 0x000fe80000000800 */
[----:B------:R-:W-:Y:S04]  /*45f0*/  STS [R0+0x1800], R28 ;  /* 0x0018001c00007388 */ /* 0x000fe80000000800 */
        /* <DEDUP_REMOVED lines=9> */
.L_x_406:
[----:B------:R-:W-:Y:S05]  /*4690*/  BSYNC.RECONVERGENT B1 ;  /* 0x0000000000017941 */ /* 0x000fea0003800200 */
.L_x_405:
        /* <DEDUP_REMOVED lines=8> */
[----:B----4-:R-:W3:Y:S04]  /*4720*/  LDS R16, [R0] ;  /* 0x0000000000107984 */ /* 0x010ee80000000800 */
[----:B------:R-:W4:Y:S04]  /*4730*/  LDS R18, [R0+0x400] ;  /* 0x0004000000127984 */ /* 0x000f280000000800 */
[----:B------:R-:W5:Y:S04]  /*4740*/  LDS R20, [R0+0x800] ;  /* 0x0008000000147984 */ /* 0x000f680000000800 */
[----:B------:R-:W2:Y:S04]  /*4750*/  LDS R22, [R0+0xc00] ;  /* 0x000c000000167984 */ /* 0x000ea80000000800 */
[----:B------:R-:W2:Y:S04]  /*4760*/  LDS R24, [R0+0x1000] ;  /* 0x0010000000187984 */ /* 0x000ea80000000800 */
[----:B------:R-:W2:Y:S01]  /*4770*/  LDS R26, [R0+0x1400] ;  /* 0x00140000001a7984 */ /* 0x000ea20000000800 */
[C---:B0-----:R-:W-:Y:S01]  /*4780*/  FADD.FTZ R12, -R7.reuse, R12 ;  /* 0x0000000c070c7221 */ /* 0x041fe20000010100 */
[----:B-1----:R-:W-:-:S03]  /*4790*/  FADD.FTZ R14, -R7, R14 ;  /* 0x0000000e070e7221 */ /* 0x002fc60000010100 */
[----:B------:R-:W-:Y:S01]  /*47a0*/  FMUL.FTZ R12, R12, 1.4426950216293334961 ;  /* 0x3fb8aa3b0c0c7820 */ /* 0x000fe20000410000 */
[----:B---3--:R-:W-:Y:S01]  /*47b0*/  FADD.FTZ R16, -R7, R16 ;  /* 0x0000001007107221 */ /* 0x008fe20000010100 */
[----:B------:R-:W-:-:S04]  /*47c0*/  FMUL.FTZ R14, R14, 1.4426950216293334961 ;  /* 0x3fb8aa3b0e0e7820 */ /* 0x000fc80000410000 */
[----:B------:R-:W0:Y:S01]  /*47d0*/  MUFU.EX2 R12, R12 ;  /* 0x0000000c000c7308 */ /* 0x000e220000000800 */
[C---:B----4-:R-:W-:Y:S01]  /*47e0*/  FADD.FTZ R18, -R7.reuse, R18 ;  /* 0x0000001207127221 */ /* 0x050fe20000010100 */
[----:B------:R-:W-:Y:S02]  /*47f0*/  FMUL.FTZ R16, R16, 1.4426950216293334961 ;  /* 0x3fb8aa3b10107820 */ /* 0x000fe40000410000 */
[----:B------:R-:W1:Y:S01]  /*4800*/  MUFU.EX2 R14, R14 ;  /* 0x0000000e000e7308 */ /* 0x000e620000000800 */
[C---:B-----5:R-:W-:Y:S01]  /*4810*/  FADD.FTZ R20, -R7.reuse, R20 ;  /* 0x0000001407147221 */ /* 0x060fe20000010100 */
[----:B------:R-:W-:Y:S02]  /*4820*/  FMUL.FTZ R18, R18, 1.4426950216293334961 ;  /* 0x3fb8aa3b12127820 */ /* 0x000fe40000410000 */
[----:B------:R-:W3:Y:S01]  /*4830*/  MUFU.EX2 R16, R16 ;  /* 0x0000001000107308 */ /* 0x000ee20000000800 */
[----:B--2---:R-:W-:Y:S01]  /*4840*/  FADD.FTZ R22, -R7, R22 ;  /* 0x0000001607167221 */ /* 0x004fe20000010100 */
[----:B------:R-:W-:-:S02]  /*4850*/  FMUL.FTZ R20, R20, 1.4426950216293334961 ;  /* 0x3fb8aa3b14147820 */ /* 0x000fc40000410000 */
[----:B------:R-:W2:Y:S01]  /*4860*/  MUFU.EX2 R18, R18 ;  /* 0x0000001200127308 */ /* 0x000ea20000000800 */
[----:B------:R-:W-:Y:S01]  /*4870*/  FADD.FTZ R24, -R7, R24 ;  /* 0x0000001807187221 */ /* 0x000fe20000010100 */
[----:B------:R-:W-:Y:S01]  /*4880*/  FMUL.FTZ R22, R22, 1.4426950216293334961 ;  /* 0x3fb8aa3b16167820 */ /* 0x000fe20000410000 */
[----:B0-----:R-:W-:Y:S01]  /*4890*/  FADD.FTZ R9, R9, R12 ;  /* 0x0000000c09097221 */ /* 0x001fe20000010000 */
[----:B------:R-:W0:Y:S01]  /*48a0*/  MUFU.EX2 R20, R20 ;  /* 0x0000001400147308 */ /* 0x000e220000000800 */
[----:B------:R-:W-:Y:S01]  /*48b0*/  FADD.FTZ R26, -R7, R26 ;  /* 0x0000001a071a7221 */ /* 0x000fe20000010100 */
[----:B------:R-:W-:Y:S01]  /*48c0*/  FMUL.FTZ R24, R24, 1.4426950216293334961 ;  /* 0x3fb8aa3b18187820 */ /* 0x000fe20000410000 */
[----:B-1----:R-:W-:Y:S01]  /*48d0*/  FADD.FTZ R9, R9, R14 ;  /* 0x0000000e09097221 */ /* 0x002fe20000010000 */
[----:B------:R-:W1:Y:S01]  /*48e0*/  MUFU.EX2 R22, R22 ;  /* 0x0000001600167308 */ /* 0x000e620000000800 */
[----:B------:R-:W-:Y:S01]  /*48f0*/  FMUL.FTZ R26, R26, 1.4426950216293334961 ;  /* 0x3fb8aa3b1a1a7820 */ /* 0x000fe20000410000 */
[----:B------:R-:W-:Y:S01]  /*4900*/  STS [R0+-0x800], R12 ;  /* 0xfff8000c00007388 */ /* 0x000fe20000000800 */
[----:B---3--:R-:W-:Y:S01]  /*4910*/  FADD.FTZ R9, R9, R16 ;  /* 0x0000001009097221 */ /* 0x008fe20000010000 */
[----:B------:R-:W3:Y:S02]  /*4920*/  MUFU.EX2 R24, R24 ;  /* 0x0000001800187308 */ /* 0x000ee40000000800 */
[----:B------:R-:W-:Y:S01]  /*4930*/  STS [R0+-0x400], R14 ;  /* 0xfffc000e00007388 */ /* 0x000fe20000000800 */
[----:B--2---:R-:W-:Y:S01]  /*4940*/  FADD.FTZ R9, R9, R18 ;  /* 0x0000001209097221 */ /* 0x004fe20000010000 */
[----:B------:R-:W2:Y:S02]  /*4950*/  MUFU.EX2 R26, R26 ;  /* 0x0000001a001a7308 */ /* 0x000ea40000000800 */
[----:B------:R-:W-:Y:S01]  /*4960*/  STS [R0], R16 ;  /* 0x0000001000007388 */ /* 0x000fe20000000800 */
[----:B0-----:R-:W-:-:S03]  /*4970*/  FADD.FTZ R9, R9, R20 ;  /* 0x0000001409097221 */ /* 0x001fc60000010000 */
[----:B------:R-:W-:Y:S01]  /*4980*/  STS [R0+0x400], R18 ;  /* 0x0004001200007388 */ /* 0x000fe20000000800 */
[----:B-1----:R-:W-:-:S03]  /*4990*/  FADD.FTZ R9, R9, R22 ;  /* 0x0000001609097221 */ /* 0x002fc60000010000 */
[----:B------:R-:W-:Y:S01]  /*49a0*/  STS [R0+0x800], R20 ;  /* 0x0008001400007388 */ /* 0x000fe20000000800 */
[----:B---3--:R-:W-:-:S03]  /*49b0*/  FADD.FTZ R9, R9, R24 ;  /* 0x0000001809097221 */ /* 0x008fc60000010000 */
[----:B------:R-:W-:Y:S01]  /*49c0*/  STS [R0+0xc00], R22 ;  /* 0x000c001600007388 */ /* 0x000fe20000000800 */
[----:B--2---:R-:W-:-:S03]  /*49d0*/  FADD.FTZ R9, R9, R26 ;  /* 0x0000001a09097221 */ /* 0x004fc60000010000 */
[----:B------:R-:W-:Y:S04]  /*49e0*/  STS [R0+0x1000], R24 ;  /* 0x0010001800007388 */ /* 0x000fe80000000800 */
[----:B------:R0:W-:Y:S02]  /*49f0*/  STS [R0+0x1400], R26 ;  /* 0x0014001a00007388 */ /* 0x0001e40000000800 */
[----:B0-----:R-:W-:-:S07]  /*4a00*/  IADD3 R0, PT, PT, R0, 0x2000, RZ ;  /* 0x0000200000007810 */ /* 0x001fce0007ffe0ff */
.L_x_409:
[----:B------:R-:W-:Y:S05]  /*4a10*/  BSYNC.RECONVERGENT B1 ;  /* 0x0000000000017941 */ /* 0x000fea0003800200 */
.L_x_408:
[----:B------:R-:W-:-:S13]  /*4a20*/  ISETP.LT.OR P0, PT, R10, UR44, P0 ;  /* 0x0000002c0a007c0c */ /* 0x000fda0008701670 */
[----:B------:R-:W-:Y:S05]  /*4a30*/  @!P0 BRA `(.L_x_400) ;  /* 0x0000000400ec8947 */ /* 0x000fea0003800000 */
[----:B------:R-:W0:Y:S04]  /*4a40*/  LDS R10, [R0+-0x800] ;  /* 0xfff80000000a7984 */ /* 0x000e280000000800 */
[----:B------:R-:W1:Y:S04]  /*4a50*/  LDS R12, [R0+-0x400] ;  /* 0xfffc0000000c7984 */ /* 0x000e680000000800 */
[----:B------:R-:W3:Y:S04]  /*4a60*/  LDS R14, [R0] ;  /* 0x00000000000e7984 */ /* 0x000ee80000000800 */
[----:B----4-:R-:W4:Y:S01]  /*4a70*/  LDS R16, [R0+0x400] ;  /* 0x0004000000107984 */ /* 0x010f220000000800 */
[C---:B0-----:R-:W-:Y:S01]  /*4a80*/  FADD.FTZ R10, -R7.reuse, R10 ;  /* 0x0000000a070a7221 */ /* 0x041fe20000010100 */
[----:B-1----:R-:W-:-:S03]  /*4a90*/  FADD.FTZ R12, -R7, R12 ;  /* 0x0000000c070c7221 */ /* 0x002fc60000010100 */
[----:B------:R-:W-:Y:S01]  /*4aa0*/  FMUL.FTZ R10, R10, 1.4426950216293334961 ;  /* 0x3fb8aa3b0a0a7820 */ /* 0x000fe20000410000 */
[----:B---3--:R-:W-:Y:S01]  /*4ab0*/  FADD.FTZ R14, -R7, R14 ;  /* 0x0000000e070e7221 */ /* 0x008fe20000010100 */
[----:B------:R-:W-:-:S04]  /*4ac0*/  FMUL.FTZ R12, R12, 1.4426950216293334961 ;  /* 0x3fb8aa3b0c0c7820 */ /* 0x000fc80000410000 */
[----:B------:R-:W0:Y:S01]  /*4ad0*/  MUFU.EX2 R10, R10 ;  /* 0x0000000a000a7308 */ /* 0x000e220000000800 */
[----:B----4-:R-:W-:Y:S01]  /*4ae0*/  FADD.FTZ R16, -R7, R16 ;  /* 0x0000001007107221 */ /* 0x010fe20000010100 */
[----:B------:R-:W-:Y:S02]  /*4af0*/  FMUL.FTZ R14, R14, 1.4426950216293334961 ;  /* 0x3fb8aa3b0e0e7820 */ /* 0x000fe40000410000 */
[----:B------:R-:W1:Y:S01]  /*4b00*/  MUFU.EX2 R12, R12 ;  /* 0x0000000c000c7308 */ /* 0x000e620000000800 */
[----:B------:R-:W-:-:S03]  /*4b10*/  FMUL.FTZ R16, R16, 1.4426950216293334961 ;  /* 0x3fb8aa3b10107820 */ /* 0x000fc60000410000 */
[----:B------:R-:W3:Y:S04]  /*4b20*/  MUFU.EX2 R14, R14 ;  /* 0x0000000e000e7308 */ /* 0x000ee80000000800 */
[----:B------:R-:W4:Y:S01]  /*4b30*/  MUFU.EX2 R16, R16 ;  /* 0x0000001000107308 */ /* 0x000f220000000800 */
[----:B0-----:R0:W-:Y:S01]  /*4b40*/  STS [R0+-0x800], R10 ;  /* 0xfff8000a00007388 */ /* 0x0011e20000000800 */
[----:B------:R-:W-:-:S03]  /*4b50*/  FADD.FTZ R9, R9, R10 ;  /* 0x0000000a09097221 */ /* 0x000fc60000010000 */
[----:B-1----:R0:W-:Y:S01]  /*4b60*/  STS [R0+-0x400], R12 ;  /* 0xfffc000c00007388 */ /* 0x0021e20000000800 */
[----:B------:R-:W-:-:S03]  /*4b70*/  FADD.FTZ R9, R9, R12 ;  /* 0x0000000c09097221 */ /* 0x000fc60000010000 */
[----:B---3--:R0:W-:Y:S01]  /*4b80*/  STS [R0], R14 ;  /* 0x0000000e00007388 */ /* 0x0081e20000000800 */
[----:B------:R-:W-:-:S03]  /*4b90*/  FADD.FTZ R9, R9, R14 ;  /* 0x0000000e09097221 */ /* 0x000fc60000010000 */
[----:B----4-:R0:W-:Y:S01]  /*4ba0*/  STS [R0+0x400], R16 ;  /* 0x0004001000007388 */ /* 0x0101e20000000800 */
[----:B------:R-:W-:Y:S01]  /*4bb0*/  FADD.FTZ R9, R9, R16 ;  /* 0x0000001009097221 */ /* 0x000fe20000010000 */
[----:B------:R-:W-:Y:S06]  /*4bc0*/  BRA `(.L_x_400) ;  /* 0x0000000400887947 */ /* 0x000fec0003800000 */
.L_x_401:
[----:B------:R-:W-:Y:S01]  /*4bd0*/  HFMA2 R14, -RZ, RZ, 0, 1.52587890625e-05 ;  /* 0x00000100ff0e7431 */ /* 0x000fe200000001ff */
[----:B------:R-:W4:Y:S01]  /*4be0*/  S2UR UR4, SR_CTAID.Y ;  /* 0x00000000000479c3 */ /* 0x000f220000002600 */
[----:B------:R-:W-:Y:S01]  /*4bf0*/  LOP3.LUT R12, RZ, R8, RZ, 0x33, !PT ;  /* 0x00000008ff0c7212 */ /* 0x000fe200078e33ff */
[----:B------:R-:W-:Y:S02]  /*4c00*/  BSSY.RECONVERGENT B1, `(.L_x_410) ;  /* 0x0000026000017945 */ /* 0x000fe40003800200 */
[----:B------:R-:W-:-:S04]  /*4c10*/  VIADDMNMX R9, R5, R14, UR44, !PT ;  /* 0x0000002c05097e46 */ /* 0x000fc8000f80010e */
[----:B------:R-:W-:-:S04]  /*4c20*/  IADD3 R12, PT, PT, R9, -UR14, R12 ;  /* 0x8000000e090c7c10 */ /* 0x000fc8000fffe00c */
[C---:B------:R-:W-:Y:S02]  /*4c30*/  LOP3.LUT R9, R12.reuse, 0x300, RZ, 0xc0, !PT ;  /* 0x000003000c097812 */ /* 0x040fe400078ec0ff */
[----:B------:R-:W-:Y:S02]  /*4c40*/  ISETP.GE.U32.AND P0, PT, R12, 0x300, PT ;  /* 0x000003000c00780c */ /* 0x000fe40003f06070 */
[----:B------:R-:W-:Y:S02]  /*4c50*/  ISETP.NE.AND P1, PT, R9, 0x300, PT ;  /* 0x000003000900780c */ /* 0x000fe40003f25270 */
[----:B------:R-:W-:Y:S01]  /*4c60*/  MOV R9, RZ ;  /* 0x000000ff00097202 */ /* 0x000fe20000000f00 */
[----:B----4-:R-:W-:Y:S02]  /*4c70*/  IMAD R17, R0, UR4, RZ ;  /* 0x0000000400117c24 */ /* 0x010fe4000f8e02ff */
[----:B------:R-:W-:-:S03]  /*4c80*/  IMAD.MOV.U32 R0, RZ, RZ, R5 ;  /* 0x000000ffff007224 */ /* 0x000fc600078e0005 */
[----:B------:R-:W-:-:S05]  /*4c90*/  SHF.R.S32.HI R18, RZ, 0x1f, R17 ;  /* 0x0000001fff127819 */ /* 0x000fca0000011411 */
[----:B------:R-:W-:Y:S05]  /*4ca0*/  @!P1 BRA `(.L_x_411) ;  /* 0x00000000006c9947 */ /* 0x000fea0003800000 */
[----:B------:R-:W-:Y:S01]  /*4cb0*/  UIADD3 UR4, UPT, UPT, UR7, 0x140, URZ ;  /* 0x0000014007047890 */ /* 0x000fe2000fffe0ff */
[----:B------:R-:W-:Y:S02]  /*4cc0*/  LEA.HI R0, R12, 0x1, RZ, 0x18 ;  /* 0x000000010c007811 */ /* 0x000fe400078fc0ff */
[----:B------:R-:W-:Y:S01]  /*4cd0*/  IADD3 R16, P1, P2, R17, R10, R5 ;  /* 0x0000000a11107210 */ /* 0x000fe20007a3e005 */
[----:B------:R-:W-:Y:S01]  /*4ce0*/  ULEA UR4, UR8, UR4, 0x18 ;  /* 0x0000000408047291 */ /* 0x000fe2000f8ec0ff */
[----:B------:R-:W-:Y:S02]  /*4cf0*/  LOP3.LUT R10, R0, 0x3, RZ, 0xc0, !PT ;  /* 0x00000003000a7812 */ /* 0x000fe400078ec0ff */
[----:B------:R-:W-:Y:S02]  /*4d00*/  IADD3.X R11, PT, PT, R18, R11, RZ, P1, P2 ;  /* 0x0000000b120b7210 */ /* 0x000fe40000fe44ff */
[----:B------:R-:W-:Y:S02]  /*4d10*/  MOV R9, RZ ;  /* 0x000000ff00097202 */ /* 0x000fe40000000f00 */
[----:B------:R-:W-:-:S02]  /*4d20*/  MOV R0, R5 ;  /* 0x0000000500007202 */ /* 0x000fc40000000f00 */
[----:B------:R-:W-:Y:S02]  /*4d30*/  IADD3 R13, PT, PT, -R10, RZ, RZ ;  /* 0x000000ff0a0d7210 */ /* 0x000fe40007ffe1ff */
[----:B------:R-:W-:-:S07]  /*4d40*/  LEA R12, R8, UR4, 0x2 ;  /* 0x00000004080c7c11 */ /* 0x000fce000f8e10ff */
.L_x_412:
[----:B------:R-:W-:-:S06]  /*4d50*/  IMAD.MOV.U32 R10, RZ, RZ, R16 ;  /* 0x000000ffff0a7224 */ /* 0x000fcc00078e0010 */
[----:B------:R1:W3:Y:S01]  /*4d60*/  LDG.E.U8 R10, desc[UR36][R10.64] ;  /* 0x000000240a0a7981 */ /* 0x0002e2000c1e1100 */
[----:B------:R-:W-:Y:S02]  /*4d70*/  IADD3 R13, PT, PT, R13, 0x1, RZ ;  /* 0x000000010d0d7810 */ /* 0x000fe40007ffe0ff */
[----:B------:R-:W-:Y:S02]  /*4d80*/  IADD3 R16, P2, PT, R16, 0x100, RZ ;  /* 0x0000010010107810 */ /* 0x000fe40007f5e0ff */
[----:B------:R-:W-:-:S03]  /*4d90*/  IADD3 R0, PT, PT, R0, 0x100, RZ ;  /* 0x0000010000007810 */ /* 0x000fc60007ffe0ff */
[----:B-1----:R-:W-:Y:S01]  /*4da0*/  IMAD.X R11, RZ, RZ, R11, P2 ;  /* 0x000000ffff0b7224 */ /* 0x002fe200010e060b */
[----:B---3--:R-:W-:-:S13]  /*4db0*/  ISETP.NE.AND P1, PT, R10, RZ, PT ;  /* 0x000000ff0a00720c */ /* 0x008fda0003f25270 */
[----:B------:R-:W0:Y:S02]  /*4dc0*/  @!P1 LDS R14, [R12] ;  /* 0x000000000c0e9984 */ /* 0x000e240000000800 */
[----:B0-----:R-:W-:Y:S01]  /*4dd0*/  @!P1 FADD.FTZ R15, -R7, R14 ;  /* 0x0000000e070f9221 */ /* 0x001fe20000010100 */
[----:B------:R-:W-:-:S03]  /*4de0*/  HFMA2 R14, -RZ, RZ, 0, 0 ;  /* 0x00000000ff0e7431 */ /* 0x000fc600000001ff */
[----:B------:R-:W-:-:S04]  /*4df0*/  @!P1 FMUL.FTZ R15, R15, 1.4426950216293334961 ;  /* 0x3fb8aa3b0f0f9820 */ /* 0x000fc80000410000 */
[----:B------:R-:W0:Y:S01]  /*4e00*/  @!P1 MUFU.EX2 R14, R15 ;  /* 0x0000000f000e9308 */ /* 0x000e220000000800 */
[----:B------:R-:W-:Y:S01]  /*4e10*/  ISETP.NE.AND P1, PT, R13, RZ, PT ;  /* 0x000000ff0d00720c */ /* 0x000fe20003f25270 */
[----:B0-----:R0:W-:Y:S01]  /*4e20*/  STS [R12], R14 ;  /* 0x0000000e0c007388 */ /* 0x0011e20000000800 */
[----:B------:R-:W-:Y:S01]  /*4e30*/  FADD.FTZ R9, R14, R9 ;  /* 0x000000090e097221 */ /* 0x000fe20000010000 */
[----:B0-----:R-:W-:-:S10]  /*4e40*/  IADD3 R12, PT, PT, R12, 0x400, RZ ;  /* 0x000004000c0c7810 */ /* 0x001fd40007ffe0ff */
[----:B------:R-:W-:Y:S05]  /*4e50*/  @P1 BRA `(.L_x_412) ;  /* 0xfffffffc00bc1947 */ /* 0x000fea000383ffff */
.L_x_411:
[----:B------:R-:W-:Y:S05]  /*4e60*/  BSYNC.RECONVERGENT B1 ;  /* 0x0000000000017941 */ /* 0x000fea0003800200 */
.L_x_410:
[----:B------:R-:W-:Y:S05]  /*4e70*/  @!P0 BRA `(.L_x_400) ;  /* 0x0000000000dc8947 */ /* 0x000fea0003800000 */
[----:B------:R-:W1:Y:S01]  /*4e80*/  S2R R12, SR_CgaCtaId ;  /* 0x00000000000c7919 */ /* 0x000e620000008800 */
[----:B------:R-:W3:Y:S01]  /*4e90*/  LDCU.64 UR10, c[0x0][0x420] ;  /* 0x00008400ff0a77ac */ /* 0x000ee20008000a00 */
[----:B------:R-:W-:Y:S01]  /*4ea0*/  MOV R10, 0x400 ;  /* 0x00000400000a7802 */ /* 0x000fe20000000f00 */
[----:B------:R-:W-:-:S03]  /*4eb0*/  USHF.L.U32 UR4, UR14, 0x2, URZ ;  /* 0x000000020e047899 */ /* 0x000fc600080006ff */
[----:B------:R-:W-:-:S03]  /*4ec0*/  IADD3 R11, PT, PT, R10, 0x140, RZ ;  /* 0x000001400a0b7810 */ /* 0x000fc60007ffe0ff */
[----:B------:R-:W-:Y:S02]  /*4ed0*/  LEA R10, R0, -UR4, 0x2 ;  /* 0x80000004000a7c11 */ /* 0x000fe4000f8e10ff */
[----:B---3--:R-:W-:-:S04]  /*4ee0*/  IADD3 R14, P0, P1, R17, UR10, R0 ;  /* 0x0000000a110e7c10 */ /* 0x008fc8000f91e000 */
[----:B------:R-:W-:Y:S02]  /*4ef0*/  IADD3 R14, P2, PT, R14, 0x200, RZ ;  /* 0x000002000e0e7810 */ /* 0x000fe40007f5e0ff */
[----:B-1----:R-:W-:Y:S02]  /*4f00*/  LEA R13, R12, R11, 0x18 ;  /* 0x0000000b0c0d7211 */ /* 0x002fe400078ec0ff */
[----:B------:R-:W-:Y:S02]  /*4f10*/  IADD3.X R11, PT, PT, R18, UR11, RZ, P0, P1 ;  /* 0x0000000b120b7c10 */ /* 0x000fe400087e24ff */
[----:B------:R-:W-:Y:S02]  /*4f20*/  IADD3 R12, PT, PT, R10, 0x800, R13 ;  /* 0x000008000a0c7810 */ /* 0x000fe40007ffe00d */
[----:B------:R-:W-:-:S07]  /*4f30*/  IADD3.X R11, PT, PT, RZ, R11, RZ, P2, !PT ;  /* 0x0000000bff0b7210 */ /* 0x000fce00017fe4ff */
.L_x_413:
[----:B------:R-:W-:-:S05]  /*4f40*/  IMAD.MOV.U32 R10, RZ, RZ, R14 ;  /* 0x000000ffff0a7224 */ /* 0x000fca00078e000e */
[----:B------:R-:W3:Y:S04]  /*4f50*/  LDG.E.U8 R16, desc[UR36][R10.64+-0x200] ;  /* 0xfffe00240a107981 */ /* 0x000ee8000c1e1100 */
[----:B------:R-:W4:Y:S04]  /*4f60*/  LDG.E.U8 R13, desc[UR36][R10.64+-0x100] ;  /* 0xffff00240a0d7981 */ /* 0x000f28000c1e1100 */
[----:B------:R-:W5:Y:S04]  /*4f70*/  LDG.E.U8 R14, desc[UR36][R10.64] ;  /* 0x000000240a0e7981 */ /* 0x000f68000c1e1100 */
[----:B------:R-:W2:Y:S01]  /*4f80*/  LDG.E.U8 R15, desc[UR36][R10.64+0x100] ;  /* 0x000100240a0f7981 */ /* 0x000ea2000c1e1100 */
[----:B------:R-:W-:Y:S01]  /*4f90*/  MOV R17, RZ ;  /* 0x000000ff00117202 */ /* 0x000fe20000000f00 */
[----:B------:R-:W-:Y:S01]  /*4fa0*/  IMAD.MOV.U32 R19, RZ, RZ, RZ ;  /* 0x000000ffff137224 */ /* 0x000fe200078e00ff */
[----:B------:R-:W-:-:S02]  /*4fb0*/  IADD3 R0, PT, PT, R0, 0x400, RZ ;  /* 0x0000040000007810 */ /* 0x000fc40007ffe0ff */
[----:B---3--:R-:W-:Y:S02]  /*4fc0*/  ISETP.NE.AND P0, PT, R16, RZ, PT ;  /* 0x000000ff1000720c */ /* 0x008fe40003f05270 */
[----:B----4-:R-:W-:Y:S02]  /*4fd0*/  ISETP.NE.AND P1, PT, R13, RZ, PT ;  /* 0x000000ff0d00720c */ /* 0x010fe40003f25270 */
[----:B------:R-:W-:Y:S02]  /*4fe0*/  MOV R13, RZ ;  /* 0x000000ff000d7202 */ /* 0x000fe40000000f00 */
[----:B-----5:R-:W-:Y:S02]  /*4ff0*/  ISETP.NE.AND P2, PT, R14, RZ, PT ;  /* 0x000000ff0e00720c */ /* 0x020fe40003f45270 */
[----:B--2---:R-:W-:-:S05]  /*5000*/  ISETP.NE.AND P3, PT, R15, RZ, PT ;  /* 0x000000ff0f00720c */ /* 0x004fca0003f65270 */
[----:B------:R-:W0:Y:S01]  /*5010*/  @!P0 LDS R14, [R12+-0x800] ;  /* 0xfff800000c0e8984 */ /* 0x000e220000000800 */
[----:B------:R-:W-:-:S03]  /*5020*/  HFMA2 R15, -RZ, RZ, 0, 0 ;  /* 0x00000000ff0f7431 */ /* 0x000fc600000001ff */
[----:B------:R-:W1:Y:S04]  /*5030*/  @!P1 LDS R16, [R12+-0x400] ;  /* 0xfffc00000c109984 */ /* 0x000e680000000800 */
[----:B------:R-:W2:Y:S04]  /*5040*/  @!P2 LDS R18, [R12] ;  /* 0x000000000c12a984 */ /* 0x000ea80000000800 */
[----:B------:R-:W3:Y:S01]  /*5050*/  @!P3 LDS R20, [R12+0x400] ;  /* 0x000400000c14b984 */ /* 0x000ee20000000800 */
[----:B0-----:R-:W-:-:S04]  /*5060*/  @!P0 FADD.FTZ R14, -R7, R14 ;  /* 0x0000000e070e8221 */ /* 0x001fc80000010100 */
[----:B------:R-:W-:Y:S01]  /*5070*/  @!P0 FMUL.FTZ R14, R14, 1.4426950216293334961 ;  /* 0x3fb8aa3b0e0e8820 */ /* 0x000fe20000410000 */
[----:B-1----:R-:W-:-:S03]  /*5080*/  @!P1 FADD.FTZ R16, -R7, R16 ;  /* 0x0000001007109221 */ /* 0x002fc60000010100 */
[----:B------:R-:W0:Y:S01]  /*5090*/  @!P0 MUFU.EX2 R13, R14 ;  /* 0x0000000e000d8308 */ /* 0x000e220000000800 */
[----:B------:R-:W-:Y:S01]  /*50a0*/  @!P1 FMUL.FTZ R16, R16, 1.4426950216293334961 ;  /* 0x3fb8aa3b10109820 */ /* 0x000fe20000410000 */
[C---:B--2---:R-:W-:Y:S01]  /*50b0*/  @!P2 FADD.FTZ R18, -R7.reuse, R18 ;  /* 0x000000120712a221 */ /* 0x044fe20000010100 */
[----:B------:R-:W-:Y:S01]  /*50c0*/  ISETP.GE.AND P0, PT, R0, UR44, PT ;  /* 0x0000002c00007c0c */ /* 0x000fe2000bf06270 */
[----:B---3--:R-:W-:Y:S01]  /*50d0*/  @!P3 FADD.FTZ R20, -R7, R20 ;  /* 0x000000140714b221 */ /* 0x008fe20000010100 */
[----:B------:R-:W1:Y:S01]  /*50e0*/  @!P1 MUFU.EX2 R15, R16 ;  /* 0x00000010000f9308 */ /* 0x000e620000000800 */
[----:B------:R-:W-:Y:S02]  /*50f0*/  @!P2 FMUL.FTZ R18, R18, 1.4426950216293334961 ;  /* 0x3fb8aa3b1212a820 */ /* 0x000fe40000410000 */
[----:B------:R-:W-:Y:S02]  /*5100*/  @!P3 FMUL.FTZ R20, R20, 1.4426950216293334961 ;  /* 0x3fb8aa3b1414b820 */ /* 0x000fe40000410000 */
        /* <DEDUP_REMOVED lines=14> */
.L_x_400:
[----:B------:R-:W-:Y:S05]  /*51f0*/  BSYNC.RECONVERGENT B0 ;  /* 0x0000000000007941 */ /* 0x000fea0003800200 */
.L_x_399:
[----:B0-----:R-:W0:Y:S01]  /*5200*/  SHFL.BFLY PT, R0, R9, 0x10, 0x1f ;  /* 0x0e001f0009007f89 */ /* 0x001e2200000e0000 */
[C---:B------:R-:W-:Y:S01]  /*5210*/  ISETP.NE.AND P0, PT, R4.reuse, RZ, PT ;  /* 0x000000ff0400720c */ /* 0x040fe20003f05270 */
[----:B------:R-:W1:Y:S01]  /*5220*/  LDCU.U8 UR11, c[0x0][0x48c] ;  /* 0x00009180ff0b77ac */ /* 0x000e620008000000 */
[----:B------:R-:W-:Y:S02]  /*5230*/  ISETP.GT.U32.AND P1, PT, R4, 0x7, PT ;  /* 0x000000070400780c */ /* 0x000fe40003f24070 */
[----:B------:R-:W3:Y:S01]  /*5240*/  LDC R4, c[0x0][0x3f4] ;  /* 0x0000fd00ff047b82 */ /* 0x000ee20000000800 */
[----:B------:R-:W-:Y:S01]  /*5250*/  UMOV UR5, URZ ;  /* 0x000000ff00057c82 */ /* 0x000fe20008000000 */
[----:B0-----:R-:W-:-:S05]  /*5260*/  FADD.FTZ R0, R0, R9 ;  /* 0x0000000900007221 */ /* 0x001fca0000010000 */
[----:B------:R-:W0:Y:S01]  /*5270*/  SHFL.BFLY PT, R7, R0, 0x8, 0x1f ;  /* 0x0d001f0000077f89 */ /* 0x000e2200000e0000 */
[----:B---3--:R-:W-:Y:S02]  /*5280*/  VIADD R4, R4, 0x4 ;  /* 0x0000000404047836 */ /* 0x008fe40000000000 */
[----:B0-----:R-:W-:-:S05]  /*5290*/  FADD.FTZ R7, R0, R7 ;  /* 0x0000000700077221 */ /* 0x001fca0000010000 */
[----:B------:R-:W0:Y:S02]  /*52a0*/  SHFL.BFLY PT, R10, R7, 0x4, 0x1f ;  /* 0x0c801f00070a7f89 */ /* 0x000e2400000e0000 */
[----:B0-----:R-:W-:-:S05]  /*52b0*/  FADD.FTZ R10, R7, R10 ;  /* 0x0000000a070a7221 */ /* 0x001fca0000010000 */
        /* <DEDUP_REMOVED lines=34> */
.L_x_414:
[----:B------:R-:W-:Y:S04]  /*54e0*/  BSSY.RECONVERGENT B0, `(.L_x_415) ;  /* 0x0000063000007945 */ /* 0x000fe80003800200 */
[----:B------:R-:W-:Y:S05]  /*54f0*/  @P1 BRA `(.L_x_416) ;  /* 0x0000000400841947 */ /* 0x000fea0003800000 */
[----:B------:R-:W-:Y:S01]  /*5500*/  HFMA2 R0, -RZ, RZ, 0, 1.52587890625e-05 ;  /* 0x00000100ff007431 */ /* 0x000fe200000001ff */
[----:B------:R-:W-:Y:S01]  /*5510*/  LOP3.LUT R7, RZ, R8, RZ, 0x33, !PT ;  /* 0x00000008ff077212 */ /* 0x000fe200078e33ff */
[----:B------:R-:W-:Y:S03]  /*5520*/  BSSY.RECONVERGENT B1, `(.L_x_417) ;  /* 0x0000028000017945 */ /* 0x000fe60003800200 */
[----:B------:R-:W-:-:S04]  /*5530*/  VIADDMNMX R0, R5, R0, UR44, !PT ;  /* 0x0000002c05007e46 */ /* 0x000fc8000f800100 */
[----:B------:R-:W-:-:S04]  /*5540*/  IADD3 R0, PT, PT, R0, -UR14, R7 ;  /* 0x8000000e00007c10 */ /* 0x000fc8000fffe007 */
[C---:B0-----:R-:W-:Y:S02]  /*5550*/  LOP3.LUT R4, R0.reuse, 0x300, RZ, 0xc0, !PT ;  /* 0x0000030000047812 */ /* 0x041fe400078ec0ff */
        /* <DEDUP_REMOVED lines=14> */
[----:B------:R-:W-:Y:S02]  /*5640*/  IADD3 R9, PT, PT, -R0, RZ, RZ ;  /* 0x000000ff00097210 */ /* 0x000fe40007ffe1ff */
[----:B------:R-:W-:Y:S02]  /*5650*/  IADD3 R5, PT, PT, R5, R6, RZ ;  /* 0x0000000605057210 */ /* 0x000fe40007ffe0ff */
[----:B---3--:R-:W-:-:S04]  /*5660*/  LEA R10, P2, R11, UR12, 0x2 ;  /* 0x0000000c0b0a7c11 */ /* 0x008fc8000f8410ff */
[----:B------:R-:W-:Y:S01]  /*5670*/  LEA.HI.X R11, R11, UR13, R12, 0x2, P2 ;  /* 0x0000000d0b0b7c11 */ /* 0x000fe200090f140c */
[----:B0-----:R-:W-:-:S06]  /*5680*/  ULEA UR8, UR9, UR8, 0x18 ;  /* 0x0000000809087291 */ /* 0x001fcc000f8ec0ff */
[----:B------:R-:W-:Y:S02]  /*5690*/  IADD3 R4, PT, PT, R4, UR8, RZ ;  /* 0x0000000804047c10 */ /* 0x000fe4000fffe0ff */
[----:B------:R-:W-:-:S07]  /*56a0*/  LEA R0, R8, UR8, 0x2 ;  /* 0x0000000808007c11 */ /* 0x000fce000f8e10ff */
.L_x_419:
[----:B---3--:R0:W1:Y:S01]  /*56b0*/  LDS R6, [R0] ;  /* 0x0000000000067984 */ /* 0x0080620000000800 */
[----:B------:R-:W-:Y:S02]  /*56c0*/  @P0 MOV R7, R11 ;  /* 0x0000000b00070202 */ /* 0x000fe40000000f00 */
[----:B------:R-:W-:-:S04]  /*56d0*/  IADD3 R9, PT, PT, R9, 0x1, RZ ;  /* 0x0000000109097810 */ /* 0x000fc80007ffe0ff */
[----:B------:R-:W-:Y:S02]  /*56e0*/  ISETP.NE.AND P3, PT, R9, RZ, PT ;  /* 0x000000ff0900720c */ /* 0x000fe40003f65270 */
[----:B0-----:R-:W-:Y:S01]  /*56f0*/  IADD3 R0, PT, PT, R0, 0x400, RZ ;  /* 0x0000040000007810 */ /* 0x001fe20007ffe0ff */
[----:B-1----:R-:W-:-:S05]  /*5700*/  FMUL.FTZ R15, R6, R13 ;  /* 0x0000000d060f7220 */ /* 0x002fca0000410000 */
        /* <DEDUP_REMOVED lines=9> */
.L_x_418:
[----:B------:R-:W-:Y:S05]  /*57a0*/  BSYNC.RECONVERGENT B1 ;  /* 0x0000000000017941 */ /* 0x000fea0003800200 */
.L_x_417:
[----:B------:R-:W-:Y:S05]  /*57b0*/  @!P1 BRA `(.L_x_416) ;  /* 0x0000000000d49947 */ /* 0x000fea0003800000 */
[----:B---3--:R-:W0:Y:S01]  /*57c0*/  S2R R7, SR_CgaCtaId ;  /* 0x0000000000077919 */ /* 0x008e220000008800 */
[----:B------:R-:W3:Y:S01]  /*57d0*/  LDCU.64 UR12, c[0x0][0x480] ;  /* 0x00009000ff0c77ac */ /* 0x000ee20008000a00 */
[----:B------:R-:W-:Y:S02]  /*57e0*/  LEA R0, R5, UR7, 0x1 ;  /* 0x0000000705007c11 */ /* 0x000fe4000f8e08ff */
[----:B------:R-:W-:Y:S01]  /*57f0*/  MOV R9, UR14 ;  /* 0x0000000e00097c02 */ /* 0x000fe20008000f00 */
[----:B------:R-:W-:Y:S01]  /*5800*/  USHF.L.U32 UR8, UR14, 0x2, URZ ;  /* 0x000000020e087899 */ /* 0x000fe200080006ff */
[----:B------:R-:W-:Y:S01]  /*5810*/  MOV R6, 0x400 ;  /* 0x0000040000067802 */ /* 0x000fe20000000f00 */
[----:B------:R-:W-:Y:S02]  /*5820*/  UISETP.NE.AND UP0, UPT, UR11, URZ, UPT ;  /* 0x000000ff0b00728c */ /* 0x000fe4000bf05270 */
[----:B------:R-:W-:Y:S01]  /*5830*/  ISETP.NE.AND P1, PT, RZ, UR11, PT ;  /* 0x0000000bff007c0c */ /* 0x000fe2000bf25270 */
[----:B------:R-:W-:Y:S01]  /*5840*/  IMAD R4, R9, -0x2, R0 ;  /* 0xfffffffe09047824 */ /* 0x000fe200078e0200 */
[----:B------:R-:W-:-:S02]  /*5850*/  IADD3 R6, PT, PT, R6, 0x140, RZ ;  /* 0x0000014006067810 */ /* 0x000fc40007ffe0ff */
[C---:B------:R-:W-:Y:S02]  /*5860*/  IADD3 R9, P2, PT, R5.reuse, UR4, RZ ;  /* 0x0000000405097c10 */ /* 0x040fe4000ff5e0ff */
[----:B------:R-:W-:Y:S02]  /*5870*/  LEA R0, R5, -UR8, 0x2 ;  /* 0x8000000805007c11 */ /* 0x000fe4000f8e10ff */
[----:B------:R-:W-:Y:S02]  /*5880*/  PLOP3.LUT P0, PT, PT, PT, UP0, 0x80, 0x8 ;  /* 0x000000000008781c */ /* 0x000fe40003f0f008 */
[----:B---3--:R-:W-:Y:S02]  /*5890*/  LEA R10, P3, R9, UR12, 0x2 ;  /* 0x0000000c090a7c11 */ /* 0x008fe4000f8610ff */
[----:B0-----:R-:W-:Y:S02]  /*58a0*/  LEA R7, R7, R6, 0x18 ;  /* 0x0000000607077211 */ /* 0x001fe400078ec0ff */
[----:B------:R-:W-:-:S02]  /*58b0*/  IADD3.X R6, PT, PT, RZ, UR5, RZ, P2, !PT ;  /* 0x00000005ff067c10 */ /* 0x000fc400097fe4ff */
[----:B------:R-:W-:Y:S02]  /*58c0*/  IADD3 R10, P2, PT, R10, 0x800, RZ ;  /* 0x000008000a0a7810 */ /* 0x000fe40007f5e0ff */
[----:B------:R-:W-:Y:S02]  /*58d0*/  LEA.HI.X R6, R9, UR13, R6, 0x2, P3 ;  /* 0x0000000d09067c11 */ /* 0x000fe400098f1406 */
[--C-:B------:R-:W-:Y:S02]  /*58e0*/  IADD3 R0, PT, PT, R0, 0x800, R7.reuse ;  /* 0x0000080000007810 */ /* 0x100fe40007ffe007 */
[----:B------:R-:W-:Y:S01]  /*58f0*/  IADD3 R4, PT, PT, R4, 0x400, R7 ;  /* 0x0000040004047810 */ /* 0x000fe20007ffe007 */
[----:B------:R-:W-:-:S07]  /*5900*/  IMAD.X R11, RZ, RZ, R6, P2 ;  /* 0x000000ffff0b7224 */ /* 0x000fce00010e0606 */
.L_x_420:
[----:B------:R-:W1:Y:S01]  /*5910*/  LDS R6, [R0+-0x800] ;  /* 0xfff8000000067984 */ /* 0x000e620000000800 */
[----:B------:R-:W-:-:S04]  /*5920*/  IADD3 R5, PT, PT, R5, 0x400, RZ ;  /* 0x0000040005057810 */ /* 0x000fc80007ffe0ff */
[----:B------:R-:W-:Y:S01]  /*5930*/  ISETP.GE.AND P2, PT, R5, UR44, PT ;  /* 0x0000002c05007c0c */ /* 0x000fe2000bf46270 */
[----:B-1----:R-:W-:-:S05]  /*5940*/  FMUL.FTZ R15, R6, R13 ;  /* 0x0000000d060f7220 */ /* 0x002fca0000410000 */
[----:B------:R-:W-:-:S04]  /*5950*/  F2FP.F16.F32.PACK_AB R6, RZ, R15 ;  /* 0x0000000fff06723e */ /* 0x000fc800000000ff */
[----:B------:R-:W-:-:S05]  /*5960*/  PRMT R7, R6, 0x7610, R7 ;  /* 0x0000761006077816 */ /* 0x000fca0000000007 */
[----:B------:R0:W-:Y:S04]  /*5970*/  STS.U16 [R4+-0x400], R7 ;  /* 0xfffc000704007388 */ /* 0x0001e80000000400 */
[----:B------:R-:W4:Y:S01]  /*5980*/  LDS R6, [R0+-0x400] ;  /* 0xfffc000000067984 */ /* 0x000f220000000800 */
[----:B0-----:R-:W-:Y:S01]  /*5990*/  MOV R7, R11 ;  /* 0x0000000b00077202 */ /* 0x001fe20000000f00 */
[----:B----4-:R-:W-:-:S05]  /*59a0*/  FMUL.FTZ R17, R6, R13 ;  /* 0x0000000d06117220 */ /* 0x010fca0000410000 */
[----:B------:R-:W-:-:S04]  /*59b0*/  F2FP.F16.F32.PACK_AB R6, RZ, R17 ;  /* 0x00000011ff06723e */ /* 0x000fc800000000ff */
[----:B------:R-:W-:-:S05]  /*59c0*/  PRMT R12, R6, 0x7610, R12 ;  /* 0x00007610060c7816 */ /* 0x000fca000000000c */
[----:B------:R-:W-:Y:S04]  /*59d0*/  STS.U16 [R4+-0x200], R12 ;  /* 0xfffe000c04007388 */ /* 0x000fe80000000400 */
[----:B------:R-:W0:Y:S02]  /*59e0*/  LDS R6, [R0] ;  /* 0x0000000000067984 */ /* 0x000e240000000800 */
[----:B0-----:R-:W-:-:S05]  /*59f0*/  FMUL.FTZ R19, R6, R13 ;  /* 0x0000000d06137220 */ /* 0x001fca0000410000 */
[----:B------:R-:W-:-:S05]  /*5a00*/  F2FP.F16.F32.PACK_AB R6, RZ, R19 ;  /* 0x00000013ff06723e */ /* 0x000fca00000000ff */
[----:B------:R0:W-:Y:S04]  /*5a10*/  STS.U16 [R4], R6 ;  /* 0x0000000604007388 */ /* 0x0001e80000000400 */
[----:B------:R1:W3:Y:S01]  /*5a20*/  LDS R9, [R0+0x400] ;  /* 0x0004000000097984 */ /* 0x0002e20000000800 */
[----:B0-----:R-:W-:Y:S01]  /*5a30*/  MOV R6, R10 ;  /* 0x0000000a00067202 */ /* 0x001fe20000000f00 */
[----:B-1----:R-:W-:-:S03]  /*5a40*/  VIADD R0, R0, 0x1000 ;  /* 0x0000100000007836 */ /* 0x002fc60000000000 */
[----:B------:R-:W-:Y:S01]  /*5a50*/  IADD3 R10, P3, PT, R6, 0x1000, RZ ;  /* 0x00001000060a7810 */ /* 0x000fe20007f7e0ff */
[----:B------:R-:W-:Y:S01]  /*5a60*/  @P0 STG.E desc[UR36][R6.64+-0x800], R15 ;  /* 0xfff8000f06000986 */ /* 0x000fe2000c101924 */
[----:B------:R-:W-:Y:S02]  /*5a70*/  PLOP3.LUT P0, PT, P1, PT, PT, 0x80, 0x8 ;  /* 0x000000000008781c */ /* 0x000fe40000f0f070 */
[----:B------:R-:W-:-:S11]  /*5a80*/  IADD3.X R11, PT, PT, RZ, R7, RZ, P3, !PT ;  /* 0x00000007ff0b7210 */ /* 0x000fd60001ffe4ff */
[----:B------:R-:W-:Y:S04]  /*5a90*/  @P0 STG.E desc[UR36][R6.64+-0x400], R17 ;  /* 0xfffc001106000986 */ /* 0x000fe8000c101924 */
[----:B------:R-:W-:Y:S01]  /*5aa0*/  @P0 STG.E desc[UR36][R6.64], R19 ;  /* 0x0000001306000986 */ /* 0x000fe2000c101924 */
[----:B---3--:R-:W-:-:S05]  /*5ab0*/  FMUL.FTZ R21, R9, R13 ;  /* 0x0000000d09157220 */ /* 0x008fca0000410000 */
[----:B------:R-:W-:Y:S01]  /*5ac0*/  @P0 STG.E desc[UR36][R6.64+0x400], R21 ;  /* 0x0004001506000986 */ /* 0x000fe2000c101924 */
[----:B------:R-:W-:-:S05]  /*5ad0*/  F2FP.F16.F32.PACK_AB R9, RZ, R21 ;  /* 0x00000015ff09723e */ /* 0x000fca00000000ff */
[----:B------:R0:W-:Y:S02]  /*5ae0*/  STS.U16 [R4+0x200], R9 ;  /* 0x0002000904007388 */ /* 0x0001e40000000400 */
[----:B0-----:R-:W-:Y:S01]  /*5af0*/  IADD3 R4, PT, PT, R4, 0x800, RZ ;  /* 0x0000080004047810 */ /* 0x001fe20007ffe0ff */
[----:B------:R-:W-:Y:S06]  /*5b00*/  @!P2 BRA `(.L_x_420) ;  /* 0xfffffffc0080a947 */ /* 0x000fec000383ffff */
.L_x_416:
[----:B------:R-:W-:Y:S05]  /*5b10*/  BSYNC.RECONVERGENT B0 ;  /* 0x0000000000007941 */ /* 0x000fea0003800200 */
.L_x_415:
[----:B------:R-:W-:Y:S01]  /*5b20*/  USHF.R.S32.HI UR4, URZ, 0x1f, UR45 ;  /* 0x0000001fff047899 */ /* 0x000fe2000801142d */
[----:B------:R-:W5:Y:S01]  /*5b30*/  S2UR UR9, SR_CgaCtaId ;  /* 0x00000000000979c3 */ /* 0x000f620000008800 */
[----:B------:R-:W1:Y:S01]  /*5b40*/  LDCU UR13, c[0x0][0x40c] ;  /* 0x00008180ff0d77ac */ /* 0x000e620008000800 */
[C---:B------:R-:W-:Y:S01]  /*5b50*/  SHF.L.U32 R0, R8.reuse, 0x3, RZ ;  /* 0x0000000308007819 */ /* 0x040fe200000006ff */
[----:B------:R-:W-:Y:S01]  /*5b60*/  BSSY.RECONVERGENT B0, `(.L_x_421) ;  /* 0x000001a000007945 */ /* 0x000fe20003800200 */
[----:B------:R-:W-:Y:S01]  /*5b70*/  SHF.L.U32 R9, R8, 0x4, RZ ;  /* 0x0000000408097819 */ /* 0x000fe200000006ff */
[----:B------:R-:W-:Y:S01]  /*5b80*/  ULEA.HI UR4, UR4, UR45, URZ, 0x5 ;  /* 0x0000002d04047291 */ /* 0x000fe2000f8f28ff */
[----:B---3--:R-:W-:Y:S01]  /*5b90*/  CS2R R6, SRZ ;  /* 0x0000000000067805 */ /* 0x008fe2000001ff00 */
[----:B------:R-:W-:Y:S01]  /*5ba0*/  UMOV UR5, 0x400 ;  /* 0x0000040000057882 */ /* 0x000fe20000000000 */
[----:B0-----:R-:W-:Y:S01]  /*5bb0*/  CS2R R4, SRZ ;  /* 0x0000000000047805 */ /* 0x001fe2000001ff00 */
[----:B------:R-:W-:Y:S01]  /*5bc0*/  ULOP3.LUT UR4, UR4, 0xffffffe0, URZ, 0xc0, !UPT ;  /* 0xffffffe004047892 */ /* 0x000fe2000f8ec0ff */
[----:B------:R-:W-:Y:S01]  /*5bd0*/  LOP3.LUT R0, R0, 0x38, RZ, 0xc0, !PT ;  /* 0x0000003800007812 */ /* 0x000fe200078ec0ff */
[----:B------:R-:W-:Y:S01]  /*5be0*/  UIADD3 UR8, UPT, UPT, UR5, 0xc0, URZ ;  /* 0x000000c005087890 */ /* 0x000fe2000fffe0ff */
[----:B------:R-:W-:Y:S01]  /*5bf0*/  LOP3.LUT R9, R9, 0x70, RZ, 0xc0, !PT ;  /* 0x0000007009097812 */ /* 0x000fe200078ec0ff */
[----:B------:R-:W-:-:S06]  /*5c00*/  UIADD3 UR4, UPT, UPT, UR45, -UR4, URZ ;  /* 0x800000042d047290 */ /* 0x000fcc000fffe0ff */
[----:B------:R-:W-:-:S04]  /*5c10*/  ISETP.NE.AND P0, PT, R3, UR4, PT ;  /* 0x0000000403007c0c */ /* 0x000fc8000bf05270 */
[----:B-1----:R-:W-:Y:S01]  /*5c20*/  ISETP.NE.OR P0, PT, RZ, UR13, P0 ;  /* 0x0000000dff007c0c */ /* 0x002fe20008705670 */
[----:B-----5:R-:W-:-:S12]  /*5c30*/  ULEA UR8, UR9, UR8, 0x18 ;  /* 0x0000000809087291 */ /* 0x020fd8000f8ec0ff */
        /* <DEDUP_REMOVED lines=11> */
.L_x_423:
[----:B-----5:R0:W-:Y:S02]  /*5cf0*/  STS.128 [R9+UR8], R4 ;  /* 0x0000000409007988 */ /* 0x0201e40008000c08 */
.L_x_422:
[----:B------:R-:W-:Y:S05]  /*5d00*/  BSYNC.RECONVERGENT B0 ;  /* 0x0000000000007941 */ /* 0x000fea0003800200 */
.L_x_421:
[----:B------:R-:W1:Y:S01]  /*5d10*/  LDCU UR11, c[0x0][0x3f4] ;  /* 0x00007e80ff0b77ac */ /* 0x000e620008000800 */
[----:B------:R-:W3:Y:S01]  /*5d20*/  S2UR UR10, SR_CTAID.Y ;  /* 0x00000000000a79c3 */ /* 0x000ee20000002600 */
[----:B------:R-:W-:Y:S01]  /*5d30*/  IADD3 R28, PT, PT, R3, UR14, RZ ;  /* 0x0000000e031c7c10 */ /* 0x000fe2000fffe0ff */
[----:B------:R-:W-:Y:S01]  /*5d40*/  BSSY.RECONVERGENT B0, `(.L_x_424) ;  /* 0x0000110000007945 */ /* 0x000fe20003800200 */
[----:B------:R-:W3:Y:S01]  /*5d50*/  LDCU UR15, c[0x0][0x3f8] ;  /* 0x00007f00ff0f77ac */ /* 0x000ee20008000800 */
[----:B----4-:R-:W-:Y:S02]  /*5d60*/  CS2R R16, SRZ ;  /* 0x0000000000107805 */ /* 0x010fe4000001ff00 */
[----:B------:R-:W-:Y:S02]  /*5d70*/  CS2R R18, SRZ ;  /* 0x0000000000127805 */ /* 0x000fe4000001ff00 */
[----:B------:R-:W-:Y:S01]  /*5d80*/  CS2R R20, SRZ ;  /* 0x0000000000147805 */ /* 0x000fe2000001ff00 */
[----:B------:R-:W-:Y:S01]  /*5d90*/  UIADD3 UR12, UPT, UPT, UR5, 0x140, URZ ;  /* 0x00000140050c7890 */ /* 0x000fe2000fffe0ff */
[----:B------:R-:W4:Y:S01]  /*5da0*/  LDC.64 R10, c[0x0][0x3c0] ;  /* 0x0000f000ff0a7b82 */ /* 0x000f220000000a00 */
[----:B------:R-:W0:Y:S02]  /*5db0*/  LDCU UR16, c[0x0][0x40c] ;  /* 0x00008180ff1077ac */ /* 0x000e240008000800 */
[----:B------:R-:W-:-:S02]  /*5dc0*/  ULEA UR12, UR9, UR12, 0x18 ;  /* 0x0000000c090c7291 */ /* 0x000fc4000f8ec0ff */
[----:B-1----:R-:W-:Y:S02]  /*5dd0*/  UISETP.LT.AND UP0, UPT, UR45, UR11, UPT ;  /* 0x0000000b2d00728c */ /* 0x002fe4000bf01270 */
[----:B------:R-:W-:Y:S02]  /*5de0*/  MOV R15, UR11 ;  /* 0x0000000b000f7c02 */ /* 0x000fe40008000f00 */
[----:B------:R-:W-:-:S03]  /*5df0*/  USEL UR5, UR45, UR11, UP0 ;  /* 0x0000000b2d057287 */ /* 0x000fc60008000000 */
[----:B------:R-:W-:Y:S01]  /*5e00*/  IMAD R13, R15, UR6, R0 ;  /* 0x000000060f0d7c24 */ /* 0x000fe2000f8e0200 */
[----:B---3--:R-:W-:Y:S02]  /*5e10*/  UIMAD UR10, UR10, UR15, UR46 ;  /* 0x0000000f0a0a72a4 */ /* 0x008fe4000f8e022e */
[----:B------:R-:W-:Y:S01]  /*5e20*/  UIADD3 UR6, UPT, UPT, UR12, UR7, URZ ;  /* 0x000000070c067290 */ /* 0x000fe2000fffe0ff */
[----:B------:R-:W-:Y:S01]  /*5e30*/  BAR.SYNC.DEFER_BLOCKING 0x0 ;  /* 0x0000000000007b1d */ /* 0x000fe20000010000 */
[----:B------:R-:W-:Y:S01]  /*5e40*/  ISETP.GE.AND P0, PT, R28, UR5, PT ;  /* 0x000000051c007c0c */ /* 0x000fe2000bf06270 */
[----:B------:R-:W-:Y:S01]  /*5e50*/  USHF.L.U32 UR10, UR10, 0x6, URZ ;  /* 0x000000060a0a7899 */ /* 0x000fe200080006ff */
[----:B----4-:R-:W-:-:S05]  /*5e60*/  IMAD.WIDE R12, R13, 0x2, R10 ;  /* 0x000000020d0c7825 */ /* 0x010fca00078e020a */
[----:B------:R-:W-:-:S04]  /*5e70*/  IMAD R15, R15, UR10, R0 ;  /* 0x0000000a0f0f7c24 */ /* 0x000fc8000f8e0200 */
[----:B------:R-:W-:Y:S01]  /*5e80*/  IMAD.WIDE R10, R15, 0x2, R10 ;  /* 0x000000020f0a7825 */ /* 0x000fe200078e020a */
[----:B------:R-:W-:Y:S01]  /*5e90*/  CS2R R14, SRZ ;  /* 0x00000000000e7805 */ /* 0x000fe2000001ff00 */
[----:B0-----:R-:W-:Y:S06]  /*5ea0*/  @P0 BRA `(.L_x_425) ;  /* 0x0000000c00e40947 */ /* 0x001fec0003800000 */
[----:B------:R-:W-:Y:S01]  /*5eb0*/  MOV R15, UR5 ;  /* 0x00000005000f7c02 */ /* 0x000fe20008000f00 */
[----:B------:R-:W-:Y:S01]  /*5ec0*/  ULOP3.LUT UR9, URZ, UR14, URZ, 0x33, !UPT ;  /* 0x0000000eff097292 */ /* 0x000fe2000f8e33ff */
[----:B------:R-:W0:Y:S01]  /*5ed0*/  LDC.64 R22, c[0x0][0x458] ;  /* 0x00011600ff167b82 */ /* 0x000e220000000a00 */
[----:B------:R-:W-:Y:S01]  /*5ee0*/  UIMAD UR11, UR38, UR15, UR46 ;  /* 0x0000000f260b72a4 */ /* 0x000fe2000f8e022e */
[----:B------:R-:W-:Y:S01]  /*5ef0*/  VIADDMNMX R14, R28, 0x20, R15, !PT ;  /* 0x000000201c0e7846 */ /* 0x000fe2000780010f */
[----:B------:R-:W-:Y:S01]  /*5f00*/  BSSY.RECONVERGENT B1, `(.L_x_426) ;  /* 0x0000044000017945 */ /* 0x000fe20003800200 */
[----:B------:R-:W-:Y:S02]  /*5f10*/  CS2R R20, SRZ ;  /* 0x0000000000147805 */ /* 0x000fe4000001ff00 */
[----:B------:R-:W-:Y:S02]  /*5f20*/  MOV R29, R28 ;  /* 0x0000001c001d7202 */ /* 0x000fe40000000f00 */
[----:B------:R-:W-:-:S02]  /*5f30*/  CS2R R18, SRZ ;  /* 0x0000000000127805 */ /* 0x000fc4000001ff00 */
[----:B------:R-:W-:Y:S01]  /*5f40*/  IADD3 R32, PT, PT, -R3, UR9, R14 ;  /* 0x0000000903207c10 */ /* 0x000fe2000fffe10e */
[----:B------:R-:W-:Y:S01]  /*5f50*/  IMAD.U32 R15, RZ, RZ, UR11 ;  /* 0x0000000bff0f7e24 */ /* 0x000fe2000f8e00ff */
[----:B------:R-:W-:Y:S02]  /*5f60*/  CS2R R16, SRZ ;  /* 0x0000000000107805 */ /* 0x000fe4000001ff00 */
[----:B------:R-:W-:Y:S02]  /*5f70*/  LOP3.LUT R14, R32, 0x60, RZ, 0xc0, !PT ;  /* 0x00000060200e7812 */ /* 0x000fe400078ec0ff */
[----:B------:R-:W-:Y:S02]  /*5f80*/  LEA R15, R15, R0, 0x6 ;  /* 0x000000000f0f7211 */ /* 0x000fe400078e30ff */
[----:B------:R-:W-:-:S03]  /*5f90*/  ISETP.NE.AND P0, PT, R14, 0x60, PT ;  /* 0x000000600e00780c */ /* 0x000fc60003f05270 */
[----:B0-----:R-:W-:Y:S01]  /*5fa0*/  IMAD.WIDE R22, R15, 0x2, R22 ;  /* 0x000000020f167825 */ /* 0x001fe200078e0216 */
[----:B------:R-:W-:-:S09]  /*5fb0*/  CS2R R14, SRZ ;  /* 0x00000000000e7805 */ /* 0x000fd2000001ff00 */
[----:B------:R-:W-:Y:S05]  /*5fc0*/  @!P0 BRA `(.L_x_427) ;  /* 0x0000000000dc8947 */ /* 0x000fea0003800000 */
[----:B------:R-:W-:Y:S01]  /*5fd0*/  LEA.HI R20, R32, 0x1, RZ, 0x1b ;  /* 0x0000000120147811 */ /* 0x000fe200078fd8ff */
[----:B------:R-:W-:Y:S01]  /*5fe0*/  IMAD.MOV.U32 R29, RZ, RZ, R28 ;  /* 0x000000ffff1d7224 */ /* 0x000fe200078e001c */
[----:B------:R-:W-:Y:S02]  /*5ff0*/  LEA R24, R3, UR7, 0x1 ;  /* 0x0000000703187c11 */ /* 0x000fe4000f8e08ff */
[----:B------:R-:W-:Y:S01]  /*6000*/  LOP3.LUT R25, R20, 0x3, RZ, 0xc0, !PT ;  /* 0x0000000314197812 */ /* 0x000fe200078ec0ff */
[----:B------:R-:W-:Y:S01]  /*6010*/  HFMA2 R20, -RZ, RZ, 0, 0 ;  /* 0x00000000ff147431 */ /* 0x000fe200000001ff */
[----:B------:R-:W-:Y:S02]  /*6020*/  SHF.L.U32 R35, R28, 0x6, RZ ;  /* 0x000000061c237819 */ /* 0x000fe400000006ff */
[----:B------:R-:W-:Y:S02]  /*6030*/  IADD3 R33, PT, PT, R24, UR12, RZ ;  /* 0x0000000c18217c10 */ /* 0x000fe4000fffe0ff */
[----:B------:R-:W-:-:S07]  /*6040*/  IADD3 R34, PT, PT, -R25, RZ, RZ ;  /* 0x000000ff19227210 */ /* 0x000fce0007ffe1ff */
.L_x_429:
[----:B------:R-:W-:Y:S01]  /*6050*/  IMAD.WIDE.U32 R24, R35, 0x2, R12 ;  /* 0x0000000223187825 */ /* 0x000fe200078e000c */
[----:B------:R-:W2:Y:S05]  /*6060*/  LDS.U16 R30, [R33] ;  /* 0x00000000211e7984 */ /* 0x000eaa0000000400 */
[----:B------:R-:W5:Y:S01]  /*6070*/  LDG.E.128 R24, desc[UR36][R24.64] ;  /* 0x0000002418187981 */ /* 0x000f62000c1e1d00 */
[----:B------:R-:W-:Y:S01]  /*6080*/  UISETP.NE.AND UP0, UPT, UR13, URZ, UPT ;  /* 0x000000ff0d00728c */ /* 0x000fe2000bf05270 */
[----:B--2---:R-:W-:-:S08]  /*6090*/  HADD2.F32 R45, -RZ, R30.H0_H0 ;  /* 0x2000001eff2d7230 */ /* 0x004fd00000004100 */
[----:B------:R-:W-:Y:S05]  /*60a0*/  BRA.U UP0, `(.L_x_428) ;  /* 0x00000001004c7547 */ /* 0x000fea000b800000 */
        /* <DEDUP_REMOVED lines=19> */
.L_x_428:
[----:B------:R-:W-:Y:S01]  /*61e0*/  IADD3 R34, PT, PT, R34, 0x1, RZ ;  /* 0x0000000122227810 */ /* 0x000fe20007ffe0ff */
[--C-:B-----5:R-:W-:Y:S01]  /*61f0*/  HADD2.F32 R38, -RZ, R26.reuse.H0_H0 ;  /* 0x2000001aff267230 */ /* 0x120fe20000004100 */
[----:B------:R-:W-:Y:S01]  /*6200*/  IADD3 R29, PT, PT, R29, 0x20, RZ ;  /* 0x000000201d1d7810 */ /* 0x000fe20007ffe0ff */
[----:B0-----:R-:W-:Y:S01]  /*6210*/  HADD2.F32 R31, -RZ, R26.H1_H1 ;  /* 0x3000001aff1f7230 */ /* 0x001fe20000004100 */
[----:B------:R-:W-:Y:S01]  /*6220*/  ISETP.NE.AND P0, PT, R34, RZ, PT ;  /* 0x000000ff2200720c */ /* 0x000fe20003f05270 */
        /* <DEDUP_REMOVED lines=11> */
[----:B------:R-:W-:Y:S01]  /*62e0*/  FFMA.FTZ R21, R45, R24, R21 ;  /* 0x000000182d157223 */ /* 0x000fe20000010015 */
[----:B------:R-:W-:-:S02]  /*62f0*/  VIADD R33, R33, 0x40 ;  /* 0x0000004021217836 */ /* 0x000fc40000000000 */
[----:B------:R-:W-:Y:S01]  /*6300*/  FFMA.FTZ R18, R45, R25, R18 ;  /* 0x000000192d127223 */ /* 0x000fe20000010012 */
[----:B------:R-:W-:Y:S01]  /*6310*/  IADD3 R35, PT, PT, R35, 0x800, RZ ;  /* 0x0000080023237810 */ /* 0x000fe20007ffe0ff */
[----:B------:R-:W-:Y:S01]  /*6320*/  FFMA.FTZ R14, R45, R27, R14 ;  /* 0x0000001b2d0e7223 */ /* 0x000fe2000001000e */
[----:B------:R-:W-:Y:S06]  /*6330*/  @P0 BRA `(.L_x_429) ;  /* 0xfffffffc00440947 */ /* 0x000fec000383ffff */
.L_x_427:
[----:B------:R-:W-:Y:S05]  /*6340*/  BSYNC.RECONVERGENT B1 ;  /* 0x0000000000017941 */ /* 0x000fea0003800200 */
.L_x_426:
[----:B------:R-:W-:-:S13]  /*6350*/  ISETP.GE.U32.AND P0, PT, R32, 0x60, PT ;  /* 0x000000602000780c */ /* 0x000fda0003f06070 */
[----:B------:R-:W-:Y:S05]  /*6360*/  @!P0 BRA `(.L_x_425) ;  /* 0x0000000800b48947 */ /* 0x000fea0003800000 */
[----:B------:R-:W0:Y:S02]  /*6370*/  LDCU UR9, c[0x0][0x40c] ;  /* 0x00008180ff0977ac */ /* 0x000e240008000800 */
[----:B0-----:R-:W-:-:S06]  /*6380*/  UISETP.NE.AND UP0, UPT, UR9, URZ, UPT ;  /* 0x000000ff0900728c */ /* 0x001fcc000bf05270 */
[----:B------:R-:W-:-:S13]  /*6390*/  PLOP3.LUT P0, PT, PT, PT, UP0, 0x80, 0x8 ;  /* 0x000000000008781c */ /* 0x000fda0003f0f008 */
.L_x_435:
[----:B------:R-:W-:Y:S02]  /*63a0*/  SHF.L.U32 R41, R29, 0x6, RZ ;  /* 0x000000061d297819 */ /* 0x000fe400000006ff */
[----:B------:R-:W-:-:S03]  /*63b0*/  ISETP.NE.AND P5, PT, R2, RZ, PT ;  /* 0x000000ff0200720c */ /* 0x000fc60003fa5270 */
[----:B------:R-:W-:-:S06]  /*63c0*/  IMAD.WIDE.U32 R24, R41, 0x2, R12 ;  /* 0x0000000229187825 */ /* 0x000fcc00078e000c */
[----:B------:R-:W5:Y:S01]  /*63d0*/  LDG.E.128 R24, desc[UR36][R24.64] ;  /* 0x0000002418187981 */ /* 0x000f62000c1e1d00 */
[----:B------:R-:W-:Y:S04]  /*63e0*/  BSSY.RECONVERGENT B1, `(.L_x_430) ;  /* 0x0000014000017945 */ /* 0x000fe80003800200 */
[----:B------:R-:W-:Y:S05]  /*63f0*/  @P0 BRA `(.L_x_431) ;  /* 0x0000000000480947 */ /* 0x000fea0003800000 */
[----:B------:R-:W-:Y:S01]  /*6400*/  VOTEU.ANY UP0, P5 ;  /* 0x0000000000ff7886 */ /* 0x000fe20002800100 */
[----:B------:R-:W-:Y:S01]  /*6410*/  PLOP3.LUT P0, PT, PT, PT, UP0, 0x80, 0x8 ;  /* 0x000000000008781c */ /* 0x000fe20003f0f008 */
[----:B------:R-:W0:-:S12]  /*6420*/  LDS.128 R32, [R9+UR8] ;  /* 0x0000000809207984 */ /* 0x000e180008000c00 */
[----:B------:R-:W3:Y:S01]  /*6430*/  @P0 LDG.E.128 R36, desc[UR36][R22.64] ;  /* 0x0000002416240981 */ /* 0x000ee2000c1e1d00 */
        /* <DEDUP_REMOVED lines=9> */
[----:B---3--:R-:W-:Y:S02]  /*64d0*/  @P0 HMUL2 R24, R24, R36 ;  /* 0x0000002418180232 */ /* 0x008fe40000000000 */
[----:B------:R-:W-:Y:S02]  /*64e0*/  @P1 HFMA2 R25, R25, R37, -RZ ;  /* 0x0000002519191231 */ /* 0x000fe400001000ff */
[----:B------:R-:W-:Y:S02]  /*64f0*/  @P2 HMUL2 R26, R26, R38 ;  /* 0x000000261a1a2232 */ /* 0x000fe40000000000 */
[----:B------:R-:W-:-:S05]  /*6500*/  @P3 HFMA2 R27, R27, R39, -RZ ;  /* 0x000000271b1b3231 */ /* 0x000fca00001000ff */
[----:B------:R0:W-:Y:S02]  /*6510*/  STG.E.128 desc[UR36][R30.64], R24 ;  /* 0x000000181e007986 */ /* 0x0001e4000c101d24 */
.L_x_431:
[----:B------:R-:W-:Y:S05]  /*6520*/  BSYNC.RECONVERGENT B1 ;  /* 0x0000000000017941 */ /* 0x000fea0003800200 */
.L_x_430:
[C---:B------:R-:W-:Y:S01]  /*6530*/  IADD3 R37, PT, PT, R41.reuse, 0x800, RZ ;  /* 0x0000080029257810 */ /* 0x040fe20007ffe0ff */
[----:B------:R-:W-:Y:S01]  /*6540*/  UISETP.NE.AND UP0, UPT, UR16, URZ, UPT ;  /* 0x000000ff1000728c */ /* 0x000fe2000bf05270 */
[C---:B------:R-:W-:Y:S01]  /*6550*/  IADD3 R49, PT, PT, R41.reuse, 0x1000, RZ ;  /* 0x0000100029317810 */ /* 0x040fe20007ffe0ff */
[----:B0-----:R-:W-:Y:S02]  /*6560*/  VIADD R31, R41, 0x1800 ;  /* 0x00001800291f7836 */ /* 0x001fe40000000000 */
[--C-:B------:R-:W-:Y:S02]  /*6570*/  IMAD.WIDE.U32 R32, R37, 0x2, R12.reuse ;  /* 0x0000000225207825 */ /* 0x100fe400078e000c */
[----:B------:R-:W-:Y:S02]  /*6580*/  PLOP3.LUT P0, PT, PT, PT, UP0, 0x80, 0x8 ;  /* 0x000000000008781c */ /* 0x000fe40003f0f008 */
[--C-:B------:R-:W-:Y:S02]  /*6590*/  IMAD.WIDE.U32 R38, R49, 0x2, R12.reuse ;  /* 0x0000000231267825 */ /* 0x100fe400078e000c */
[----:B------:R-:W5:Y:S02]  /*65a0*/  LDG.E.128 R32, desc[UR36][R32.64] ;  /* 0x0000002420207981 */ /* 0x000f64000c1e1d00 */
[----:B------:R-:W-:-:S07]  /*65b0*/  IMAD.WIDE.U32 R42, R31, 0x2, R12 ;  /* 0x000000021f2a7825 */ /* 0x000fce00078e000c */
[----:B------:R-:W-:Y:S05]  /*65c0*/  @P0 BRA `(.L_x_432) ;  /* 0x0000000000480947 */ /* 0x000fea0003800000 */
[----:B------:R-:W-:Y:S01]  /*65d0*/  VOTEU.ANY UP0, P5 ;  /* 0x0000000000ff7886 */ /* 0x000fe20002800100 */
[----:B------:R-:W-:Y:S01]  /*65e0*/  PLOP3.LUT P1, PT, PT, PT, UP0, 0x80, 0x8 ;  /* 0x000000000008781c */ /* 0x000fe20003f2f008 */
[----:B------:R-:W0:-:S12]  /*65f0*/  LDS.128 R52, [R9+UR8] ;  /* 0x0000000809347984 */ /* 0x000e180008000c00 */
[----:B--2---:R-:W2:Y:S01]  /*6600*/  @P1 LDG.E.128 R44, desc[UR36][R22.64] ;  /* 0x00000024162c1981 */ /* 0x004ea2000c1e1d00 */
        /* <DEDUP_REMOVED lines=14> */
.L_x_432:
[----:B0-----:R-:W5:Y:S01]  /*66f0*/  LDG.E.128 R36, desc[UR36][R38.64] ;  /* 0x0000002426247981 */ /* 0x001f62000c1e1d00 */
        /* <DEDUP_REMOVED lines=10> */
[----:B0----5:R-:W-:Y:S02]  /*67a0*/  HADD2 R36, R36, R52 ;  /* 0x0000003424247230 */ /* 0x021fe40000000000 */
[----:B------:R-:W-:-:S02]  /*67b0*/  HFMA2 R37, R37, 1, 1, R53 ;  /* 0x3c003c0025257831 */ /* 0x000fc40000000035 */
[----:B------:R-:W-:Y:S02]  /*67c0*/  HADD2 R38, R38, R54 ;  /* 0x0000003626267230 */ /* 0x000fe40000000000 */
[----:B------:R-:W-:Y:S02]  /*67d0*/  HFMA2 R39, R39, 1, 1, R55 ;  /* 0x3c003c0027277831 */ /* 0x000fe40000000037 */
[----:B--2---:R-:W-:Y:S02]  /*67e0*/  @P1 HMUL2 R36, R36, R44 ;  /* 0x0000002c24241232 */ /* 0x004fe40000000000 */
[----:B------:R-:W-:Y:S02]  /*67f0*/  @P2 HFMA2 R37, R37, R45, -RZ ;  /* 0x0000002d25252231 */ /* 0x000fe400001000ff */
[----:B------:R-:W-:Y:S02]  /*6800*/  @P3 HMUL2 R38, R38, R46 ;  /* 0x0000002e26263232 */ /* 0x000fe40000000000 */
[----:B------:R-:W-:-:S05]  /*6810*/  @P4 HFMA2 R39, R39, R47, -RZ ;  /* 0x0000002f27274231 */ /* 0x000fca00001000ff */
[----:B------:R0:W-:Y:S02]  /*6820*/  STG.E.128 desc[UR36][R40.64], R36 ;  /* 0x0000002428007986 */ /* 0x0001e4000c101d24 */
.L_x_433:
[----:B0-----:R-:W5:Y:S01]  /*6830*/  LDG.E.128 R40, desc[UR36][R42.64] ;  /* 0x000000242a287981 */ /* 0x001f62000c1e1d00 */
[----:B------:R-:W-:Y:S01]  /*6840*/  IADD3 R30, PT, PT, R29, -UR14, RZ ;  /* 0x8000000e1d1e7c10 */ /* 0x000fe2000fffe0ff */
[--C-:B--2--5:R-:W-:Y:S02]  /*6850*/  HADD2.F32 R46, -RZ, R26.reuse.H0_H0 ;  /* 0x2000001aff2e7230 */ /* 0x124fe40000004100 */
[----:B------:R-:W-:Y:S01]  /*6860*/  HADD2.F32 R47, -RZ, R26.H1_H1 ;  /* 0x3000001aff2f7230 */ /* 0x000fe20000004100 */
[----:B------:R-:W-:Y:S01]  /*6870*/  LEA R50, R30, UR6, 0x1 ;  /* 0x000000061e327c11 */ /* 0x000fe2000f8e08ff */
[--C-:B------:R-:W-:Y:S02]  /*6880*/  HADD2.F32 R26, -RZ, R27.reuse.H0_H0 ;  /* 0x2000001bff1a7230 */ /* 0x100fe40000004100 */
[----:B------:R-:W-:Y:S02]  /*6890*/  HADD2.F32 R27, -RZ, R27.H1_H1 ;  /* 0x3000001bff1b7230 */ /* 0x000fe40000004100 */
[----:B------:R-:W0:Y:S01]  /*68a0*/  LDS.U16 R30, [R50] ;  /* 0x00000000321e7984 */ /* 0x000e220000000400 */
[----:B------:R-:W-:-:S02]  /*68b0*/  HADD2.F32 R44, -RZ, R25.H0_H0 ;  /* 0x20000019ff2c7230 */ /* 0x000fc40000004100 */
[----:B------:R-:W-:Y:S01]  /*68c0*/  HADD2.F32 R25, -RZ, R25.H1_H1 ;  /* 0x30000019ff197230 */ /* 0x000fe20000004100 */
[----:B------:R-:W1:Y:S04]  /*68d0*/  LDS.U16 R48, [R50+0x40] ;  /* 0x0000400032307984 */ /* 0x000e680000000400 */
[----:B------:R-:W2:Y:S01]  /*68e0*/  LDS.U16 R49, [R50+0x80] ;  /* 0x0000800032317984 */ /* 0x000ea20000000400 */
[----:B0-----:R-:W-:Y:S02]  /*68f0*/  HADD2.F32 R45, -RZ, R30.H0_H0 ;  /* 0x2000001eff2d7230 */ /* 0x001fe40000004100 */
[--C-:B------:R-:W-:Y:S02]  /*6900*/  HADD2.F32 R30, -RZ, R24.reuse.H0_H0 ;  /* 0x20000018ff1e7230 */ /* 0x100fe40000004100 */
[----:B------:R-:W-:-:S02]  /*6910*/  HADD2.F32 R24, -RZ, R24.H1_H1 ;  /* 0x30000018ff187230 */ /* 0x000fc40000004100 */
[C---:B------:R-:W-:Y:S01]  /*6920*/  FFMA.FTZ R14, R45.reuse, R27, R14 ;  /* 0x0000001b2d0e7223 */ /* 0x040fe2000001000e */
[C---:B------:R-:W-:Y:S01]  /*6930*/  FFMA.FTZ R44, R45.reuse, R44, R19 ;  /* 0x0000002c2d2c7223 */ /* 0x040fe20000010013 */
[----:B------:R-:W-:Y:S02]  /*6940*/  HADD2.F32 R27, -RZ, R35.H0_H0 ;  /* 0x20000023ff1b7230 */ /* 0x000fe40000004100 */
[C---:B------:R-:W-:Y:S01]  /*6950*/  FFMA.FTZ R18, R45.reuse, R25, R18 ;  /* 0x000000192d127223 */ /* 0x040fe20000010012 */
[C---:B------:R-:W-:Y:S01]  /*6960*/  FFMA.FTZ R46, R45.reuse, R46, R17 ;  /* 0x0000002e2d2e7223 */ /* 0x040fe20000010011 */
[----:B-1----:R-:W-:Y:S02]  /*6970*/  HADD2.F32 R48, -RZ, R48.H0_H0 ;  /* 0x20000030ff307230 */ /* 0x002fe40000004100 */
[C---:B------:R-:W-:Y:S01]  /*6980*/  FFMA.FTZ R26, R45.reuse, R26, R15 ;  /* 0x0000001a2d1a7223 */ /* 0x040fe2000001000f */
[----:B------:R-:W-:Y:S02]  /*6990*/  HADD2.F32 R19, -RZ, R33.H0_H0 ;  /* 0x20000021ff137230 */ /* 0x000fe40000004100 */
[----:B------:R-:W-:Y:S01]  /*69a0*/  FFMA.FTZ R24, R45, R24, R21 ;  /* 0x000000182d187223 */ /* 0x000fe20000010015 */
[----:B------:R-:W-:-:S02]  /*69b0*/  HADD2.F32 R35, -RZ, R35.H1_H1 ;  /* 0x30000023ff237230 */ /* 0x000fc40000004100 */
[C---:B------:R-:W-:Y:S01]  /*69c0*/  FFMA.FTZ R16, R45.reuse, R47, R16 ;  /* 0x0000002f2d107223 */ /* 0x040fe20000010010 */
[----:B------:R-:W-:Y:S02]  /*69d0*/  HADD2.F32 R17, -RZ, R32.H1_H1 ;  /* 0x30000020ff117230 */ /* 0x000fe40000004100 */
[----:B------:R-:W-:Y:S01]  /*69e0*/  FFMA.FTZ R51, R45, R30, R20 ;  /* 0x0000001e2d337223 */ /* 0x000fe20000010014 */
        /* <DEDUP_REMOVED lines=8> */
[C---:B------:R-:W-:Y:S01]  /*6a70*/  FFMA.FTZ R27, R48.reuse, R27, R26 ;  /* 0x0000001b301b7223 */ /* 0x040fe2000001001a */
[----:B--2---:R-:W-:Y:S02]  /*6a80*/  HADD2.F32 R49, -RZ, R49.H0_H0 ;  /* 0x20000031ff317230 */ /* 0x004fe40000004100 */
[C---:B------:R-:W-:Y:S01]  /*6a90*/  FFMA.FTZ R30, R48.reuse, R15, R51 ;  /* 0x0000000f301e7223 */ /* 0x040fe20000010033 */
[----:B------:R-:W-:Y:S02]  /*6aa0*/  HADD2.F32 R14, -RZ, R36.H0_H0 ;  /* 0x20000024ff0e7230 */ /* 0x000fe40000004100 */
[----:B------:R-:W-:Y:S01]  /*6ab0*/  FFMA.FTZ R19, R48, R19, R44 ;  /* 0x0000001330137223 */ /* 0x000fe2000001002c */
[----:B------:R-:W-:-:S02]  /*6ac0*/  HADD2.F32 R20, -RZ, R38.H0_H0 ;  /* 0x20000026ff147230 */ /* 0x000fc40000004100 */
[----:B------:R-:W-:Y:S01]  /*6ad0*/  FFMA.FTZ R21, R48, R21, R46 ;  /* 0x0000001530157223 */ /* 0x000fe2000001002e */
[----:B------:R-:W-:Y:S02]  /*6ae0*/  HADD2.F32 R36, -RZ, R36.H1_H1 ;  /* 0x30000024ff247230 */ /* 0x000fe40000004100 */
[--C-:B------:R-:W-:Y:S02]  /*6af0*/  HADD2.F32 R16, -RZ, R37.reuse.H0_H0 ;  /* 0x20000025ff107230 */ /* 0x100fe40000004100 */
[C---:B------:R-:W-:Y:S01]  /*6b00*/  FFMA.FTZ R34, R49.reuse, R20, R21 ;  /* 0x0000001431227223 */ /* 0x040fe20000010015 */
[----:B------:R-:W-:Y:S02]  /*6b10*/  HADD2.F32 R18, -RZ, R37.H1_H1 ;  /* 0x30000025ff127230 */ /* 0x000fe40000004100 */
[C---:B------:R-:W-:Y:S01]  /*6b20*/  FFMA.FTZ R37, R49.reuse, R14, R30 ;  /* 0x0000000e31257223 */ /* 0x040fe2000001001e */
[----:B------:R-:W-:Y:S02]  /*6b30*/  HADD2.F32 R38, -RZ, R38.H1_H1 ;  /* 0x30000026ff267230 */ /* 0x000fe40000004100 */
[----:B------:R-:W-:Y:S01]  /*6b40*/  FFMA.FTZ R36, R49, R36, R17 ;  /* 0x0000002431247223 */ /* 0x000fe20000010011 */
[----:B------:R-:W-:-:S02]  /*6b50*/  HADD2.F32 R24, -RZ, R39.H0_H0 ;  /* 0x20000027ff187230 */ /* 0x000fc40000004100 */
[C---:B------:R-:W-:Y:S01]  /*6b60*/  FFMA.FTZ R30, R49.reuse, R16, R19 ;  /* 0x00000010311e7223 */ /* 0x040fe20000010013 */
[----:B------:R-:W-:Y:S02]  /*6b70*/  HADD2.F32 R26, -RZ, R39.H1_H1 ;  /* 0x30000027ff1a7230 */ /* 0x000fe40000004100 */
        /* <DEDUP_REMOVED lines=9> */
[----:B------:R-:W-:Y:S01]  /*6c10*/  PLOP3.LUT P1, PT, PT, PT, UP0, 0x80, 0x8 ;  /* 0x000000000008781c */ /* 0x000fe20003f2f008 */
[----:B------:R-:W-:Y:S01]  /*6c20*/  IMAD.WIDE.U32 R14, R31, 0x2, R10 ;  /* 0x000000021f0e7825 */ /* 0x000fe200078e000a */
[----:B------:R-:W-:Y:S02]  /*6c30*/  PLOP3.LUT P2, PT, PT, PT, UP0, 0x80, 0x8 ;  /* 0x000000000008781c */ /* 0x000fe40003f4f008 */
[----:B------:R-:W-:Y:S02]  /*6c40*/  PLOP3.LUT P3, PT, PT, PT, UP0, 0x80, 0x8 ;  /* 0x000000000008781c */ /* 0x000fe40003f6f008 */
[----:B------:R-:W-:Y:S01]  /*6c50*/  PLOP3.LUT P4, PT, PT, PT, UP0, 0x80, 0x8 ;  /* 0x000000000008781c */ /* 0x000fe20003f8f008 */
[----:B0-----:R-:W-:Y:S02]  /*6c60*/  HFMA2 R40, R40, 1, 1, R44 ;  /* 0x3c003c0028287831 */ /* 0x001fe4000000002c */
        /* <DEDUP_REMOVED lines=8> */
.L_x_434:
[----:B0-----:R-:W0:Y:S01]  /*6cf0*/  LDS.U16 R14, [R50+0xc0] ;  /* 0x0000c000320e7984 */ /* 0x001e220000000400 */
[----:B------:R-:W-:Y:S01]  /*6d00*/  IADD3 R29, PT, PT, R29, 0x80, RZ ;  /* 0x000000801d1d7810 */ /* 0x000fe20007ffe0ff */
[--C-:B------:R-:W-:Y:S02]  /*6d10*/  HADD2.F32 R15, -RZ, R40.reuse.H0_H0 ;  /* 0x20000028ff0f7230 */ /* 0x100fe40000004100 */
[--C-:B------:R-:W-:Y:S01]  /*6d20*/  HADD2.F32 R19, -RZ, R41.reuse.H0_H0 ;  /* 0x20000029ff137230 */ /* 0x100fe20000004100 */
[----:B------:R-:W-:Y:S01]  /*6d30*/  ISETP.GE.AND P1, PT, R29, UR5, PT ;  /* 0x000000051d007c0c */ /* 0x000fe2000bf26270 */
[----:B------:R-:W-:Y:S02]  /*6d40*/  HADD2.F32 R21, -RZ, R40.H1_H1 ;  /* 0x30000028ff157230 */ /* 0x000fe40000004100 */
[----:B------:R-:W-:Y:S02]  /*6d50*/  HADD2.F32 R41, -RZ, R41.H1_H1 ;  /* 0x30000029ff297230 */ /* 0x000fe40000004100 */
[----:B------:R-:W-:-:S02]  /*6d60*/  HADD2.F32 R17, -RZ, R42.H0_H0 ;  /* 0x2000002aff117230 */ /* 0x000fc40000004100 */
[----:B------:R-:W-:Y:S02]  /*6d70*/  HADD2.F32 R25, -RZ, R42.H1_H1 ;  /* 0x3000002aff197230 */ /* 0x000fe40000004100 */
[--C-:B------:R-:W-:Y:S02]  /*6d80*/  HADD2.F32 R27, -RZ, R43.reuse.H0_H0 ;  /* 0x2000002bff1b7230 */ /* 0x100fe40000004100 */
[----:B------:R-:W-:Y:S02]  /*6d90*/  HADD2.F32 R43, -RZ, R43.H1_H1 ;  /* 0x3000002bff2b7230 */ /* 0x000fe40000004100 */
[----:B0-----:R-:W-:-:S05]  /*6da0*/  HADD2.F32 R14, -RZ, R14.H0_H0 ;  /* 0x2000000eff0e7230 */ /* 0x001fca0000004100 */
        /* <DEDUP_REMOVED lines=9> */
.L_x_425:
[----:B------:R-:W-:Y:S05]  /*6e40*/  BSYNC.RECONVERGENT B0 ;  /* 0x0000000000007941 */ /* 0x000fea0003800200 */
.L_x_424:
[----:B------:R-:W-:Y:S01]  /*6e50*/  ISETP.GE.AND P0, PT, R28, UR45, PT ;  /* 0x0000002d1c007c0c */ /* 0x000fe2000bf06270 */
[----:B------:R-:W0:Y:S01]  /*6e60*/  LDCU UR11, c[0x0][0x40c] ;  /* 0x00008180ff0b77ac */ /* 0x000e220008000800 */
[----:B------:R-:W-:Y:S11]  /*6e70*/  BSSY.RECONVERGENT B0, `(.L_x_436) ;  /* 0x00000f3000007945 */ /* 0x000ff60003800200 */
[----:B------:R-:W-:Y:S05]  /*6e80*/  @P0 BRA `(.L_x_437) ;  /* 0x0000000c00c40947 */ /* 0x000fea0003800000 */
[----:B------:R-:W1:Y:S01]  /*6e90*/  LDCU UR5, c[0x0][0x3f8] ;  /* 0x00007f00ff0577ac */ /* 0x000e620008000800 */
[----:B------:R-:W-:Y:S01]  /*6ea0*/  IADD3 R30, PT, PT, R28, 0x20, RZ ;  /* 0x000000201c1e7810 */ /* 0x000fe20007ffe0ff */
[----:B------:R-:W3:Y:S01]  /*6eb0*/  LDC.64 R22, c[0x0][0x458] ;  /* 0x00011600ff167b82 */ /* 0x000ee20000000a00 */
[----:B------:R-:W-:Y:S01]  /*6ec0*/  BSSY.RECONVERGENT B1, `(.L_x_438) ;  /* 0x0000053000017945 */ /* 0x000fe20003800200 */
[----:B------:R-:W-:Y:S01]  /*6ed0*/  ULOP3.LUT UR9, URZ, UR14, URZ, 0x33, !UPT ;  /* 0x0000000eff097292 */ /* 0x000fe2000f8e33ff */
[----:B------:R-:W-:-:S05]  /*6ee0*/  VIMNMX R24, PT, PT, R30, UR45, !PT ;  /* 0x0000002d1e187c48 */ /* 0x000fca000ffe0100 */
[----:B------:R-:W-:Y:S02]  /*6ef0*/  IADD3 R31, PT, PT, -R3, UR9, R24 ;  /* 0x00000009031f7c10 */ /* 0x000fe4000fffe118 */
[----:B------:R-:W-:Y:S02]  /*6f00*/  MOV R24, R28 ;  /* 0x0000001c00187202 */ /* 0x000fe40000000f00 */
[----:B------:R-:W-:Y:S01]  /*6f10*/  LOP3.LUT P0, RZ, R31, 0x20, RZ, 0xc0, !PT ;  /* 0x000000201fff7812 */ /* 0x000fe2000780c0ff */
[----:B-1----:R-:W-:-:S06]  /*6f20*/  UIMAD UR5, UR38, UR5, UR46 ;  /* 0x00000005260572a4 */ /* 0x002fcc000f8e022e */
[----:B------:R-:W-:-:S05]  /*6f30*/  MOV R25, UR5 ;  /* 0x0000000500197c02 */ /* 0x000fca0008000f00 */
[----:B------:R-:W-:-:S04]  /*6f40*/  IMAD R25, R25, 0x40, R0 ;  /* 0x0000004019197824 */ /* 0x000fc800078e0200 */
[----:B---3--:R-:W-:Y:S01]  /*6f50*/  IMAD.WIDE R22, R25, 0x2, R22 ;  /* 0x0000000219167825 */ /* 0x008fe200078e0216 */
[----:B------:R-:W-:Y:S06]  /*6f60*/  @P0 BRA `(.L_x_439) ;  /* 0x0000000400200947 */ /* 0x000fec0003800000 */
[----:B------:R-:W1:Y:S01]  /*6f70*/  LDC R27, c[0x0][0x3f4] ;  /* 0x0000fd00ff1b7b82 */ /* 0x000e620000000800 */
[----:B------:R-:W-:Y:S02]  /*6f80*/  MOV R24, R30 ;  /* 0x0000001e00187202 */ /* 0x000fe40000000f00 */
[----:B-1----:R-:W-:-:S13]  /*6f90*/  ISETP.GE.AND P0, PT, R28, R27, PT ;  /* 0x0000001b1c00720c */ /* 0x002fda0003f06270 */
[----:B------:R-:W-:Y:S05]  /*6fa0*/  @!P0 BRA `(.L_x_439) ;  /* 0x0000000400108947 */ /* 0x000fea0003800000 */
[----:B------:R-:W-:Y:S01]  /*6fb0*/  IABS R29, R27 ;  /* 0x0000001b001d7213 */ /* 0x000fe20000000000 */
[----:B------:R-:W1:Y:S01]  /*6fc0*/  LDCU UR5, c[0x0][0x40c] ;  /* 0x00008180ff0577ac */ /* 0x000e620008000800 */
[----:B------:R-:W-:Y:S02]  /*6fd0*/  IABS R34, R28 ;  /* 0x0000001c00227213 */ /* 0x000fe40000000000 */
[----:B------:R-:W3:Y:S01]  /*6fe0*/  I2F.RP R26, R29 ;  /* 0x0000001d001a7306 */ /* 0x000ee20000209400 */
[----:B------:R-:W-:Y:S02]  /*6ff0*/  ISETP.GE.AND P1, PT, R28, RZ, PT ;  /* 0x000000ff1c00720c */ /* 0x000fe40003f26270 */
[----:B------:R-:W-:-:S05]  /*7000*/  ISETP.NE.AND P2, PT, R27, RZ, PT ;  /* 0x000000ff1b00720c */ /* 0x000fca0003f45270 */
[----:B---3--:R-:W3:Y:S02]  /*7010*/  MUFU.RCP R26, R26 ;  /* 0x0000001a001a7308 */ /* 0x008ee40000001000 */
[----:B---3--:R-:W-:-:S06]  /*7020*/  IADD3 R32, PT, PT, R26, 0xffffffe, RZ ;  /* 0x0ffffffe1a207810 */ /* 0x008fcc0007ffe0ff */
[----:B------:R-:W3:Y:S02]  /*7030*/  F2I.FTZ.U32.TRUNC.NTZ R25, R32 ;  /* 0x0000002000197305 */ /* 0x000ee4000021f000 */
[----:B---3--:R-:W-:-:S05]  /*7040*/  IADD3 R24, PT, PT, RZ, -R25, RZ ;  /* 0x80000019ff187210 */ /* 0x008fca0007ffe0ff */
        /* <DEDUP_REMOVED lines=8> */
[----:B------:R-:W-:-:S04]  /*70d0*/  @!P0 IADD3 R24, PT, PT, R24, -R29, RZ ;  /* 0x8000001d18188210 */ /* 0x000fc80007ffe0ff */
[----:B------:R-:W-:-:S13]  /*70e0*/  ISETP.GT.U32.AND P0, PT, R29, R24, PT ;  /* 0x000000181d00720c */ /* 0x000fda0003f04070 */
[----:B------:R-:W-:-:S05]  /*70f0*/  @!P0 IADD3 R24, PT, PT, R24, -R29, RZ ;  /* 0x8000001d18188210 */ /* 0x000fca0007ffe0ff */
[----:B------:R-:W-:Y:S01]  /*7100*/  @!P1 IMAD.MOV R24, RZ, RZ, -R24 ;  /* 0x000000ffff189224 */ /* 0x000fe200078e0a18 */
[----:B------:R-:W-:-:S04]  /*7110*/  @!P2 LOP3.LUT R24, RZ, R27, RZ, 0x33, !PT ;  /* 0x0000001bff18a212 */ /* 0x000fc800078e33ff */
[----:B------:R-:W-:-:S05]  /*7120*/  SHF.L.U32 R25, R24, 0x6, RZ ;  /* 0x0000000618197819 */ /* 0x000fca00000006ff */
[----:B------:R-:W-:-:S06]  /*7130*/  IMAD.WIDE.U32 R24, R25, 0x2, R12 ;  /* 0x0000000219187825 */ /* 0x000fcc00078e000c */
[----:B------:R-:W5:Y:S01]  /*7140*/  LDG.E.128 R24, desc[UR36][R24.64] ;  /* 0x0000002418187981 */ /* 0x000f62000c1e1d00 */
[----:B------:R-:W-:Y:S01]  /*7150*/  LEA R29, R3, UR6, 0x1 ;  /* 0x00000006031d7c11 */ /* 0x000fe2000f8e08ff */
[----:B-1----:R-:W-:-:S05]  /*7160*/  UISETP.NE.AND UP0, UPT, UR5, URZ, UPT ;  /* 0x000000ff0500728c */ /* 0x002fca000bf05270 */
[----:B------:R-:W1:Y:S02]  /*7170*/  LDS.U16 R29, [R29] ;  /* 0x000000001d1d7984 */ /* 0x000e640000000400 */
[----:B-1----:R-:W-:Y:S02]  /*7180*/  HADD2.F32 R37, -RZ, R29.H0_H0 ;  /* 0x2000001dff257230 */ /* 0x002fe40000004100 */
[----:B------:R-:W-:Y:S05]  /*7190*/  BRA.U UP0, `(.L_x_440) ;  /* 0x0000000100507547 */ /* 0x000fea000b800000 */
[----:B------:R-:W-:Y:S01]  /*71a0*/  ISETP.NE.AND P3, PT, R2, RZ, PT ;  /* 0x000000ff0200720c */ /* 0x000fe20003f65270 */
[----:B------:R-:W1:-:S12]  /*71b0*/  LDS.128 R40, [R9+UR8] ;  /* 0x0000000809287984 */ /* 0x000e580008000c00 */
        /* <DEDUP_REMOVED lines=8> */
[----:B-1---5:R-:W-:-:S02]  /*7240*/  HFMA2 R24, R24, 1, 1, R40 ;  /* 0x3c003c0018187831 */ /* 0x022fc40000000028 */
[----:B------:R-:W-:Y:S02]  /*7250*/  HADD2 R25, R25, R41 ;  /* 0x0000002919197230 */ /* 0x000fe40000000000 */
[----:B------:R-:W-:Y:S02]  /*7260*/  HFMA2 R26, R26, 1, 1, R42 ;  /* 0x3c003c001a1a7831 */ /* 0x000fe4000000002a */
[----:B------:R-:W-:Y:S02]  /*7270*/  HADD2 R27, R27, R43 ;  /* 0x0000002b1b1b7230 */ /* 0x000fe40000000000 */
[----:B------:R-:W-:-:S04]  /*7280*/  IMAD.WIDE.U32 R28, R29, 0x2, R10 ;  /* 0x000000021d1c7825 */ /* 0x000fc800078e000a */
[----:B---3--:R-:W-:Y:S02]  /*7290*/  @P0 HMUL2 R24, R24, R32 ;  /* 0x0000002018180232 */ /* 0x008fe40000000000 */
[----:B------:R-:W-:Y:S02]  /*72a0*/  @P1 HFMA2 R25, R25, R33, -RZ ;  /* 0x0000002119191231 */ /* 0x000fe400001000ff */
[----:B------:R-:W-:Y:S02]  /*72b0*/  @P2 HMUL2 R26, R26, R34 ;  /* 0x000000221a1a2232 */ /* 0x000fe40000000000 */
[----:B------:R-:W-:-:S05]  /*72c0*/  @P3 HFMA2 R27, R27, R35, -RZ ;  /* 0x000000231b1b3231 */ /* 0x000fca00001000ff */
[----:B------:R1:W-:Y:S02]  /*72d0*/  STG.E.128 desc[UR36][R28.64], R24 ;  /* 0x000000181c007986 */ /* 0x0003e4000c101d24 */
.L_x_440:
[----:B-1---5:R-:W-:Y:S02]  /*72e0*/  HADD2.F32 R28, -RZ, R24.H0_H0 ;  /* 0x20000018ff1c7230 */ /* 0x022fe40000004100 */
        /* <DEDUP_REMOVED lines=16> */
.L_x_439:
[----:B0-----:R-:W-:Y:S05]  /*73f0*/  BSYNC.RECONVERGENT B1 ;  /* 0x0000000000017941 */ /* 0x001fea0003800200 */
.L_x_438:
        /* <DEDUP_REMOVED lines=9> */
.L_x_447:
        /* <DEDUP_REMOVED lines=11> */
[----:B0-----:R-:W-:Y:S02]  /*7540*/  IADD3 R29, PT, PT, R28, 0xffffffe, RZ ;  /* 0x0ffffffe1c1d7810 */ /* 0x001fe40007ffe0ff */
[----:B------:R-:W0:Y:S04]  /*7550*/  LDS.U16 R28, [R32+-0x40] ;  /* 0xffffc000201c7984 */ /* 0x000e280000000400 */
[----:B------:R-:W1:Y:S02]  /*7560*/  F2I.FTZ.U32.TRUNC.NTZ R25, R29 ;  /* 0x0000001d00197305 */ /* 0x000e64000021f000 */
[----:B-1----:R-:W-:-:S04]  /*7570*/  IMAD.MOV R24, RZ, RZ, -R25 ;  /* 0x000000ffff187224 */ /* 0x002fc800078e0a19 */
[----:B------:R-:W-:Y:S01]  /*7580*/  IMAD R33, R24, R27, RZ ;  /* 0x0000001b18217224 */ /* 0x000fe200078e02ff */
[----:B------:R-:W-:-:S05]  /*7590*/  MOV R24, RZ ;  /* 0x000000ff00187202 */ /* 0x000fca0000000f00 */
        /* <DEDUP_REMOVED lines=11> */
[----:B------:R-:W-:-:S05]  /*7650*/  SHF.L.U32 R25, R24, 0x6, RZ ;  /* 0x0000000618197819 */ /* 0x000fca00000006ff */
[----:B------:R-:W-:-:S06]  /*7660*/  IMAD.WIDE.U32 R24, R25, 0x2, R12 ;  /* 0x0000000219187825 */ /* 0x000fcc00078e000c */
        /* <DEDUP_REMOVED lines=23> */
.L_x_443:
        /* <DEDUP_REMOVED lines=16> */
.L_x_442:
[----:B------:R-:W-:Y:S05]  /*78e0*/  BSYNC.RECONVERGENT B1 ;  /* 0x0000000000017941 */ /* 0x000fea0003800200 */
.L_x_441:
        /* <DEDUP_REMOVED lines=10> */
[----:B------:R0:W1:Y:S02]  /*7990*/  F2I.FTZ.U32.TRUNC.NTZ R25, R28 ;  /* 0x0000001c00197305 */ /* 0x000064000021f000 */
[----:B0-----:R-:W0:Y:S01]  /*79a0*/  LDS.U16 R28, [R32] ;  /* 0x00000000201c7984 */ /* 0x001e220000000400 */
        /* <DEDUP_REMOVED lines=40> */
.L_x_446:
        /* <DEDUP_REMOVED lines=16> */
.L_x_445:
[----:B------:R-:W-:Y:S05]  /*7d30*/  BSYNC.RECONVERGENT B1 ;  /* 0x0000000000017941 */ /* 0x000fea0003800200 */
.L_x_444:
[C---:B------:R-:W-:Y:S01]  /*7d40*/  IADD3 R24, PT, PT, R30.reuse, 0x20, RZ ;  /* 0x000000201e187810 */ /* 0x040fe20007ffe0ff */
[----:B------:R-:W-:Y:S01]  /*7d50*/  VIADD R31, R31, 0x1000 ;  /* 0x000010001f1f7836 */ /* 0x000fe20000000000 */
[----:B------:R-:W-:Y:S02]  /*7d60*/  IADD3 R30, PT, PT, R30, 0x40, RZ ;  /* 0x000000401e1e7810 */ /* 0x000fe40007ffe0ff */
[----:B------:R-:W-:Y:S02]  /*7d70*/  ISETP.GE.AND P0, PT, R24, UR45, PT ;  /* 0x0000002d18007c0c */ /* 0x000fe4000bf06270 */
[----:B------:R-:W-:-:S11]  /*7d80*/  IADD3 R32, PT, PT, R32, 0x80, RZ ;  /* 0x0000008020207810 */ /* 0x000fd60007ffe0ff */
[----:B------:R-:W-:Y:S05]  /*7d90*/  @!P0 BRA `(.L_x_447) ;  /* 0xfffffff400bc8947 */ /* 0x000fea000383ffff */
.L_x_437:
[----:B0-----:R-:W-:Y:S05]  /*7da0*/  BSYNC.RECONVERGENT B0 ;  /* 0x0000000000007941 */ /* 0x001fea0003800200 */
.L_x_436:
        /* <DEDUP_REMOVED lines=9> */
[----:B------:R-:W1:Y:S02]  /*7e40*/  LDS.U16 R2, [UR4+-0x2] ;  /* 0xfffffe04ff027984 */ /* 0x000e640008000400 */
[----:B------:R-:W3:Y:S02]  /*7e50*/  LDCU UR4, c[0x0][0x40c] ;  /* 0x00008180ff0477ac */ /* 0x000ee40008000800 */
[----:B---3--:R-:W-:Y:S01]  /*7e60*/  UISETP.NE.AND UP0, UPT, UR4, URZ, UPT ;  /* 0x000000ff0400728c */ /* 0x008fe2000bf05270 */
[----:B-1----:R-:W-:-:S08]  /*7e70*/  HADD2.F32 R9, -RZ, R2.H0_H0 ;  /* 0x20000002ff097230 */ /* 0x002fd00000004100 */
[----:B0-----:R-:W-:Y:S05]  /*7e80*/  BRA.U UP0, `(.L_x_450) ;  /* 0x0000000100647547 */ /* 0x001fea000b800000 */
        /* <DEDUP_REMOVED lines=9> */
[----:B------:R-:W-:-:S04]  /*7f20*/  MOV R23, UR4 ;  /* 0x0000000400177c02 */ /* 0x000fc80008000f00 */
[----:B------:R-:W-:-:S05]  /*7f30*/  @P0 LEA R23, R23, R0, 0x6 ;  /* 0x0000000017170211 */ /* 0x000fca00078e30ff */
[----:B------:R-:W-:-:S05]  /*7f40*/  @P0 IMAD.WIDE R12, R23, 0x2, R12 ;  /* 0x00000002170c0825 */ /* 0x000fca00078e020c */
[----:B------:R-:W3:Y:S01]  /*7f50*/  @P0 LDG.E.128 R28, desc[UR36][R12.64] ;  /* 0x000000240c1c0981 */ /* 0x000ee2000c1e1d00 */
[----:B------:R-:W-:Y:S01]  /*7f60*/  USHF.L.U32 UR4, UR40, 0x6, URZ ;  /* 0x0000000628047899 */ /* 0x000fe200080006ff */
[----:B-----5:R-:W-:Y:S02]  /*7f70*/  HFMA2 R24, R24, 1, 1, R4 ;  /* 0x3c003c0018187831 */ /* 0x020fe40000000004 */
[----:B------:R-:W-:Y:S02]  /*7f80*/  HADD2 R25, R25, R5 ;  /* 0x0000000519197230 */ /* 0x000fe40000000000 */
[----:B------:R-:W-:Y:S02]  /*7f90*/  HFMA2 R26, R26, 1, 1, R6 ;  /* 0x3c003c001a1a7831 */ /* 0x000fe40000000006 */
[----:B------:R-:W-:Y:S01]  /*7fa0*/  HADD2 R27, R27, R7 ;  /* 0x000000071b1b7230 */ /* 0x000fe20000000000 */
[----:B------:R-:W-:-:S05]  /*7fb0*/  MOV R23, UR4 ;  /* 0x0000000400177c02 */ /* 0x000fca0008000f00 */
[----:B------:R-:W-:-:S04]  /*7fc0*/  IMAD.WIDE R10, R23, 0x2, R10 ;  /* 0x00000002170a7825 */ /* 0x000fc800078e020a */
[----:B---3--:R-:W-:Y:S02]  /*7fd0*/  @P0 HMUL2 R24, R24, R28 ;  /* 0x0000001c18180232 */ /* 0x008fe40000000000 */
[----:B------:R-:W-:Y:S02]  /*7fe0*/  @P0 HFMA2 R25, R25, R29, -RZ ;  /* 0x0000001d19190231 */ /* 0x000fe400001000ff */
[----:B------:R-:W-:Y:S02]  /*7ff0*/  @P0 HMUL2 R26, R26, R30 ;  /* 0x0000001e1a1a0232 */ /* 0x000fe40000000000 */
[----:B------:R-:W-:-:S05]  /*8000*/  @P0 HFMA2 R27, R27, R31, -RZ ;  /* 0x0000001f1b1b0231 */ /* 0x000fca00001000ff */
[----:B------:R0:W-:Y:S02]  /*8010*/  STG.E.128 desc[UR36][R10.64], R24 ;  /* 0x000000180a007986 */ /* 0x0001e4000c101d24 */
.L_x_450:
[--C-:B-----5:R-:W-:Y:S02]  /*8020*/  HADD2.F32 R2, -RZ, R24.reuse.H0_H0 ;  /* 0x20000018ff027230 */ /* 0x120fe40000004100 */
[----:B------:R-:W-:Y:S02]  /*8030*/  HADD2.F32 R4, -RZ, R25.H0_H0 ;  /* 0x20000019ff047230 */ /* 0x000fe40000004100 */
[----:B0-----:R-:W-:Y:S02]  /*8040*/  HADD2.F32 R10, -RZ, R27.H0_H0 ;  /* 0x2000001bff0a7230 */ /* 0x001fe40000004100 */
[C---:B------:R-:W-:Y:S01]  /*8050*/  FFMA.FTZ R20, R9.reuse, R2, R20 ;  /* 0x0000000209147223 */ /* 0x040fe20000010014 */
[----:B------:R-:W-:Y:S02]  /*8060*/  HADD2.F32 R24, -RZ, R24.H1_H1 ;  /* 0x30000018ff187230 */ /* 0x000fe40000004100 */
        /* <DEDUP_REMOVED lines=11> */
.L_x_449:
[----:B------:R-:W-:Y:S05]  /*8120*/  BSYNC.RECONVERGENT B0 ;  /* 0x0000000000007941 */ /* 0x000fea0003800200 */
.L_x_448:
        /* <DEDUP_REMOVED lines=19> */
[----:B------:R-:W-:Y:S02]  /*8260*/  F2FP.F16.F32.PACK_AB R4, R21, R20 ;  /* 0x000000141504723e */ /* 0x000fe400000000ff */
[----:B------:R-:W-:Y:S02]  /*8270*/  F2FP.F16.F32.PACK_AB R5, R18, R19 ;  /* 0x000000131205723e */ /* 0x000fe400000000ff */
[----:B------:R-:W-:Y:S02]  /*8280*/  F2FP.F16.F32.PACK_AB R6, R16, R17 ;  /* 0x000000111006723e */ /* 0x000fe400000000ff */
[----:B------:R-:W-:-:S05]  /*8290*/  F2FP.F16.F32.PACK_AB R7, R14, R15 ;  /* 0x0000000f0e07723e */ /* 0x000fca00000000ff */
[----:B------:R0:W-:Y:S02]  /*82a0*/  STS.128 [R3+UR12+-0x800], R4 ;  /* 0xfff8000403007988 */ /* 0x0001e40008000c0c */
.L_x_452:
[----:B------:R-:W-:Y:S05]  /*82b0*/  BSYNC.RECONVERGENT B0 ;  /* 0x0000000000007941 */ /* 0x000fea0003800200 */
.L_x_451:
[----:B------:R-:W-:Y:S01]  /*82c0*/  BAR.SYNC.DEFER_BLOCKING 0x0 ;  /* 0x0000000000007b1d */ /* 0x000fe20000010000 */
[----:B------:R-:W-:-:S05]  /*82d0*/  ISETP.NE.AND P0, PT, R9, 0x10, PT ;  /* 0x000000100900780c */ /* 0x000fca0003f05270 */
[----:B------:R-:W-:Y:S04]  /*82e0*/  BSSY.RECONVERGENT B0, `(.L_x_453) ;  /* 0x0000013000007945 */ /* 0x000fe80003800200 */
        /* <DEDUP_REMOVED lines=18> */
.L_x_454:
[----:B------:R-:W-:Y:S05]  /*8410*/  BSYNC.RECONVERGENT B0 ;  /* 0x0000000000007941 */ /* 0x000fea0003800200 */
.L_x_453:
[----:B------:R-:W-:Y:S01]  /*8420*/  BAR.SYNC.DEFER_BLOCKING 0x0 ;  /* 0x0000000000007b1d */ /* 0x000fe20000010000 */
[----:B------:R-:W-:-:S05]  /*8430*/  ISETP.NE.AND P6, PT, R13, 0x8, PT ;  /* 0x000000080d00780c */ /* 0x000fca0003fc5270 */
[----:B------:R-:W-:Y:S04]  /*8440*/  BSSY.RECONVERGENT B0, `(.L_x_455) ;  /* 0x0000007000007945 */ /* 0x000fe80003800200 */
[----:B------:R-:W-:Y:S05]  /*8450*/  @P5 BRA `(.L_x_456) ;  /* 0x0000000000145947 */ /* 0x000fea0003800000 */
[----:B0-----:R-:W-:Y:S02]  /*8460*/  F2FP.F16.F32.PACK_AB R4, R21, R20 ;  /* 0x000000141504723e */ /* 0x001fe400000000ff */
[----:B------:R-:W-:Y:S02]  /*8470*/  F2FP.F16.F32.PACK_AB R5, R18, R19 ;  /* 0x000000131205723e */ /* 0x000fe400000000ff */
[----:B------:R-:W-:Y:S02]  /*8480*/  F2FP.F16.F32.PACK_AB R6, R16, R17 ;  /* 0x000000111006723e */ /* 0x000fe400000000ff */
[----:B------:R-:W-:-:S05]  /*8490*/  F2FP.F16.F32.PACK_AB R7, R14, R15 ;  /* 0x0000000f0e07723e */ /* 0x000fca00000000ff */
[----:B------:R1:W-:Y:S02]  /*84a0*/  STS.128 [R3+UR12+-0x400], R4 ;  /* 0xfffc000403007988 */ /* 0x0003e40008000c0c */
.L_x_456:
[----:B------:R-:W-:Y:S05]  /*84b0*/  BSYNC.RECONVERGENT B0 ;  /* 0x0000000000007941 */ /* 0x000fea0003800200 */
.L_x_455:
[----:B------:R-:W-:Y:S01]  /*84c0*/  BAR.SYNC.DEFER_BLOCKING 0x0 ;  /* 0x0000000000007b1d */ /* 0x000fe20000010000 */
[----:B------:R-:W-:-:S05]  /*84d0*/  ISETP.GT.U32.AND P5, PT, R8, 0x3f, PT ;  /* 0x0000003f0800780c */ /* 0x000fca0003fa4070 */
[----:B------:R-:W-:Y:S08]  /*84e0*/  BSSY.RECONVERGENT B0, `(.L_x_457) ;  /* 0x0000013000007945 */ /* 0x000ff00003800200 */
        /* <DEDUP_REMOVED lines=18> */
.L_x_458:
[----:B------:R-:W-:Y:S05]  /*8610*/  BSYNC.RECONVERGENT B0 ;  /* 0x0000000000007941 */ /* 0x000fea0003800200 */
.L_x_457:
        /* <DEDUP_REMOVED lines=8> */
.L_x_460:
[----:B------:R-:W-:Y:S05]  /*86a0*/  BSYNC.RECONVERGENT B0 ;  /* 0x0000000000007941 */ /* 0x000fea0003800200 */
.L_x_459:
        /* <DEDUP_REMOVED lines=20> */
.L_x_462:
[----:B------:R-:W-:Y:S05]  /*87f0*/  BSYNC.RECONVERGENT B0 ;  /* 0x0000000000007941 */ /* 0x000fea0003800200 */
.L_x_461:
[----:B------:R-:W-:Y:S06]  /*8800*/  BAR.SYNC.DEFER_BLOCKING 0x0 ;  /* 0x0000000000007b1d */ /* 0x000fec0000010000 */
[----:B------:R-:W-:Y:S04]  /*8810*/  BSSY.RECONVERGENT B0, `(.L_x_463) ;  /* 0x0000007000007945 */ /* 0x000fe80003800200 */
[----:B------:R-:W-:Y:S05]  /*8820*/  @P0 BRA `(.L_x_464) ;  /* 0x0000000000140947 */ /* 0x000fea0003800000 */
[----:B01-3--:R-:W-:Y:S02]  /*8830*/  F2FP.F16.F32.PACK_AB R4, R21, R20 ;  /* 0x000000141504723e */ /* 0x00bfe400000000ff */
[----:B------:R-:W-:Y:S02]  /*8840*/  F2FP.F16.F32.PACK_AB R5, R18, R19 ;  /* 0x000000131205723e */ /* 0x000fe400000000ff */
[----:B------:R-:W-:Y:S02]  /*8850*/  F2FP.F16.F32.PACK_AB R6, R16, R17 ;  /* 0x000000111006723e */ /* 0x000fe400000000ff */
[----:B------:R-:W-:-:S05]  /*8860*/  F2FP.F16.F32.PACK_AB R7, R14, R15 ;  /* 0x0000000f0e07723e */ /* 0x000fca00000000ff */
[----:B------:R4:W-:Y:S02]  /*8870*/  STS.128 [R3+UR12+-0x100], R4 ;  /* 0xffff000403007988 */ /* 0x0009e40008000c0c */
.L_x_464:
[----:B------:R-:W-:Y:S05]  /*8880*/  BSYNC.RECONVERGENT B0 ;  /* 0x0000000000007941 */ /* 0x000fea0003800200 */
.L_x_463:
        /* <DEDUP_REMOVED lines=20> */
.L_x_466:
[----:B------:R-:W-:Y:S05]  /*89d0*/  BSYNC.RECONVERGENT B0 ;  /* 0x0000000000007941 */ /* 0x000fea0003800200 */
.L_x_465:
[----:B------:R-:W-:Y:S06]  /*89e0*/  BAR.SYNC.DEFER_BLOCKING 0x0 ;  /* 0x0000000000007b1d */ /* 0x000fec0000010000 */
[----:B------:R-:W-:Y:S04]  /*89f0*/  BSSY.RECONVERGENT B0, `(.L_x_467) ;  /* 0x0000007000007945 */ /* 0x000fe80003800200 */
[----:B------:R-:W-:Y:S05]  /*8a00*/  @P6 BRA `(.L_x_468) ;  /* 0x0000000000146947 */ /* 0x000fea0003800000 */
[----:B01-34-:R-:W-:Y:S02]  /*8a10*/  F2FP.F16.F32.PACK_AB R4, R21, R20 ;  /* 0x000000141504723e */ /* 0x01bfe400000000ff */
[----:B------:R-:W-:Y:S02]  /*8a20*/  F2FP.F16.F32.PACK_AB R5, R18, R19 ;  /* 0x000000131205723e */ /* 0x000fe400000000ff */
[----:B------:R-:W-:Y:S02]  /*8a30*/  F2FP.F16.F32.PACK_AB R6, R16, R17 ;  /* 0x000000111006723e */ /* 0x000fe400000000ff */
[----:B------:R-:W-:-:S05]  /*8a40*/  F2FP.F16.F32.PACK_AB R7, R14, R15 ;  /* 0x0000000f0e07723e */ /* 0x000fca00000000ff */
[----:B------:R0:W-:Y:S02]  /*8a50*/  STS.128 [R2+UR12], R4 ;  /* 0x0000000402007988 */ /* 0x0001e40008000c0c */
.L_x_468:
[----:B------:R-:W-:Y:S05]  /*8a60*/  BSYNC.RECONVERGENT B0 ;  /* 0x0000000000007941 */ /* 0x000fea0003800200 */
.L_x_467:
        /* <DEDUP_REMOVED lines=20> */
.L_x_470:
[----:B------:R-:W-:Y:S05]  /*8bb0*/  BSYNC.RECONVERGENT B0 ;  /* 0x0000000000007941 */ /* 0x000fea0003800200 */
.L_x_469:
        /* <DEDUP_REMOVED lines=8> */
[----:B------:R-:W-:-:S04]  /*8c40*/  IADD3 R9, PT, PT, R0, UR10, RZ ;  /* 0x0000000a00097c10 */ /* 0x000fc8000fffe0ff */
[----:B-1----:R-:W-:-:S04]  /*8c50*/  IADD3 R8, P0, PT, R9, UR4, RZ ;  /* 0x0000000409087c10 */ /* 0x002fc8000ff1e0ff */
[----:B------:R-:W-:Y:S01]  /*8c60*/  LEA.HI.X.SX32 R9, R9, UR5, 0x1, P0 ;  /* 0x0000000509097c11 */ /* 0x000fe200080f0eff */
        /* <DEDUP_REMOVED lines=9> */
[----:B------:R-:W1:Y:S01]  /*8d00*/  F2I.S8.NTZ R16, R16 ;  /* 0x0000001000107305 */ /* 0x000e620000202100 */
[----:B0-----:R-:W-:-:S07]  /*8d10*/  PRMT R3, R15, 0x8880, RZ ;  /* 0x000088800f037816 */ /* 0x001fce00000000ff */
[----:B------:R-:W0:Y:S01]  /*8d20*/  F2I.S8.NTZ R14, R14 ;  /* 0x0000000e000e7305 */ /* 0x000e220000202100 */
[----:B------:R-:W-:Y:S02]  /*8d30*/  PRMT R3, R3, 0x7710, RZ ;  /* 0x0000771003037816 */ /* 0x000fe400000000ff */
[----:B-1----:R-:W-:-:S05]  /*8d40*/  PRMT R16, R16, 0x8880, RZ ;  /* 0x0000888010107816 */ /* 0x002fca00000000ff */
[----:B------:R-:W1:Y:S01]  /*8d50*/  F2I.S8.NTZ R18, R18 ;  /* 0x0000001200127305 */ /* 0x000e620000202100 */
[----:B------:R-:W-:-:S05]  /*8d60*/  IMAD.U32 R3, R3, 0x10000, RZ ;  /* 0x0001000003037824 */ /* 0x000fca00078e00ff */
[----:B------:R-:W-:Y:S02]  /*8d70*/  LOP3.LUT R5, R3, 0xff0000, RZ, 0xc0, !PT ;  /* 0x00ff000003057812 */ /* 0x000fe400078ec0ff */
[----:B------:R-:W3:Y:S01]  /*8d80*/  F2I.S8.NTZ R21, R21 ;  /* 0x0000001500157305 */ /* 0x000ee20000202100 */
[----:B0-----:R-:W-:Y:S02]  /*8d90*/  PRMT R4, R14, 0x8880, RZ ;  /* 0x000088800e047816 */ /* 0x001fe400000000ff */
[----:B------:R-:W-:Y:S02]  /*8da0*/  PRMT R3, R16, 0x7710, RZ ;  /* 0x0000771010037816 */ /* 0x000fe400000000ff */
[----:B------:R-:W-:Y:S02]  /*8db0*/  PRMT R4, R4, 0x7710, RZ ;  /* 0x0000771004047816 */ /* 0x000fe400000000ff */
[----:B------:R-:W-:Y:S01]  /*8dc0*/  SHF.L.U32 R3, R3, 0x8, RZ ;  /* 0x0000000803037819 */ /* 0x000fe200000006ff */
[----:B------:R-:W0:Y:S01]  /*8dd0*/  F2I.S8.NTZ R19, R19 ;  /* 0x0000001300137305 */ /* 0x000e220000202100 */
[----:B------:R-:W-:-:S04]  /*8de0*/  PRMT R4, R5, 0x4210, R4 ;  /* 0x0000421005047816 */ /* 0x000fc80000000004 */
[----:B------:R-:W-:Y:S02]  /*8df0*/  LOP3.LUT R13, R4, 0xff00, R3, 0xf8, !PT ;  /* 0x0000ff00040d7812 */ /* 0x000fe400078ef803 */
[----:B-1----:R-:W-:Y:S01]  /*8e00*/  PRMT R4, R18, 0x8880, RZ ;  /* 0x0000888012047816 */ /* 0x002fe200000000ff */
[----:B------:R-:W1:Y:S01]  /*8e10*/  F2I.S8.NTZ R17, R17 ;  /* 0x0000001100117305 */ /* 0x000e620000202100 */
[----:B---3--:R-:W-:Y:S02]  /*8e20*/  PRMT R21, R21, 0x8880, RZ ;  /* 0x0000888015157816 */ /* 0x008fe400000000ff */
[----:B------:R-:W-:Y:S02]  /*8e30*/  PRMT R4, R4, 0x7710, RZ ;  /* 0x0000771004047816 */ /* 0x000fe400000000ff */
[----:B------:R-:W-:Y:S02]  /*8e40*/  PRMT R0, R21, 0x7710, RZ ;  /* 0x0000771015007816 */ /* 0x000fe400000000ff */
[----:B0-----:R-:W-:Y:S01]  /*8e50*/  PRMT R3, R19, 0x8880, RZ ;  /* 0x0000888013037816 */ /* 0x001fe200000000ff */
[----:B------:R-:W0:Y:S01]  /*8e60*/  F2I.S8.NTZ R2, R2 ;  /* 0x0000000200027305 */ /* 0x000e220000202100 */
[----:B------:R-:W-:-:S02]  /*8e70*/  LOP3.LUT R4, R4, 0xff, RZ, 0xc0, !PT ;  /* 0x000000ff04047812 */ /* 0x000fc400078ec0ff */
[----:B------:R-:W-:Y:S02]  /*8e80*/  PRMT R3, R3, 0x7710, RZ ;  /* 0x0000771003037816 */ /* 0x000fe400000000ff */
[----:B------:R-:W-:Y:S02]  /*8e90*/  LOP3.LUT R6, R0, 0xff, RZ, 0xc0, !PT ;  /* 0x000000ff00067812 */ /* 0x000fe400078ec0ff */
[----:B-1----:R-:W-:Y:S02]  /*8ea0*/  PRMT R17, R17, 0x8880, RZ ;  /* 0x0000888011117816 */ /* 0x002fe400000000ff */
[----:B------:R-:W-:Y:S01]  /*8eb0*/  LOP3.LUT R5, R3, 0xff, RZ, 0xc0, !PT ;  /* 0x000000ff03057812 */ /* 0x000fe200078ec0ff */
[----:B------:R-:W-:Y:S01]  /*8ec0*/  IMAD.WIDE.U32 R6, R6, 0x100, RZ ;  /* 0x0000010006067825 */ /* 0x000fe200078e00ff */
[----:B------:R-:W-:Y:S02]  /*8ed0*/  PRMT R0, R17, 0x7710, RZ ;  /* 0x0000771011007816 */ /* 0x000fe400000000ff */
[----:B0-----:R-:W-:Y:S01]  /*8ee0*/  PRMT R10, R2, 0x8880, RZ ;  /* 0x00008880020a7816 */ /* 0x001fe200000000ff */
[----:B------:R-:W-:Y:S01]  /*8ef0*/  IMAD.WIDE.U32 R2, R4, 0x1000000, RZ ;  /* 0x0100000004027825 */ /* 0x000fe200078e00ff */
[----:B------:R-:W-:-:S02]  /*8f00*/  LOP3.LUT R13, R13, 0xff, R0, 0xf8, !PT ;  /* 0x000000ff0d0d7812 */ /* 0x000fc400078ef800 */
[----:B------:R-:W-:Y:S01]  /*8f10*/  PRMT R0, R10, 0x7710, RZ ;  /* 0x000077100a007816 */ /* 0x000fe200000000ff */
[----:B------:R-:W-:-:S03]  /*8f20*/  IMAD.WIDE.U32 R4, R5, 0x10000, RZ ;  /* 0x0001000005047825 */ /* 0x000fc600078e00ff */
[----:B------:R-:W-:Y:S02]  /*8f30*/  LOP3.LUT R11, R6, R2, R4, 0xfe, !PT ;  /* 0x00000002060b7212 */ /* 0x000fe400078efe04 */
[----:B------:R-:W-:Y:S02]  /*8f40*/  LOP3.LUT R3, R5, R13, R3, 0xfe, !PT ;  /* 0x0000000d05037212 */ /* 0x000fe400078efe03 */
[----:B------:R-:W-:Y:S02]  /*8f50*/  LOP3.LUT R2, R11, 0xff, R0, 0xf8, !PT ;  /* 0x000000ff0b027812 */ /* 0x000fe400078ef800 */
[----:B------:R-:W-:-:S05]  /*8f60*/  LOP3.LUT R3, R3, R7, RZ, 0xfc, !PT ;  /* 0x0000000703037212 */ /* 0x000fca00078efcff */
[----:B------:R-:W-:Y:S01]  /*8f70*/  STG.E.64 desc[UR36][R8.64], R2 ;  /* 0x0000000208007986 */ /* 0x000fe2000c101b24 */
[----:B------:R-:W-:Y:S05]  /*8f80*/  EXIT ;  /* 0x000000000000794d */ /* 0x000fea0003800000 */
.L_x_471:
        /* <DEDUP_REMOVED lines=12> */
.L_x_380:
[----:B------:R-:W-:Y:S02]  /*9050*/  HFMA2 R12, -RZ, RZ, 0, 9.5367431640625e-07 ;  /* 0x00000010ff0c7431 */ /* 0x000fe400000001ff */
[----:B------:R-:W-:Y:S01]  /*9060*/  IMAD.MOV.U32 R11, RZ, RZ, 0x1f ;  /* 0x0000001fff0b7424 */ /* 0x000fe200078e00ff */
[----:B------:R-:W-:-:S07]  /*9070*/  MOV R15, 0xffffffff ;  /* 0xffffffff000f7802 */ /* 0x000fce0000000f00 */
[----:B------:R-:W-:Y:S05]  /*9080*/  WARPSYNC.COLLECTIVE R15, `(.L_x_472) ;  /* 0x000000000f087348 */ /* 0x000fea0003c00000 */
[----:B------:R0:W1:Y:S02]  /*9090*/  SHFL.BFLY P6, R14, R13, R12, R11 ;  /* 0x0c00000c0d0e7389 */ /* 0x00006400000c000b */
[----:B01----:R-:W-:Y:S05]  /*90a0*/  ENDCOLLECTIVE ;  /* 0x000000000000791b */ /* 0x003fea0003800000 */
.L_x_472:
[----:B------:R-:W-:Y:S02]  /*90b0*/  HFMA2 R12, -RZ, RZ, 0, 4.76837158203125e-07 ;  /* 0x00000008ff0c7431 */ /* 0x000fe400000001ff */
[----:B------:R-:W-:-:S05]  /*90c0*/  FADD.FTZ R4, R13, R14 ;  /* 0x0000000e0d047221 */ /* 0x000fca0000010000 */
[----:B------:R-:W-:-:S07]  /*90d0*/  MOV R13, R4 ;  /* 0x00000004000d7202 */ /* 0x000fce0000000f00 */
[----:B------:R-:W-:Y:S05]  /*90e0*/  WARPSYNC.COLLECTIVE R15, `(.L_x_473) ;  /* 0x000000000f087348 */ /* 0x000fea0003c00000 */
[----:B------:R0:W1:Y:S02]  /*90f0*/  SHFL.BFLY P6, R14, R13, R12, R11 ;  /* 0x0c00000c0d0e7389 */ /* 0x00006400000c000b */
[----:B01----:R-:W-:Y:S05]  /*9100*/  ENDCOLLECTIVE ;  /* 0x000000000000791b */ /* 0x003fea0003800000 */
.L_x_473:
[----:B------:R-:W-:Y:S02]  /*9110*/  IMAD.MOV.U32 R12, RZ, RZ, 0x4 ;  /* 0x00000004ff0c7424 */ /* 0x000fe400078e00ff */
[----:B------:R-:W-:-:S05]  /*9120*/  FADD.FTZ R5, R4, R14 ;  /* 0x0000000e04057221 */ /* 0x000fca0000010000 */
[----:B------:R-:W-:-:S07]  /*9130*/  MOV R13, R5 ;  /* 0x00000005000d7202 */ /* 0x000fce0000000f00 */
[----:B------:R-:W-:Y:S05]  /*9140*/  WARPSYNC.COLLECTIVE R15, `(.L_x_474) ;  /* 0x000000000f087348 */ /* 0x000fea0003c00000 */
[----:B------:R0:W1:Y:S02]  /*9150*/  SHFL.BFLY P6, R14, R13, R12, R11 ;  /* 0x0c00000c0d0e7389 */ /* 0x00006400000c000b */
[----:B01----:R-:W-:Y:S05]  /*9160*/  ENDCOLLECTIVE ;  /* 0x000000000000791b */ /* 0x003fea0003800000 */
.L_x_474:
[----:B------:R-:W-:Y:S02]  /*9170*/  HFMA2 R12, -RZ, RZ, 0, 1.1920928955078125e-07 ;  /* 0x00000002ff0c7431 */ /* 0x000fe400000001ff */
[----:B------:R-:W-:-:S05]  /*9180*/  FADD.FTZ R6, R5, R14 ;  /* 0x0000000e05067221 */ /* 0x000fca0000010000 */
[----:B------:R-:W-:-:S07]  /*9190*/  MOV R13, R6 ;  /* 0x00000006000d7202 */ /* 0x000fce0000000f00 */
[----:B------:R-:W-:Y:S05]  /*91a0*/  WARPSYNC.COLLECTIVE R15, `(.L_x_475) ;  /* 0x000000000f087348 */ /* 0x000fea0003c00000 */
[----:B------:R0:W1:Y:S02]  /*91b0*/  SHFL.BFLY P6, R14, R13, R12, R11 ;  /* 0x0c00000c0d0e7389 */ /* 0x00006400000c000b */
[----:B01----:R-:W-:Y:S05]  /*91c0*/  ENDCOLLECTIVE ;  /* 0x000000000000791b */ /* 0x003fea0003800000 */
.L_x_475:
[----:B------:R-:W-:Y:S02]  /*91d0*/  HFMA2 R12, -RZ, RZ, 0, 5.9604644775390625e-08 ;  /* 0x00000001ff0c7431 */ /* 0x000fe400000001ff */
[----:B------:R-:W-:-:S05]  /*91e0*/  FADD.FTZ R7, R6, R14 ;  /* 0x0000000e06077221 */ /* 0x000fca0000010000 */
[----:B------:R-:W-:-:S07]  /*91f0*/  MOV R13, R7 ;  /* 0x00000007000d7202 */ /* 0x000fce0000000f00 */
[----:B------:R-:W-:Y:S05]  /*9200*/  WARPSYNC.COLLECTIVE R15, `(.L_x_476) ;  /* 0x000000000f087348 */ /* 0x000fea0003c00000 */
[----:B------:R0:W1:Y:S02]  /*9210*/  SHFL.BFLY P6, R14, R13, R12, R11 ;  /* 0x0c00000c0d0e7389 */ /* 0x00006400000c000b */
[----:B01----:R-:W-:Y:S05]  /*9220*/  ENDCOLLECTIVE ;  /* 0x000000000000791b */ /* 0x003fea0003800000 */
.L_x_476:
[----:B------:R-:W-:Y:S05]  /*9230*/  BRA `(.L_x_477) ;  /* 0xffffff8800847947 */ /* 0x000fea000383ffff */
.L_x_478:
        /* <DEDUP_REMOVED lines=12> */
.L_x_3003:


//--------------------- .text._ZN4mmha33masked_multihead_attention_kernelItLi64ELi64ELi2ELi8ELi128ELb1ELb0EEEv26Multihead_attention_paramsIT_XT5_EE --------------------------
	.section	.text._ZN4mmha33masked_multihead_attention_kernelItLi64ELi64ELi2ELi8ELi128ELb1ELb0EEEv26Multihead_attention_paramsIT_XT5_EE,"ax",@progbits
	.align	128
        .global         _ZN4mmha33masked_multihead_attention_kernelItLi64ELi64ELi2ELi8ELi128ELb1ELb0EEEv26Multihead_attention_paramsIT_XT5_EE
        .type           _ZN4mmha33masked_multihead_attention_kernelItLi64ELi64ELi2ELi8ELi128ELb1ELb0EEEv26Multihead_attention_paramsIT_XT5_EE,@function
        .size           _ZN4mmha33masked_multihead_attention_kernelItLi64ELi64ELi2ELi8ELi128ELb1ELb0EEEv26Multihead_attention_paramsIT_XT5_EE,(.L_x_3004 - _ZN4mmha33masked_multihead_attention_kernelItLi64ELi64ELi2ELi8ELi128ELb1ELb0EEEv26Multihead_attention_paramsIT_XT5_EE)
        .other          _ZN4mmha33masked_multihead_attention_kernelItLi64ELi64ELi2ELi8ELi128ELb1ELb0EEEv26Multihead_attention_paramsIT_XT5_EE,@"STO_CUDA_ENTRY STV_DEFAULT"
_ZN4mmha33masked_multihead_attention_kernelItLi64ELi64ELi2ELi8ELi128ELb1ELb0EEEv26Multihead_attention_paramsIT_XT5_EE:
.text._ZN4mmha33masked_multihead_attention_kernelItLi64ELi64ELi2ELi8ELi128ELb1ELb0EEEv26Multihead_attention_paramsIT_XT5_EE:
        /* <DEDUP_REMOVED lines=14> */
.L_x_479:
[----:B------:R-:W1:Y:S01]  /*00e0*/  LDCU.64 UR4, c[0x0][0x498] ;  /* 0x00009300ff0477ac */ /* 0x000e620008000a00 */
[----:B------:R-:W2:Y:S01]  /*00f0*/  S2R R6, SR_CTAID.Y ;  /* 0x0000000000067919 */ /* 0x000ea20000002600 */
[----:B------:R-:W3:Y:S01]  /*0100*/  LDCU UR8, c[0x0][0x3f0] ;  /* 0x00007e00ff0877ac */ /* 0x000ee20008000800 */
[----:B------:R-:W4:Y:S01]  /*0110*/  LDCU UR9, c[0x0][0x3f4] ;  /* 0x00007e80ff0977ac */ /* 0x000f220008000800 */
        /* <DEDUP_REMOVED lines=9> */
[----:B------:R-:W0:Y:S08]  /*01b0*/  I2F.RP R0, R7 ;  /* 0x0000000700007306 */ /* 0x000e300000209400 */
[----:B0-----:R-:W0:Y:S02]  /*01c0*/  MUFU.RCP R0, R0 ;  /* 0x0000000000007308 */ /* 0x001e240000001000 */
[----:B0-----:R-:W-:-:S06]  /*01d0*/  VIADD R4, R0, 0xffffffe ;  /* 0x0ffffffe00047836 */ /* 0x001fcc0000000000 */
[----:B------:R0:W3:Y:S01]  /*01e0*/  F2I.FTZ.U32.TRUNC.NTZ R5, R4 ;  /* 0x0000000400057305 */ /* 0x0000e2000021f000 */
[----:B--2---:R-:W-:Y:S01]  /*01f0*/  IABS R0, R6 ;  /* 0x0000000600007213 */ /* 0x004fe20000000000 */
[----:B0-----:R-:W-:Y:S01]  /*0200*/  IMAD.MOV.U32 R4, RZ, RZ, RZ ;  /* 0x000000ffff047224 */ /* 0x001fe200078e00ff */
[----:B---3--:R-:W-:-:S05]  /*0210*/  IADD3 R8, PT, PT, RZ, -R5, RZ ;  /* 0x80000005ff087210 */ /* 0x008fca0007ffe0ff */
[----:B------:R-:W-:-:S04]  /*0220*/  IMAD R9, R8, R7, RZ ;  /* 0x0000000708097224 */ /* 0x000fc800078e02ff */
[----:B------:R-:W-:-:S06]  /*0230*/  IMAD.HI.U32 R5, R5, R9, R4 ;  /* 0x0000000905057227 */ /* 0x000fcc00078e0004 */
[----:B------:R-:W-:-:S05]  /*0240*/  IMAD.HI.U32 R5, R5, R0, RZ ;  /* 0x0000000005057227 */ /* 0x000fca00078e00ff */
[----:B------:R-:W-:-:S13]  /*0250*/  R2UR UR6, R5 ;  /* 0x00000000050672ca */ /* 0x000fda00000e0000 */
[----:B------:R-:W-:-:S05]  /*0260*/  IADD3 R4, PT, PT, RZ, -UR6, RZ ;  /* 0x80000006ff047c10 */ /* 0x000fca000fffe0ff */
[C---:B------:R-:W-:Y:S02]  /*0270*/  IMAD R0, R7.reuse, R4, R0 ;  /* 0x0000000407007224 */ /* 0x040fe400078e0200 */
[----:B------:R-:W-:Y:S01]  /*0280*/  IMAD.U32 R2, RZ, RZ, UR6 ;  /* 0x00000006ff027e24 */ /* 0x000fe2000f8e00ff */
[----:B------:R-:W0:Y:S02]  /*0290*/  LDC.64 R4, c[0x0][0x460] ;  /* 0x00011800ff047b82 */ /* 0x000e240000000a00 */
[----:B------:R-:W-:-:S13]  /*02a0*/  ISETP.GT.U32.AND P0, PT, R7, R0, PT ;  /* 0x000000000700720c */ /* 0x000fda0003f04070 */
[----:B------:R-:W-:Y:S02]  /*02b0*/  @!P0 IADD3 R2, PT, PT, R2, 0x1, RZ ;  /* 0x0000000102028810 */ /* 0x000fe40007ffe0ff */
[-C--:B------:R-:W-:Y:S02]  /*02c0*/  @!P0 IADD3 R0, PT, PT, R0, -R7.reuse, RZ ;  /* 0x8000000700008210 */ /* 0x080fe40007ffe0ff */
[----:B------:R-:W-:Y:S02]  /*02d0*/  @!P0 R2UR UR6, R2 ;  /* 0x00000000020682ca */ /* 0x000fe400000e0000 */
[----:B------:R-:W-:Y:S02]  /*02e0*/  ISETP.GE.U32.AND P1, PT, R0, R7, PT ;  /* 0x000000070000720c */ /* 0x000fe40003f26070 */
[----:B----4-:R-:W-:Y:S02]  /*02f0*/  MOV R12, UR9 ;  /* 0x00000009000c7c02 */ /* 0x010fe40008000f00 */
[----:B0-----:R-:W-:-:S07]  /*0300*/  ISETP.NE.U32.AND P0, PT, R4, RZ, PT ;  /* 0x000000ff0400720c */ /* 0x001fce0003f05070 */
[----:B------:R-:W-:Y:S01]  /*0310*/  IMAD.U32 R0, RZ, RZ, UR6 ;  /* 0x00000006ff007e24 */ /* 0x000fe2000f8e00ff */
[----:B------:R-:W-:-:S04]  /*0320*/  IABS R6, R12 ;  /* 0x0000000c00067213 */ /* 0x000fc80000000000 */
        /* <DEDUP_REMOVED lines=21> */
[----:B------:R-:W-:Y:S02]  /*0480*/  IMAD.U32 R3, RZ, RZ, UR5 ;  /* 0x00000005ff037e24 */ /* 0x000fe4000f8e00ff */
[----:B----4-:R-:W-:-:S03]  /*0490*/  HFMA2 R4, -RZ, RZ, 0, 0 ;  /* 0x00000000ff047431 */ /* 0x010fc600000001ff */
[----:B------:R1:W5:Y:S02]  /*04a0*/  @P0 LDG.E R10, desc[UR36][R2.64] ;  /* 0x00000024020a0981 */ /* 0x000364000c1e1900 */
[----:B-1----:R-:W-:-:S04]  /*04b0*/  IMAD.MOV R3, RZ, RZ, -R5 ;  /* 0x000000ffff037224 */ /* 0x002fc800078e0a05 */
[----:B------:R-:W-:-:S04]  /*04c0*/  IMAD R3, R3, R6, RZ ;  /* 0x0000000603037224 */ /* 0x000fc800078e02ff */
[----:B------:R-:W-:Y:S01]  /*04d0*/  IMAD.HI.U32 R5, R5, R3, R4 ;  /* 0x0000000305057227 */ /* 0x000fe200078e0004 */
[----:B------:R-:W1:Y:S01]  /*04e0*/  S2R R2, SR_TID.X ;  /* 0x0000000000027919 */ /* 0x000e620000002100 */
        /* <DEDUP_REMOVED lines=12> */
[----:B-1----:R-:W-:Y:S01]  /*05b0*/  ISETP.GT.U32.AND P3, PT, R2, 0x1f, PT ;  /* 0x0000001f0200780c */ /* 0x002fe20003f64070 */
        /* <DEDUP_REMOVED lines=9> */
[----:B------:R-:W-:Y:S01]  /*0650*/  UMOV UR38, URZ ;  /* 0x000000ff00267c82 */ /* 0x000fe20008000000 */
[----:B------:R-:W-:Y:S02]  /*0660*/  @UP1 UIMAD UR4, UR7, UR8, UR5 ;  /* 0x00000008070412a4 */ /* 0x000fe4000f8e0205 */
[----:B------:R-:W-:-:S04]  /*0670*/  UIMAD UR41, UR41, UR6, URZ ;  /* 0x00000006292972a4 */ /* 0x000fc8000f8e02ff */
[----:B------:R-:W-:Y:S02]  /*0680*/  @!UP2 UIADD3 UR40, UPT, UPT, -UR40, URZ, URZ ;  /* 0x000000ff2828a290 */ /* 0x000fe4000fffe1ff */
[----:B------:R-:W-:Y:S01]  /*0690*/  @!UP0 ULOP3.LUT UR40, URZ, UR9, URZ, 0x33, !UPT ;  /* 0x00000009ff288292 */ /* 0x000fe2000f8e33ff */
[----:B------:R-:W-:Y:S01]  /*06a0*/  P2R R16, PR, RZ, 0x4 ;  /* 0x00000004ff107803 */ /* 0x000fe20000000000 */
[----:B------:R-:W-:Y:S01]  /*06b0*/  IMAD.MOV.U32 R22, RZ, RZ, RZ ;  /* 0x000000ffff167224 */ /* 0x000fe200078e00ff */
[----:B------:R-:W-:Y:S01]  /*06c0*/  SHF.L.U32 R3, R2, 0x1, RZ ;  /* 0x0000000102037819 */ /* 0x000fe200000006ff */
[----:B------:R-:W-:Y:S08]  /*06d0*/  @P3 BRA `(.L_x_481) ;  /* 0x0000000000443947 */ /* 0x000ff00003800000 */
        /* <DEDUP_REMOVED lines=17> */
.L_x_481:
[----:B------:R-:W-:Y:S05]  /*07f0*/  BSYNC.RECONVERGENT B0 ;  /* 0x0000000000007941 */ /* 0x000fea0003800200 */
.L_x_480:
[----:B------:R-:W1:Y:S01]  /*0800*/  LDCU.64 UR8, c[0x0][0x3a0] ;  /* 0x00007400ff0877ac */ /* 0x000e620008000a00 */
[----:B------:R-:W-:Y:S01]  /*0810*/  ISETP.NE.U32.AND P0, PT, R18, RZ, PT ;  /* 0x000000ff1200720c */ /* 0x000fe20003f05070 */
[----:B------:R-:W2:Y:S01]  /*0820*/  @!P3 LDC.64 R4, c[0x0][0x3b8] ;  /* 0x0000ee00ff04bb82 */ /* 0x000ea20000000a00 */
[----:B------:R-:W-:Y:S01]  /*0830*/  R2UR UR11, R19 ;  /* 0x00000000130b72ca */ /* 0x000fe200000e0000 */
[----:B------:R-:W3:Y:S01]  /*0840*/  LDCU.64 UR4, c[0x0][0x390] ;  /* 0x00007200ff0477ac */ /* 0x000ee20008000a00 */
[----:B------:R-:W-:Y:S01]  /*0850*/  LOP3.LUT R17, R3, 0x6, RZ, 0xc0, !PT ;  /* 0x0000000603117812 */ /* 0x000fe200078ec0ff */
[----:B------:R-:W-:Y:S01]  /*0860*/  HFMA2 R23, -RZ, RZ, 0, 0 ;  /* 0x00000000ff177431 */ /* 0x000fe200000001ff */
[----:B------:R-:W-:Y:S01]  /*0870*/  SHF.R.U32.HI R19, RZ, 0x2, R2 ;  /* 0x00000002ff137819 */ /* 0x000fe20000011602 */
[----:B------:R-:W-:Y:S01]  /*0880*/  VOTEU.ANY UP1, P2 ;  /* 0x0000000000ff7886 */ /* 0x000fe20001020100 */
[----:B------:R-:W-:Y:S01]  /*0890*/  PLOP3.LUT P4, PT, PT, PT, UP1, 0x80, 0x8 ;  /* 0x000000000008781c */ /* 0x000fe20003f8f018 */
[----:B------:R-:W-:Y:S01]  /*08a0*/  USHF.L.U32 UR42, UR42, 0x6, URZ ;  /* 0x000000062a2a7899 */ /* 0x000fe200080006ff */
[----:B------:R-:W4:Y:S01]  /*08b0*/  LDC R14, c[0x0][0x400] ;  /* 0x00010000ff0e7b82 */ /* 0x000f220000000800 */
[----:B------:R-:W-:-:S02]  /*08c0*/  @!P3 IMAD R13, R19, R12, UR45 ;  /* 0x0000002d130dbe24 */ /* 0x000fc4000f8e020c */
[----:B------:R-:W-:Y:S01]  /*08d0*/  VOTEU.ANY UP0, P0 ;  /* 0x0000000000ff7886 */ /* 0x000fe20000000100 */
[----:B------:R-:W-:Y:S01]  /*08e0*/  PLOP3.LUT P0, PT, PT, PT, UP1, 0x40, 0x4 ;  /* 0x000000000004781c */ /* 0x000fe20003f0e818 */
[----:B------:R-:W-:Y:S01]  /*08f0*/  UISETP.NE.AND.EX UP0, UPT, UR11, URZ, UPT, UP0 ;  /* 0x000000ff0b00728c */ /* 0x000fe2000bf05300 */
[----:B------:R-:W-:Y:S01]  /*0900*/  @!P3 IMAD R0, R12, UR42, R17 ;  /* 0x0000002a0c00bc24 */ /* 0x000fe2000f8e0211 */
[----:B-1----:R-:W-:Y:S02]  /*0910*/  ISETP.NE.U32.AND P1, PT, RZ, UR8, PT ;  /* 0x00000008ff007c0c */ /* 0x002fe4000bf25070 */
[----:B------:R-:W-:Y:S01]  /*0920*/  ISETP.GT.U32.OR P0, PT, R2, 0x1f, P0 ;  /* 0x0000001f0200780c */ /* 0x000fe20000704470 */
[----:B------:R-:W-:Y:S01]  /*0930*/  @!P3 IMAD R13, R13, 0x8, R0 ;  /* 0x000000080d0db824 */ /* 0x000fe200078e0200 */
[----:B------:R-:W-:Y:S02]  /*0940*/  ISETP.NE.AND.EX P1, PT, RZ, UR9, PT, P1 ;  /* 0x00000009ff007c0c */ /* 0x000fe4000bf25310 */
[----:B---3--:R-:W-:-:S02]  /*0950*/  ISETP.NE.U32.AND P2, PT, RZ, UR4, PT ;  /* 0x00000004ff007c0c */ /* 0x008fc4000bf45070 */
[C---:B------:R-:W-:Y:S01]  /*0960*/  ISETP.GT.U32.OR P1, PT, R2.reuse, 0x1f, !P1 ;  /* 0x0000001f0200780c */ /* 0x040fe20004f24470 */
[----:B--2---:R-:W-:Y:S01]  /*0970*/  @!P3 IMAD.WIDE R4, R13, 0x2, R4 ;  /* 0x000000020d04b825 */ /* 0x004fe200078e0204 */
[----:B------:R-:W-:Y:S01]  /*0980*/  ISETP.NE.AND.EX P2, PT, RZ, UR5, PT, P2 ;  /* 0x00000005ff007c0c */ /* 0x000fe2000bf45320 */
[----:B------:R-:W1:Y:S01]  /*0990*/  @UP0 LDCU.64 UR4, c[0x0][0x418] ;  /* 0x00008300ff0407ac */ /* 0x000e620008000a00 */
[----:B------:R-:W-:Y:S02]  /*09a0*/  ISETP.NE.OR P1, PT, RZ, UR10, P1 ;  /* 0x0000000aff007c0c */ /* 0x000fe40008f25670 */
[----:B------:R-:W-:Y:S01]  /*09b0*/  ISETP.GT.U32.OR P2, PT, R2, 0x1f, !P2 ;  /* 0x0000001f0200780c */ /* 0x000fe20005744470 */
[----:B------:R-:W-:Y:S01]  /*09c0*/  VOTEU.ALL UP1, P0 ;  /* 0x0000000000ff7886 */ /* 0x000fe20000020000 */
[----:B-----5:R-:W-:Y:S01]  /*09d0*/  @P4 R2UR UR38, R10 ;  /* 0x000000000a2642ca */ /* 0x020fe200000e0000 */
[----:B------:R-:W2:Y:S01]  /*09e0*/  @!P3 LDG.E R23, desc[UR36][R4.64] ;  /* 0x000000240417b981 */ /* 0x000ea2000c1e1900 */
[----:B------:R-:W3:Y:S01]  /*09f0*/  @!P0 LDC.64 R10, c[0x0][0x450] ;  /* 0x00011400ff0a8b82 */ /* 0x000ee20000000a00 */
[----:B------:R-:W-:-:S02]  /*0a00*/  MOV R0, UR46 ;  /* 0x0000002e00007c02 */ /* 0x000fc40008000f00 */
[----:B------:R-:W-:-:S03]  /*0a10*/  PLOP3.LUT P4, PT, PT, PT, UP0, 0x80, 0x8 ;  /* 0x000000000008781c */ /* 0x000fc60003f8f008 */
[----:B------:R-:W-:Y:S02]  /*0a20*/  IMAD R15, R0, 0x40, R3 ;  /* 0x00000040000f7824 */ /* 0x000fe400078e0203 */
[----:B------:R-:W4:Y:S03]  /*0a30*/  @!P1 LDC.64 R8, c[0x0][0x3a0] ;  /* 0x0000e800ff089b82 */ /* 0x000f260000000a00 */
[----:B------:R-:W-:Y:S02]  /*0a40*/  @!UP1 UIMAD UR6, UR38, UR6, URZ ;  /* 0x00000006260692a4 */ /* 0x000fe4000f8e02ff */
[----:B-1----:R-:W-:-:S03]  /*0a50*/  @UP0 UIMAD.WIDE.U32 UR4, UR7, 0x4, UR4 ;  /* 0x00000004070408a5 */ /* 0x002fc6000f8e0004 */
[----:B0-----:R-:W0:Y:S01]  /*0a60*/  @!P2 LDC.64 R6, c[0x0][0x390] ;  /* 0x0000e400ff06ab82 */ /* 0x001e220000000a00 */
[----:B------:R-:W-:Y:S02]  /*0a70*/  MOV R0, UR6 ;  /* 0x0000000600007c02 */ /* 0x000fe40008000f00 */
[----:B------:R-:W-:Y:S01]  /*0a80*/  MOV R18, RZ ;  /* 0x000000ff00127202 */ /* 0x000fe20000000f00 */
[----:B------:R-:W-:Y:S01]  /*0a90*/  IMAD.U32 R13, RZ, RZ, UR5 ;  /* 0x00000005ff0d7e24 */ /* 0x000fe2000f8e00ff */
[----:B------:R-:W-:Y:S02]  /*0aa0*/  @!P0 LEA R21, R0, R15, 0x6 ;  /* 0x0000000f00158211 */ /* 0x000fe400078e30ff */
[----:B------:R-:W-:Y:S01]  /*0ab0*/  MOV R12, UR4 ;  /* 0x00000004000c7c02 */ /* 0x000fe20008000f00 */
[----:B------:R-:W1:Y:S02]  /*0ac0*/  LDCU.U8 UR4, c[0x0][0x404] ;  /* 0x00008080ff0477ac */ /* 0x000e640008000000 */
[----:B---3--:R-:W-:-:S03]  /*0ad0*/  @!P0 IMAD.WIDE R10, R21, 0x2, R10 ;  /* 0x00000002150a8825 */ /* 0x008fc600078e020a */
[----:B------:R-:W3:Y:S01]  /*0ae0*/  @P4 LDG.E R12, desc[UR36][R12.64] ;  /* 0x000000240c0c4981 */ /* 0x000ee2000c1e1900 */
[----:B----4-:R-:W-:-:S03]  /*0af0*/  @!P1 IMAD.WIDE.U32 R8, R15, 0x2, R8 ;  /* 0x000000020f089825 */ /* 0x010fc600078e0008 */
[----:B------:R-:W4:Y:S04]  /*0b00*/  @!P0 LDG.E R10, desc[UR36][R10.64] ;  /* 0x000000240a0a8981 */ /* 0x000f28000c1e1900 */
[----:B------:R-:W2:Y:S01]  /*0b10*/  @!P1 LDG.E R18, desc[UR36][R8.64] ;  /* 0x0000002408129981 */ /* 0x000ea2000c1e1900 */
[----:B0-----:R-:W-:-:S04]  /*0b20*/  @!P2 IMAD.WIDE.U32 R6, R15, 0x2, R6 ;  /* 0x000000020f06a825 */ /* 0x001fc800078e0006 */
[----:B------:R-:W-:-:S06]  /*0b30*/  IMAD.MOV.U32 R15, RZ, RZ, RZ ;  /* 0x000000ffff0f7224 */ /* 0x000fcc00078e00ff */
[----:B------:R-:W4:Y:S01]  /*0b40*/  @!P2 LDG.E R15, desc[UR36][R6.64] ;  /* 0x00000024060fa981 */ /* 0x000f22000c1e1900 */
[----:B-1----:R-:W-:Y:S02]  /*0b50*/  ISETP.NE.AND P1, PT, RZ, UR4, PT ;  /* 0x00000004ff007c0c */ /* 0x002fe4000bf25270 */
[----:B------:R-:W-:Y:S02]  /*0b60*/  ISETP.NE.AND P2, PT, RZ, UR10, PT ;  /* 0x0000000aff007c0c */ /* 0x000fe4000bf45270 */
[----:B------:R-:W-:Y:S01]  /*0b70*/  ISETP.LT.OR P1, PT, R14, 0x1, P1 ;  /* 0x000000010e00780c */ /* 0x000fe20000f21670 */
[----:B------:R-:W-:Y:S01]  /*0b80*/  UMOV UR39, URZ ;  /* 0x000000ff00277c82 */ /* 0x000fe20008000000 */
[----:B------:R-:W-:Y:S01]  /*0b90*/  BSSY.RECONVERGENT B6, `(.L_x_482) ;  /* 0x00000df000067945 */ /* 0x000fe20003800200 */
[----:B---3--:R-:W-:-:S08]  /*0ba0*/  @P4 R2UR UR39, R12 ;  /* 0x000000000c2742ca */ /* 0x008fd000000e0000 */
[----:B--2---:R-:W-:-:S04]  /*0bb0*/  @!P2 HADD2 R23, R23, R18 ;  /* 0x000000121717a230 */ /* 0x004fc80000000000 */
[----:B----4-:R-:W-:Y:S02]  /*0bc0*/  @!P0 HMUL2 R23, R23, R10 ;  /* 0x0000000a17178232 */ /* 0x010fe40000000000 */
[----:B------:R-:W-:Y:S01]  /*0bd0*/  HFMA2 R22, R22, 1, 1, R15 ;  /* 0x3c003c0016167831 */ /* 0x000fe2000000000f */
        /* <DEDUP_REMOVED lines=9> */
[----:B------:R-:W0:Y:S01]  /*0c70*/  MUFU.RCP R4, R4 ;  /* 0x0000000400047308 */ /* 0x000e220000001000 */
[----:B------:R-:W-:Y:S01]  /*0c80*/  I2FP.F32.S32 R0, UR4 ;  /* 0x0000000400007c45 */ /* 0x000fe20008201400 */
[----:B0-----:R-:W-:Y:S01]  /*0c90*/  FMUL.FTZ R3, R3, R4 ;  /* 0x0000000403037220 */ /* 0x001fe20000410000 */
[--C-:B------:R-:W-:Y:S02]  /*0ca0*/  HADD2.F32 R4, -RZ, R22.reuse.H1_H1 ;  /* 0x30000016ff047230 */ /* 0x100fe40000004100 */
[----:B------:R-:W-:-:S02]  /*0cb0*/  HADD2.F32 R22, -RZ, R22.H0_H0 ;  /* 0x20000016ff167230 */ /* 0x000fc40000004100 */
[----:B------:R-:W-:-:S06]  /*0cc0*/  FMUL.FTZ R3, R3, 13.28771209716796875 ;  /* 0x41549a7803037820 */ /* 0x000fcc0000410000 */
[----:B------:R-:W0:Y:S02]  /*0cd0*/  MUFU.EX2 R3, -R3 ;  /* 0x8000000300037308 */ /* 0x000e240000000800 */
[----:B0-----:R-:W-:-:S04]  /*0ce0*/  FMUL.FTZ R0, R0, R3 ;  /* 0x0000000300007220 */ /* 0x001fc80000410000 */
[----:B------:R-:W-:-:S04]  /*0cf0*/  FMUL.RZ R7, R0, 0.15915493667125701904 ;  /* 0x3e22f98300077820 */ /* 0x000fc8000040c000 */
[----:B------:R-:W0:Y:S08]  /*0d00*/  MUFU.SIN R5, R7 ;  /* 0x0000000700057308 */ /* 0x000e300000000400 */
[----:B------:R-:W1:Y:S01]  /*0d10*/  MUFU.COS R0, R7 ;  /* 0x0000000700007308 */ /* 0x000e620000000000 */
[C---:B0-----:R-:W-:Y:S01]  /*0d20*/  FMUL.FTZ R3, R5.reuse, R4 ;  /* 0x0000000405037220 */ /* 0x041fe20000410000 */
[C---:B------:R-:W-:Y:S01]  /*0d30*/  FMUL.FTZ R8, R5.reuse, R6 ;  /* 0x0000000605087220 */ /* 0x040fe20000410000 */
        /* <DEDUP_REMOVED lines=9> */
.L_x_484:
        /* <DEDUP_REMOVED lines=9> */
[----:B0-----:R-:W-:-:S04]  /*0e60*/  FMUL.FTZ R3, R3, R14 ;  /* 0x0000000e03037220 */ /* 0x001fc80000410000 */
[----:B------:R-:W-:-:S06]  /*0e70*/  FMUL.FTZ R3, R3, 13.28771209716796875 ;  /* 0x41549a7803037820 */ /* 0x000fcc0000410000 */
        /* <DEDUP_REMOVED lines=11> */
.L_x_483:
        /* <DEDUP_REMOVED lines=10> */
[----:B0-----:R-:W-:-:S02]  /*0fd0*/  IADD3 R4, PT, PT, R0, 0xffffffe, RZ ;  /* 0x0ffffffe00047810 */ /* 0x001fc40007ffe0ff */
[----:B------:R-:W-:-:S04]  /*0fe0*/  IADD3 R0, PT, PT, RZ, -R10, RZ ;  /* 0x8000000aff007210 */ /* 0x000fc80007ffe0ff */
[----:B------:R0:W1:Y:S02]  /*0ff0*/  F2I.FTZ.U32.TRUNC.NTZ R5, R4 ;  /* 0x0000000400057305 */ /* 0x000064000021f000 */
[----:B0-----:R-:W-:Y:S02]  /*1000*/  MOV R4, RZ ;  /* 0x000000ff00047202 */ /* 0x001fe40000000f00 */
[----:B-1----:R-:W-:-:S05]  /*1010*/  IADD3 R6, PT, PT, RZ, -R5, RZ ;  /* 0x80000005ff067210 */ /* 0x002fca0007ffe0ff */
[----:B------:R-:W-:Y:S02]  /*1020*/  IMAD R9, R6, R7, RZ ;  /* 0x0000000706097224 */ /* 0x000fe400078e02ff */
[----:B------:R-:W-:Y:S02]  /*1030*/  IMAD.MOV.U32 R6, RZ, RZ, R8 ;  /* 0x000000ffff067224 */ /* 0x000fe400078e0008 */
        /* <DEDUP_REMOVED lines=31> */
[----:B---3--:R-:W-:-:S02]  /*1230*/  MOV R6, UR6 ;  /* 0x0000000600067c02 */ /* 0x008fc40008000f00 */
[----:B------:R-:W-:Y:S01]  /*1240*/  MOV R7, UR7 ;  /* 0x0000000700077c02 */ /* 0x000fe20008000f00 */
[----:B----4-:R-:W-:Y:S01]  /*1250*/  IMAD.U32 R10, RZ, RZ, UR8 ;  /* 0x00000008ff0a7e24 */ /* 0x010fe2000f8e00ff */
[----:B-1----:R-:W-:-:S07]  /*1260*/  MOV R11, UR9 ;  /* 0x00000009000b7c02 */ /* 0x002fce0008000f00 */
[----:B------:R-:W-:-:S07]  /*1270*/  LEPC R20, `(.L_x_486) ;  /* 0x000000001014794e */ /* 0x000fce0000000000 */
[----:B--2---:R-:W-:Y:S05]  /*1280*/  CALL.ABS.NOINC R14 ;  /* 0x000000000e007343 */ /* 0x004fea0003c00000 */
.L_x_486:
        /* <DEDUP_REMOVED lines=15> */
.L_x_487:
        /* <DEDUP_REMOVED lines=13> */
[----:B------:R-:W-:-:S04]  /*1450*/  IADD3 R11, PT, PT, R0, R6, RZ ;  /* 0x00000006000b7210 */ /* 0x000fc80007ffe0ff */
        /* <DEDUP_REMOVED lines=40> */
.L_x_493:
[----:B------:R-:W-:Y:S05]  /*16e0*/  BSYNC.RECONVERGENT B2 ;  /* 0x0000000000027941 */ /* 0x000fea0003800200 */
.L_x_492:
[----:B------:R-:W-:Y:S01]  /*16f0*/  PRMT R7, R23, 0x7632, R7 ;  /* 0x0000763217077816 */ /* 0x000fe20000000007 */
[----:B------:R0:W-:Y:S04]  /*1700*/  STS.U16 [R13], R23 ;  /* 0x000000170d007388 */ /* 0x0001e80000000400 */
[----:B------:R0:W-:Y:S01]  /*1710*/  STS.U16 [R14], R7 ;  /* 0x000000070e007388 */ /* 0x0001e20000000400 */
[----:B------:R-:W-:Y:S05]  /*1720*/  BRA `(.L_x_494) ;  /* 0x0000000000507947 */ /* 0x000fea0003800000 */
.L_x_491:
        /* <DEDUP_REMOVED lines=20> */
.L_x_494:
[----:B------:R-:W-:Y:S05]  /*1870*/  BSYNC.RECONVERGENT B1 ;  /* 0x0000000000017941 */ /* 0x000fea0003800200 */
.L_x_490:
[----:B------:R-:W-:Y:S01]  /*1880*/  PRMT R6, R22, 0x7632, R6 ;  /* 0x0000763216067816 */ /* 0x000fe20000000006 */
[----:B------:R1:W-:Y:S04]  /*1890*/  STS.U16 [R11], R22 ;  /* 0x000000160b007388 */ /* 0x0003e80000000400 */
[----:B------:R1:W-:Y:S02]  /*18a0*/  STS.U16 [R12], R6 ;  /* 0x000000060c007388 */ /* 0x0003e40000000400 */
.L_x_489:
[----:B------:R-:W-:Y:S05]  /*18b0*/  BSYNC.RECONVERGENT B0 ;  /* 0x0000000000007941 */ /* 0x000fea0003800200 */
.L_x_488:
[----:B------:R-:W-:Y:S06]  /*18c0*/  BAR.SYNC.DEFER_BLOCKING 0x0 ;  /* 0x0000000000007b1d */ /* 0x000fec0000010000 */
[----:B------:R-:W-:Y:S04]  /*18d0*/  BSSY.RECONVERGENT B0, `(.L_x_495) ;  /* 0x0000009000007945 */ /* 0x000fe80003800200 */
[----:B------:R-:W-:Y:S05]  /*18e0*/  @P6 BRA `(.L_x_496) ;  /* 0x00000000001c6947 */ /* 0x000fea0003800000 */
[----:B------:R-:W2:Y:S01]  /*18f0*/  LDCU UR4, c[0x0][0x40c] ;  /* 0x00008180ff0477ac */ /* 0x000ea20008000800 */
[----:B------:R-:W-:-:S04]  /*1900*/  IMAD R24, R24, R25, R26 ;  /* 0x0000001918187224 */ /* 0x000fc800078e021a */
[----:B------:R-:W-:-:S05]  /*1910*/  IMAD R0, R24, 0x2, R0 ;  /* 0x0000000218007824 */ /* 0x000fca00078e0200 */
[----:B-1----:R3:W4:Y:S01]  /*1920*/  LDS R22, [R0] ;  /* 0x0000000000167984 */ /* 0x0027220000000800 */
[----:B--2---:R-:W-:-:S13]  /*1930*/  ISETP.NE.AND P0, PT, RZ, UR4, PT ;  /* 0x00000004ff007c0c */ /* 0x004fda000bf05270 */
[----:B------:R-:W-:-:S05]  /*1940*/  @!P0 LEA R3, R24, R3, 0x1 ;  /* 0x0000000318038211 */ /* 0x000fca00078e08ff */
[----:B0-----:R3:W2:Y:S02]  /*1950*/  @!P0 LDS R23, [R3] ;  /* 0x0000000003178984 */ /* 0x0016a40000000800 */
.L_x_496:
[----:B------:R-:W-:Y:S05]  /*1960*/  BSYNC.RECONVERGENT B0 ;  /* 0x0000000000007941 */ /* 0x000fea0003800200 */
.L_x_495:
[----:B------:R-:W-:Y:S06]  /*1970*/  BAR.SYNC.DEFER_BLOCKING 0x0 ;  /* 0x0000000000007b1d */ /* 0x000fec0000010000 */
.L_x_485:
[----:B------:R-:W-:Y:S05]  /*1980*/  BSYNC.RECONVERGENT B6 ;  /* 0x0000000000067941 */ /* 0x000fea0003800200 */
.L_x_482:
[----:B------:R-:W3:Y:S01]  /*1990*/  LDCU UR4, c[0x0][0x3f4] ;  /* 0x00007e80ff0477ac */ /* 0x000ee20008000800 */
[----:B------:R-:W-:Y:S02]  /*19a0*/  ISETP.GT.U32.AND P0, PT, R2, 0x1f, PT ;  /* 0x0000001f0200780c */ /* 0x000fe40003f04070 */
[----:B------:R-:W-:Y:S02]  /*19b0*/  MOV R67, 0xff7fffff ;  /* 0xff7fffff00437802 */ /* 0x000fe40000000f00 */
[----:B---3--:R-:W-:-:S05]  /*19c0*/  MOV R0, UR4 ;  /* 0x0000000400007c02 */ /* 0x008fca0008000f00 */
[----:B------:R-:W-:-:S05]  /*19d0*/  IMAD.MOV R3, RZ, RZ, -R0 ;  /* 0x000000ffff037224 */ /* 0x000fca00078e0a00 */
[----:B------:R-:W-:-:S04]  /*19e0*/  VIADDMNMX R3, R3, UR44, RZ, !PT ;  /* 0x0000002c03037c46 */ /* 0x000fc8000f8001ff */
[----:B------:R-:W-:Y:S01]  /*19f0*/  R2UR UR12, R3 ;  /* 0x00000000030c72ca */ /* 0x000fe200000e0000 */
[----:B------:R-:W-:-:S14]  /*1a00*/  @P0 BRA `(.L_x_497) ;  /* 0x0000000000f00947 */ /* 0x000fdc0003800000 */
[----:B------:R-:W3:Y:S01]  /*1a10*/  LDCU UR4, c[0x0][0x40c] ;  /* 0x00008180ff0477ac */ /* 0x000ee20008000800 */
[----:B0-----:R-:W0:Y:S01]  /*1a20*/  S2R R7, SR_CgaCtaId ;  /* 0x0000000000077919 */ /* 0x001e220000008800 */
[----:B------:R-:W-:Y:S01]  /*1a30*/  MOV R9, 0x400 ;  /* 0x0000040000097802 */ /* 0x000fe20000000f00 */
[----:B------:R-:W-:Y:S02]  /*1a40*/  IMAD R19, R19, R0, UR40 ;  /* 0x0000002813137e24 */ /* 0x000fe4000f8e0200 */
[----:B------:R-:W-:Y:S01]  /*1a50*/  IMAD R8, R0, UR42, R17 ;  /* 0x0000002a00087c24 */ /* 0x000fe2000f8e0211 */
[----:B------:R-:W-:-:S04]  /*1a60*/  IADD3 R3, PT, PT, R9, 0x20, RZ ;  /* 0x0000002009037810 */ /* 0x000fc80007ffe0ff */
[----:B------:R-:W-:Y:S02]  /*1a70*/  LEA R19, R19, R8, 0x3 ;  /* 0x0000000813137211 */ /* 0x000fe400078e18ff */
[----:B---3--:R-:W-:Y:S01]  /*1a80*/  ISETP.NE.AND P0, PT, RZ, UR4, PT ;  /* 0x00000004ff007c0c */ /* 0x008fe2000bf05270 */
[----:B------:R-:W-:-:S12]  /*1a90*/  UMOV UR4, 0xffffffff ;  /* 0xffffffff00047882 */ /* 0x000fd80000000000 */
[----:B-1----:R-:W1:Y:S01]  /*1aa0*/  @!P0 LDC.64 R4, c[0x0][0x3b8] ;  /* 0x0000ee00ff048b82 */ /* 0x002e620000000a00 */
[----:B------:R-:W-:Y:S01]  /*1ab0*/  @!P0 VIADD R6, R9, 0xa0 ;  /* 0x000000a009068836 */ /* 0x000fe20000000000 */
[----:B0-----:R-:W-:-:S04]  /*1ac0*/  LEA R3, R7, R3, 0x18 ;  /* 0x0000000307037211 */ /* 0x001fc800078ec0ff */
[----:B------:R-:W-:Y:S02]  /*1ad0*/  @!P0 LEA R7, R7, R6, 0x18 ;  /* 0x0000000607078211 */ /* 0x000fe400078ec0ff */
[----:B------:R-:W-:-:S03]  /*1ae0*/  LEA R3, R2, R3, 0x2 ;  /* 0x0000000302037211 */ /* 0x000fc600078e10ff */
[----:B------:R-:W-:Y:S02]  /*1af0*/  @!P0 IMAD R7, R2, 0x4, R7 ;  /* 0x0000000402078824 */ /* 0x000fe400078e0207 */
[----:B----4-:R-:W-:Y:S04]  /*1b00*/  STS [R3], R22 ;  /* 0x0000001603007388 */ /* 0x010fe80000000800 */
[----:B------:R-:W-:Y:S01]  /*1b10*/  @!P0 STS [R7], R18 ;  /* 0x0000001207008388 */ /* 0x000fe20000000800 */
[----:B-1----:R-:W-:-:S05]  /*1b20*/  @!P0 IMAD.WIDE R4, R19, 0x2, R4 ;  /* 0x0000000213048825 */ /* 0x002fca00078e0204 */
        /* <DEDUP_REMOVED lines=15> */
.L_x_595:
        /* <DEDUP_REMOVED lines=14> */
[----:B------:R-:W1:Y:S01]  /*1d00*/  S2UR UR6, SR_CgaCtaId ;  /* 0x00000000000679c3 */ /* 0x000e620000008800 */
[----:B------:R-:W-:Y:S01]  /*1d10*/  MOV R5, UR5 ;  /* 0x0000000500057c02 */ /* 0x000fe20008000f00 */
[----:B------:R-:W2:Y:S04]  /*1d20*/  LDCU UR7, c[0x0][0x410] ;  /* 0x00008200ff0777ac */ /* 0x000ea80008000800 */
[----:B------:R-:W0:Y:S01]  /*1d30*/  @P0 LDG.E.U16 R4, desc[UR36][R4.64] ;  /* 0x0000002404040981 */ /* 0x000e22000c1e1500 */
[----:B------:R-:W-:Y:S01]  /*1d40*/  R2UR UR5, R9 ;  /* 0x00000000090572ca */ /* 0x000fe200000e0000 */
[----:B------:R-:W-:-:S12]  /*1d50*/  UIADD3 UR4, UPT, UPT, UR44, -UR12, URZ ;  /* 0x8000000c2c047290 */ /* 0x000fd8000fffe0ff */
[----:B------:R-:W-:Y:S01]  /*1d60*/  UIADD3 UR5, UPT, UPT, UR5, 0x120, URZ ;  /* 0x0000012005057890 */ /* 0x000fe2000fffe0ff */
[----:B--2---:R-:W-:-:S03]  /*1d70*/  FMUL.FTZ R67, R14, UR7 ;  /* 0x000000070e437c20 */ /* 0x004fc60008410000 */
[----:B-1----:R-:W-:-:S04]  /*1d80*/  ULEA UR5, UR6, UR5, 0x18 ;  /* 0x0000000506057291 */ /* 0x002fc8000f8ec0ff */
[----:B------:R-:W-:Y:S01]  /*1d90*/  ULEA UR4, UR4, UR5, 0x2 ;  /* 0x0000000504047291 */ /* 0x000fe2000f8e10ff */
[----:B0-----:R-:W-:-:S05]  /*1da0*/  @P0 HADD2.F32 R6, -RZ, R4.H0_H0 ;  /* 0x20000004ff060230 */ /* 0x001fca0000004100 */
[----:B------:R-:W-:-:S05]  /*1db0*/  @P0 FADD.FTZ R67, R67, R6 ;  /* 0x0000000643430221 */ /* 0x000fca0000010000 */
[----:B------:R3:W-:Y:S02]  /*1dc0*/  STS [UR4+-0x4], R67 ;  /* 0xfffffc43ff007988 */ /* 0x0007e40008000804 */
.L_x_497:
[----:B------:R-:W-:Y:S05]  /*1dd0*/  WARPSYNC.ALL ;  /* 0x0000000000007948 */ /* 0x000fea0003800000 */
[----:B------:R-:W5:Y:S08]  /*1de0*/  S2UR UR18, SR_CgaCtaId ;  /* 0x00000000001279c3 */ /* 0x000f700000008800 */
[----:B------:R-:W-:Y:S01]  /*1df0*/  BAR.SYNC.DEFER_BLOCKING 0x0 ;  /* 0x0000000000007b1d */ /* 0x000fe20000010000 */
[----:B------:R-:W-:Y:S01]  /*1e00*/  IMAD.SHL.U32 R3, R2, 0x8, RZ ;  /* 0x0000000802037824 */ /* 0x000fe200078e00ff */
[----:B------:R-:W-:-:S04]  /*1e10*/  SHF.R.U32.HI R17, RZ, 0x1, R2 ;  /* 0x00000001ff117819 */ /* 0x000fc80000011602 */
        /* <DEDUP_REMOVED lines=21> */
[----:B------:R-:W0:Y:S04]  /*1f70*/  LDS.64 R36, [R3+UR4+0x60] ;  /* 0x0000600403247984 */ /* 0x000e280008000a00 */
[----:B------:R5:W0:Y:S01]  /*1f80*/  LDS.64 R34, [R3+UR4+0x70] ;  /* 0x0000700403227984 */ /* 0x000a220008000a00 */
[----:B------:R-:W-:-:S04]  /*1f90*/  UIADD3 UR4, UPT, UPT, UR45, 0xf, -UR12 ;  /* 0x0000000f2d047890 */ /* 0x000fc8000fffe80c */
[----:B------:R-:W-:Y:S01]  /*1fa0*/  USHF.R.S32.HI UR5, URZ, 0x1f, UR4 ;  /* 0x0000001fff057899 */ /* 0x000fe20008011404 */
[----:B-----5:R-:W-:-:S03]  /*1fb0*/  SHF.L.U32 R3, R2, 0x2, RZ ;  /* 0x0000000202037819 */ /* 0x020fc600000006ff */
[----:B------:R-:W-:Y:S01]  /*1fc0*/  ULEA.HI UR5, UR5, UR4, URZ, 0x4 ;  /* 0x0000000405057291 */ /* 0x000fe2000f8f20ff */
[----:B------:R-:W-:-:S03]  /*1fd0*/  LOP3.LUT R4, R3, 0x4, RZ, 0xc0, !PT ;  /* 0x0000000403047812 */ /* 0x000fc600078ec0ff */
[----:B------:R-:W-:-:S06]  /*1fe0*/  ULOP3.LUT UR7, UR5, 0xfffffff0, URZ, 0xc0, !UPT ;  /* 0xfffffff005077892 */ /* 0x000fcc000f8ec0ff */
        /* <DEDUP_REMOVED lines=13> */
.L_x_499:
[----:B------:R-:W-:Y:S04]  /*20c0*/  BSSY B0, `(.L_x_500) ;  /* 0x000017f000007945 */ /* 0x000fe80003800000 */
[----:B------:R-:W-:Y:S05]  /*20d0*/  @P0 BRA `(.L_x_501) ;  /* 0x0000001400f40947 */ /* 0x000fea0003800000 */
[----:B-1----:R-:W-:Y:S01]  /*20e0*/  IABS R3, R0 ;  /* 0x0000000000037213 */ /* 0x002fe20000000000 */
[----:B------:R-:W1:Y:S01]  /*20f0*/  LDCU UR4, c[0x0][0x3f8] ;  /* 0x00007f00ff0477ac */ /* 0x000e620008000800 */
[----:B------:R-:W5:Y:S01]  /*2100*/  S2UR UR5, SR_CTAID.Y ;  /* 0x00000000000579c3 */ /* 0x000f620000002600 */
[----:B------:R-:W-:Y:S01]  /*2110*/  IMAD.U32 R10, RZ, RZ, UR7 ;  /* 0x00000007ff0a7e24 */ /* 0x000fe2000f8e00ff */
[----:B------:R-:W3:Y:S01]  /*2120*/  I2F.RP R6, R3 ;  /* 0x0000000300067306 */ /* 0x000ee20000209400 */
[----:B------:R-:W2:Y:S03]  /*2130*/  LDCU UR19, c[0x0][0x440] ;  /* 0x00008800ff1377ac */ /* 0x000ea60008000800 */
[----:B------:R-:W-:Y:S01]  /*2140*/  IADD3 R10, PT, PT, R10, UR12, RZ ;  /* 0x0000000c0a0a7c10 */ /* 0x000fe2000fffe0ff */
[----:B------:R-:W4:Y:S01]  /*2150*/  LDCU.64 UR16, c[0x0][0x420] ;  /* 0x00008400ff1077ac */ /* 0x000f220008000a00 */
[----:B------:R-:W2:Y:S02]  /*2160*/  LDC.64 R68, c[0x0][0x450] ;  /* 0x00011400ff447b82 */ /* 0x000ea40000000a00 */
[----:B---3--:R-:W3:Y:S01]  /*2170*/  MUFU.RCP R6, R6 ;  /* 0x0000000600067308 */ /* 0x008ee20000001000 */
[----:B-1----:R-:W-:-:S06]  /*2180*/  UIMAD UR4, UR38, UR4, UR46 ;  /* 0x00000004260472a4 */ /* 0x002fcc000f8e022e */
[----:B------:R-:W-:Y:S01]  /*2190*/  MOV R7, UR4 ;  /* 0x0000000400077c02 */ /* 0x000fe20008000f00 */
[----:B------:R-:W-:Y:S01]  /*21a0*/  UIADD3 UR4, UPT, UPT, UR13, 0x120, URZ ;  /* 0x000001200d047890 */ /* 0x000fe2000fffe0ff */
[----:B----4-:R-:W-:Y:S02]  /*21b0*/  ISETP.NE.U32.AND P0, PT, RZ, UR16, PT ;  /* 0x00000010ff007c0c */ /* 0x010fe4000bf05070 */
[----:B------:R-:W-:Y:S01]  /*21c0*/  LEA R7, R7, R4, 0x6 ;  /* 0x0000000407077211 */ /* 0x000fe200078e30ff */
[----:B------:R-:W-:Y:S01]  /*21d0*/  IMAD.MOV.U32 R4, RZ, RZ, RZ ;  /* 0x000000ffff047224 */ /* 0x000fe200078e00ff */
[----:B------:R-:W-:Y:S01]  /*21e0*/  ULEA UR4, UR18, UR4, 0x18 ;  /* 0x0000000412047291 */ /* 0x000fe2000f8ec0ff */
[----:B------:R-:W-:Y:S02]  /*21f0*/  ISETP.NE.AND.EX P0, PT, RZ, UR17, PT, P0 ;  /* 0x00000011ff007c0c */ /* 0x000fe4000bf05300 */
[----:B--2---:R-:W-:Y:S01]  /*2200*/  IMAD.WIDE R68, R7, 0x2, R68 ;  /* 0x0000000207447825 */ /* 0x004fe200078e0244 */
[----:B---3--:R-:W-:-:S03]  /*2210*/  IADD3 R5, PT, PT, R6, 0xffffffe, RZ ;  /* 0x0ffffffe06057810 */ /* 0x008fc60007ffe0ff */
[----:B-----5:R-:W-:Y:S01]  /*2220*/  IMAD R6, R0, UR5, RZ ;  /* 0x0000000500067c24 */ /* 0x020fe2000f8e02ff */
[----:B------:R-:W-:Y:S02]  /*2230*/  UIMAD UR5, UR46, UR19, UR45 ;  /* 0x000000132e0572a4 */ /* 0x000fe4000f8e022d */
[----:B------:R-:W1:Y:S02]  /*2240*/  F2I.FTZ.U32.TRUNC.NTZ R5, R5 ;  /* 0x0000000500057305 */ /* 0x000e64000021f000 */
[----:B------:R-:W-:Y:S01]  /*2250*/  SHF.R.S32.HI R7, RZ, 0x1f, R6 ;  /* 0x0000001fff077819 */ /* 0x000fe20000011406 */
[----:B-1----:R-:W-:-:S04]  /*2260*/  IMAD.MOV R8, RZ, RZ, -R5 ;  /* 0x000000ffff087224 */ /* 0x002fc800078e0a05 */
[----:B------:R-:W-:Y:S01]  /*2270*/  IMAD R9, R8, R3, RZ ;  /* 0x0000000308097224 */ /* 0x000fe200078e02ff */
[----:B------:R-:W-:-:S03]  /*2280*/  MOV R8, UR19 ;  /* 0x0000001300087c02 */ /* 0x000fc60008000f00 */
[----:B------:R-:W-:Y:S01]  /*2290*/  IMAD.HI.U32 R4, R5, R9, R4 ;  /* 0x0000000905047227 */ /* 0x000fe200078e0004 */
[C---:B------:R-:W-:Y:S01]  /*22a0*/  IADD3 R9, PT, PT, R17.reuse, UR12, RZ ;  /* 0x0000000c11097c10 */ /* 0x040fe2000fffe0ff */
[----:B------:R-:W1:Y:S01]  /*22b0*/  LDC R5, c[0x0][0x3f4] ;  /* 0x0000fd00ff057b82 */ /* 0x000e620000000800 */
[----:B------:R-:W-:Y:S02]  /*22c0*/  LEA R17, R17, UR4, 0x2 ;  /* 0x0000000411117c11 */ /* 0x000fe4000f8e10ff */
[--C-:B------:R-:W-:Y:S01]  /*22d0*/  IADD3 R6, P1, P2, R6, UR16, R9.reuse ;  /* 0x0000001006067c10 */ /* 0x100fe2000fa3e009 */
[----:B------:R-:W-:Y:S01]  /*22e0*/  IMAD R8, R8, UR5, R9 ;  /* 0x0000000508087c24 */ /* 0x000fe2000f8e0209 */
[----:B------:R-:W-:Y:S02]  /*22f0*/  IADD3 R9, PT, PT, R9, 0x1, RZ ;  /* 0x0000000109097810 */ /* 0x000fe40007ffe0ff */
[----:B------:R-:W-:-:S09]  /*2300*/  IADD3.X R7, PT, PT, R7, UR17, RZ, P1, P2 ;  /* 0x0000001107077c10 */ /* 0x000fd20008fe44ff */
.L_x_519:
[----:B0-----:R-:W2:Y:S01]  /*2310*/  @P0 LDG.E.U8 R13, desc[UR36][R6.64] ;  /* 0x00000024060d0981 */ /* 0x001ea2000c1e1100 */
[----:B------:R-:W-:Y:S01]  /*2320*/  VIADD R66, R9, 0xffffffff ;  /* 0xffffffff09427836 */ /* 0x000fe20000000000 */
[----:B-1----:R-:W-:Y:S01]  /*2330*/  MOV R0, R5 ;  /* 0x0000000500007202 */ /* 0x002fe20000000f00 */
[----:B------:R-:W-:Y:S03]  /*2340*/  BSSY.RECONVERGENT B1, `(.L_x_502) ;  /* 0x000002f000017945 */ /* 0x000fe60003800200 */
[----:B------:R-:W-:Y:S02]  /*2350*/  IABS R73, R66 ;  /* 0x0000004200497213 */ /* 0x000fe40000000000 */
[----:B------:R-:W-:Y:S02]  /*2360*/  IABS R14, R0 ;  /* 0x00000000000e7213 */ /* 0x000fe40000000000 */
[----:B------:R-:W-:Y:S01]  /*2370*/  ISETP.GE.AND P3, PT, R66, RZ, PT ;  /* 0x000000ff4200720c */ /* 0x000fe20003f66270 */
[----:B------:R-:W-:Y:S01]  /*2380*/  IMAD.HI.U32 R11, R4, R73, RZ ;  /* 0x00000049040b7227 */ /* 0x000fe200078e00ff */
[----:B------:R-:W-:-:S04]  /*2390*/  ISETP.NE.AND P4, PT, R0, RZ, PT ;  /* 0x000000ff0000720c */ /* 0x000fc80003f85270 */
[----:B------:R-:W-:-:S05]  /*23a0*/  IADD3 R12, PT, PT, -R11, RZ, RZ ;  /* 0x000000ff0b0c7210 */ /* 0x000fca0007ffe1ff */
[----:B------:R-:W-:-:S05]  /*23b0*/  IMAD R73, R14, R12, R73 ;  /* 0x0000000c0e497224 */ /* 0x000fca00078e0249 */
[----:B------:R-:W-:-:S13]  /*23c0*/  ISETP.GT.U32.AND P1, PT, R3, R73, PT ;  /* 0x000000490300720c */ /* 0x000fda0003f24070 */
[----:B------:R-:W-:-:S05]  /*23d0*/  @!P1 IMAD.IADD R73, R73, 0x1, -R14 ;  /* 0x0000000149499824 */ /* 0x000fca00078e0a0e */
[----:B------:R-:W-:-:S13]  /*23e0*/  ISETP.GT.U32.AND P1, PT, R3, R73, PT ;  /* 0x000000490300720c */ /* 0x000fda0003f24070 */
[----:B------:R-:W-:Y:S02]  /*23f0*/  @!P1 IADD3 R73, PT, PT, R73, -R14, RZ ;  /* 0x8000000e49499210 */ /* 0x000fe40007ffe0ff */
[----:B------:R-:W-:Y:S02]  /*2400*/  ISETP.GE.AND P1, PT, R66, UR45, PT ;  /* 0x0000002d42007c0c */ /* 0x000fe4000bf26270 */
[----:B------:R-:W-:Y:S02]  /*2410*/  @!P3 IADD3 R73, PT, PT, -R73, RZ, RZ ;  /* 0x000000ff4949b210 */ /* 0x000fe40007ffe1ff */
[----:B------:R-:W-:Y:S02]  /*2420*/  @!P4 LOP3.LUT R73, RZ, R0, RZ, 0x33, !PT ;  /* 0x00000000ff49c212 */ /* 0x000fe400078e33ff */
[----:B--2---:R-:W-:-:S07]  /*2430*/  ISETP.NE.AND P2, PT, R13, RZ, P0 ;  /* 0x000000ff0d00720c */ /* 0x004fce0000745270 */
[----:B------:R-:W-:Y:S06]  /*2440*/  @P1 BRA `(.L_x_503) ;  /* 0x0000000000781947 */ /* 0x000fec0003800000 */
[----:B------:R-:W-:-:S05]  /*2450*/  IMAD.SHL.U32 R11, R2, 0x4, RZ ;  /* 0x00000004020b7824 */ /* 0x000fca00078e00ff */
[----:B------:R-:W-:Y:S02]  /*2460*/  LOP3.LUT R71, R11, 0x4, RZ, 0xc0, !PT ;  /* 0x000000040b477812 */ /* 0x000fe400078ec0ff */
[----:B------:R-:W-:-:S03]  /*2470*/  SHF.L.U32 R11, R73, 0x3, RZ ;  /* 0x00000003490b7819 */ /* 0x000fc600000006ff */
[----:B------:R-:W-:-:S05]  /*2480*/  IMAD R12, R0, UR6, R71 ;  /* 0x00000006000c7c24 */ /* 0x000fca000f8e0247 */
[----:B------:R-:W-:-:S04]  /*2490*/  IADD3 R13, P3, PT, R11, R12, RZ ;  /* 0x0000000c0b0d7210 */ /* 0x000fc80007f7e0ff */
[----:B------:R-:W-:Y:S02]  /*24a0*/  LEA.HI.X.SX32 R12, R12, RZ, 0x1, P3 ;  /* 0x000000ff0c0c7211 */ /* 0x000fe400018f0eff */
[----:B0-----:R-:W-:-:S04]  /*24b0*/  LEA R50, P3, R13, UR8, 0x1 ;  /* 0x000000080d327c11 */ /* 0x001fc8000f8608ff */
        /* <DEDUP_REMOVED lines=16> */
[----:B------:R-:W-:-:S04]  /*25c0*/  IADD3 R11, P5, PT, R11, R12, RZ ;  /* 0x0000000c0b0b7210 */ /* 0x000fc80007fbe0ff */
[----:B------:R-:W-:Y:S02]  /*25d0*/  LEA.HI.X.SX32 R70, R12, RZ, 0x1, P5 ;  /* 0x000000ff0c467211 */ /* 0x000fe400028f0eff */
[----:B------:R-:W-:-:S04]  /*25e0*/  LEA R12, P5, R11, UR8, 0x1 ;  /* 0x000000080b0c7c11 */ /* 0x000fc8000f8a08ff */
[----:B------:R-:W-:Y:S01]  /*25f0*/  LEA.HI.X R13, R11, UR9, R70, 0x1, P5 ;  /* 0x000000090b0d7c11 */ /* 0x000fe2000a8f0c46 */
[----:B--2---:R-:W-:Y:S02]  /*2600*/  @P4 HMUL2 R50, R50, R14 ;  /* 0x0000000e32324232 */ /* 0x004fe40000000000 */
[----:B------:R-:W-:-:S05]  /*2610*/  @P3 HFMA2 R51, R51, R15, -RZ ;  /* 0x0000000f33333231 */ /* 0x000fca00001000ff */
[----:B------:R1:W-:Y:S02]  /*2620*/  STG.E.64 desc[UR36][R12.64], R50 ;  /* 0x000000320c007986 */ /* 0x0003e4000c101b24 */
.L_x_503:
[----:B0-----:R-:W-:Y:S05]  /*2630*/  BSYNC.RECONVERGENT B1 ;  /* 0x0000000000017941 */ /* 0x001fea0003800200 */
.L_x_502:
[----:B------:R-:W-:Y:S01]  /*2640*/  BSSY.RECONVERGENT B1, `(.L_x_504) ;  /* 0x000003e000017945 */ /* 0x000fe20003800200 */
[----:B------:R-:W-:-:S03]  /*2650*/  IMAD.IADD R11, R73, 0x1, R0 ;  /* 0x00000001490b7824 */ /* 0x000fc600078e0200 */
[----:B------:R-:W-:Y:S05]  /*2660*/  @P1 BRA `(.L_x_505) ;  /* 0x0000000000ec1947 */ /* 0x000fea0003800000 */
[----:B------:R-:W-:Y:S01]  /*2670*/  SHF.L.U32 R71, R2, 0x2, RZ ;  /* 0x0000000202477819 */ /* 0x000fe200000006ff */
[----:B------:R-:W-:Y:S01]  /*2680*/  UISETP.NE.AND UP0, UPT, UR21, URZ, UPT ;  /* 0x000000ff1500728c */ /* 0x000fe2000bf05270 */
[----:B------:R-:W-:Y:S02]  /*2690*/  SHF.L.U32 R14, R11, 0x3, RZ ;  /* 0x000000030b0e7819 */ /* 0x000fe400000006ff */
[----:B------:R-:W-:Y:S02]  /*26a0*/  LOP3.LUT R71, R71, 0x4, RZ, 0xc0, !PT ;  /* 0x0000000447477812 */ /* 0x000fe400078ec0ff */
[----:B------:R-:W-:Y:S02]  /*26b0*/  SHF.R.S32.HI R15, RZ, 0x1f, R14 ;  /* 0x0000001fff0f7819 */ /* 0x000fe4000001140e */
[C---:B------:R-:W-:Y:S01]  /*26c0*/  LEA R70, R0.reuse, R73, 0x1 ;  /* 0x0000004900467211 */ /* 0x040fe200078e08ff */
[----:B------:R-:W-:Y:S01]  /*26d0*/  IMAD R55, R0, UR6, R71 ;  /* 0x0000000600377c24 */ /* 0x000fe2000f8e0247 */
[----:B------:R-:W-:-:S02]  /*26e0*/  ISETP.NE.AND P6, PT, R16, RZ, PT ;  /* 0x000000ff1000720c */ /* 0x000fc40003fc5270 */
[----:B------:R-:W-:Y:S02]  /*26f0*/  SHF.L.U32 R70, R70, 0x3, RZ ;  /* 0x0000000346467819 */ /* 0x000fe400000006ff */
[----:B------:R-:W-:Y:S02]  /*2700*/  SHF.R.S32.HI R54, RZ, 0x1f, R55 ;  /* 0x0000001fff367819 */ /* 0x000fe40000011437 */
[----:B-1----:R-:W-:-:S05]  /*2710*/  IADD3 R12, P3, PT, R55, R14, RZ ;  /* 0x0000000e370c7210 */ /* 0x002fca0007f7e0ff */
[----:B------:R-:W-:Y:S01]  /*2720*/  IMAD.X R13, R54, 0x1, R15, P3 ;  /* 0x00000001360d7824 */ /* 0x000fe200018e060f */
        /* <DEDUP_REMOVED lines=14> */
[----:B------:R-:W-:-:S05]  /*2810*/  IMAD R74, R72, 0x40, R71 ;  /* 0x00000040484a7824 */ /* 0x000fca00078e0247 */
[----:B------:R-:W-:-:S04]  /*2820*/  IADD3 R72, P5, PT, R74, R14, RZ ;  /* 0x0000000e4a487210 */ /* 0x000fc80007fbe0ff */
[----:B------:R-:W-:Y:S02]  /*2830*/  LEA.HI.X.SX32 R15, R74, R15, 0x1, P5 ;  /* 0x0000000f4a0f7211 */ /* 0x000fe400028f0eff */
[----:B------:R-:W-:-:S04]  /*2840*/  LEA R14, P5, R72, UR8, 0x1 ;  /* 0x00000008480e7c11 */ /* 0x000fc8000f8a08ff */
[----:B------:R-:W-:Y:S01]  /*2850*/  LEA.HI.X R15, R72, UR9, R15, 0x1, P5 ;  /* 0x00000009480f7c11 */ /* 0x000fe2000a8f0c0f */
[----:B--2---:R-:W-:Y:S02]  /*2860*/  @P4 HMUL2 R52, R52, R12 ;  /* 0x0000000c34344232 */ /* 0x004fe40000000000 */
[----:B------:R-:W-:-:S05]  /*2870*/  @P3 HFMA2 R53, R53, R13, -RZ ;  /* 0x0000000d35353231 */ /* 0x000fca00001000ff */
[----:B------:R0:W-:Y:S02]  /*2880*/  STG.E.64 desc[UR36][R14.64], R52 ;  /* 0x000000340e007986 */ /* 0x0001e4000c101b24 */
.L_x_506:
[----:B------:R-:W-:Y:S02]  /*2890*/  SHF.R.S32.HI R13, RZ, 0x1f, R70 ;  /* 0x0000001fff0d7819 */ /* 0x000fe40000011446 */
[----:B------:R-:W-:-:S04]  /*28a0*/  IADD3 R55, P3, PT, R55, R70, RZ ;  /* 0x0000004637377210 */ /* 0x000fc80007f7e0ff */
[----:B------:R-:W-:Y:S02]  /*28b0*/  IADD3.X R12, PT, PT, R54, R13, RZ, P3, !PT ;  /* 0x0000000d360c7210 */ /* 0x000fe40001ffe4ff */
[----:B------:R-:W-:-:S04]  /*28c0*/  LEA R54, P3, R55, UR8, 0x1 ;  /* 0x0000000837367c11 */ /* 0x000fc8000f8608ff */
[----:B------:R-:W-:-:S06]  /*28d0*/  LEA.HI.X R55, R55, UR9, R12, 0x1, P3 ;  /* 0x0000000937377c11 */ /* 0x000fcc00098f0c0c */
[----:B------:R-:W5:Y:S01]  /*28e0*/  LDG.E.64 R54, desc[UR36][R54.64] ;  /* 0x0000002436367981 */ /* 0x000f62000c1e1b00 */
[----:B------:R-:W-:Y:S05]  /*28f0*/  BRA.U UP0, `(.L_x_505) ;  /* 0x0000000100487547 */ /* 0x000fea000b800000 */
[----:B------:R-:W-:Y:S01]  /*2900*/  VOTEU.ANY UP0, P6 ;  /* 0x0000000000ff7886 */ /* 0x000fe20003000100 */
[----:B------:R-:W-:-:S13]  /*2910*/  PLOP3.LUT P3, PT, PT, PT, UP0, 0x80, 0x8 ;  /* 0x000000000008781c */ /* 0x000fda0003f6f008 */
[----:B0-----:R-:W2:Y:S01]  /*2920*/  @P3 LDG.E.64 R14, desc[UR36][R68.64+0x20] ;  /* 0x00002024440e3981 */ /* 0x001ea2000c1e1b00 */
[----:B------:R-:W0:Y:S01]  /*2930*/  S2UR UR4, SR_CTAID.Y ;  /* 0x00000000000479c3 */ /* 0x000e220000002600 */
[----:B------:R-:W-:Y:S01]  /*2940*/  PLOP3.LUT P4, PT, PT, PT, UP0, 0x80, 0x8 ;  /* 0x000000000008781c */ /* 0x000fe20003f8f008 */
[----:B-----5:R-:W-:Y:S01]  /*2950*/  HADD2 R54, R54, R28 ;  /* 0x0000001c36367230 */ /* 0x020fe20000000000 */
[----:B------:R-:W-:Y:S01]  /*2960*/  PLOP3.LUT P3, PT, PT, PT, UP0, 0x80, 0x8 ;  /* 0x000000000008781c */ /* 0x000fe20003f6f008 */
[----:B------:R-:W-:Y:S01]  /*2970*/  HFMA2 R55, R55, 1, 1, R29 ;  /* 0x3c003c0037377831 */ /* 0x000fe2000000001d */
[----:B0-----:R-:W-:-:S06]  /*2980*/  UIMAD UR4, UR4, UR20, UR46 ;  /* 0x00000014040472a4 */ /* 0x001fcc000f8e022e */
[----:B------:R-:W-:-:S05]  /*2990*/  IMAD R12, R0, UR4, RZ ;  /* 0x00000004000c7c24 */ /* 0x000fca000f8e02ff */
[----:B------:R-:W-:-:S04]  /*29a0*/  LEA R12, R12, R71, 0x6 ;  /* 0x000000470c0c7211 */ /* 0x000fc800078e30ff */
[----:B------:R-:W-:-:S04]  /*29b0*/  IADD3 R70, P5, PT, R12, R70, RZ ;  /* 0x000000460c467210 */ /* 0x000fc80007fbe0ff */
[----:B------:R-:W-:Y:S02]  /*29c0*/  LEA.HI.X.SX32 R13, R12, R13, 0x1, P5 ;  /* 0x0000000d0c0d7211 */ /* 0x000fe400028f0eff */
[----:B------:R-:W-:-:S04]  /*29d0*/  LEA R12, P5, R70, UR8, 0x1 ;  /* 0x00000008460c7c11 */ /* 0x000fc8000f8a08ff */
[----:B------:R-:W-:Y:S01]  /*29e0*/  LEA.HI.X R13, R70, UR9, R13, 0x1, P5 ;  /* 0x00000009460d7c11 */ /* 0x000fe2000a8f0c0d */
[----:B--2---:R-:W-:Y:S02]  /*29f0*/  @P4 HMUL2 R54, R54, R14 ;  /* 0x0000000e36364232 */ /* 0x004fe40000000000 */
[----:B------:R-:W-:-:S05]  /*2a00*/  @P3 HFMA2 R55, R55, R15, -RZ ;  /* 0x0000000f37373231 */ /* 0x000fca00001000ff */
[----:B------:R2:W-:Y:S02]  /*2a10*/  STG.E.64 desc[UR36][R12.64], R54 ;  /* 0x000000360c007986 */ /* 0x0005e4000c101b24 */
.L_x_505:
[----:B------:R-:W-:Y:S05]  /*2a20*/  BSYNC.RECONVERGENT B1 ;  /* 0x0000000000017941 */ /* 0x000fea0003800200 */
.L_x_504:
[----:B------:R-:W-:Y:S04]  /*2a30*/  BSSY.RECONVERGENT B1, `(.L_x_507) ;  /* 0x000003e000017945 */ /* 0x000fe80003800200 */
[----:B------:R-:W-:Y:S05]  /*2a40*/  @P1 BRA `(.L_x_508) ;  /* 0x0000000000f01947 */ /* 0x000fea0003800000 */
[----:B------:R-:W-:Y:S01]  /*2a50*/  IMAD.SHL.U32 R71, R2, 0x4, RZ ;  /* 0x0000000402477824 */ /* 0x000fe200078e00ff */
[C---:B0-----:R-:W-:Y:S01]  /*2a60*/  LEA R14, R0.reuse, R11, 0x1 ;  /* 0x0000000b000e7211 */ /* 0x041fe200078e08ff */
[----:B------:R-:W-:Y:S01]  /*2a70*/  UISETP.NE.AND UP0, UPT, UR21, URZ, UPT ;  /* 0x000000ff1500728c */ /* 0x000fe2000bf05270 */
[----:B------:R-:W-:Y:S02]  /*2a80*/  LEA R70, R0, R73, 0x2 ;  /* 0x0000004900467211 */ /* 0x000fe400078e10ff */
[----:B------:R-:W-:Y:S01]  /*2a90*/  LOP3.LUT R71, R71, 0x4, RZ, 0xc0, !PT ;  /* 0x0000000447477812 */ /* 0x000fe200078ec0ff */
[----:B------:R-:W-:Y:S01]  /*2aa0*/  IMAD.SHL.U32 R14, R14, 0x8, RZ ;  /* 0x000000080e0e7824 */ /* 0x000fe200078e00ff */
[----:B------:R-:W-:Y:S02]  /*2ab0*/  SHF.L.U32 R70, R70, 0x3, RZ ;  /* 0x0000000346467819 */ /* 0x000fe400000006ff */
[----:B------:R-:W-:Y:S01]  /*2ac0*/  ISETP.NE.AND P6, PT, R16, RZ, PT ;  /* 0x000000ff1000720c */ /* 0x000fe20003fc5270 */
[----:B------:R-:W-:Y:S01]  /*2ad0*/  IMAD R57, R0, UR6, R71 ;  /* 0x0000000600397c24 */ /* 0x000fe2000f8e0247 */
[----:B------:R-:W-:-:S02]  /*2ae0*/  SHF.R.S32.HI R15, RZ, 0x1f, R14 ;  /* 0x0000001fff0f7819 */ /* 0x000fc4000001140e */
[----:B------:R-:W-:Y:S02]  /*2af0*/  SHF.R.S32.HI R72, RZ, 0x1f, R70 ;  /* 0x0000001fff487819 */ /* 0x000fe40000011446 */
[----:B------:R-:W-:Y:S02]  /*2b00*/  SHF.R.S32.HI R59, RZ, 0x1f, R57 ;  /* 0x0000001fff3b7819 */ /* 0x000fe40000011439 */
[C---:B-12---:R-:W-:Y:S02]  /*2b10*/  IADD3 R13, P3, PT, R57.reuse, R14, RZ ;  /* 0x0000000e390d7210 */ /* 0x046fe40007f7e0ff */
[----:B------:R-:W-:Y:S02]  /*2b20*/  IADD3 R12, P4, PT, R57, R70, RZ ;  /* 0x00000046390c7210 */ /* 0x000fe40007f9e0ff */
[----:B------:R-:W-:Y:S02]  /*2b30*/  IADD3.X R58, PT, PT, R59, R15, RZ, P3, !PT ;  /* 0x0000000f3b3a7210 */ /* 0x000fe40001ffe4ff */
[----:B------:R-:W-:-:S04]  /*2b40*/  LEA R56, P3, R13, UR8, 0x1 ;  /* 0x000000080d387c11 */ /* 0x000fc8000f8608ff */
[----:B------:R-:W-:Y:S01]  /*2b50*/  LEA.HI.X R57, R13, UR9, R58, 0x1, P3 ;  /* 0x000000090d397c11 */ /* 0x000fe200098f0c3a */
[----:B------:R-:W-:Y:S01]  /*2b60*/  IMAD.X R13, R59, 0x1, R72, P4 ;  /* 0x000000013b0d7824 */ /* 0x000fe200020e0648 */
[----:B------:R-:W-:-:S04]  /*2b70*/  LEA R58, P3, R12, UR8, 0x1 ;  /* 0x000000080c3a7c11 */ /* 0x000fc8000f8608ff */
[----:B------:R-:W5:Y:S01]  /*2b80*/  LDG.E.64 R56, desc[UR36][R56.64] ;  /* 0x0000002438387981 */ /* 0x000f62000c1e1b00 */
[----:B------:R-:W-:Y:S01]  /*2b90*/  LEA.HI.X R59, R12, UR9, R13, 0x1, P3 ;  /* 0x000000090c3b7c11 */ /* 0x000fe200098f0c0d */
[----:B------:R-:W-:Y:S07]  /*2ba0*/  BRA.U UP0, `(.L_x_509) ;  /* 0x0000000100487547 */ /* 0x000fee000b800000 */
        /* <DEDUP_REMOVED lines=18> */
.L_x_509:
        /* <DEDUP_REMOVED lines=20> */
.L_x_508:
[----:B------:R-:W-:Y:S05]  /*2e10*/  BSYNC.RECONVERGENT B1 ;  /* 0x0000000000017941 */ /* 0x000fea0003800200 */
.L_x_507:
[----:B0-----:R-:W-:Y:S01]  /*2e20*/  IMAD R15, R0, 0x4, R11 ;  /* 0x00000004000f7824 */ /* 0x001fe200078e020b */
[----:B------:R-:W-:Y:S01]  /*2e30*/  BSSY.RECONVERGENT B1, `(.L_x_510) ;  /* 0x0000023000017945 */ /* 0x000fe20003800200 */
[----:B-----5:R-:W-:-:S03]  /*2e40*/  HMUL2 R11, R48, R50 ;  /* 0x00000032300b7232 */ /* 0x020fc60000000000 */
[----:B------:R-:W-:Y:S01]  /*2e50*/  IADD3 R71, PT, PT, R15, R0, RZ ;  /* 0x000000000f477210 */ /* 0x000fe20007ffe0ff */
[----:B------:R-:W-:Y:S06]  /*2e60*/  @P1 BRA `(.L_x_511) ;  /* 0x00000000007c1947 */ /* 0x000fec0003800000 */
[----:B-123--:R-:W-:Y:S01]  /*2e70*/  SHF.L.U32 R13, R2, 0x2, RZ ;  /* 0x00000002020d7819 */ /* 0x00efe200000006ff */
[----:B------:R-:W-:-:S03]  /*2e80*/  IMAD.SHL.U32 R70, R15, 0x8, RZ ;  /* 0x000000080f467824 */ /* 0x000fc600078e00ff */
[----:B------:R-:W-:Y:S02]  /*2e90*/  LOP3.LUT R13, R13, 0x4, RZ, 0xc0, !PT ;  /* 0x000000040d0d7812 */ /* 0x000fe400078ec0ff */
[----:B------:R-:W-:-:S03]  /*2ea0*/  SHF.R.S32.HI R12, RZ, 0x1f, R70 ;  /* 0x0000001fff0c7819 */ /* 0x000fc60000011446 */
[----:B------:R-:W-:-:S05]  /*2eb0*/  IMAD R15, R0, UR6, R13 ;  /* 0x00000006000f7c24 */ /* 0x000fca000f8e020d */
        /* <DEDUP_REMOVED lines=26> */
.L_x_511:
[----:B------:R-:W-:Y:S05]  /*3060*/  BSYNC.RECONVERGENT B1 ;  /* 0x0000000000017941 */ /* 0x000fea0003800200 */
.L_x_510:
[----:B------:R-:W-:Y:S04]  /*3070*/  BSSY.RECONVERGENT B1, `(.L_x_512) ;  /* 0x0000021000017945 */ /* 0x000fe80003800200 */
[----:B------:R-:W-:Y:S05]  /*3080*/  @P1 BRA `(.L_x_513) ;  /* 0x00000000007c1947 */ /* 0x000fea0003800000 */
[----:B0123--:R-:W-:Y:S01]  /*3090*/  SHF.L.U32 R12, R2, 0x2, RZ ;  /* 0x00000002020c7819 */ /* 0x00ffe200000006ff */
        /* <DEDUP_REMOVED lines=30> */
.L_x_513:
[----:B------:R-:W-:Y:S05]  /*3280*/  BSYNC.RECONVERGENT B1 ;  /* 0x0000000000017941 */ /* 0x000fea0003800200 */
.L_x_512:
[----:B01234-:R-:W-:Y:S02]  /*3290*/  HMUL2 R12, R49, R51 ;  /* 0x00000033310c7232 */ /* 0x01ffe40000000000 */
[----:B------:R-:W-:Y:S01]  /*32a0*/  HFMA2 R11, R46, R52, R11 ;  /* 0x000000342e0b7231 */ /* 0x000fe2000000000b */
[----:B------:R-:W-:Y:S01]  /*32b0*/  BSSY.RECONVERGENT B1, `(.L_x_514) ;  /* 0x0000029000017945 */ /* 0x000fe20003800200 */
[----:B------:R-:W-:Y:S02]  /*32c0*/  HFMA2 R12, R47, R53, R12 ;  /* 0x000000352f0c7231 */ /* 0x000fe4000000000c */
[----:B------:R-:W-:Y:S02]  /*32d0*/  HFMA2 R11, R44, R54, R11 ;  /* 0x000000362c0b7231 */ /* 0x000fe4000000000b */
[----:B------:R-:W-:Y:S02]  /*32e0*/  HFMA2 R12, R45, R55, R12 ;  /* 0x000000372d0c7231 */ /* 0x000fe4000000000c */
[----:B------:R-:W-:-:S02]  /*32f0*/  HFMA2 R11, R42, R56, R11 ;  /* 0x000000382a0b7231 */ /* 0x000fc4000000000b */
[----:B------:R-:W-:Y:S02]  /*3300*/  HFMA2 R12, R43, R57, R12 ;  /* 0x000000392b0c7231 */ /* 0x000fe4000000000c */
[----:B------:R-:W-:Y:S02]  /*3310*/  HFMA2 R11, R40, R58, R11 ;  /* 0x0000003a280b7231 */ /* 0x000fe4000000000b */
[----:B------:R-:W-:Y:S01]  /*3320*/  HFMA2 R70, R41, R59, R12 ;  /* 0x0000003b29467231 */ /* 0x000fe2000000000c */
[----:B------:R-:W-:Y:S06]  /*3330*/  @P1 BRA `(.L_x_515) ;  /* 0x0000000000801947 */ /* 0x000fec0003800000 */
[----:B------:R-:W-:Y:S01]  /*3340*/  SHF.L.U32 R13, R2, 0x2, RZ ;  /* 0x00000002020d7819 */ /* 0x000fe200000006ff */
[----:B------:R-:W-:-:S03]  /*3350*/  IMAD.IADD R71, R71, 0x1, R0 ;  /* 0x0000000147477824 */ /* 0x000fc600078e0200 */
[----:B------:R-:W-:Y:S02]  /*3360*/  LOP3.LUT R13, R13, 0x4, RZ, 0xc0, !PT ;  /* 0x000000040d0d7812 */ /* 0x000fe400078ec0ff */
[----:B------:R-:W-:-:S03]  /*3370*/  SHF.L.U32 R71, R71, 0x3, RZ ;  /* 0x0000000347477819 */ /* 0x000fc600000006ff */
[----:B------:R-:W-:Y:S01]  /*3380*/  IMAD R15, R0, UR6, R13 ;  /* 0x00000006000f7c24 */ /* 0x000fe2000f8e020d */
[----:B------:R-:W-:-:S04]  /*3390*/  SHF.R.S32.HI R12, RZ, 0x1f, R71 ;  /* 0x0000001fff0c7819 */ /* 0x000fc80000011447 */
        /* <DEDUP_REMOVED lines=26> */
.L_x_515:
[----:B------:R-:W-:Y:S05]  /*3540*/  BSYNC.RECONVERGENT B1 ;  /* 0x0000000000017941 */ /* 0x000fea0003800200 */
.L_x_514:
[----:B-----5:R-:W-:Y:S02]  /*3550*/  HFMA2 R11, R38, R60, R11 ;  /* 0x0000003c260b7231 */ /* 0x020fe4000000000b */
[----:B------:R-:W-:Y:S01]  /*3560*/  HFMA2 R70, R39, R61, R70 ;  /* 0x0000003d27467231 */ /* 0x000fe20000000046 */
[----:B------:R-:W-:Y:S01]  /*3570*/  UMOV UR4, 0xffffffff ;  /* 0xffffffff00047882 */ /* 0x000fe20000000000 */
[----:B------:R-:W-:Y:S02]  /*3580*/  HFMA2 R11, R36, R62, R11 ;  /* 0x0000003e240b7231 */ /* 0x000fe4000000000b */
[----:B------:R-:W-:Y:S02]  /*3590*/  HFMA2 R70, R37, R63, R70 ;  /* 0x0000003f25467231 */ /* 0x000fe40000000046 */
[----:B------:R-:W-:Y:S02]  /*35a0*/  HFMA2 R11, R34, R64, R11 ;  /* 0x00000040220b7231 */ /* 0x000fe4000000000b */
[----:B------:R-:W-:-:S04]  /*35b0*/  HFMA2 R70, R35, R65, R70 ;  /* 0x0000004123467231 */ /* 0x000fc80000000046 */
[----:B------:R-:W-:Y:S01]  /*35c0*/  HADD2 R11, R11, R70 ;  /* 0x000000460b0b7230 */ /* 0x000fe20000000000 */
[----:B------:R-:W-:-:S04]  /*35d0*/  LOP3.LUT R70, R2, 0x1, RZ, 0xc0, !PT ;  /* 0x0000000102467812 */ /* 0x000fc800078ec0ff */
[--C-:B0-----:R-:W-:Y:S02]  /*35e0*/  HADD2.F32 R13, -RZ, R11.reuse.H0_H0 ;  /* 0x2000000bff0d7230 */ /* 0x101fe40000004100 */
[----:B------:R-:W-:-:S05]  /*35f0*/  HADD2.F32 R12, -RZ, R11.H1_H1 ;  /* 0x3000000bff0c7230 */ /* 0x000fca0000004100 */
[----:B------:R-:W-:Y:S01]  /*3600*/  FADD.FTZ R13, R13, R12 ;  /* 0x0000000c0d0d7221 */ /* 0x000fe20000010000 */
[----:B------:R-:W-:Y:S06]  /*3610*/  BRA.DIV UR4, `(.L_x_516) ;  /* 0x0000005604e87947 */ /* 0x000fec000b800000 */
[----:B------:R0:W1:Y:S02]  /*3620*/  SHFL.BFLY PT, R14, R13, 0x1, 0x1f ;  /* 0x0c201f000d0e7f89 */ /* 0x00006400000e0000 */
.L_x_598:
        /* <DEDUP_REMOVED lines=13> */
[----:B------:R-:W-:Y:S01]  /*3700*/  IMAD.U32 R12, RZ, RZ, UR4 ;  /* 0x00000004ff0c7e24 */ /* 0x000fe2000f8e00ff */
[----:B0-----:R-:W-:Y:S01]  /*3710*/  MOV R13, UR5 ;  /* 0x00000005000d7c02 */ /* 0x001fe20008000f00 */
[----:B--2---:R-:W-:-:S03]  /*3720*/  @P1 IMAD.WIDE R14, R8, 0x2, R14 ;  /* 0x00000002080e1825 */ /* 0x004fc600078e020e */
[----:B------:R-:W0:Y:S01]  /*3730*/  @UP0 LDCU UR4, c[0x0][0x408] ;  /* 0x00008100ff0407ac */ /* 0x000e220008000800 */
[----:B------:R-:W2:Y:S01]  /*3740*/  @P4 LDG.E.U16 R12, desc[UR36][R12.64] ;  /* 0x000000240c0c4981 */ /* 0x000ea2000c1e1500 */
[----:B------:R-:W0:Y:S03]  /*3750*/  @UP0 LDCU UR5, c[0x0][0x430] ;  /* 0x00008600ff0507ac */ /* 0x000e260008000800 */
[----:B------:R-:W3:Y:S01]  /*3760*/  @P1 LDG.E.U16 R14, desc[UR36][R14.64] ;  /* 0x000000240e0e1981 */ /* 0x000ee2000c1e1500 */
[----:B0-----:R-:W-:-:S06]  /*3770*/  @UP0 UIADD3 UR4, UPT, UPT, UR4, UR5, URZ ;  /* 0x0000000504040290 */ /* 0x001fcc000fffe0ff */
[----:B------:R-:W-:-:S04]  /*3780*/  @P4 ISETP.GE.AND P3, PT, R66, UR4, PT ;  /* 0x0000000442004c0c */ /* 0x000fc8000bf66270 */
[----:B------:R-:W-:-:S04]  /*3790*/  @P4 SEL R70, RZ, UR39, P3 ;  /* 0x00000027ff464c07 */ /* 0x000fc80009800000 */
[----:B------:R-:W-:-:S04]  /*37a0*/  @P4 IADD3 R70, PT, PT, R9, -UR44, R70 ;  /* 0x8000002c09464c10 */ /* 0x000fc8000fffe046 */
[----:B------:R-:W-:Y:S01]  /*37b0*/  @P4 I2FP.F32.S32 R70, R70 ;  /* 0x0000004600464245 */ /* 0x000fe20000201400 */
[----:B--2---:R-:W-:Y:S02]  /*37c0*/  @P4 HADD2.F32 R71, -RZ, R12.H0_H0 ;  /* 0x2000000cff474230 */ /* 0x004fe40000004100 */
[----:B---3--:R-:W-:-:S05]  /*37d0*/  @P1 HADD2.F32 R66, -RZ, R14.H0_H0 ;  /* 0x2000000eff421230 */ /* 0x008fca0000004100 */
[----:B------:R-:W-:-:S04]  /*37e0*/  @P1 FADD.FTZ R11, R11, R66 ;  /* 0x000000420b0b1221 */ /* 0x000fc80000010000 */
[----:B------:R-:W-:-:S05]  /*37f0*/  @P4 FFMA.FTZ R11, R70, R71, R11 ;  /* 0x00000047460b4223 */ /* 0x000fca000001000b */
[----:B------:R1:W-:Y:S01]  /*3800*/  STS [R17], R11 ;  /* 0x0000000b11007388 */ /* 0x0003e20000000800 */
[----:B------:R-:W-:-:S07]  /*3810*/  @!P2 FMNMX.FTZ R67, R67, R11, !PT ;  /* 0x0000000b4343a209 */ /* 0x000fce0007810000 */
.L_x_518:
[----:B------:R-:W-:Y:S05]  /*3820*/  BSYNC.RECONVERGENT B1 ;  /* 0x0000000000017941 */ /* 0x000fea0003800200 */
.L_x_517:
[C---:B-1----:R-:W-:Y:S01]  /*3830*/  IADD3 R11, PT, PT, R9.reuse, 0x3f, RZ ;  /* 0x0000003f090b7810 */ /* 0x042fe20007ffe0ff */
[----:B------:R-:W-:Y:S01]  /*3840*/  VIADD R9, R9, 0x40 ;  /* 0x0000004009097836 */ /* 0x000fe20000000000 */
[----:B------:R-:W-:Y:S02]  /*3850*/  IADD3 R6, P2, PT, R6, 0x40, RZ ;  /* 0x0000004006067810 */ /* 0x000fe40007f5e0ff */
[----:B------:R-:W-:Y:S02]  /*3860*/  ISETP.GE.AND P1, PT, R11, R10, PT ;  /* 0x0000000a0b00720c */ /* 0x000fe40003f26270 */
[----:B------:R-:W-:Y:S01]  /*3870*/  IADD3 R17, PT, PT, R17, 0x100, RZ ;  /* 0x0000010011117810 */ /* 0x000fe20007ffe0ff */
[----:B------:R-:W-:Y:S01]  /*3880*/  IMAD.X R7, RZ, RZ, R7, P2 ;  /* 0x000000ffff077224 */ /* 0x000fe200010e0607 */
[----:B------:R-:W-:-:S09]  /*3890*/  IADD3 R8, PT, PT, R8, 0x40, RZ ;  /* 0x0000004008087810 */ /* 0x000fd20007ffe0ff */
[----:B------:R-:W-:Y:S05]  /*38a0*/  @!P1 BRA `(.L_x_519) ;  /* 0xffffffe800989947 */ /* 0x000fea000383ffff */
.L_x_501:
[----:B0-----:R-:W-:Y:S05]  /*38b0*/  BSYNC B0 ;  /* 0x0000000000007941 */ /* 0x001fea0003800000 */
.L_x_500:
        /* <DEDUP_REMOVED lines=9> */
.L_x_604:
[----:B------:R-:W5:Y:S01]  /*3950*/  S2R R18, SR_CgaCtaId ;  /* 0x0000000000127919 */ /* 0x000f620000008800 */
[----:B------:R-:W-:Y:S01]  /*3960*/  LOP3.LUT P0, R5, R2, 0x1f, RZ, 0xc0, !PT ;  /* 0x0000001f02057812 */ /* 0x000fe2000780c0ff */
[----:B------:R-:W-:Y:S05]  /*3970*/  WARPSYNC.ALL ;  /* 0x0000000000007948 */ /* 0x000fea0003800000 */
[----:B------:R-:W-:Y:S02]  /*3980*/  MOV R13, 0x400 ;  /* 0x00000400000d7802 */ /* 0x000fe40000000f00 */
[----:B------:R-:W-:Y:S02]  /*3990*/  SHF.R.U32.HI R3, RZ, 0x3, R2 ;  /* 0x00000003ff037819 */ /* 0x000fe40000011602 */
[----:B-1----:R-:W-:-:S02]  /*39a0*/  FMNMX.FTZ R7, R4, R14, !PT ;  /* 0x0000000e04077209 */ /* 0x002fc40007810000 */
[----:B-----5:R-:W-:-:S04]  /*39b0*/  LEA R6, R18, R13, 0x18 ;  /* 0x0000000d12067211 */ /* 0x020fc800078ec0ff */
[----:B0-----:R-:W-:-:S05]  /*39c0*/  IADD3 R4, PT, PT, R3, R6, RZ ;  /* 0x0000000603047210 */ /* 0x001fca0007ffe0ff */
[----:B------:R-:W-:Y:S01]  /*39d0*/  @!P0 STS [R4], R7 ;  /* 0x0000000704008388 */ /* 0x000fe20000000800 */
[----:B------:R-:W-:Y:S01]  /*39e0*/  BAR.SYNC.DEFER_BLOCKING 0x0 ;  /* 0x0000000000007b1d */ /* 0x000fe20000010000 */
[C---:B------:R-:W-:Y:S01]  /*39f0*/  ISETP.GT.U32.AND P0, PT, R5.reuse, 0x3, PT ;  /* 0x000000030500780c */ /* 0x040fe20003f04070 */
[----:B------:R-:W-:Y:S01]  /*3a00*/  IMAD.MOV.U32 R10, RZ, RZ, -0x800001 ;  /* 0xff7fffffff0a7424 */ /* 0x000fe200078e00ff */
[----:B------:R-:W-:-:S03]  /*3a10*/  LEA R6, R5, R6, 0x2 ;  /* 0x0000000605067211 */ /* 0x000fc600078e10ff */
[----:B------:R-:W-:Y:S08]  /*3a20*/  BSSY.RECONVERGENT B0, `(.L_x_521) ;  /* 0x0000156000007945 */ /* 0x000ff00003800200 */
[----:B------:R-:W0:Y:S04]  /*3a30*/  @!P0 LDS R10, [R6] ;  /* 0x00000000060a8984 */ /* 0x000e280000000800 */
[----:B0-----:R-:W0:Y:S02]  /*3a40*/  SHFL.BFLY PT, R7, R10, 0x2, 0x1f ;  /* 0x0c401f000a077f89 */ /* 0x001e2400000e0000 */
[----:B0-----:R-:W-:-:S02]  /*3a50*/  FMNMX.FTZ R11, R7, R10, !PT ;  /* 0x0000000a070b7209 */ /* 0x001fc40007810000 */
[----:B------:R-:W-:-:S03]  /*3a60*/  IADD3 R7, PT, PT, R2, UR12, RZ ;  /* 0x0000000c02077c10 */ /* 0x000fc6000fffe0ff */
[----:B------:R-:W0:Y:S01]  /*3a70*/  SHFL.BFLY PT, R8, R11, 0x1, 0x1f ;  /* 0x0c201f000b087f89 */ /* 0x000e2200000e0000 */
[----:B------:R-:W-:Y:S02]  /*3a80*/  ISETP.GE.AND P0, PT, R7, UR44, PT ;  /* 0x0000002c07007c0c */ /* 0x000fe4000bf06270 */
[----:B0-----:R-:W-:Y:S01]  /*3a90*/  FMNMX.FTZ R9, R11, R8, !PT ;  /* 0x000000080b097209 */ /* 0x001fe20007810000 */
[----:B------:R-:W-:-:S05]  /*3aa0*/  HFMA2 R8, -RZ, RZ, 0, 0 ;  /* 0x00000000ff087431 */ /* 0x000fca00000001ff */
[----:B------:R-:W0:Y:S05]  /*3ab0*/  SHFL.IDX PT, R9, R9, RZ, 0x1f ;  /* 0x00001fff09097589 */ /* 0x000e2a00000e0000 */
[----:B------:R-:W-:Y:S05]  /*3ac0*/  @P0 BRA `(.L_x_522) ;  /* 0x00000014002c0947 */ /* 0x000fea0003800000 */
[----:B------:R-:W1:Y:S02]  /*3ad0*/  LDC.64 R10, c[0x0][0x420] ;  /* 0x00010800ff0a7b82 */ /* 0x000e640000000a00 */
[----:B-1----:R-:W-:-:S04]  /*3ae0*/  ISETP.NE.U32.AND P0, PT, R10, RZ, PT ;  /* 0x000000ff0a00720c */ /* 0x002fc80003f05070 */
[----:B------:R-:W-:-:S13]  /*3af0*/  ISETP.NE.AND.EX P0, PT, R11, RZ, PT, P0 ;  /* 0x000000ff0b00720c */ /* 0x000fda0003f05300 */
[----:B------:R-:W-:Y:S05]  /*3b00*/  @P0 BRA `(.L_x_523) ;  /* 0x0000000c00940947 */ /* 0x000fea0003800000 */
[----:B------:R-:W-:Y:S01]  /*3b10*/  IMAD.MOV.U32 R0, RZ, RZ, 0x80 ;  /* 0x00000080ff007424 */ /* 0x000fe200078e00ff */
[----:B------:R-:W-:Y:S01]  /*3b20*/  LOP3.LUT R11, RZ, R2, RZ, 0x33, !PT ;  /* 0x00000002ff0b7212 */ /* 0x000fe200078e33ff */
[----:B------:R-:W-:Y:S01]  /*3b30*/  BSSY.RECONVERGENT B1, `(.L_x_524) ;  /* 0x000001c000017945 */ /* 0x000fe20003800200 */
[----:B------:R-:W-:Y:S02]  /*3b40*/  MOV R10, R7 ;  /* 0x00000007000a7202 */ /* 0x000fe40000000f00 */
[----:B------:R-:W-:-:S04]  /*3b50*/  VIADDMNMX R0, R7, R0, UR44, !PT ;  /* 0x0000002c07007e46 */ /* 0x000fc8000f800100 */
[----:B------:R-:W-:-:S04]  /*3b60*/  IADD3 R0, PT, PT, R0, -UR12, R11 ;  /* 0x8000000c00007c10 */ /* 0x000fc8000fffe00b */
[C---:B------:R-:W-:Y:S02]  /*3b70*/  LOP3.LUT R8, R0.reuse, 0x180, RZ, 0xc0, !PT ;  /* 0x0000018000087812 */ /* 0x040fe400078ec0ff */
[----:B------:R-:W-:Y:S02]  /*3b80*/  ISETP.GE.U32.AND P1, PT, R0, 0x180, PT ;  /* 0x000001800000780c */ /* 0x000fe40003f26070 */
[----:B------:R-:W-:Y:S02]  /*3b90*/  ISETP.NE.AND P0, PT, R8, 0x180, PT ;  /* 0x000001800800780c */ /* 0x000fe40003f05270 */
[----:B------:R-:W-:-:S11]  /*3ba0*/  MOV R8, RZ ;  /* 0x000000ff00087202 */ /* 0x000fd60000000f00 */
[----:B------:R-:W-:Y:S05]  /*3bb0*/  @!P0 BRA `(.L_x_525) ;  /* 0x00000000004c8947 */ /* 0x000fea0003800000 */
[----:B------:R-:W-:Y:S01]  /*3bc0*/  VIADD R11, R13, 0x120 ;  /* 0x000001200d0b7836 */ /* 0x000fe20000000000 */
[----:B------:R-:W-:Y:S01]  /*3bd0*/  LEA.HI R0, R0, 0x1, RZ, 0x19 ;  /* 0x0000000100007811 */ /* 0x000fe200078fc8ff */
[----:B------:R-:W-:Y:S01]  /*3be0*/  HFMA2 R8, -RZ, RZ, 0, 0 ;  /* 0x00000000ff087431 */ /* 0x000fe200000001ff */
[----:B------:R-:W-:Y:S02]  /*3bf0*/  MOV R10, R7 ;  /* 0x00000007000a7202 */ /* 0x000fe40000000f00 */
[----:B------:R-:W-:Y:S02]  /*3c00*/  LEA R11, R18, R11, 0x18 ;  /* 0x0000000b120b7211 */ /* 0x000fe400078ec0ff */
[----:B------:R-:W-:-:S03]  /*3c10*/  LOP3.LUT R0, R0, 0x3, RZ, 0xc0, !PT ;  /* 0x0000000300007812 */ /* 0x000fc600078ec0ff */
[----:B------:R-:W-:Y:S01]  /*3c20*/  IMAD R11, R2, 0x4, R11 ;  /* 0x00000004020b7824 */ /* 0x000fe200078e020b */
[----:B------:R-:W-:-:S07]  /*3c30*/  IADD3 R0, PT, PT, -R0, RZ, RZ ;  /* 0x000000ff00007210 */ /* 0x000fce0007ffe1ff */
.L_x_526:
[----:B------:R-:W0:Y:S01]  /*3c40*/  LDS R12, [R11] ;  /* 0x000000000b0c7984 */ /* 0x000e220000000800 */
[----:B------:R-:W-:Y:S01]  /*3c50*/  IADD3 R0, PT, PT, R0, 0x1, RZ ;  /* 0x0000000100007810 */ /* 0x000fe20007ffe0ff */
[----:B------:R-:W-:-:S03]  /*3c60*/  VIADD R10, R10, 0x80 ;  /* 0x000000800a0a7836 */ /* 0x000fc60000000000 */
        /* <DEDUP_REMOVED lines=8> */
.L_x_525:
[----:B------:R-:W-:Y:S05]  /*3cf0*/  BSYNC.RECONVERGENT B1 ;  /* 0x0000000000017941 */ /* 0x000fea0003800200 */
.L_x_524:
[----:B------:R-:W-:Y:S05]  /*3d00*/  @!P1 BRA `(.L_x_522) ;  /* 0x00000010009c9947 */ /* 0x000fea0003800000 */
[----:B------:R-:W-:Y:S01]  /*3d10*/  IADD3 R0, PT, PT, -R10, UR44, RZ ;  /* 0x0000002c0a007c10 */ /* 0x000fe2000fffe1ff */
[----:B------:R-:W-:Y:S01]  /*3d20*/  USHF.L.U32 UR4, UR12, 0x2, URZ ;  /* 0x000000020c047899 */ /* 0x000fe200080006ff */
[----:B------:R-:W-:Y:S01]  /*3d30*/  IADD3 R13, PT, PT, R13, 0x120, RZ ;  /* 0x000001200d0d7810 */ /* 0x000fe20007ffe0ff */
[----:B------:R-:W-:Y:S01]  /*3d40*/  BSSY.RECONVERGENT B1, `(.L_x_527) ;  /* 0x000006e000017945 */ /* 0x000fe20003800200 */
[----:B------:R-:W-:Y:S02]  /*3d50*/  ISETP.GT.AND P1, PT, R0, 0x600, PT ;  /* 0x000006000000780c */ /* 0x000fe40003f24270 */
[----:B------:R-:W-:Y:S02]  /*3d60*/  LEA R13, R18, R13, 0x18 ;  /* 0x0000000d120d7211 */ /* 0x000fe400078ec0ff */
[----:B------:R-:W-:Y:S02]  /*3d70*/  LEA R0, R10, -UR4, 0x2 ;  /* 0x800000040a007c11 */ /* 0x000fe4000f8e10ff */
[----:B------:R-:W-:-:S02]  /*3d80*/  PLOP3.LUT P0, PT, PT, PT, PT, 0x80, 0x8 ;  /* 0x000000000008781c */ /* 0x000fc40003f0f070 */
[----:B------:R-:W-:-:S05]  /*3d90*/  IADD3 R0, PT, PT, R0, 0x400, R13 ;  /* 0x0000040000007810 */ /* 0x000fca0007ffe00d */
[----:B------:R-:W-:Y:S06]  /*3da0*/  @!P1 BRA `(.L_x_528) ;  /* 0x00000004009c9947 */ /* 0x000fec0003800000 */
[----:B------:R-:W-:Y:S01]  /*3db0*/  IMAD.U32 R11, RZ, RZ, UR44 ;  /* 0x0000002cff0b7e24 */ /* 0x000fe2000f8e00ff */
[----:B------:R-:W-:-:S04]  /*3dc0*/  PLOP3.LUT P0, PT, PT, PT, PT, 0x8, 0x80 ;  /* 0x000000000080781c */ /* 0x000fc80003f0e170 */
[----:B------:R-:W-:-:S09]  /*3dd0*/  IADD3 R11, PT, PT, R11, -0x600, RZ ;  /* 0xfffffa000b0b7810 */ /* 0x000fd20007ffe0ff */
.L_x_529:
[----:B------:R-:W0:Y:S01]  /*3de0*/  LDS R12, [R0+-0x400] ;  /* 0xfffc0000000c7984 */ /* 0x000e220000000800 */
[----:B------:R-:W-:-:S03]  /*3df0*/  IADD3 R10, PT, PT, R10, 0x800, RZ ;  /* 0x000008000a0a7810 */ /* 0x000fc60007ffe0ff */
[----:B------:R-:W1:Y:S01]  /*3e00*/  LDS R14, [R0+-0x200] ;  /* 0xfffe0000000e7984 */ /* 0x000e620000000800 */
[----:B------:R-:W-:-:S03]  /*3e10*/  ISETP.GE.AND P1, PT, R10, R11, PT ;  /* 0x0000000b0a00720c */ /* 0x000fc60003f26270 */
[----:B------:R-:W5:Y:S04]  /*3e20*/  LDS R18, [R0] ;  /* 0x0000000000127984 */ /* 0x000f680000000800 */
[----:B------:R-:W3:Y:S04]  /*3e30*/  LDS R20, [R0+0x200] ;  /* 0x0002000000147984 */ /* 0x000ee80000000800 */
[----:B----4-:R-:W4:Y:S04]  /*3e40*/  LDS R22, [R0+0x400] ;  /* 0x0004000000167984 */ /* 0x010f280000000800 */
[----:B------:R-:W4:Y:S04]  /*3e50*/  LDS R24, [R0+0x600] ;  /* 0x0006000000187984 */ /* 0x000f280000000800 */
[----:B------:R-:W4:Y:S04]  /*3e60*/  LDS R26, [R0+0x800] ;  /* 0x00080000001a7984 */ /* 0x000f280000000800 */
[----:B------:R-:W4:Y:S04]  /*3e70*/  LDS R28, [R0+0xa00] ;  /* 0x000a0000001c7984 */ /* 0x000f280000000800 */
[----:B------:R-:W4:Y:S04]  /*3e80*/  LDS R30, [R0+0xc00] ;  /* 0x000c0000001e7984 */ /* 0x000f280000000800 */
[----:B--2---:R-:W2:Y:S04]  /*3e90*/  LDS R32, [R0+0xe00] ;  /* 0x000e000000207984 */ /* 0x004ea80000000800 */
[----:B------:R-:W2:Y:S01]  /*3ea0*/  LDS R34, [R0+0x1000] ;  /* 0x0010000000227984 */ /* 0x000ea20000000800 */
[----:B0-----:R-:W-:-:S03]  /*3eb0*/  FADD.FTZ R12, -R9, R12 ;  /* 0x0000000c090c7221 */ /* 0x001fc60000010100 */
[----:B------:R-:W0:Y:S01]  /*3ec0*/  LDS R36, [R0+0x1200] ;  /* 0x0012000000247984 */ /* 0x000e220000000800 */
[C---:B-1----:R-:W-:Y:S01]  /*3ed0*/  FADD.FTZ R14, -R9.reuse, R14 ;  /* 0x0000000e090e7221 */ /* 0x042fe20000010100 */
[----:B------:R-:W-:Y:S02]  /*3ee0*/  FMUL.FTZ R12, R12, 1.4426950216293334961 ;  /* 0x3fb8aa3b0c0c7820 */ /* 0x000fe40000410000 */
[----:B------:R-:W1:Y:S01]  /*3ef0*/  LDS R38, [R0+0x1400] ;  /* 0x0014000000267984 */ /* 0x000e620000000800 */
[C---:B-----5:R-:W-:Y:S01]  /*3f00*/  FADD.FTZ R18, -R9.reuse, R18 ;  /* 0x0000001209127221 */ /* 0x060fe20000010100 */
[----:B------:R-:W-:Y:S01]  /*3f10*/  FMUL.FTZ R14, R14, 1.4426950216293334961 ;  /* 0x3fb8aa3b0e0e7820 */ /* 0x000fe20000410000 */
[----:B------:R-:W5:Y:S01]  /*3f20*/  MUFU.EX2 R13, R12 ;  /* 0x0000000c000d7308 */ /* 0x000f620000000800 */
        /* <DEDUP_REMOVED lines=9> */
[C---:B------:R-:W-:Y:S01]  /*3fc0*/  FADD.FTZ R24, -R9.reuse, R24 ;  /* 0x0000001809187221 */ /* 0x040fe20000010100 */
[----:B------:R-:W-:Y:S01]  /*3fd0*/  FMUL.FTZ R22, R22, 1.4426950216293334961 ;  /* 0x3fb8aa3b16167820 */ /* 0x000fe20000410000 */
[----:B------:R-:W2:Y:S01]  /*3fe0*/  MUFU.EX2 R19, R20 ;  /* 0x0000001400137308 */ /* 0x000ea20000000800 */
[----:B------:R-:W-:Y:S01]  /*3ff0*/  FADD.FTZ R26, -R9, R26 ;  /* 0x0000001a091a7221 */ /* 0x000fe20000010100 */
[----:B-----5:R-:W-:Y:S01]  /*4000*/  FADD.FTZ R8, R13, R8 ;  /* 0x000000080d087221 */ /* 0x020fe20000010000 */
[----:B------:R-:W-:Y:S01]  /*4010*/  FMUL.FTZ R24, R24, 1.4426950216293334961 ;  /* 0x3fb8aa3b18187820 */ /* 0x000fe20000410000 */
[----:B------:R-:W5:Y:S01]  /*4020*/  MUFU.EX2 R21, R22 ;  /* 0x0000001600157308 */ /* 0x000f620000000800 */
        /* <DEDUP_REMOVED lines=8> */
[C---:B--2---:R-:W-:Y:S01]  /*40b0*/  FADD.FTZ R32, -R9.reuse, R32 ;  /* 0x0000002009207221 */ /* 0x044fe20000010100 */
[----:B------:R-:W-:Y:S01]  /*40c0*/  FADD.FTZ R8, R8, R19 ;  /* 0x0000001308087221 */ /* 0x000fe20000010000 */
[----:B------:R-:W-:Y:S01]  /*40d0*/  FMUL.FTZ R30, R30, 1.4426950216293334961 ;  /* 0x3fb8aa3b1e1e7820 */ /* 0x000fe20000410000 */
[----:B------:R-:W2:Y:S01]  /*40e0*/  MUFU.EX2 R27, R28 ;  /* 0x0000001c001b7308 */ /* 0x000ea20000000800 */
[C---:B------:R-:W-:Y:S01]  /*40f0*/  FADD.FTZ R34, -R9.reuse, R34 ;  /* 0x0000002209227221 */ /* 0x040fe20000010100 */
[----:B-----5:R-:W-:Y:S01]  /*4100*/  FADD.FTZ R8, R8, R21 ;  /* 0x0000001508087221 */ /* 0x020fe20000010000 */
[----:B------:R-:W-:Y:S01]  /*4110*/  FMUL.FTZ R32, R32, 1.4426950216293334961 ;  /* 0x3fb8aa3b20207820 */ /* 0x000fe20000410000 */
[----:B------:R-:W5:Y:S01]  /*4120*/  MUFU.EX2 R29, R30 ;  /* 0x0000001e001d7308 */ /* 0x000f620000000800 */
        /* <DEDUP_REMOVED lines=9> */
[----:B--2---:R-:W-:Y:S01]  /*41c0*/  FADD.FTZ R8, R8, R27 ;  /* 0x0000001b08087221 */ /* 0x004fe20000010000 */
[C---:B------:R-:W-:Y:S01]  /*41d0*/  FADD.FTZ R40, -R9.reuse, R40 ;  /* 0x0000002809287221 */ /* 0x040fe20000010100 */
[----:B------:R-:W-:Y:S01]  /*41e0*/  FMUL.FTZ R38, R38, 1.4426950216293334961 ;  /* 0x3fb8aa3b26267820 */ /* 0x000fe20000410000 */
[C---:B------:R-:W-:Y:S01]  /*41f0*/  FADD.FTZ R42, -R9.reuse, R42 ;  /* 0x0000002a092a7221 */ /* 0x040fe20000010100 */
[----:B-----5:R-:W-:Y:S01]  /*4200*/  FADD.FTZ R8, R8, R29 ;  /* 0x0000001d08087221 */ /* 0x020fe20000010000 */
        /* <DEDUP_REMOVED lines=33> */
.L_x_528:
[----:B------:R-:W-:Y:S05]  /*4420*/  BSYNC.RECONVERGENT B1 ;  /* 0x0000000000017941 */ /* 0x000fea0003800200 */
.L_x_527:
        /* <DEDUP_REMOVED lines=8> */
[----:B------:R-:W5:Y:S04]  /*44b0*/  LDS R18, [R0] ;  /* 0x0000000000127984 */ /* 0x000f680000000800 */
[----:B------:R-:W2:Y:S04]  /*44c0*/  LDS R20, [R0+0x200] ;  /* 0x0002000000147984 */ /* 0x000ea80000000800 */
[----:B----4-:R-:W4:Y:S04]  /*44d0*/  LDS R22, [R0+0x400] ;  /* 0x0004000000167984 */ /* 0x010f280000000800 */
[----:B------:R-:W3:Y:S04]  /*44e0*/  LDS R24, [R0+0x600] ;  /* 0x0006000000187984 */ /* 0x000ee80000000800 */
[----:B------:R-:W3:Y:S04]  /*44f0*/  LDS R26, [R0+0x800] ;  /* 0x00080000001a7984 */ /* 0x000ee80000000800 */
[----:B------:R-:W3:Y:S01]  /*4500*/  LDS R28, [R0+0xa00] ;  /* 0x000a0000001c7984 */ /* 0x000ee20000000800 */
[C---:B0-----:R-:W-:Y:S01]  /*4510*/  FADD.FTZ R12, -R9.reuse, R12 ;  /* 0x0000000c090c7221 */ /* 0x041fe20000010100 */
[----:B-1----:R-:W-:-:S03]  /*4520*/  FADD.FTZ R14, -R9, R14 ;  /* 0x0000000e090e7221 */ /* 0x002fc60000010100 */
[----:B------:R-:W-:Y:S01]  /*4530*/  FMUL.FTZ R12, R12, 1.4426950216293334961 ;  /* 0x3fb8aa3b0c0c7820 */ /* 0x000fe20000410000 */
[C---:B-----5:R-:W-:Y:S01]  /*4540*/  FADD.FTZ R18, -R9.reuse, R18 ;  /* 0x0000001209127221 */ /* 0x060fe20000010100 */
[----:B------:R-:W-:Y:S02]  /*4550*/  FMUL.FTZ R14, R14, 1.4426950216293334961 ;  /* 0x3fb8aa3b0e0e7820 */ /* 0x000fe40000410000 */
[----:B------:R-:W0:Y:S01]  /*4560*/  MUFU.EX2 R11, R12 ;  /* 0x0000000c000b7308 */ /* 0x000e220000000800 */
[C---:B--2---:R-:W-:Y:S01]  /*4570*/  FADD.FTZ R20, -R9.reuse, R20 ;  /* 0x0000001409147221 */ /* 0x044fe20000010100 */
[----:B------:R-:W-:Y:S02]  /*4580*/  FMUL.FTZ R18, R18, 1.4426950216293334961 ;  /* 0x3fb8aa3b12127820 */ /* 0x000fe40000410000 */
[----:B------:R-:W1:Y:S01]  /*4590*/  MUFU.EX2 R13, R14 ;  /* 0x0000000e000d7308 */ /* 0x000e620000000800 */
[----:B----4-:R-:W-:Y:S01]  /*45a0*/  FADD.FTZ R22, -R9, R22 ;  /* 0x0000001609167221 */ /* 0x010fe20000010100 */
[----:B------:R-:W-:-:S02]  /*45b0*/  FMUL.FTZ R20, R20, 1.4426950216293334961 ;  /* 0x3fb8aa3b14147820 */ /* 0x000fc40000410000 */
[----:B------:R-:W2:Y:S01]  /*45c0*/  MUFU.EX2 R15, R18 ;  /* 0x00000012000f7308 */ /* 0x000ea20000000800 */
[C---:B---3--:R-:W-:Y:S01]  /*45d0*/  FADD.FTZ R24, -R9.reuse, R24 ;  /* 0x0000001809187221 */ /* 0x048fe20000010100 */
        /* <DEDUP_REMOVED lines=28> */
.L_x_531:
[----:B------:R-:W-:Y:S05]  /*47a0*/  BSYNC.RECONVERGENT B1 ;  /* 0x0000000000017941 */ /* 0x000fea0003800200 */
.L_x_530:
[----:B------:R-:W-:-:S13]  /*47b0*/  ISETP.LT.OR P0, PT, R10, UR44, P0 ;  /* 0x0000002c0a007c0c */ /* 0x000fda0008701670 */
[----:B------:R-:W-:Y:S05]  /*47c0*/  @!P0 BRA `(.L_x_522) ;  /* 0x0000000400ec8947 */ /* 0x000fea0003800000 */
[----:B------:R-:W0:Y:S04]  /*47d0*/  LDS R10, [R0+-0x400] ;  /* 0xfffc0000000a7984 */ /* 0x000e280000000800 */
[----:B------:R-:W1:Y:S04]  /*47e0*/  LDS R12, [R0+-0x200] ;  /* 0xfffe0000000c7984 */ /* 0x000e680000000800 */
[----:B------:R-:W5:Y:S04]  /*47f0*/  LDS R14, [R0] ;  /* 0x00000000000e7984 */ /* 0x000f680000000800 */
[----:B------:R-:W2:Y:S01]  /*4800*/  LDS R18, [R0+0x200] ;  /* 0x0002000000127984 */ /* 0x000ea20000000800 */
[C---:B0-----:R-:W-:Y:S01]  /*4810*/  FADD.FTZ R10, -R9.reuse, R10 ;  /* 0x0000000a090a7221 */ /* 0x041fe20000010100 */
[----:B-1----:R-:W-:-:S03]  /*4820*/  FADD.FTZ R12, -R9, R12 ;  /* 0x0000000c090c7221 */ /* 0x002fc60000010100 */
[----:B------:R-:W-:Y:S01]  /*4830*/  FMUL.FTZ R10, R10, 1.4426950216293334961 ;  /* 0x3fb8aa3b0a0a7820 */ /* 0x000fe20000410000 */
[C---:B-----5:R-:W-:Y:S01]  /*4840*/  FADD.FTZ R14, -R9.reuse, R14 ;  /* 0x0000000e090e7221 */ /* 0x060fe20000010100 */
[----:B------:R-:W-:Y:S02]  /*4850*/  FMUL.FTZ R12, R12, 1.4426950216293334961 ;  /* 0x3fb8aa3b0c0c7820 */ /* 0x000fe40000410000 */
[----:B------:R-:W0:Y:S01]  /*4860*/  MUFU.EX2 R11, R10 ;  /* 0x0000000a000b7308 */ /* 0x000e220000000800 */
[----:B--2---:R-:W-:Y:S01]  /*4870*/  FADD.FTZ R18, -R9, R18 ;  /* 0x0000001209127221 */ /* 0x004fe20000010100 */
[----:B------:R-:W-:Y:S02]  /*4880*/  FMUL.FTZ R14, R14, 1.4426950216293334961 ;  /* 0x3fb8aa3b0e0e7820 */ /* 0x000fe40000410000 */
[----:B------:R-:W1:Y:S01]  /*4890*/  MUFU.EX2 R9, R12 ;  /* 0x0000000c00097308 */ /* 0x000e620000000800 */
[----:B------:R-:W-:-:S03]  /*48a0*/  FMUL.FTZ R18, R18, 1.4426950216293334961 ;  /* 0x3fb8aa3b12127820 */ /* 0x000fc60000410000 */
[----:B------:R-:W2:Y:S04]  /*48b0*/  MUFU.EX2 R13, R14 ;  /* 0x0000000e000d7308 */ /* 0x000ea80000000800 */
[----:B------:R-:W5:Y:S01]  /*48c0*/  MUFU.EX2 R15, R18 ;  /* 0x00000012000f7308 */ /* 0x000f620000000800 */
[----:B0-----:R0:W-:Y:S01]  /*48d0*/  STS [R0+-0x400], R11 ;  /* 0xfffc000b00007388 */ /* 0x0011e20000000800 */
[----:B------:R-:W-:-:S03]  /*48e0*/  FADD.FTZ R8, R8, R11 ;  /* 0x0000000b08087221 */ /* 0x000fc60000010000 */
[----:B-1----:R0:W-:Y:S01]  /*48f0*/  STS [R0+-0x200], R9 ;  /* 0xfffe000900007388 */ /* 0x0021e20000000800 */
[----:B------:R-:W-:-:S03]  /*4900*/  FADD.FTZ R8, R8, R9 ;  /* 0x0000000908087221 */ /* 0x000fc60000010000 */
[----:B--2---:R0:W-:Y:S01]  /*4910*/  STS [R0], R13 ;  /* 0x0000000d00007388 */ /* 0x0041e20000000800 */
[----:B------:R-:W-:-:S03]  /*4920*/  FADD.FTZ R8, R8, R13 ;  /* 0x0000000d08087221 */ /* 0x000fc60000010000 */
[----:B-----5:R0:W-:Y:S01]  /*4930*/  STS [R0+0x200], R15 ;  /* 0x0002000f00007388 */ /* 0x0201e20000000800 */
[----:B------:R-:W-:Y:S01]  /*4940*/  FADD.FTZ R8, R8, R15 ;  /* 0x0000000f08087221 */ /* 0x000fe20000010000 */
[----:B------:R-:W-:Y:S06]  /*4950*/  BRA `(.L_x_522) ;  /* 0x0000000400887947 */ /* 0x000fec0003800000 */
.L_x_523:
[----:B------:R-:W-:Y:S01]  /*4960*/  IMAD.MOV.U32 R8, RZ, RZ, 0x80 ;  /* 0x00000080ff087424 */ /* 0x000fe200078e00ff */
[----:B------:R-:W1:Y:S01]  /*4970*/  S2UR UR4, SR_CTAID.Y ;  /* 0x00000000000479c3 */ /* 0x000e620000002600 */
[----:B------:R-:W-:Y:S01]  /*4980*/  LOP3.LUT R15, RZ, R2, RZ, 0x33, !PT ;  /* 0x00000002ff0f7212 */ /* 0x000fe200078e33ff */
[----:B------:R-:W-:Y:S02]  /*4990*/  BSSY.RECONVERGENT B1, `(.L_x_532) ;  /* 0x0000026000017945 */ /* 0x000fe40003800200 */
[----:B------:R-:W-:-:S04]  /*49a0*/  VIADDMNMX R8, R7, R8, UR44, !PT ;  /* 0x0000002c07087e46 */ /* 0x000fc8000f800108 */
[----:B------:R-:W-:-:S04]  /*49b0*/  IADD3 R15, PT, PT, R8, -UR12, R15 ;  /* 0x8000000c080f7c10 */ /* 0x000fc8000fffe00f */
[C---:B------:R-:W-:Y:S02]  /*49c0*/  LOP3.LUT R8, R15.reuse, 0x180, RZ, 0xc0, !PT ;  /* 0x000001800f087812 */ /* 0x040fe400078ec0ff */
[----:B------:R-:W-:Y:S02]  /*49d0*/  ISETP.GE.U32.AND P0, PT, R15, 0x180, PT ;  /* 0x000001800f00780c */ /* 0x000fe40003f06070 */
[----:B------:R-:W-:Y:S01]  /*49e0*/  ISETP.NE.AND P1, PT, R8, 0x180, PT ;  /* 0x000001800800780c */ /* 0x000fe20003f25270 */
[----:B------:R-:W-:Y:S02]  /*49f0*/  HFMA2 R8, -RZ, RZ, 0, 0 ;  /* 0x00000000ff087431 */ /* 0x000fe400000001ff */
[----:B-1----:R-:W-:Y:S01]  /*4a00*/  IMAD R19, R0, UR4, RZ ;  /* 0x0000000400137c24 */ /* 0x002fe2000f8e02ff */
[----:B------:R-:W-:-:S04]  /*4a10*/  MOV R0, R7 ;  /* 0x0000000700007202 */ /* 0x000fc80000000f00 */
[----:B------:R-:W-:-:S05]  /*4a20*/  SHF.R.S32.HI R20, RZ, 0x1f, R19 ;  /* 0x0000001fff147819 */ /* 0x000fca0000011413 */
[----:B------:R-:W-:Y:S05]  /*4a30*/  @!P1 BRA `(.L_x_533) ;  /* 0x00000000006c9947 */ /* 0x000fea0003800000 */
[----:B------:R-:W-:Y:S01]  /*4a40*/  VIADD R13, R13, 0x120 ;  /* 0x000001200d0d7836 */ /* 0x000fe20000000000 */
[----:B------:R-:W-:Y:S02]  /*4a50*/  LEA.HI R0, R15, 0x1, RZ, 0x19 ;  /* 0x000000010f007811 */ /* 0x000fe400078fc8ff */
[----:B------:R-:W-:Y:S02]  /*4a60*/  IADD3 R17, P1, P2, R19, R10, R7 ;  /* 0x0000000a13117210 */ /* 0x000fe40007a3e007 */
[----:B------:R-:W-:Y:S02]  /*4a70*/  LEA R13, R18, R13, 0x18 ;  /* 0x0000000d120d7211 */ /* 0x000fe400078ec0ff */
[----:B------:R-:W-:Y:S02]  /*4a80*/  LOP3.LUT R10, R0, 0x3, RZ, 0xc0, !PT ;  /* 0x00000003000a7812 */ /* 0x000fe400078ec0ff */
[----:B------:R-:W-:Y:S01]  /*4a90*/  IADD3.X R11, PT, PT, R20, R11, RZ, P1, P2 ;  /* 0x0000000b140b7210 */ /* 0x000fe20000fe44ff */
[----:B------:R-:W-:Y:S01]  /*4aa0*/  IMAD R12, R2, 0x4, R13 ;  /* 0x00000004020c7824 */ /* 0x000fe200078e020d */
[----:B------:R-:W-:-:S02]  /*4ab0*/  MOV R8, RZ ;  /* 0x000000ff00087202 */ /* 0x000fc40000000f00 */
[----:B------:R-:W-:Y:S02]  /*4ac0*/  MOV R0, R7 ;  /* 0x0000000700007202 */ /* 0x000fe40000000f00 */
[----:B------:R-:W-:-:S07]  /*4ad0*/  IADD3 R13, PT, PT, -R10, RZ, RZ ;  /* 0x000000ff0a0d7210 */ /* 0x000fce0007ffe1ff */
.L_x_534:
[----:B------:R-:W-:-:S06]  /*4ae0*/  MOV R10, R17 ;  /* 0x00000011000a7202 */ /* 0x000fcc0000000f00 */
[----:B------:R1:W5:Y:S01]  /*4af0*/  LDG.E.U8 R10, desc[UR36][R10.64] ;  /* 0x000000240a0a7981 */ /* 0x000362000c1e1100 */
[----:B------:R-:W-:Y:S01]  /*4b00*/  IMAD.MOV.U32 R15, RZ, RZ, RZ ;  /* 0x000000ffff0f7224 */ /* 0x000fe200078e00ff */
[----:B------:R-:W-:Y:S02]  /*4b10*/  IADD3 R13, PT, PT, R13, 0x1, RZ ;  /* 0x000000010d0d7810 */ /* 0x000fe40007ffe0ff */
[----:B------:R-:W-:Y:S02]  /*4b20*/  IADD3 R17, P2, PT, R17, 0x80, RZ ;  /* 0x0000008011117810 */ /* 0x000fe40007f5e0ff */
[----:B------:R-:W-:-:S03]  /*4b30*/  IADD3 R0, PT, PT, R0, 0x80, RZ ;  /* 0x0000008000007810 */ /* 0x000fc60007ffe0ff */
[----:B-1----:R-:W-:Y:S01]  /*4b40*/  IMAD.X R11, RZ, RZ, R11, P2 ;  /* 0x000000ffff0b7224 */ /* 0x002fe200010e060b */
[----:B-----5:R-:W-:-:S13]  /*4b50*/  ISETP.NE.AND P1, PT, R10, RZ, PT ;  /* 0x000000ff0a00720c */ /* 0x020fda0003f25270 */
        /* <DEDUP_REMOVED lines=9> */
.L_x_533:
[----:B------:R-:W-:Y:S05]  /*4bf0*/  BSYNC.RECONVERGENT B1 ;  /* 0x0000000000017941 */ /* 0x000fea0003800200 */
.L_x_532:
[----:B------:R-:W-:Y:S05]  /*4c00*/  @!P0 BRA `(.L_x_522) ;  /* 0x0000000000dc8947 */ /* 0x000fea0003800000 */
[----:B------:R-:W1:Y:S01]  /*4c10*/  S2R R12, SR_CgaCtaId ;  /* 0x00000000000c7919 */ /* 0x000e620000008800 */
[----:B------:R-:W5:Y:S01]  /*4c20*/  LDCU.64 UR8, c[0x0][0x420] ;  /* 0x00008400ff0877ac */ /* 0x000f620008000a00 */
[----:B------:R-:W-:Y:S01]  /*4c30*/  MOV R10, 0x400 ;  /* 0x00000400000a7802 */ /* 0x000fe20000000f00 */
[----:B------:R-:W-:-:S03]  /*4c40*/  USHF.L.U32 UR4, UR12, 0x2, URZ ;  /* 0x000000020c047899 */ /* 0x000fc600080006ff */
[----:B------:R-:W-:-:S03]  /*4c50*/  IADD3 R11, PT, PT, R10, 0x120, RZ ;  /* 0x000001200a0b7810 */ /* 0x000fc60007ffe0ff */
[----:B------:R-:W-:Y:S02]  /*4c60*/  LEA R10, R0, -UR4, 0x2 ;  /* 0x80000004000a7c11 */ /* 0x000fe4000f8e10ff */
[----:B-----5:R-:W-:-:S04]  /*4c70*/  IADD3 R14, P0, P1, R19, UR8, R0 ;  /* 0x00000008130e7c10 */ /* 0x020fc8000f91e000 */
[----:B------:R-:W-:Y:S02]  /*4c80*/  IADD3 R14, P2, PT, R14, 0x100, RZ ;  /* 0x000001000e0e7810 */ /* 0x000fe40007f5e0ff */
[----:B-1----:R-:W-:Y:S02]  /*4c90*/  LEA R13, R12, R11, 0x18 ;  /* 0x0000000b0c0d7211 */ /* 0x002fe400078ec0ff */
[----:B------:R-:W-:Y:S02]  /*4ca0*/  IADD3.X R11, PT, PT, R20, UR9, RZ, P0, P1 ;  /* 0x00000009140b7c10 */ /* 0x000fe400087e24ff */
[----:B------:R-:W-:-:S03]  /*4cb0*/  IADD3 R12, PT, PT, R10, 0x400, R13 ;  /* 0x000004000a0c7810 */ /* 0x000fc60007ffe00d */
[----:B------:R-:W-:-:S07]  /*4cc0*/  IMAD.X R11, RZ, RZ, R11, P2 ;  /* 0x000000ffff0b7224 */ /* 0x000fce00010e060b */
.L_x_535:
[----:B------:R-:W-:-:S05]  /*4cd0*/  MOV R10, R14 ;  /* 0x0000000e000a7202 */ /* 0x000fca0000000f00 */
[----:B------:R-:W5:Y:S04]  /*4ce0*/  LDG.E.U8 R17, desc[UR36][R10.64+-0x100] ;  /* 0xffff00240a117981 */ /* 0x000f68000c1e1100 */
[----:B------:R-:W2:Y:S04]  /*4cf0*/  LDG.E.U8 R13, desc[UR36][R10.64+-0x80] ;  /* 0xffff80240a0d7981 */ /* 0x000ea8000c1e1100 */
[----:B------:R-:W3:Y:S04]  /*4d00*/  LDG.E.U8 R14, desc[UR36][R10.64] ;  /* 0x000000240a0e7981 */ /* 0x000ee8000c1e1100 */
[----:B------:R-:W4:Y:S01]  /*4d10*/  LDG.E.U8 R15, desc[UR36][R10.64+0x80] ;  /* 0x000080240a0f7981 */ /* 0x000f22000c1e1100 */
[----:B------:R-:W-:-:S02]  /*4d20*/  HFMA2 R19, -RZ, RZ, 0, 0 ;  /* 0x00000000ff137431 */ /* 0x000fc400000001ff */
[----:B------:R-:W-:Y:S01]  /*4d30*/  VIADD R0, R0, 0x200 ;  /* 0x0000020000007836 */ /* 0x000fe20000000000 */
[----:B-----5:R-:W-:Y:S02]  /*4d40*/  ISETP.NE.AND P0, PT, R17, RZ, PT ;  /* 0x000000ff1100720c */ /* 0x020fe40003f05270 */
[----:B------:R-:W-:Y:S02]  /*4d50*/  MOV R17, RZ ;  /* 0x000000ff00117202 */ /* 0x000fe40000000f00 */
[----:B--2---:R-:W-:Y:S01]  /*4d60*/  ISETP.NE.AND P1, PT, R13, RZ, PT ;  /* 0x000000ff0d00720c */ /* 0x004fe20003f25270 */
[----:B------:R-:W-:Y:S01]  /*4d70*/  HFMA2 R13, -RZ, RZ, 0, 0 ;  /* 0x00000000ff0d7431 */ /* 0x000fe200000001ff */
[----:B---3--:R-:W-:Y:S02]  /*4d80*/  ISETP.NE.AND P2, PT, R14, RZ, PT ;  /* 0x000000ff0e00720c */ /* 0x008fe40003f45270 */
[----:B----4-:R-:W-:-:S05]  /*4d90*/  ISETP.NE.AND P3, PT, R15, RZ, PT ;  /* 0x000000ff0f00720c */ /* 0x010fca0003f65270 */
[----:B------:R-:W0:Y:S01]  /*4da0*/  @!P0 LDS R14, [R12+-0x400] ;  /* 0xfffc00000c0e8984 */ /* 0x000e220000000800 */
[----:B------:R-:W-:-:S03]  /*4db0*/  IMAD.MOV.U32 R15, RZ, RZ, RZ ;  /* 0x000000ffff0f7224 */ /* 0x000fc600078e00ff */
[----:B------:R-:W1:Y:S04]  /*4dc0*/  @!P1 LDS R18, [R12+-0x200] ;  /* 0xfffe00000c129984 */ /* 0x000e680000000800 */
[----:B------:R-:W2:Y:S04]  /*4dd0*/  @!P2 LDS R20, [R12] ;  /* 0x000000000c14a984 */ /* 0x000ea80000000800 */
[----:B------:R-:W3:Y:S01]  /*4de0*/  @!P3 LDS R22, [R12+0x200] ;  /* 0x000200000c16b984 */ /* 0x000ee20000000800 */
[----:B0-----:R-:W-:-:S04]  /*4df0*/  @!P0 FADD.FTZ R14, -R9, R14 ;  /* 0x0000000e090e8221 */ /* 0x001fc80000010100 */
[----:B------:R-:W-:Y:S01]  /*4e00*/  @!P0 FMUL.FTZ R14, R14, 1.4426950216293334961 ;  /* 0x3fb8aa3b0e0e8820 */ /* 0x000fe20000410000 */
[----:B-1----:R-:W-:-:S03]  /*4e10*/  @!P1 FADD.FTZ R18, -R9, R18 ;  /* 0x0000001209129221 */ /* 0x002fc60000010100 */
[----:B------:R0:W1:Y:S01]  /*4e20*/  @!P0 MUFU.EX2 R13, R14 ;  /* 0x0000000e000d8308 */ /* 0x0000620000000800 */
[----:B------:R-:W-:Y:S01]  /*4e30*/  @!P1 FMUL.FTZ R18, R18, 1.4426950216293334961 ;  /* 0x3fb8aa3b12129820 */ /* 0x000fe20000410000 */
[C---:B--2---:R-:W-:Y:S01]  /*4e40*/  @!P2 FADD.FTZ R20, -R9.reuse, R20 ;  /* 0x000000140914a221 */ /* 0x044fe20000010100 */
[----:B------:R-:W-:Y:S01]  /*4e50*/  ISETP.GE.AND P0, PT, R0, UR44, PT ;  /* 0x0000002c00007c0c */ /* 0x000fe2000bf06270 */
[----:B---3--:R-:W-:Y:S01]  /*4e60*/  @!P3 FADD.FTZ R22, -R9, R22 ;  /* 0x000000160916b221 */ /* 0x008fe20000010100 */
[----:B------:R-:W2:Y:S01]  /*4e70*/  @!P1 MUFU.EX2 R15, R18 ;  /* 0x00000012000f9308 */ /* 0x000ea20000000800 */
[----:B------:R-:W-:Y:S02]  /*4e80*/  @!P2 FMUL.FTZ R20, R20, 1.4426950216293334961 ;  /* 0x3fb8aa3b1414a820 */ /* 0x000fe40000410000 */
[----:B------:R-:W-:Y:S01]  /*4e90*/  @!P3 FMUL.FTZ R22, R22, 1.4426950216293334961 ;  /* 0x3fb8aa3b1616b820 */ /* 0x000fe20000410000 */
[----:B0-----:R-:W-:Y:S01]  /*4ea0*/  IADD3 R14, P1, PT, R10, 0x200, RZ ;  /* 0x000002000a0e7810 */ /* 0x001fe20007f3e0ff */
[----:B------:R-:W0:Y:S03]  /*4eb0*/  @!P2 MUFU.EX2 R17, R20 ;  /* 0x000000140011a308 */ /* 0x000e260000000800 */
[----:B------:R-:W-:Y:S01]  /*4ec0*/  IADD3.X R11, PT, PT, RZ, R11, RZ, P1, !PT ;  /* 0x0000000bff0b7210 */ /* 0x000fe20000ffe4ff */
[----:B------:R-:W3:Y:S01]  /*4ed0*/  @!P3 MUFU.EX2 R19, R22 ;  /* 0x000000160013b308 */ /* 0x000ee20000000800 */
[----:B-1----:R-:W-:Y:S01]  /*4ee0*/  FADD.FTZ R8, R13, R8 ;  /* 0x000000080d087221 */ /* 0x002fe20000010000 */
[----:B------:R-:W-:Y:S03]  /*4ef0*/  STS [R12+-0x400], R13 ;  /* 0xfffc000d0c007388 */ /* 0x000fe60000000800 */
[----:B--2---:R-:W-:Y:S01]  /*4f00*/  FADD.FTZ R8, R8, R15 ;  /* 0x0000000f08087221 */ /* 0x004fe20000010000 */
[----:B------:R-:W-:Y:S03]  /*4f10*/  STS [R12+-0x200], R15 ;  /* 0xfffe000f0c007388 */ /* 0x000fe60000000800 */
[----:B0-----:R-:W-:Y:S01]  /*4f20*/  FADD.FTZ R8, R8, R17 ;  /* 0x0000001108087221 */ /* 0x001fe20000010000 */
[----:B------:R-:W-:Y:S03]  /*4f30*/  STS [R12], R17 ;  /* 0x000000110c007388 */ /* 0x000fe60000000800 */
[----:B---3--:R-:W-:Y:S01]  /*4f40*/  FADD.FTZ R8, R8, R19 ;  /* 0x0000001308087221 */ /* 0x008fe20000010000 */
[----:B------:R0:W-:Y:S02]  /*4f50*/  STS [R12+0x200], R19 ;  /* 0x000200130c007388 */ /* 0x0001e40000000800 */
[----:B0-----:R-:W-:Y:S01]  /*4f60*/  IADD3 R12, PT, PT, R12, 0x800, RZ ;  /* 0x000008000c0c7810 */ /* 0x001fe20007ffe0ff */
[----:B------:R-:W-:Y:S06]  /*4f70*/  @!P0 BRA `(.L_x_535) ;  /* 0xfffffffc00548947 */ /* 0x000fec000383ffff */
.L_x_522:
[----:B------:R-:W-:Y:S05]  /*4f80*/  BSYNC.RECONVERGENT B0 ;  /* 0x0000000000007941 */ /* 0x000fea0003800200 */
.L_x_521:
[----:B0-----:R-:W0:Y:S01]  /*4f90*/  SHFL.BFLY PT, R9, R8, 0x10, 0x1f ;  /* 0x0e001f0008097f89 */ /* 0x001e2200000e0000 */
[C---:B------:R-:W-:Y:S01]  /*4fa0*/  ISETP.NE.AND P0, PT, R5.reuse, RZ, PT ;  /* 0x000000ff0500720c */ /* 0x040fe20003f05270 */
[----:B------:R-:W1:Y:S01]  /*4fb0*/  LDCU.U8 UR11, c[0x0][0x48c] ;  /* 0x00009180ff0b77ac */ /* 0x000e620008000000 */
[----:B------:R-:W-:Y:S01]  /*4fc0*/  ISETP.GT.U32.AND P1, PT, R5, 0x3, PT ;  /* 0x000000030500780c */ /* 0x000fe20003f24070 */
[----:B------:R-:W-:Y:S01]  /*4fd0*/  UMOV UR5, URZ ;  /* 0x000000ff00057c82 */ /* 0x000fe20008000000 */
[----:B0-----:R-:W-:Y:S02]  /*4fe0*/  FADD.FTZ R9, R9, R8 ;  /* 0x0000000809097221 */ /* 0x001fe40000010000 */
[----:B------:R-:W0:Y:S03]  /*4ff0*/  LDC R8, c[0x0][0x3f4] ;  /* 0x0000fd00ff087b82 */ /* 0x000e260000000800 */
[----:B------:R-:W5:Y:S01]  /*5000*/  SHFL.BFLY PT, R0, R9, 0x8, 0x1f ;  /* 0x0d001f0009007f89 */ /* 0x000f6200000e0000 */
[----:B0-----:R-:W-:-:S02]  /*5010*/  VIADD R8, R8, 0x4 ;  /* 0x0000000408087836 */ /* 0x001fc40000000000 */
[----:B-----5:R-:W-:-:S03]  /*5020*/  FADD.FTZ R0, R9, R0 ;  /* 0x0000000009007221 */ /* 0x020fc60000010000 */
[----:B------:R-:W-:Y:S02]  /*5030*/  SHF.R.S32.HI R9, RZ, 0x1f, R8 ;  /* 0x0000001fff097819 */ /* 0x000fe40000011408 */
[----:B------:R-:W0:Y:S02]  /*5040*/  SHFL.BFLY PT, R11, R0, 0x4, 0x1f ;  /* 0x0c801f00000b7f89 */ /* 0x000e2400000e0000 */
[----:B------:R-:W-:-:S04]  /*5050*/  LEA.HI R9, R9, R8, RZ, 0x2 ;  /* 0x0000000809097211 */ /* 0x000fc800078f10ff */
[----:B------:R-:W-:-:S04]  /*5060*/  SHF.L.U32 R9, R9, 0x2, RZ ;  /* 0x0000000209097819 */ /* 0x000fc800000006ff */
[----:B------:R-:W-:-:S13]  /*5070*/  R2UR UR4, R9 ;  /* 0x00000000090472ca */ /* 0x000fda00000e0000 */
[----:B------:R-:W-:Y:S01]  /*5080*/  ULOP3.LUT UR7, UR4, 0xfffffff0, URZ, 0xc0, !UPT ;  /* 0xfffffff004077892 */ /* 0x000fe2000f8ec0ff */
[----:B0-----:R-:W-:Y:S02]  /*5090*/  FADD.FTZ R11, R0, R11 ;  /* 0x0000000b000b7221 */ /* 0x001fe40000010000 */
[----:B------:R-:W-:-:S03]  /*50a0*/  UMOV UR4, URZ ;  /* 0x000000ff00047c82 */ /* 0x000fc60008000000 */
[----:B------:R-:W0:Y:S02]  /*50b0*/  SHFL.BFLY PT, R10, R11, 0x2, 0x1f ;  /* 0x0c401f000b0a7f89 */ /* 0x000e2400000e0000 */
[----:B0-----:R-:W-:-:S05]  /*50c0*/  FADD.FTZ R10, R11, R10 ;  /* 0x0000000a0b0a7221 */ /* 0x001fca0000010000 */
[----:B------:R-:W0:Y:S02]  /*50d0*/  SHFL.BFLY PT, R13, R10, 0x1, 0x1f ;  /* 0x0c201f000a0d7f89 */ /* 0x000e2400000e0000 */
[----:B0-----:R-:W-:-:S05]  /*50e0*/  FADD.FTZ R13, R10, R13 ;  /* 0x0000000d0a0d7221 */ /* 0x001fca0000010000 */
[----:B------:R-:W-:Y:S01]  /*50f0*/  @!P0 STS [R4+0x10], R13 ;  /* 0x0000100d04008388 */ /* 0x000fe20000000800 */
[----:B------:R-:W-:Y:S01]  /*5100*/  BAR.SYNC.DEFER_BLOCKING 0x0 ;  /* 0x0000000000007b1d */ /* 0x000fe20000010000 */
[----:B-1----:R-:W-:-:S05]  /*5110*/  ISETP.NE.AND P0, PT, RZ, UR11, PT ;  /* 0x0000000bff007c0c */ /* 0x002fca000bf05270 */
[----:B------:R-:W0:Y:S01]  /*5120*/  @!P1 LDS R13, [R6+0x10] ;  /* 0x00001000060d9984 */ /* 0x000e220000000800 */
[----:B------:R-:W-:-:S03]  /*5130*/  ISETP.GE.AND P1, PT, R7, UR44, PT ;  /* 0x0000002c07007c0c */ /* 0x000fc6000bf26270 */
[----:B0-----:R-:W0:Y:S02]  /*5140*/  SHFL.BFLY PT, R0, R13, 0x2, 0x1f ;  /* 0x0c401f000d007f89 */ /* 0x001e2400000e0000 */
[----:B0-----:R-:W-:-:S05]  /*5150*/  FADD.FTZ R0, R0, R13 ;  /* 0x0000000d00007221 */ /* 0x001fca0000010000 */
[----:B------:R-:W0:Y:S02]  /*5160*/  SHFL.BFLY PT, R5, R0, 0x1, 0x1f ;  /* 0x0c201f0000057f89 */ /* 0x000e2400000e0000 */
[----:B0-----:R-:W-:-:S06]  /*5170*/  FADD.FTZ R5, R0, R5 ;  /* 0x0000000500057221 */ /* 0x001fcc0000010000 */
[----:B------:R-:W0:Y:S02]  /*5180*/  SHFL.IDX PT, R5, R5, RZ, 0x1f ;  /* 0x00001fff05057589 */ /* 0x000e2400000e0000 */
[----:B0-----:R-:W-:-:S04]  /*5190*/  FADD.FTZ R4, R5, 9.9999999747524270788e-07 ;  /* 0x358637bd05047421 */ /* 0x001fc80000010000 */
[----:B------:R0:W1:Y:S01]  /*51a0*/  MUFU.RCP R11, R4 ;  /* 0x00000004000b7308 */ /* 0x0000620000001000 */
[----:B------:R-:W-:Y:S05]  /*51b0*/  @!P0 BRA `(.L_x_536) ;  /* 0x0000000000248947 */ /* 0x000fea0003800000 */
[----:B------:R-:W5:Y:S01]  /*51c0*/  S2UR UR5, SR_CTAID.Y ;  /* 0x00000000000579c3 */ /* 0x000f620000002600 */
[----:B------:R-:W5:Y:S01]  /*51d0*/  LDCU UR8, c[0x0][0x3f8] ;  /* 0x00007f00ff0877ac */ /* 0x000f620008000800 */
[----:B------:R-:W2:Y:S01]  /*51e0*/  LDCU UR4, c[0x0][0x488] ;  /* 0x00009100ff0477ac */ /* 0x000ea20008000800 */
[----:B------:R-:W2:Y:S01]  /*51f0*/  LDCU UR9, c[0x0][0x40c] ;  /* 0x00008180ff0977ac */ /* 0x000ea20008000800 */
[----:B------:R-:W3:Y:S01]  /*5200*/  LDCU UR10, c[0x0][0x3f4] ;  /* 0x00007e80ff0a77ac */ /* 0x000ee20008000800 */
[----:B-----5:R-:W-:-:S04]  /*5210*/  UIMAD UR5, UR5, UR8, UR46 ;  /* 0x00000008050572a4 */ /* 0x020fc8000f8e022e */
[----:B--2---:R-:W-:-:S04]  /*5220*/  UIMAD UR4, UR5, UR4, UR9 ;  /* 0x00000004050472a4 */ /* 0x004fc8000f8e0209 */
[----:B---3--:R-:W-:-:S04]  /*5230*/  UIMAD UR4, UR4, UR10, URZ ;  /* 0x0000000a040472a4 */ /* 0x008fc8000f8e02ff */
[----:B------:R-:W-:-:S12]  /*5240*/  USHF.R.S32.HI UR5, URZ, 0x1f, UR4 ;  /* 0x0000001fff057899 */ /* 0x000fd80008011404 */
.L_x_536:
[----:B------:R-:W-:Y:S04]  /*5250*/  BSSY.RECONVERGENT B0, `(.L_x_537) ;  /* 0x0000063000007945 */ /* 0x000fe80003800200 */
[----:B------:R-:W-:Y:S05]  /*5260*/  @P1 BRA `(.L_x_538) ;  /* 0x0000000400841947 */ /* 0x000fea0003800000 */
[----:B------:R-:W-:Y:S01]  /*5270*/  HFMA2 R0, -RZ, RZ, 0, 7.62939453125e-06 ;  /* 0x00000080ff007431 */ /* 0x000fe200000001ff */
        /* <DEDUP_REMOVED lines=9> */
[----:B------:R-:W5:Y:S01]  /*5310*/  LDCU.64 UR14, c[0x0][0x480] ;  /* 0x00009000ff0e77ac */ /* 0x000f620008000a00 */
        /* <DEDUP_REMOVED lines=11> */
[----:B-----5:R-:W-:-:S04]  /*53d0*/  LEA R9, P2, R10, UR14, 0x2 ;  /* 0x0000000e0a097c11 */ /* 0x020fc8000f8410ff */
[----:B------:R-:W-:Y:S01]  /*53e0*/  LEA.HI.X R10, R10, UR15, R5, 0x2, P2 ;  /* 0x0000000f0a0a7c11 */ /* 0x000fe200090f1405 */
[----:B0-----:R-:W-:-:S06]  /*53f0*/  ULEA UR8, UR9, UR8, 0x18 ;  /* 0x0000000809087291 */ /* 0x001fcc000f8ec0ff */
[----:B------:R-:W-:Y:S02]  /*5400*/  IADD3 R0, PT, PT, R4, UR8, RZ ;  /* 0x0000000804007c10 */ /* 0x000fe4000fffe0ff */
[----:B------:R-:W-:-:S07]  /*5410*/  LEA R6, R2, UR8, 0x2 ;  /* 0x0000000802067c11 */ /* 0x000fce000f8e10ff */
.L_x_541:
[----:B-1----:R0:W1:Y:S01]  /*5420*/  LDS R4, [R6] ;  /* 0x0000000006047984 */ /* 0x0020620000000800 */
[----:B------:R-:W-:Y:S01]  /*5430*/  @P0 IMAD.MOV.U32 R5, RZ, RZ, R10 ;  /* 0x000000ffff050224 */ /* 0x000fe200078e000a */
[----:B------:R-:W-:-:S04]  /*5440*/  IADD3 R8, PT, PT, R8, 0x1, RZ ;  /* 0x0000000108087810 */ /* 0x000fc80007ffe0ff */
[----:B------:R-:W-:Y:S02]  /*5450*/  ISETP.NE.AND P3, PT, R8, RZ, PT ;  /* 0x000000ff0800720c */ /* 0x000fe40003f65270 */
[----:B0-----:R-:W-:Y:S01]  /*5460*/  IADD3 R6, PT, PT, R6, 0x200, RZ ;  /* 0x0000020006067810 */ /* 0x001fe20007ffe0ff */
[----:B-1----:R-:W-:-:S05]  /*5470*/  FMUL.FTZ R13, R4, R11 ;  /* 0x0000000b040d7220 */ /* 0x002fca0000410000 */
[----:B------:R-:W-:-:S04]  /*5480*/  F2FP.F16.F32.PACK_AB R4, RZ, R13 ;  /* 0x0000000dff04723e */ /* 0x000fc800000000ff */
[----:B------:R-:W-:Y:S02]  /*5490*/  PRMT R12, R4, 0x7610, R12 ;  /* 0x00007610040c7816 */ /* 0x000fe4000000000c */
[----:B------:R-:W-:Y:S02]  /*54a0*/  @P0 MOV R4, R9 ;  /* 0x0000000900040202 */ /* 0x000fe40000000f00 */
[----:B------:R-:W-:Y:S01]  /*54b0*/  IADD3 R9, P2, PT, R9, 0x200, RZ ;  /* 0x0000020009097810 */ /* 0x000fe20007f5e0ff */
[----:B------:R0:W-:Y:S04]  /*54c0*/  STS.U16 [R0], R12 ;  /* 0x0000000c00007388 */ /* 0x0001e80000000400 */
[----:B------:R1:W-:Y:S01]  /*54d0*/  @P0 STG.E desc[UR36][R4.64], R13 ;  /* 0x0000000d04000986 */ /* 0x0003e2000c101924 */
[----:B------:R-:W-:Y:S01]  /*54e0*/  IMAD.X R10, RZ, RZ, R10, P2 ;  /* 0x000000ffff0a7224 */ /* 0x000fe200010e060a */
[----:B0-----:R-:W-:Y:S01]  /*54f0*/  IADD3 R0, PT, PT, R0, 0x100, RZ ;  /* 0x0000010000007810 */ /* 0x001fe20007ffe0ff */
[----:B------:R-:W-:Y:S06]  /*5500*/  @P3 BRA `(.L_x_541) ;  /* 0xfffffffc00c43947 */ /* 0x000fec000383ffff */
.L_x_540:
[----:B------:R-:W-:Y:S05]  /*5510*/  BSYNC.RECONVERGENT B1 ;  /* 0x0000000000017941 */ /* 0x000fea0003800200 */
.L_x_539:
[----:B------:R-:W-:Y:S05]  /*5520*/  @!P1 BRA `(.L_x_538) ;  /* 0x0000000000d49947 */ /* 0x000fea0003800000 */
[----:B------:R-:W0:Y:S01]  /*5530*/  S2R R6, SR_CgaCtaId ;  /* 0x0000000000067919 */ /* 0x000e220000008800 */
[----:B------:R-:W5:Y:S01]  /*5540*/  LDCU.64 UR14, c[0x0][0x480] ;  /* 0x00009000ff0e77ac */ /* 0x000f620008000a00 */
[C---:B------:R-:W-:Y:S02]  /*5550*/  LEA R0, R7.reuse, UR7, 0x1 ;  /* 0x0000000707007c11 */ /* 0x040fe4000f8e08ff */
[----:B------:R-:W-:Y:S01]  /*5560*/  MOV R9, UR12 ;  /* 0x0000000c00097c02 */ /* 0x000fe20008000f00 */
[----:B------:R-:W-:Y:S01]  /*5570*/  USHF.L.U32 UR8, UR12, 0x2, URZ ;  /* 0x000000020c087899 */ /* 0x000fe200080006ff */
[----:B-1----:R-:W-:Y:S01]  /*5580*/  MOV R5, 0x400 ;  /* 0x0000040000057802 */ /* 0x002fe20000000f00 */
[----:B------:R-:W-:Y:S01]  /*5590*/  UISETP.NE.AND UP0, UPT, UR11, URZ, UPT ;  /* 0x000000ff0b00728c */ /* 0x000fe2000bf05270 */
[----:B------:R-:W-:Y:S01]  /*55a0*/  IADD3 R8, P2, PT, R7, UR4, RZ ;  /* 0x0000000407087c10 */ /* 0x000fe2000ff5e0ff */
[----:B------:R-:W-:Y:S01]  /*55b0*/  IMAD R4, R9, -0x2, R0 ;  /* 0xfffffffe09047824 */ /* 0x000fe200078e0200 */
[----:B------:R-:W-:Y:S01]  /*55c0*/  ISETP.NE.AND P1, PT, RZ, UR11, PT ;  /* 0x0000000bff007c0c */ /* 0x000fe2000bf25270 */
[----:B------:R-:W-:Y:S01]  /*55d0*/  VIADD R5, R5, 0x120 ;  /* 0x0000012005057836 */ /* 0x000fe20000000000 */
[----:B------:R-:W-:-:S02]  /*55e0*/  IADD3.X R13, PT, PT, RZ, UR5, RZ, P2, !PT ;  /* 0x00000005ff0d7c10 */ /* 0x000fc400097fe4ff */
[----:B------:R-:W-:Y:S02]  /*55f0*/  LEA R0, R7, -UR8, 0x2 ;  /* 0x8000000807007c11 */ /* 0x000fe4000f8e10ff */
[----:B------:R-:W-:Y:S02]  /*5600*/  PLOP3.LUT P0, PT, PT, PT, UP0, 0x80, 0x8 ;  /* 0x000000000008781c */ /* 0x000fe40003f0f008 */
[----:B-----5:R-:W-:-:S04]  /*5610*/  LEA R9, P3, R8, UR14, 0x2 ;  /* 0x0000000e08097c11 */ /* 0x020fc8000f8610ff */
[----:B------:R-:W-:Y:S02]  /*5620*/  IADD3 R9, P2, PT, R9, 0x400, RZ ;  /* 0x0000040009097810 */ /* 0x000fe40007f5e0ff */
[----:B------:R-:W-:-:S04]  /*5630*/  LEA.HI.X R13, R8, UR15, R13, 0x2, P3 ;  /* 0x0000000f080d7c11 */ /* 0x000fc800098f140d */
[----:B------:R-:W-:Y:S02]  /*5640*/  IADD3.X R10, PT, PT, RZ, R13, RZ, P2, !PT ;  /* 0x0000000dff0a7210 */ /* 0x000fe400017fe4ff */
[----:B0-----:R-:W-:-:S04]  /*5650*/  LEA R5, R6, R5, 0x18 ;  /* 0x0000000506057211 */ /* 0x001fc800078ec0ff */
[--C-:B------:R-:W-:Y:S02]  /*5660*/  IADD3 R0, PT, PT, R0, 0x400, R5.reuse ;  /* 0x0000040000007810 */ /* 0x100fe40007ffe005 */
[----:B------:R-:W-:-:S07]  /*5670*/  IADD3 R6, PT, PT, R4, 0x200, R5 ;  /* 0x0000020004067810 */ /* 0x000fce0007ffe005 */
.L_x_542:
[----:B------:R-:W0:Y:S01]  /*5680*/  LDS R4, [R0+-0x400] ;  /* 0xfffc000000047984 */ /* 0x000e220000000800 */
[----:B------:R-:W-:-:S04]  /*5690*/  IADD3 R7, PT, PT, R7, 0x200, RZ ;  /* 0x0000020007077810 */ /* 0x000fc80007ffe0ff */
[----:B------:R-:W-:Y:S01]  /*56a0*/  ISETP.GE.AND P2, PT, R7, UR44, PT ;  /* 0x0000002c07007c0c */ /* 0x000fe2000bf46270 */
[----:B0-----:R-:W-:-:S05]  /*56b0*/  FMUL.FTZ R13, R4, R11 ;  /* 0x0000000b040d7220 */ /* 0x001fca0000410000 */
[----:B------:R-:W-:-:S04]  /*56c0*/  F2FP.F16.F32.PACK_AB R4, RZ, R13 ;  /* 0x0000000dff04723e */ /* 0x000fc800000000ff */
[----:B------:R-:W-:-:S05]  /*56d0*/  PRMT R5, R4, 0x7610, R5 ;  /* 0x0000761004057816 */ /* 0x000fca0000000005 */
[----:B------:R0:W-:Y:S04]  /*56e0*/  STS.U16 [R6+-0x200], R5 ;  /* 0xfffe000506007388 */ /* 0x0001e80000000400 */
[----:B------:R-:W1:Y:S01]  /*56f0*/  LDS R4, [R0+-0x200] ;  /* 0xfffe000000047984 */ /* 0x000e620000000800 */
[----:B0-----:R-:W-:Y:S01]  /*5700*/  MOV R5, R10 ;  /* 0x0000000a00057202 */ /* 0x001fe20000000f00 */
[----:B-1----:R-:W-:-:S05]  /*5710*/  FMUL.FTZ R15, R4, R11 ;  /* 0x0000000b040f7220 */ /* 0x002fca0000410000 */
[----:B------:R-:W-:-:S04]  /*5720*/  F2FP.F16.F32.PACK_AB R4, RZ, R15 ;  /* 0x0000000fff04723e */ /* 0x000fc800000000ff */
[----:B------:R-:W-:-:S05]  /*5730*/  PRMT R12, R4, 0x7610, R12 ;  /* 0x00007610040c7816 */ /* 0x000fca000000000c */
[----:B------:R-:W-:Y:S04]  /*5740*/  STS.U16 [R6+-0x100], R12 ;  /* 0xffff000c06007388 */ /* 0x000fe80000000400 */
[----:B------:R-:W0:Y:S02]  /*5750*/  LDS R4, [R0] ;  /* 0x0000000000047984 */ /* 0x000e240000000800 */
[----:B0-----:R-:W-:-:S05]  /*5760*/  FMUL.FTZ R17, R4, R11 ;  /* 0x0000000b04117220 */ /* 0x001fca0000410000 */
[----:B------:R-:W-:-:S05]  /*5770*/  F2FP.F16.F32.PACK_AB R4, RZ, R17 ;  /* 0x00000011ff04723e */ /* 0x000fca00000000ff */
[----:B------:R0:W-:Y:S04]  /*5780*/  STS.U16 [R6], R4 ;  /* 0x0000000406007388 */ /* 0x0001e80000000400 */
[----:B------:R1:W5:Y:S01]  /*5790*/  LDS R8, [R0+0x200] ;  /* 0x0002000000087984 */ /* 0x0003620000000800 */
[----:B0-----:R-:W-:Y:S01]  /*57a0*/  IMAD.MOV.U32 R4, RZ, RZ, R9 ;  /* 0x000000ffff047224 */ /* 0x001fe200078e0009 */
[----:B-1----:R-:W-:-:S04]  /*57b0*/  IADD3 R0, PT, PT, R0, 0x800, RZ ;  /* 0x0000080000007810 */ /* 0x002fc80007ffe0ff */
[----:B------:R-:W-:Y:S01]  /*57c0*/  @P0 STG.E desc[UR36][R4.64+-0x400], R13 ;  /* 0xfffc000d04000986 */ /* 0x000fe2000c101924 */
[----:B------:R-:W-:Y:S02]  /*57d0*/  PLOP3.LUT P0, PT, P1, PT, PT, 0x80, 0x8 ;  /* 0x000000000008781c */ /* 0x000fe40000f0f070 */
[----:B------:R-:W-:-:S05]  /*57e0*/  IADD3 R9, P3, PT, R4, 0x800, RZ ;  /* 0x0000080004097810 */ /* 0x000fca0007f7e0ff */
[----:B------:R-:W-:-:S06]  /*57f0*/  IMAD.X R10, RZ, RZ, R5, P3 ;  /* 0x000000ffff0a7224 */ /* 0x000fcc00018e0605 */
[----:B------:R-:W-:Y:S04]  /*5800*/  @P0 STG.E desc[UR36][R4.64+-0x200], R15 ;  /* 0xfffe000f04000986 */ /* 0x000fe8000c101924 */
[----:B------:R-:W-:Y:S01]  /*5810*/  @P0 STG.E desc[UR36][R4.64], R17 ;  /* 0x0000001104000986 */ /* 0x000fe2000c101924 */
[----:B-----5:R-:W-:-:S05]  /*5820*/  FMUL.FTZ R19, R8, R11 ;  /* 0x0000000b08137220 */ /* 0x020fca0000410000 */
[----:B------:R-:W-:Y:S01]  /*5830*/  @P0 STG.E desc[UR36][R4.64+0x200], R19 ;  /* 0x0002001304000986 */ /* 0x000fe2000c101924 */
[----:B------:R-:W-:-:S05]  /*5840*/  F2FP.F16.F32.PACK_AB R8, RZ, R19 ;  /* 0x00000013ff08723e */ /* 0x000fca00000000ff */
[----:B------:R0:W-:Y:S02]  /*5850*/  STS.U16 [R6+0x100], R8 ;  /* 0x0001000806007388 */ /* 0x0001e40000000400 */
[----:B0-----:R-:W-:Y:S01]  /*5860*/  IADD3 R6, PT, PT, R6, 0x400, RZ ;  /* 0x0000040006067810 */ /* 0x001fe20007ffe0ff */
[----:B------:R-:W-:Y:S06]  /*5870*/  @!P2 BRA `(.L_x_542) ;  /* 0xfffffffc0080a947 */ /* 0x000fec000383ffff */
.L_x_538:
[----:B------:R-:W-:Y:S05]  /*5880*/  BSYNC.RECONVERGENT B0 ;  /* 0x0000000000007941 */ /* 0x000fea0003800200 */
.L_x_537:
[----:B------:R-:W-:Y:S01]  /*5890*/  USHF.R.S32.HI UR4, URZ, 0x1f, UR45 ;  /* 0x0000001fff047899 */ /* 0x000fe2000801142d */
[----:B------:R-:W5:Y:S01]  /*58a0*/  S2UR UR9, SR_CgaCtaId ;  /* 0x00000000000979c3 */ /* 0x000f620000008800 */
[----:B------:R-:W2:Y:S01]  /*58b0*/  LDCU UR14, c[0x0][0x40c] ;  /* 0x00008180ff0e77ac */ /* 0x000ea20008000800 */
[C---:B------:R-:W-:Y:S01]  /*58c0*/  IMAD.SHL.U32 R0, R2.reuse, 0x8, RZ ;  /* 0x0000000802007824 */ /* 0x040fe200078e00ff */
[----:B01----:R-:W-:Y:S01]  /*58d0*/  SHF.L.U32 R4, R2, 0x4, RZ ;  /* 0x0000000402047819 */ /* 0x003fe200000006ff */
[----:B------:R-:W-:Y:S01]  /*58e0*/  BSSY.RECONVERGENT B0, `(.L_x_543) ;  /* 0x0000019000007945 */ /* 0x000fe20003800200 */
[----:B------:R-:W-:Y:S01]  /*58f0*/  ULEA.HI UR4, UR4, UR45, URZ, 0x4 ;  /* 0x0000002d04047291 */ /* 0x000fe2000f8f20ff */
[----:B------:R-:W-:Y:S01]  /*5900*/  CS2R R14, SRZ ;  /* 0x00000000000e7805 */ /* 0x000fe2000001ff00 */
[----:B------:R-:W-:Y:S01]  /*5910*/  UMOV UR5, 0x400 ;  /* 0x0000040000057882 */ /* 0x000fe20000000000 */
[----:B------:R-:W-:Y:S01]  /*5920*/  CS2R R12, SRZ ;  /* 0x00000000000c7805 */ /* 0x000fe2000001ff00 */
[----:B------:R-:W-:Y:S01]  /*5930*/  ULOP3.LUT UR4, UR4, 0xfffffff0, URZ, 0xc0, !UPT ;  /* 0xfffffff004047892 */ /* 0x000fe2000f8ec0ff */
[----:B------:R-:W-:Y:S01]  /*5940*/  LOP3.LUT R0, R0, 0x38, RZ, 0xc0, !PT ;  /* 0x0000003800007812 */ /* 0x000fe200078ec0ff */
[----:B------:R-:W-:Y:S01]  /*5950*/  UIADD3 UR8, UPT, UPT, UR5, 0xa0, URZ ;  /* 0x000000a005087890 */ /* 0x000fe2000fffe0ff */
[----:B------:R-:W-:Y:S01]  /*5960*/  LOP3.LUT R4, R4, 0x70, RZ, 0xc0, !PT ;  /* 0x0000007004047812 */ /* 0x000fe200078ec0ff */
[----:B------:R-:W-:-:S06]  /*5970*/  UIADD3 UR4, UPT, UPT, UR45, -UR4, URZ ;  /* 0x800000042d047290 */ /* 0x000fcc000fffe0ff */
[----:B------:R-:W-:-:S04]  /*5980*/  ISETP.NE.AND P0, PT, R3, UR4, PT ;  /* 0x0000000403007c0c */ /* 0x000fc8000bf05270 */
[----:B--2---:R-:W-:Y:S01]  /*5990*/  ISETP.NE.OR P0, PT, RZ, UR14, P0 ;  /* 0x0000000eff007c0c */ /* 0x004fe20008705670 */
        /* <DEDUP_REMOVED lines=12> */
.L_x_545:
[----:B-----5:R0:W-:Y:S02]  /*5a60*/  STS.128 [R4+UR8], R12 ;  /* 0x0000000c04007988 */ /* 0x0201e40008000c08 */
.L_x_544:
[----:B------:R-:W-:Y:S05]  /*5a70*/  BSYNC.RECONVERGENT B0 ;  /* 0x0000000000007941 */ /* 0x000fea0003800200 */
.L_x_543:
[----:B------:R-:W1:Y:S01]  /*5a80*/  LDCU UR11, c[0x0][0x3f4] ;  /* 0x00007e80ff0b77ac */ /* 0x000e620008000800 */
[----:B------:R-:W2:Y:S01]  /*5a90*/  S2UR UR10, SR_CTAID.Y ;  /* 0x00000000000a79c3 */ /* 0x000ea20000002600 */
[----:B------:R-:W-:Y:S01]  /*5aa0*/  VIADD R17, R3, UR12 ;  /* 0x0000000c03117c36 */ /* 0x000fe20008000000 */
[----:B------:R-:W-:Y:S01]  /*5ab0*/  BSSY.RECONVERGENT B0, `(.L_x_546) ;  /* 0x0000112000007945 */ /* 0x000fe20003800200 */
[----:B------:R-:W2:Y:S01]  /*5ac0*/  LDCU UR15, c[0x0][0x3f8] ;  /* 0x00007f00ff0f77ac */ /* 0x000ea20008000800 */
[----:B------:R-:W-:Y:S01]  /*5ad0*/  HFMA2 R18, -RZ, RZ, 0, 0 ;  /* 0x00000000ff127431 */ /* 0x000fe200000001ff */
[----:B------:R-:W-:Y:S02]  /*5ae0*/  CS2R R6, SRZ ;  /* 0x0000000000067805 */ /* 0x000fe4000001ff00 */
[----:B------:R-:W-:Y:S01]  /*5af0*/  CS2R R8, SRZ ;  /* 0x0000000000087805 */ /* 0x000fe2000001ff00 */
[----:B------:R-:W-:Y:S01]  /*5b00*/  UIADD3 UR13, UPT, UPT, UR5, 0x120, URZ ;  /* 0x00000120050d7890 */ /* 0x000fe2000fffe0ff */
[----:B------:R-:W5:Y:S01]  /*5b10*/  LDC.64 R42, c[0x0][0x3c0] ;  /* 0x0000f000ff2a7b82 */ /* 0x000f620000000a00 */
[----:B------:R-:W0:Y:S01]  /*5b20*/  LDCU UR16, c[0x0][0x40c] ;  /* 0x00008180ff1077ac */ /* 0x000e220008000800 */
[----:B------:R-:W-:Y:S01]  /*5b30*/  CS2R R10, SRZ ;  /* 0x00000000000a7805 */ /* 0x000fe2000001ff00 */
[----:B------:R-:W-:-:S02]  /*5b40*/  ULEA UR13, UR9, UR13, 0x18 ;  /* 0x0000000d090d7291 */ /* 0x000fc4000f8ec0ff */
[----:B-1----:R-:W-:Y:S02]  /*5b50*/  UISETP.LT.AND UP0, UPT, UR45, UR11, UPT ;  /* 0x0000000b2d00728c */ /* 0x002fe4000bf01270 */
[----:B------:R-:W-:Y:S02]  /*5b60*/  MOV R5, UR11 ;  /* 0x0000000b00057c02 */ /* 0x000fe40008000f00 */
[----:B------:R-:W-:-:S03]  /*5b70*/  USEL UR5, UR45, UR11, UP0 ;  /* 0x0000000b2d057287 */ /* 0x000fc60008000000 */
[----:B------:R-:W-:Y:S01]  /*5b80*/  IMAD R41, R5, UR6, R0 ;  /* 0x0000000605297c24 */ /* 0x000fe2000f8e0200 */
[----:B--2---:R-:W-:Y:S02]  /*5b90*/  UIMAD UR10, UR10, UR15, UR46 ;  /* 0x0000000f0a0a72a4 */ /* 0x004fe4000f8e022e */
[----:B------:R-:W-:Y:S01]  /*5ba0*/  UIADD3 UR6, UPT, UPT, UR13, UR7, URZ ;  /* 0x000000070d067290 */ /* 0x000fe2000fffe0ff */
[----:B------:R-:W-:Y:S01]  /*5bb0*/  BAR.SYNC.DEFER_BLOCKING 0x0 ;  /* 0x0000000000007b1d */ /* 0x000fe20000010000 */
[----:B------:R-:W-:Y:S01]  /*5bc0*/  ISETP.GE.AND P0, PT, R17, UR5, PT ;  /* 0x0000000511007c0c */ /* 0x000fe2000bf06270 */
[----:B------:R-:W-:Y:S01]  /*5bd0*/  USHF.L.U32 UR10, UR10, 0x6, URZ ;  /* 0x000000060a0a7899 */ /* 0x000fe200080006ff */
[----:B-----5:R-:W-:-:S05]  /*5be0*/  IMAD.WIDE R40, R41, 0x2, R42 ;  /* 0x0000000229287825 */ /* 0x020fca00078e022a */
[----:B------:R-:W-:-:S04]  /*5bf0*/  IMAD R5, R5, UR10, R0 ;  /* 0x0000000a05057c24 */ /* 0x000fc8000f8e0200 */
[----:B------:R-:W-:Y:S01]  /*5c00*/  IMAD.WIDE R42, R5, 0x2, R42 ;  /* 0x00000002052a7825 */ /* 0x000fe200078e022a */
[----:B------:R-:W-:Y:S01]  /*5c10*/  MOV R5, RZ ;  /* 0x000000ff00057202 */ /* 0x000fe20000000f00 */
[----:B0-----:R-:W-:Y:S06]  /*5c20*/  @P0 BRA `(.L_x_547) ;  /* 0x0000000c00e80947 */ /* 0x001fec0003800000 */
[----:B------:R-:W-:Y:S01]  /*5c30*/  IMAD.U32 R6, RZ, RZ, UR5 ;  /* 0x00000005ff067e24 */ /* 0x000fe2000f8e00ff */
[----:B------:R-:W-:Y:S01]  /*5c40*/  ULOP3.LUT UR9, URZ, UR12, URZ, 0x33, !UPT ;  /* 0x0000000cff097292 */ /* 0x000fe2000f8e33ff */
[----:B------:R-:W0:Y:S01]  /*5c50*/  LDC.64 R44, c[0x0][0x458] ;  /* 0x00011600ff2c7b82 */ /* 0x000e220000000a00 */
[----:B------:R-:W-:Y:S01]  /*5c60*/  UIMAD UR11, UR38, UR15, UR46 ;  /* 0x0000000f260b72a4 */ /* 0x000fe2000f8e022e */
[----:B------:R-:W-:Y:S01]  /*5c70*/  BSSY.RECONVERGENT B1, `(.L_x_548) ;  /* 0x0000046000017945 */ /* 0x000fe20003800200 */
[----:B------:R-:W-:Y:S01]  /*5c80*/  VIADDMNMX R6, R17, 0x10, R6, !PT ;  /* 0x0000001011067846 */ /* 0x000fe20007800106 */
[----:B------:R-:W-:Y:S01]  /*5c90*/  IMAD.MOV.U32 R18, RZ, RZ, RZ ;  /* 0x000000ffff127224 */ /* 0x000fe200078e00ff */
[----:B------:R-:W-:Y:S02]  /*5ca0*/  MOV R19, R17 ;  /* 0x0000001100137202 */ /* 0x000fe40000000f00 */
[----:B------:R-:W-:Y:S02]  /*5cb0*/  CS2R R10, SRZ ;  /* 0x00000000000a7805 */ /* 0x000fe4000001ff00 */
[----:B------:R-:W-:-:S02]  /*5cc0*/  IADD3 R32, PT, PT, -R3, UR9, R6 ;  /* 0x0000000903207c10 */ /* 0x000fc4000fffe106 */
[----:B------:R-:W-:Y:S02]  /*5cd0*/  CS2R R8, SRZ ;  /* 0x0000000000087805 */ /* 0x000fe4000001ff00 */
[----:B------:R-:W-:Y:S02]  /*5ce0*/  MOV R5, UR11 ;  /* 0x0000000b00057c02 */ /* 0x000fe40008000f00 */
[----:B------:R-:W-:Y:S02]  /*5cf0*/  LOP3.LUT R6, R32, 0x30, RZ, 0xc0, !PT ;  /* 0x0000003020067812 */ /* 0x000fe400078ec0ff */
[----:B------:R-:W-:Y:S02]  /*5d00*/  LEA R5, R5, R0, 0x6 ;  /* 0x0000000005057211 */ /* 0x000fe400078e30ff */
[----:B------:R-:W-:Y:S02]  /*5d10*/  ISETP.NE.AND P0, PT, R6, 0x30, PT ;  /* 0x000000300600780c */ /* 0x000fe40003f05270 */
[----:B------:R-:W-:Y:S01]  /*5d20*/  CS2R R6, SRZ ;  /* 0x0000000000067805 */ /* 0x000fe2000001ff00 */
[----:B0-----:R-:W-:Y:S01]  /*5d30*/  IMAD.WIDE R44, R5, 0x2, R44 ;  /* 0x00000002052c7825 */ /* 0x001fe200078e022c */
[----:B------:R-:W-:-:S09]  /*5d40*/  MOV R5, RZ ;  /* 0x000000ff00057202 */ /* 0x000fd20000000f00 */
[----:B------:R-:W-:Y:S05]  /*5d50*/  @!P0 BRA `(.L_x_549) ;  /* 0x0000000000dc8947 */ /* 0x000fea0003800000 */
[----:B------:R-:W-:Y:S01]  /*5d60*/  LEA.HI R18, R32, 0x1, RZ, 0x1c ;  /* 0x0000000120127811 */ /* 0x000fe200078fe0ff */
[----:B------:R-:W-:Y:S01]  /*5d70*/  IMAD.SHL.U32 R35, R17, 0x40, RZ ;  /* 0x0000004011237824 */ /* 0x000fe200078e00ff */
[----:B------:R-:W-:Y:S02]  /*5d80*/  LEA R20, R3, UR7, 0x1 ;  /* 0x0000000703147c11 */ /* 0x000fe4000f8e08ff */
[----:B------:R-:W-:Y:S02]  /*5d90*/  LOP3.LUT R21, R18, 0x3, RZ, 0xc0, !PT ;  /* 0x0000000312157812 */ /* 0x000fe400078ec0ff */
[----:B------:R-:W-:Y:S01]  /*5da0*/  MOV R18, RZ ;  /* 0x000000ff00127202 */ /* 0x000fe20000000f00 */
[----:B------:R-:W-:Y:S01]  /*5db0*/  VIADD R33, R20, UR13 ;  /* 0x0000000d14217c36 */ /* 0x000fe20008000000 */
[----:B------:R-:W-:Y:S02]  /*5dc0*/  MOV R19, R17 ;  /* 0x0000001100137202 */ /* 0x000fe40000000f00 */
[----:B------:R-:W-:-:S07]  /*5dd0*/  IADD3 R34, PT, PT, -R21, RZ, RZ ;  /* 0x000000ff15227210 */ /* 0x000fce0007ffe1ff */
.L_x_551:
[----:B------:R-:W-:Y:S01]  /*5de0*/  IMAD.WIDE.U32 R20, R35, 0x2, R40 ;  /* 0x0000000223147825 */ /* 0x000fe200078e0028 */
[----:B------:R-:W0:Y:S05]  /*5df0*/  LDS.U16 R24, [R33] ;  /* 0x0000000021187984 */ /* 0x000e2a0000000400 */
[----:B----4-:R-:W5:Y:S01]  /*5e00*/  LDG.E.128 R20, desc[UR36][R20.64] ;  /* 0x0000002414147981 */ /* 0x010f62000c1e1d00 */
        /* <DEDUP_REMOVED lines=22> */
.L_x_550:
[----:B------:R-:W-:Y:S01]  /*5f70*/  IADD3 R34, PT, PT, R34, 0x1, RZ ;  /* 0x0000000122227810 */ /* 0x000fe20007ffe0ff */
[--C-:B0----5:R-:W-:Y:S01]  /*5f80*/  HADD2.F32 R25, -RZ, R21.reuse.H0_H0 ;  /* 0x20000015ff197230 */ /* 0x121fe20000004100 */
[----:B------:R-:W-:Y:S01]  /*5f90*/  IADD3 R33, PT, PT, R33, 0x20, RZ ;  /* 0x0000002021217810 */ /* 0x000fe20007ffe0ff */
[----:B------:R-:W-:Y:S01]  /*5fa0*/  HADD2.F32 R26, -RZ, R21.H1_H1 ;  /* 0x30000015ff1a7230 */ /* 0x000fe20000004100 */
[----:B------:R-:W-:Y:S01]  /*5fb0*/  ISETP.NE.AND P0, PT, R34, RZ, PT ;  /* 0x000000ff2200720c */ /* 0x000fe20003f05270 */
[----:B------:R-:W-:Y:S02]  /*5fc0*/  HADD2.F32 R24, -RZ, R20.H0_H0 ;  /* 0x20000014ff187230 */ /* 0x000fe40000004100 */
[C---:B------:R-:W-:Y:S01]  /*5fd0*/  FFMA.FTZ R10, R37.reuse, R25, R10 ;  /* 0x00000019250a7223 */ /* 0x040fe2000001000a */
[----:B------:R-:W-:Y:S02]  /*5fe0*/  HADD2.F32 R21, -RZ, R22.H0_H0 ;  /* 0x20000016ff157230 */ /* 0x000fe40000004100 */
        /* <DEDUP_REMOVED lines=14> */
.L_x_549:
[----:B------:R-:W-:Y:S05]  /*60d0*/  BSYNC.RECONVERGENT B1 ;  /* 0x0000000000017941 */ /* 0x000fea0003800200 */
.L_x_548:
[----:B------:R-:W-:-:S13]  /*60e0*/  ISETP.GE.U32.AND P0, PT, R32, 0x30, PT ;  /* 0x000000302000780c */ /* 0x000fda0003f06070 */
[----:B------:R-:W-:Y:S05]  /*60f0*/  @!P0 BRA `(.L_x_547) ;  /* 0x0000000800b48947 */ /* 0x000fea0003800000 */
[----:B------:R-:W0:Y:S02]  /*6100*/  LDCU UR9, c[0x0][0x40c] ;  /* 0x00008180ff0977ac */ /* 0x000e240008000800 */
[----:B0-----:R-:W-:-:S06]  /*6110*/  UISETP.NE.AND UP0, UPT, UR9, URZ, UPT ;  /* 0x000000ff0900728c */ /* 0x001fcc000bf05270 */
[----:B------:R-:W-:-:S13]  /*6120*/  PLOP3.LUT P0, PT, PT, PT, UP0, 0x80, 0x8 ;  /* 0x000000000008781c */ /* 0x000fda0003f0f008 */
.L_x_557:
[----:B------:R-:W-:Y:S01]  /*6130*/  IMAD.SHL.U32 R49, R19, 0x40, RZ ;  /* 0x0000004013317824 */ /* 0x000fe200078e00ff */
[----:B------:R-:W-:-:S03]  /*6140*/  ISETP.NE.AND P5, PT, R16, RZ, PT ;  /* 0x000000ff1000720c */ /* 0x000fc60003fa5270 */
[----:B------:R-:W-:-:S06]  /*6150*/  IMAD.WIDE.U32 R20, R49, 0x2, R40 ;  /* 0x0000000231147825 */ /* 0x000fcc00078e0028 */
[----:B----4-:R-:W5:Y:S01]  /*6160*/  LDG.E.128 R20, desc[UR36][R20.64] ;  /* 0x0000002414147981 */ /* 0x010f62000c1e1d00 */
        /* <DEDUP_REMOVED lines=20> */
.L_x_553:
[----:B------:R-:W-:Y:S05]  /*62b0*/  BSYNC.RECONVERGENT B1 ;  /* 0x0000000000017941 */ /* 0x000fea0003800200 */
.L_x_552:
[C---:B------:R-:W-:Y:S01]  /*62c0*/  IADD3 R39, PT, PT, R49.reuse, 0x400, RZ ;  /* 0x0000040031277810 */ /* 0x040fe20007ffe0ff */
[----:B------:R-:W-:Y:S01]  /*62d0*/  UISETP.NE.AND UP0, UPT, UR16, URZ, UPT ;  /* 0x000000ff1000728c */ /* 0x000fe2000bf05270 */
[C---:B------:R-:W-:Y:S01]  /*62e0*/  IADD3 R51, PT, PT, R49.reuse, 0x800, RZ ;  /* 0x0000080031337810 */ /* 0x040fe20007ffe0ff */
[----:B------:R-:W-:Y:S02]  /*62f0*/  VIADD R49, R49, 0xc00 ;  /* 0x00000c0031317836 */ /* 0x000fe40000000000 */
[--C-:B0-----:R-:W-:Y:S02]  /*6300*/  IMAD.WIDE.U32 R24, R39, 0x2, R40.reuse ;  /* 0x0000000227187825 */ /* 0x101fe400078e0028 */
        /* <DEDUP_REMOVED lines=23> */
.L_x_554:
[----:B0-----:R0:W5:Y:S01]  /*6480*/  LDG.E.128 R28, desc[UR36][R36.64] ;  /* 0x00000024241c7981 */ /* 0x001162000c1e1d00 */
[----:B------:R-:W-:Y:S05]  /*6490*/  @P0 BRA `(.L_x_555) ;  /* 0x0000000000480947 */ /* 0x000fea0003800000 */
[----:B------:R-:W-:Y:S01]  /*64a0*/  VOTEU.ANY UP0, P5 ;  /* 0x0000000000ff7886 */ /* 0x000fe20002800100 */
[----:B------:R-:W-:Y:S01]  /*64b0*/  PLOP3.LUT P1, PT, PT, PT, UP0, 0x80, 0x8 ;  /* 0x000000000008781c */ /* 0x000fe20003f2f008 */
[----:B0-----:R-:W0:-:S12]  /*64c0*/  LDS.128 R36, [R4+UR8] ;  /* 0x0000000804247984 */ /* 0x001e180008000c00 */
[----:B------:R-:W2:Y:S01]  /*64d0*/  @P1 LDG.E.128 R32, desc[UR36][R44.64] ;  /* 0x000000242c201981 */ /* 0x000ea2000c1e1d00 */
[----:B------:R-:W-:Y:S02]  /*64e0*/  PLOP3.LUT P1, PT, PT, PT, UP0, 0x80, 0x8 ;  /* 0x000000000008781c */ /* 0x000fe40003f2f008 */
        /* <DEDUP_REMOVED lines=10> */
[----:B------:R-:W-:-:S02]  /*6590*/  @P4 HFMA2 R31, R31, R35, -RZ ;  /* 0x000000231f1f4231 */ /* 0x000fc400001000ff */
[----:B------:R-:W-:-:S05]  /*65a0*/  IMAD.WIDE.U32 R32, R51, 0x2, R42 ;  /* 0x0000000233207825 */ /* 0x000fca00078e002a */
[----:B------:R1:W-:Y:S02]  /*65b0*/  STG.E.128 desc[UR36][R32.64], R28 ;  /* 0x0000001c20007986 */ /* 0x0003e4000c101d24 */
.L_x_555:
[----:B0-----:R-:W-:Y:S01]  /*65c0*/  IADD3 R36, PT, PT, R19, -UR12, RZ ;  /* 0x8000000c13247c10 */ /* 0x001fe2000fffe0ff */
[----:B-1----:R0:W5:Y:S02]  /*65d0*/  LDG.E.128 R32, desc[UR36][R46.64] ;  /* 0x000000242e207981 */ /* 0x002164000c1e1d00 */
[--C-:B-----5:R-:W-:Y:S01]  /*65e0*/  HADD2.F32 R51, -RZ, R21.reuse.H0_H0 ;  /* 0x20000015ff337230 */ /* 0x120fe20000004100 */
[----:B------:R-:W-:Y:S01]  /*65f0*/  LEA R36, R36, UR6, 0x1 ;  /* 0x0000000624247c11 */ /* 0x000fe2000f8e08ff */
[----:B------:R-:W-:Y:S02]  /*6600*/  HADD2.F32 R48, -RZ, R21.H1_H1 ;  /* 0x30000015ff307230 */ /* 0x000fe40000004100 */
[--C-:B------:R-:W-:Y:S02]  /*6610*/  HADD2.F32 R21, -RZ, R22.reuse.H0_H0 ;  /* 0x20000016ff157230 */ /* 0x100fe40000004100 */
[----:B------:R-:W1:Y:S01]  /*6620*/  LDS.U16 R38, [R36] ;  /* 0x0000000024267984 */ /* 0x000e620000000400 */
[----:B------:R-:W-:-:S02]  /*6630*/  HADD2.F32 R22, -RZ, R22.H1_H1 ;  /* 0x30000016ff167230 */ /* 0x000fc40000004100 */
[--C-:B0-----:R-:W-:Y:S01]  /*6640*/  HADD2.F32 R47, -RZ, R23.reuse.H0_H0 ;  /* 0x20000017ff2f7230 */ /* 0x101fe20000004100 */
[----:B------:R-:W0:Y:S01]  /*6650*/  LDS.U16 R50, [R36+0x20] ;  /* 0x0000200024327984 */ /* 0x000e220000000400 */
[----:B------:R-:W-:Y:S02]  /*6660*/  HADD2.F32 R46, -RZ, R23.H1_H1 ;  /* 0x30000017ff2e7230 */ /* 0x000fe40000004100 */
[--C-:B------:R-:W-:Y:S01]  /*6670*/  HADD2.F32 R23, -RZ, R27.reuse.H0_H0 ;  /* 0x2000001bff177230 */ /* 0x100fe20000004100 */
[----:B------:R-:W2:Y:S01]  /*6680*/  LDS.U16 R37, [R36+0x40] ;  /* 0x0000400024257984 */ /* 0x000ea20000000400 */
[----:B------:R-:W-:Y:S02]  /*6690*/  HADD2.F32 R27, -RZ, R27.H1_H1 ;  /* 0x3000001bff1b7230 */ /* 0x000fe40000004100 */
[----:B-1----:R-:W-:Y:S02]  /*66a0*/  HADD2.F32 R39, -RZ, R38.H0_H0 ;  /* 0x20000026ff277230 */ /* 0x002fe40000004100 */
[----:B------:R-:W-:-:S02]  /*66b0*/  HADD2.F32 R38, -RZ, R20.H0_H0 ;  /* 0x20000014ff267230 */ /* 0x000fc40000004100 */
[----:B------:R-:W-:Y:S02]  /*66c0*/  HADD2.F32 R20, -RZ, R20.H1_H1 ;  /* 0x30000014ff147230 */ /* 0x000fe40000004100 */
[C---:B------:R-:W-:Y:S01]  /*66d0*/  FFMA.FTZ R48, R39.reuse, R48, R9 ;  /* 0x0000003027307223 */ /* 0x040fe20000010009 */
[C---:B------:R-:W-:Y:S01]  /*66e0*/  FFMA.FTZ R8, R39.reuse, R21, R8 ;  /* 0x0000001527087223 */ /* 0x040fe20000010008 */
[C---:B------:R-:W-:Y:S01]  /*66f0*/  FFMA.FTZ R22, R39.reuse, R22, R7 ;  /* 0x0000001627167223 */ /* 0x040fe20000010007 */
[----:B0-----:R-:W-:Y:S02]  /*6700*/  HADD2.F32 R50, -RZ, R50.H0_H0 ;  /* 0x20000032ff327230 */ /* 0x001fe40000004100 */
[C---:B------:R-:W-:Y:S01]  /*6710*/  FFMA.FTZ R20, R39.reuse, R20, R11 ;  /* 0x0000001427147223 */ /* 0x040fe2000001000b */
[C---:B------:R-:W-:Y:S01]  /*6720*/  FFMA.FTZ R6, R39.reuse, R47, R6 ;  /* 0x0000002f27067223 */ /* 0x040fe20000010006 */
[----:B------:R-:W-:Y:S02]  /*6730*/  HADD2.F32 R7, -RZ, R24.H1_H1 ;  /* 0x30000018ff077230 */ /* 0x000fe40000004100 */
[----:B------:R-:W-:Y:S01]  /*6740*/  FFMA.FTZ R10, R39, R51, R10 ;  /* 0x00000033270a7223 */ /* 0x000fe2000001000a */
[----:B------:R-:W-:-:S02]  /*6750*/  HADD2.F32 R9, -RZ, R25.H0_H0 ;  /* 0x20000019ff097230 */ /* 0x000fc40000004100 */
[C---:B------:R-:W-:Y:S01]  /*6760*/  FFMA.FTZ R46, R39.reuse, R46, R5 ;  /* 0x0000002e272e7223 */ /* 0x040fe20000010005 */
[--C-:B------:R-:W-:Y:S02]  /*6770*/  HADD2.F32 R11, -RZ, R26.reuse.H0_H0 ;  /* 0x2000001aff0b7230 */ /* 0x100fe40000004100 */
[----:B------:R-:W-:Y:S01]  /*6780*/  FFMA.FTZ R53, R39, R38, R18 ;  /* 0x0000002627357223 */ /* 0x000fe20000010012 */
[----:B------:R-:W-:Y:S02]  /*6790*/  HADD2.F32 R21, -RZ, R26.H1_H1 ;  /* 0x3000001aff157230 */ /* 0x000fe40000004100 */
[C---:B------:R-:W-:Y:S01]  /*67a0*/  FFMA.FTZ R23, R50.reuse, R23, R6 ;  /* 0x0000001732177223 */ /* 0x040fe20000010006 */
[----:B------:R-:W-:Y:S02]  /*67b0*/  HADD2.F32 R5, -RZ, R24.H0_H0 ;  /* 0x20000018ff057230 */ /* 0x000fe40000004100 */
[----:B------:R-:W-:Y:S01]  /*67c0*/  FFMA.FTZ R7, R50, R7, R20 ;  /* 0x0000000732077223 */ /* 0x000fe20000010014 */
[----:B------:R-:W-:-:S02]  /*67d0*/  HADD2.F32 R25, -RZ, R25.H1_H1 ;  /* 0x30000019ff197230 */ /* 0x000fc40000004100 */
[C---:B------:R-:W-:Y:S01]  /*67e0*/  FFMA.FTZ R9, R50.reuse, R9, R10 ;  /* 0x0000000932097223 */ /* 0x040fe2000001000a */
[C---:B------:R-:W-:Y:S01]  /*67f0*/  FFMA.FTZ R11, R50.reuse, R11, R8 ;  /* 0x0000000b320b7223 */ /* 0x040fe20000010008 */
[C---:B------:R-:W-:Y:S01]  /*6800*/  FFMA.FTZ R21, R50.reuse, R21, R22 ;  /* 0x0000001532157223 */ /* 0x040fe20000010016 */
[----:B------:R-:W-:Y:S02]  /*6810*/  HADD2.F32 R6, -RZ, R28.H0_H0 ;  /* 0x2000001cff067230 */ /* 0x000fe40000004100 */
[C---:B------:R-:W-:Y:S01]  /*6820*/  FFMA.FTZ R24, R50.reuse, R5, R53 ;  /* 0x0000000532187223 */ /* 0x040fe20000010035 */
[----:B------:R-:W-:Y:S02]  /*6830*/  HADD2.F32 R18, -RZ, R30.H0_H0 ;  /* 0x2000001eff127230 */ /* 0x000fe40000004100 */
[C---:B------:R-:W-:Y:S01]  /*6840*/  FFMA.FTZ R25, R50.reuse, R25, R48 ;  /* 0x0000001932197223 */ /* 0x040fe20000010030 */
[----:B--2---:R-:W-:Y:S02]  /*6850*/  HADD2.F32 R37, -RZ, R37.H0_H0 ;  /* 0x20000025ff257230 */ /* 0x004fe40000004100 */
[----:B------:R-:W-:Y:S01]  /*6860*/  FFMA.FTZ R27, R50, R27, R46 ;  /* 0x0000001b321b7223 */ /* 0x000fe2000001002e */
[----:B------:R-:W-:-:S02]  /*6870*/  HADD2.F32 R28, -RZ, R28.H1_H1 ;  /* 0x3000001cff1c7230 */ /* 0x000fc40000004100 */
[--C-:B------:R-:W-:Y:S02]  /*6880*/  HADD2.F32 R8, -RZ, R29.reuse.H0_H0 ;  /* 0x2000001dff087230 */ /* 0x100fe40000004100 */
[C---:B------:R-:W-:Y:S01]  /*6890*/  FFMA.FTZ R24, R37.reuse, R6, R24 ;  /* 0x0000000625187223 */ /* 0x040fe20000010018 */
[----:B------:R-:W-:Y:S02]  /*68a0*/  HADD2.F32 R10, -RZ, R29.H1_H1 ;  /* 0x3000001dff0a7230 */ /* 0x000fe40000004100 */
[C---:B------:R-:W-:Y:S01]  /*68b0*/  FFMA.FTZ R29, R37.reuse, R28, R7 ;  /* 0x0000001c251d7223 */ /* 0x040fe20000010007 */
[----:B------:R-:W-:Y:S02]  /*68c0*/  HADD2.F32 R30, -RZ, R30.H1_H1 ;  /* 0x3000001eff1e7230 */ /* 0x000fe40000004100 */
[C---:B------:R-:W-:Y:S01]  /*68d0*/  FFMA.FTZ R39, R37.reuse, R18, R11 ;  /* 0x0000001225277223 */ /* 0x040fe2000001000b */
[--C-:B------:R-:W-:Y:S02]  /*68e0*/  HADD2.F32 R20, -RZ, R31.reuse.H0_H0 ;  /* 0x2000001fff147230 */ /* 0x100fe40000004100 */
[----:B------:R-:W-:Y:S01]  /*68f0*/  FFMA.FTZ R25, R37, R10, R25 ;  /* 0x0000000a25197223 */ /* 0x000fe20000010019 */
[----:B------:R-:W-:-:S02]  /*6900*/  HADD2.F32 R22, -RZ, R31.H1_H1 ;  /* 0x3000001fff167230 */ /* 0x000fc40000004100 */
        /* <DEDUP_REMOVED lines=23> */
.L_x_556:
[----:B------:R-:W1:Y:S01]  /*6a80*/  LDS.U16 R36, [R36+0x60] ;  /* 0x0000600024247984 */ /* 0x000e620000000400 */
[----:B------:R-:W-:Y:S01]  /*6a90*/  IADD3 R19, PT, PT, R19, 0x40, RZ ;  /* 0x0000004013137810 */ /* 0x000fe20007ffe0ff */
[----:B------:R-:W-:Y:S02]  /*6aa0*/  HADD2.F32 R18, -RZ, R32.H0_H0 ;  /* 0x20000020ff127230 */ /* 0x000fe40000004100 */
[--C-:B0-----:R-:W-:Y:S01]  /*6ab0*/  HADD2.F32 R6, -RZ, R33.reuse.H1_H1 ;  /* 0x30000021ff067230 */ /* 0x101fe20000004100 */
[----:B------:R-:W-:Y:S01]  /*6ac0*/  ISETP.GE.AND P1, PT, R19, UR5, PT ;  /* 0x0000000513007c0c */ /* 0x000fe2000bf26270 */
[----:B------:R-:W-:Y:S02]  /*6ad0*/  HADD2.F32 R8, -RZ, R34.H0_H0 ;  /* 0x20000022ff087230 */ /* 0x000fe40000004100 */
[----:B------:R-:W-:Y:S02]  /*6ae0*/  HADD2.F32 R32, -RZ, R32.H1_H1 ;  /* 0x30000020ff207230 */ /* 0x000fe40000004100 */
[----:B------:R-:W-:-:S02]  /*6af0*/  HADD2.F32 R10, -RZ, R33.H0_H0 ;  /* 0x20000021ff0a7230 */ /* 0x000fc40000004100 */
[----:B------:R-:W-:Y:S02]  /*6b00*/  HADD2.F32 R34, -RZ, R34.H1_H1 ;  /* 0x30000022ff227230 */ /* 0x000fe40000004100 */
[--C-:B------:R-:W-:Y:S02]  /*6b10*/  HADD2.F32 R20, -RZ, R35.reuse.H0_H0 ;  /* 0x20000023ff147230 */ /* 0x100fe40000004100 */
[----:B------:R-:W-:Y:S02]  /*6b20*/  HADD2.F32 R22, -RZ, R35.H1_H1 ;  /* 0x30000023ff167230 */ /* 0x000fe40000004100 */
[----:B-1----:R-:W-:-:S05]  /*6b30*/  HADD2.F32 R5, -RZ, R36.H0_H0 ;  /* 0x20000024ff057230 */ /* 0x002fca0000004100 */
        /* <DEDUP_REMOVED lines=9> */
.L_x_547:
[----:B------:R-:W-:Y:S05]  /*6bd0*/  BSYNC.RECONVERGENT B0 ;  /* 0x0000000000007941 */ /* 0x000fea0003800200 */
.L_x_546:
[----:B------:R-:W-:Y:S01]  /*6be0*/  ISETP.GE.AND P0, PT, R17, UR45, PT ;  /* 0x0000002d11007c0c */ /* 0x000fe2000bf06270 */
[----:B------:R-:W0:Y:S01]  /*6bf0*/  LDCU UR11, c[0x0][0x40c] ;  /* 0x00008180ff0b77ac */ /* 0x000e220008000800 */
[----:B------:R-:W-:Y:S11]  /*6c00*/  BSSY.RECONVERGENT B0, `(.L_x_558) ;  /* 0x00000f3000007945 */ /* 0x000ff60003800200 */
[----:B------:R-:W-:Y:S05]  /*6c10*/  @P0 BRA `(.L_x_559) ;  /* 0x0000000c00c40947 */ /* 0x000fea0003800000 */
[----:B------:R-:W1:Y:S01]  /*6c20*/  LDCU UR5, c[0x0][0x3f8] ;  /* 0x00007f00ff0577ac */ /* 0x000e620008000800 */
[----:B------:R-:W-:Y:S01]  /*6c30*/  VIADD R19, R17, 0x10 ;  /* 0x0000001011137836 */ /* 0x000fe20000000000 */
[----:B------:R-:W2:Y:S01]  /*6c40*/  LDC.64 R32, c[0x0][0x458] ;  /* 0x00011600ff207b82 */ /* 0x000ea20000000a00 */
[----:B------:R-:W-:Y:S01]  /*6c50*/  BSSY.RECONVERGENT B1, `(.L_x_560) ;  /* 0x0000053000017945 */ /* 0x000fe20003800200 */
[----:B------:R-:W-:Y:S01]  /*6c60*/  ULOP3.LUT UR9, URZ, UR12, URZ, 0x33, !UPT ;  /* 0x0000000cff097292 */ /* 0x000fe2000f8e33ff */
[----:B------:R-:W-:Y:S01]  /*6c70*/  IMAD.MOV.U32 R20, RZ, RZ, R17 ;  /* 0x000000ffff147224 */ /* 0x000fe200078e0011 */
[----:B------:R-:W-:-:S04]  /*6c80*/  VIMNMX R34, PT, PT, R19, UR45, !PT ;  /* 0x0000002d13227c48 */ /* 0x000fc8000ffe0100 */
[----:B------:R-:W-:-:S04]  /*6c90*/  IADD3 R34, PT, PT, -R3, UR9, R34 ;  /* 0x0000000903227c10 */ /* 0x000fc8000fffe122 */
[----:B------:R-:W-:Y:S01]  /*6ca0*/  LOP3.LUT P0, RZ, R34, 0x10, RZ, 0xc0, !PT ;  /* 0x0000001022ff7812 */ /* 0x000fe2000780c0ff */
[----:B-1----:R-:W-:-:S06]  /*6cb0*/  UIMAD UR5, UR38, UR5, UR46 ;  /* 0x00000005260572a4 */ /* 0x002fcc000f8e022e */
[----:B------:R-:W-:-:S04]  /*6cc0*/  MOV R21, UR5 ;  /* 0x0000000500157c02 */ /* 0x000fc80008000f00 */
[----:B------:R-:W-:-:S05]  /*6cd0*/  LEA R21, R21, R0, 0x6 ;  /* 0x0000000015157211 */ /* 0x000fca00078e30ff */
[----:B--2---:R-:W-:Y:S01]  /*6ce0*/  IMAD.WIDE R32, R21, 0x2, R32 ;  /* 0x0000000215207825 */ /* 0x004fe200078e0220 */
[----:B------:R-:W-:Y:S06]  /*6cf0*/  @P0 BRA `(.L_x_561) ;  /* 0x0000000400200947 */ /* 0x000fec0003800000 */
[----:B----4-:R-:W1:Y:S01]  /*6d00*/  LDC R22, c[0x0][0x3f4] ;  /* 0x0000fd00ff167b82 */ /* 0x010e620000000800 */
[----:B------:R-:W-:Y:S02]  /*6d10*/  MOV R20, R19 ;  /* 0x0000001300147202 */ /* 0x000fe40000000f00 */
[----:B-1----:R-:W-:-:S13]  /*6d20*/  ISETP.GE.AND P0, PT, R17, R22, PT ;  /* 0x000000161100720c */ /* 0x002fda0003f06270 */
[----:B------:R-:W-:Y:S05]  /*6d30*/  @!P0 BRA `(.L_x_561) ;  /* 0x0000000400108947 */ /* 0x000fea0003800000 */
[----:B------:R-:W-:Y:S01]  /*6d40*/  IABS R23, R22 ;  /* 0x0000001600177213 */ /* 0x000fe20000000000 */
[----:B------:R-:W1:Y:S01]  /*6d50*/  LDCU UR5, c[0x0][0x40c] ;  /* 0x00008180ff0577ac */ /* 0x000e620008000800 */
[----:B------:R-:W-:Y:S02]  /*6d60*/  IABS R26, R17 ;  /* 0x00000011001a7213 */ /* 0x000fe40000000000 */
[----:B------:R-:W2:Y:S01]  /*6d70*/  I2F.RP R24, R23 ;  /* 0x0000001700187306 */ /* 0x000ea20000209400 */
[----:B------:R-:W-:Y:S02]  /*6d80*/  ISETP.GE.AND P1, PT, R17, RZ, PT ;  /* 0x000000ff1100720c */ /* 0x000fe40003f26270 */
[----:B------:R-:W-:-:S05]  /*6d90*/  ISETP.NE.AND P2, PT, R22, RZ, PT ;  /* 0x000000ff1600720c */ /* 0x000fca0003f45270 */
[----:B--2---:R-:W2:Y:S02]  /*6da0*/  MUFU.RCP R24, R24 ;  /* 0x0000001800187308 */ /* 0x004ea40000001000 */
[----:B--2---:R-:W-:-:S06]  /*6db0*/  IADD3 R25, PT, PT, R24, 0xffffffe, RZ ;  /* 0x0ffffffe18197810 */ /* 0x004fcc0007ffe0ff */
[----:B------:R-:W2:Y:S02]  /*6dc0*/  F2I.FTZ.U32.TRUNC.NTZ R21, R25 ;  /* 0x0000001900157305 */ /* 0x000ea4000021f000 */
[----:B--2---:R-:W-:-:S04]  /*6dd0*/  IMAD.MOV R20, RZ, RZ, -R21 ;  /* 0x000000ffff147224 */ /* 0x004fc800078e0a15 */
        /* <DEDUP_REMOVED lines=25> */
[----:B------:R-:W2:Y:S01]  /*6f70*/  @P0 LDG.E.128 R24, desc[UR36][R32.64] ;  /* 0x0000002420180981 */ /* 0x000ea2000c1e1d00 */
        /* <DEDUP_REMOVED lines=9> */
[----:B--2---:R-:W-:Y:S02]  /*7010*/  @P0 HMUL2 R20, R20, R24 ;  /* 0x0000001814140232 */ /* 0x004fe40000000000 */
[----:B------:R-:W-:Y:S02]  /*7020*/  @P1 HFMA2 R21, R21, R25, -RZ ;  /* 0x0000001915151231 */ /* 0x000fe400001000ff */
[----:B------:R-:W-:-:S02]  /*7030*/  @P2 HMUL2 R22, R22, R26 ;  /* 0x0000001a16162232 */ /* 0x000fc40000000000 */
[----:B------:R-:W-:Y:S02]  /*7040*/  @P3 HFMA2 R23, R23, R27, -RZ ;  /* 0x0000001b17173231 */ /* 0x000fe400001000ff */
[----:B------:R-:W-:-:S05]  /*7050*/  IMAD.WIDE.U32 R24, R17, 0x2, R42 ;  /* 0x0000000211187825 */ /* 0x000fca00078e002a */
[----:B------:R1:W-:Y:S02]  /*7060*/  STG.E.128 desc[UR36][R24.64], R20 ;  /* 0x0000001418007986 */ /* 0x0003e4000c101d24 */
.L_x_562:
[--C-:B-----5:R-:W-:Y:S02]  /*7070*/  HADD2.F32 R17, -RZ, R20.reuse.H0_H0 ;  /* 0x20000014ff117230 */ /* 0x120fe40000004100 */
[--C-:B-1----:R-:W-:Y:S02]  /*7080*/  HADD2.F32 R25, -RZ, R21.reuse.H0_H0 ;  /* 0x20000015ff197230 */ /* 0x102fe40000004100 */
        /* <DEDUP_REMOVED lines=12> */
[----:B------:R-:W-:-:S02]  /*7150*/  IMAD.MOV.U32 R20, RZ, RZ, R19 ;  /* 0x000000ffff147224 */ /* 0x000fc400078e0013 */
[C---:B------:R-:W-:Y:S01]  /*7160*/  FFMA.FTZ R6, R35.reuse, R27, R6 ;  /* 0x0000001b23067223 */ /* 0x040fe20000010006 */
[----:B------:R-:W-:-:S07]  /*7170*/  FFMA.FTZ R5, R35, R26, R5 ;  /* 0x0000001a23057223 */ /* 0x000fce0000010005 */
.L_x_561:
[----:B0-----:R-:W-:Y:S05]  /*7180*/  BSYNC.RECONVERGENT B1 ;  /* 0x0000000000017941 */ /* 0x001fea0003800200 */
.L_x_560:
[----:B------:R-:W-:-:S13]  /*7190*/  ISETP.GE.U32.AND P0, PT, R34, 0x10, PT ;  /* 0x000000102200780c */ /* 0x000fda0003f06070 */
[----:B------:R-:W-:Y:S05]  /*71a0*/  @!P0 BRA `(.L_x_559) ;  /* 0x0000000800608947 */ /* 0x000fea0003800000 */
[C---:B------:R-:W-:Y:S02]  /*71b0*/  LEA R17, R20.reuse, UR7, 0x1 ;  /* 0x0000000714117c11 */ /* 0x040fe4000f8e08ff */
[----:B------:R-:W-:Y:S02]  /*71c0*/  MOV R34, UR12 ;  /* 0x0000000c00227c02 */ /* 0x000fe40008000f00 */
[----:B------:R-:W-:Y:S02]  /*71d0*/  MOV R21, UR13 ;  /* 0x0000000d00157c02 */ /* 0x000fe40008000f00 */
[----:B------:R-:W-:Y:S01]  /*71e0*/  SHF.L.U32 R19, R20, 0x6, RZ ;  /* 0x0000000614137819 */ /* 0x000fe200000006ff */
[----:B------:R-:W-:Y:S02]  /*71f0*/  IMAD R34, R34, -0x2, R17 ;  /* 0xfffffffe22227824 */ /* 0x000fe400078e0211 */
[----:B------:R-:W-:-:S03]  /*7200*/  VIADD R17, R20, 0x10 ;  /* 0x0000001014117836 */ /* 0x000fc60000000000 */
[----:B------:R-:W-:-:S07]  /*7210*/  IADD3 R34, PT, PT, R34, 0x20, R21 ;  /* 0x0000002022227810 */ /* 0x000fce0007ffe015 */
.L_x_569:
[----:B------:R-:W0:Y:S01]  /*7220*/  LDC R36, c[0x0][0x3f4] ;  /* 0x0000fd00ff247b82 */ /* 0x000e220000000800 */
[----:B----4-:R-:W-:Y:S01]  /*7230*/  IADD3 R23, PT, PT, R17, -0x10, RZ ;  /* 0xfffffff011177810 */ /* 0x010fe20007ffe0ff */
        /* <DEDUP_REMOVED lines=9> */
[----:B0-----:R-:W-:-:S06]  /*72d0*/  VIADD R24, R22, 0xffffffe ;  /* 0x0ffffffe16187836 */ /* 0x001fcc0000000000 */
[----:B------:R0:W1:Y:S02]  /*72e0*/  F2I.FTZ.U32.TRUNC.NTZ R21, R24 ;  /* 0x0000001800157305 */ /* 0x000064000021f000 */
[----:B0-----:R-:W0:Y:S01]  /*72f0*/  LDS.U16 R24, [R34+-0x20] ;  /* 0xffffe00022187984 */ /* 0x001e220000000400 */
[----:B-1----:R-:W-:-:S05]  /*7300*/  IADD3 R20, PT, PT, RZ, -R21, RZ ;  /* 0x80000015ff147210 */ /* 0x002fca0007ffe0ff */
        /* <DEDUP_REMOVED lines=38> */
.L_x_565:
[--C-:B0----5:R-:W-:Y:S02]  /*7570*/  HADD2.F32 R25, -RZ, R21.reuse.H0_H0 ;  /* 0x20000015ff197230 */ /* 0x121fe40000004100 */
[----:B------:R-:W-:Y:S02]  /*7580*/  HADD2.F32 R26, -RZ, R21.H1_H1 ;  /* 0x30000015ff1a7230 */ /* 0x000fe40000004100 */
        /* <DEDUP_REMOVED lines=12> */
[----:B------:R-:W-:-:S02]  /*7650*/  FFMA.FTZ R6, R35, R27, R6 ;  /* 0x0000001b23067223 */ /* 0x000fc40000010006 */
[----:B------:R-:W-:-:S07]  /*7660*/  FFMA.FTZ R5, R35, R28, R5 ;  /* 0x0000001c23057223 */ /* 0x000fce0000010005 */
.L_x_564:
[----:B------:R-:W-:Y:S05]  /*7670*/  BSYNC.RECONVERGENT B1 ;  /* 0x0000000000017941 */ /* 0x000fea0003800200 */
.L_x_563:
        /* <DEDUP_REMOVED lines=11> */
[----:B0-----:R-:W0:Y:S01]  /*7730*/  LDS.U16 R24, [R34] ;  /* 0x0000000022187984 */ /* 0x001e220000000400 */
        /* <DEDUP_REMOVED lines=40> */
.L_x_568:
        /* <DEDUP_REMOVED lines=16> */
.L_x_567:
[----:B------:R-:W-:Y:S05]  /*7ac0*/  BSYNC.RECONVERGENT B1 ;  /* 0x0000000000017941 */ /* 0x000fea0003800200 */
.L_x_566:
[----:B------:R-:W-:Y:S01]  /*7ad0*/  IADD3 R20, PT, PT, R17, 0x10, RZ ;  /* 0x0000001011147810 */ /* 0x000fe20007ffe0ff */
[----:B------:R-:W-:Y:S01]  /*7ae0*/  VIADD R19, R19, 0x800 ;  /* 0x0000080013137836 */ /* 0x000fe20000000000 */
[----:B------:R-:W-:Y:S02]  /*7af0*/  IADD3 R17, PT, PT, R17, 0x20, RZ ;  /* 0x0000002011117810 */ /* 0x000fe40007ffe0ff */
[----:B------:R-:W-:Y:S02]  /*7b00*/  ISETP.GE.AND P0, PT, R20, UR45, PT ;  /* 0x0000002d14007c0c */ /* 0x000fe4000bf06270 */
[----:B------:R-:W-:-:S11]  /*7b10*/  IADD3 R34, PT, PT, R34, 0x40, RZ ;  /* 0x0000004022227810 */ /* 0x000fd60007ffe0ff */
[----:B------:R-:W-:Y:S05]  /*7b20*/  @!P0 BRA `(.L_x_569) ;  /* 0xfffffff400bc8947 */ /* 0x000fea000383ffff */
.L_x_559:
[----:B0-----:R-:W-:Y:S05]  /*7b30*/  BSYNC.RECONVERGENT B0 ;  /* 0x0000000000007941 */ /* 0x001fea0003800200 */
.L_x_558:
[----:B------:R-:W-:Y:S01]  /*7b40*/  ISETP.NE.AND P0, PT, R3, UR4, PT ;  /* 0x0000000403007c0c */ /* 0x000fe2000bf05270 */
[----:B------:R-:W-:-:S12]  /*7b50*/  BSSY.RECONVERGENT B0, `(.L_x_570) ;  /* 0x0000036000007945 */ /* 0x000fd80003800200 */
[----:B------:R-:W-:Y:S05]  /*7b60*/  @P0 BRA `(.L_x_571) ;  /* 0x0000000000d00947 */ /* 0x000fea0003800000 */
[----:B------:R-:W-:-:S06]  /*7b70*/  USHF.L.U32 UR4, UR45, 0x6, URZ ;  /* 0x000000062d047899 */ /* 0x000fcc00080006ff */
[----:B------:R-:W-:-:S05]  /*7b80*/  MOV R21, UR4 ;  /* 0x0000000400157c02 */ /* 0x000fca0008000f00 */
[----:B------:R-:W-:-:S06]  /*7b90*/  IMAD.WIDE R20, R21, 0x2, R42 ;  /* 0x0000000215147825 */ /* 0x000fcc00078e022a */
[----:B----4-:R-:W5:Y:S01]  /*7ba0*/  LDG.E.128 R20, desc[UR36][R20.64] ;  /* 0x0000002414147981 */ /* 0x010f62000c1e1d00 */
        /* <DEDUP_REMOVED lines=19> */
[----:B------:R-:W2:Y:S01]  /*7ce0*/  @P0 LDG.E.128 R24, desc[UR36][R16.64] ;  /* 0x0000002410180981 */ /* 0x000ea2000c1e1d00 */
[----:B------:R-:W-:Y:S01]  /*7cf0*/  USHF.L.U32 UR4, UR40, 0x6, URZ ;  /* 0x0000000628047899 */ /* 0x000fe200080006ff */
[----:B-----5:R-:W-:Y:S02]  /*7d00*/  HFMA2 R20, R20, 1, 1, R12 ;  /* 0x3c003c0014147831 */ /* 0x020fe4000000000c */
[----:B------:R-:W-:Y:S02]  /*7d10*/  HADD2 R21, R21, R13 ;  /* 0x0000000d15157230 */ /* 0x000fe40000000000 */
[----:B------:R-:W-:Y:S02]  /*7d20*/  HFMA2 R22, R22, 1, 1, R14 ;  /* 0x3c003c0016167831 */ /* 0x000fe4000000000e */
[----:B------:R-:W-:Y:S01]  /*7d30*/  HADD2 R23, R23, R15 ;  /* 0x0000000f17177230 */ /* 0x000fe20000000000 */
[----:B------:R-:W-:-:S05]  /*7d40*/  MOV R29, UR4 ;  /* 0x00000004001d7c02 */ /* 0x000fca0008000f00 */
[----:B------:R-:W-:-:S04]  /*7d50*/  IMAD.WIDE R42, R29, 0x2, R42 ;  /* 0x000000021d2a7825 */ /* 0x000fc800078e022a */
[----:B--2---:R-:W-:Y:S02]  /*7d60*/  @P0 HMUL2 R20, R20, R24 ;  /* 0x0000001814140232 */ /* 0x004fe40000000000 */
[----:B------:R-:W-:Y:S02]  /*7d70*/  @P0 HFMA2 R21, R21, R25, -RZ ;  /* 0x0000001915150231 */ /* 0x000fe400001000ff */
[----:B------:R-:W-:Y:S02]  /*7d80*/  @P0 HMUL2 R22, R22, R26 ;  /* 0x0000001a16160232 */ /* 0x000fe40000000000 */
[----:B------:R-:W-:-:S05]  /*7d90*/  @P0 HFMA2 R23, R23, R27, -RZ ;  /* 0x0000001b17170231 */ /* 0x000fca00001000ff */
[----:B------:R0:W-:Y:S02]  /*7da0*/  STG.E.128 desc[UR36][R42.64], R20 ;  /* 0x000000142a007986 */ /* 0x0001e4000c101d24 */
.L_x_572:
[----:B-----5:R-:W-:Y:S02]  /*7db0*/  HADD2.F32 R4, -RZ, R20.H0_H0 ;  /* 0x20000014ff047230 */ /* 0x020fe40000004100 */
[----:B------:R-:W-:Y:S02]  /*7dc0*/  HADD2.F32 R15, -RZ, R22.H0_H0 ;  /* 0x20000016ff0f7230 */ /* 0x000fe40000004100 */
[----:B0-----:R-:W-:Y:S02]  /*7dd0*/  HADD2.F32 R20, -RZ, R20.H1_H1 ;  /* 0x30000014ff147230 */ /* 0x001fe40000004100 */
        /* <DEDUP_REMOVED lines=13> */
.L_x_571:
[----:B------:R-:W-:Y:S05]  /*7eb0*/  BSYNC.RECONVERGENT B0 ;  /* 0x0000000000007941 */ /* 0x000fea0003800200 */
.L_x_570:
[C---:B------:R-:W-:Y:S01]  /*7ec0*/  LOP3.LUT R4, R2.reuse, 0x3c0, RZ, 0xc0, !PT ;  /* 0x000003c002047812 */ /* 0x040fe200078ec0ff */
[----:B------:R-:W-:Y:S01]  /*7ed0*/  BAR.SYNC.DEFER_BLOCKING 0x0 ;  /* 0x0000000000007b1d */ /* 0x000fe20000010000 */
[----:B------:R-:W-:Y:S02]  /*7ee0*/  ISETP.GT.U32.AND P1, PT, R2, 0x3f, PT ;  /* 0x0000003f0200780c */ /* 0x000fe40003f24070 */
[----:B------:R-:W-:Y:S02]  /*7ef0*/  ISETP.NE.AND P6, PT, R4, 0x40, PT ;  /* 0x000000400400780c */ /* 0x000fe40003fc5270 */
[----:B------:R-:W-:Y:S01]  /*7f00*/  LOP3.LUT R12, R2, 0x3e0, RZ, 0xc0, !PT ;  /* 0x000003e0020c7812 */ /* 0x000fe200078ec0ff */
[----:B------:R-:W-:Y:S01]  /*7f10*/  BSSY.RECONVERGENT B0, `(.L_x_573) ;  /* 0x0000012000007945 */ /* 0x000fe20003800200 */
[----:B------:R-:W-:Y:S02]  /*7f20*/  P2R R4, PR, RZ, 0x2 ;  /* 0x00000002ff047803 */ /* 0x000fe40000000000 */
[----:B------:R-:W-:-:S02]  /*7f30*/  ISETP.NE.AND P0, PT, R12, 0x20, PT ;  /* 0x000000200c00780c */ /* 0x000fc40003f05270 */
        /* <DEDUP_REMOVED lines=15> */
.L_x_574:
[----:B------:R-:W-:Y:S05]  /*8030*/  BSYNC.RECONVERGENT B0 ;  /* 0x0000000000007941 */ /* 0x000fea0003800200 */
.L_x_573:
        /* <DEDUP_REMOVED lines=11> */
[----:B------:R-:W-:-:S02]  /*80f0*/  HADD2.F32 R12, -RZ, R12.H1_H1 ;  /* 0x3000000cff0c7230 */ /* 0x000fc40000004100 */
[----:B------:R-:W-:Y:S01]  /*8100*/  FADD.FTZ R18, R18, R17 ;  /* 0x0000001112127221 */ /* 0x000fe20000010000 */
[----:B------:R-:W-:Y:S02]  /*8110*/  HADD2.F32 R14, -RZ, R14.H1_H1 ;  /* 0x3000000eff0e7230 */ /* 0x000fe40000004100 */
[----:B------:R-:W-:Y:S01]  /*8120*/  FADD.FTZ R8, R8, R13 ;  /* 0x0000000d08087221 */ /* 0x000fe20000010000 */
[--C-:B------:R-:W-:Y:S02]  /*8130*/  HADD2.F32 R21, -RZ, R15.reuse.H0_H0 ;  /* 0x2000000fff157230 */ /* 0x100fe40000004100 */
[----:B------:R-:W-:Y:S01]  /*8140*/  FADD.FTZ R11, R11, R12 ;  /* 0x0000000c0b0b7221 */ /* 0x000fe20000010000 */
[----:B------:R-:W-:Y:S02]  /*8150*/  HADD2.F32 R16, -RZ, R15.H1_H1 ;  /* 0x3000000fff107230 */ /* 0x000fe40000004100 */
[----:B------:R-:W-:Y:S01]  /*8160*/  FADD.FTZ R7, R7, R14 ;  /* 0x0000000e07077221 */ /* 0x000fe20000010000 */
[----:B------:R-:W-:-:S02]  /*8170*/  FADD.FTZ R6, R6, R21 ;  /* 0x0000001506067221 */ /* 0x000fc40000010000 */
[----:B------:R-:W-:-:S07]  /*8180*/  FADD.FTZ R5, R5, R16 ;  /* 0x0000001005057221 */ /* 0x000fce0000010000 */
.L_x_576:
[----:B------:R-:W-:Y:S05]  /*8190*/  BSYNC.RECONVERGENT B0 ;  /* 0x0000000000007941 */ /* 0x000fea0003800200 */
.L_x_575:
        /* <DEDUP_REMOVED lines=8> */
.L_x_578:
[----:B------:R-:W-:Y:S05]  /*8220*/  BSYNC.RECONVERGENT B0 ;  /* 0x0000000000007941 */ /* 0x000fea0003800200 */
.L_x_577:
        /* <DEDUP_REMOVED lines=20> */
.L_x_580:
[----:B------:R-:W-:Y:S05]  /*8370*/  BSYNC.RECONVERGENT B0 ;  /* 0x0000000000007941 */ /* 0x000fea0003800200 */
.L_x_579:
        /* <DEDUP_REMOVED lines=8> */
.L_x_582:
[----:B------:R-:W-:Y:S05]  /*8400*/  BSYNC.RECONVERGENT B0 ;  /* 0x0000000000007941 */ /* 0x000fea0003800200 */
.L_x_581:
[----:B------:R-:W-:Y:S06]  /*8410*/  BAR.SYNC.DEFER_BLOCKING 0x0 ;  /* 0x0000000000007b1d */ /* 0x000fec0000010000 */
[----:B------:R-:W-:Y:S04]  /*8420*/  BSSY.RECONVERGENT B0, `(.L_x_583) ;  /* 0x0000013000007945 */ /* 0x000fe80003800200 */
[----:B------:R-:W-:Y:S05]  /*8430*/  @P2 BRA `(.L_x_584) ;  /* 0x0000000000442947 */ /* 0x000fea0003800000 */
[----:B012---:R-:W0:Y:S02]  /*8440*/  LDS.128 R12, [R3+UR13] ;  /* 0x0000000d030c7984 */ /* 0x007e240008000c00 */
        /* <DEDUP_REMOVED lines=16> */
.L_x_584:
[----:B------:R-:W-:Y:S05]  /*8550*/  BSYNC.RECONVERGENT B0 ;  /* 0x0000000000007941 */ /* 0x000fea0003800200 */
.L_x_583:
[----:B------:R-:W-:Y:S06]  /*8560*/  BAR.SYNC.DEFER_BLOCKING 0x0 ;  /* 0x0000000000007b1d */ /* 0x000fec0000010000 */
[----:B------:R-:W-:Y:S04]  /*8570*/  BSSY.RECONVERGENT B0, `(.L_x_585) ;  /* 0x0000007000007945 */ /* 0x000fe80003800200 */
[----:B------:R-:W-:Y:S05]  /*8580*/  @P5 BRA `(.L_x_586) ;  /* 0x0000000000145947 */ /* 0x000fea0003800000 */
[----:B012---:R-:W-:Y:S02]  /*8590*/  F2FP.F16.F32.PACK_AB R12, R11, R18 ;  /* 0x000000120b0c723e */ /* 0x007fe400000000ff */
[----:B------:R-:W-:Y:S02]  /*85a0*/  F2FP.F16.F32.PACK_AB R13, R9, R10 ;  /* 0x0000000a090d723e */ /* 0x000fe400000000ff */
[----:B------:R-:W-:Y:S02]  /*85b0*/  F2FP.F16.F32.PACK_AB R14, R7, R8 ;  /* 0x00000008070e723e */ /* 0x000fe400000000ff */
[----:B------:R-:W-:-:S05]  /*85c0*/  F2FP.F16.F32.PACK_AB R15, R5, R6 ;  /* 0x00000006050f723e */ /* 0x000fca00000000ff */
[----:B------:R0:W-:Y:S02]  /*85d0*/  STS.128 [R4+UR13], R12 ;  /* 0x0000000c04007988 */ /* 0x0001e40008000c0d */
.L_x_586:
[----:B------:R-:W-:Y:S05]  /*85e0*/  BSYNC.RECONVERGENT B0 ;  /* 0x0000000000007941 */ /* 0x000fea0003800200 */
.L_x_585:
        /* <DEDUP_REMOVED lines=20> */
.L_x_588:
[----:B------:R-:W-:Y:S05]  /*8730*/  BSYNC.RECONVERGENT B0 ;  /* 0x0000000000007941 */ /* 0x000fea0003800200 */
.L_x_587:
[----:B------:R-:W-:Y:S06]  /*8740*/  BAR.SYNC.DEFER_BLOCKING 0x0 ;  /* 0x0000000000007b1d */ /* 0x000fec0000010000 */
[----:B------:R-:W-:Y:S05]  /*8750*/  @P3 EXIT ;  /* 0x000000000000394d */ /* 0x000fea0003800000 */
[----:B------:R-:W5:Y:S02]  /*8760*/  LDCU UR4, c[0x0][0x478] ;  /* 0x00008f00ff0477ac */ /* 0x000f640008000800 */
[----:B-----5:R-:W-:-:S09]  /*8770*/  UISETP.NE.AND UP0, UPT, UR4, 0x2, UPT ;  /* 0x000000020400788c */ /* 0x020fd2000bf05270 */
[----:B------:R-:W-:Y:S05]  /*8780*/  BRA.U UP0, `(.L_x_589) ;  /* 0x0000000100e07547 */ /* 0x000fea000b800000 */
[----:B012---:R-:W0:Y:S01]  /*8790*/  LDC.64 R2, c[0x0][0x470] ;  /* 0x00011c00ff027b82 */ /* 0x007e220000000a00 */
[----:B------:R-:W1:Y:S01]  /*87a0*/  LDCU.64 UR4, c[0x0][0x380] ;  /* 0x00007000ff0477ac */ /* 0x000e620008000a00 */
[----:B0-----:R-:W2:Y:S02]  /*87b0*/  LDG.E R2, desc[UR36][R2.64] ;  /* 0x0000002402027981 */ /* 0x001ea4000c1e1900 */
        /* <DEDUP_REMOVED lines=12> */
[----:B------:R-:W-:-:S04]  /*8880*/  PRMT R3, R3, 0x7710, RZ ;  /* 0x0000771003037816 */ /* 0x000fc800000000ff */
[----:B------:R-:W-:-:S03]  /*8890*/  SHF.L.U32 R3, R3, 0x10, RZ ;  /* 0x0000001003037819 */ /* 0x000fc600000006ff */
[----:B------:R-:W5:Y:S01]  /*88a0*/  F2I.S8.NTZ R9, R9 ;  /* 0x0000000900097305 */ /* 0x000f620000202100 */
[----:B--2---:R-:W-:Y:S02]  /*88b0*/  PRMT R7, R7, 0x8880, RZ ;  /* 0x0000888007077816 */ /* 0x004fe400000000ff */
[----:B0-----:R-:W-:-:S05]  /*88c0*/  PRMT R4, R5, 0x8880, RZ ;  /* 0x0000888005047816 */ /* 0x001fca00000000ff */
[----:B------:R-:W0:Y:S01]  /*88d0*/  F2I.S8.NTZ R11, R11 ;  /* 0x0000000b000b7305 */ /* 0x000e220000202100 */
[----:B------:R-:W-:Y:S02]  /*88e0*/  LOP3.LUT R5, R3, 0xff0000, RZ, 0xc0, !PT ;  /* 0x00ff000003057812 */ /* 0x000fe400078ec0ff */
[----:B------:R-:W-:Y:S02]  /*88f0*/  PRMT R4, R4, 0x7710, RZ ;  /* 0x0000771004047816 */ /* 0x000fe400000000ff */
[----:B------:R-:W-:Y:S02]  /*8900*/  PRMT R3, R7, 0x7710, RZ ;  /* 0x0000771007037816 */ /* 0x000fe400000000ff */
[----:B------:R-:W-:Y:S01]  /*8910*/  PRMT R4, R5, 0x4210, R4 ;  /* 0x0000421005047816 */ /* 0x000fe20000000004 */
[----:B------:R-:W2:Y:S01]  /*8920*/  F2I.S8.NTZ R10, R10 ;  /* 0x0000000a000a7305 */ /* 0x000ea20000202100 */
[----:B------:R-:W-:-:S04]  /*8930*/  SHF.L.U32 R3, R3, 0x8, RZ ;  /* 0x0000000803037819 */ /* 0x000fc800000006ff */
[----:B------:R-:W-:Y:S02]  /*8940*/  LOP3.LUT R13, R4, 0xff00, R3, 0xf8, !PT ;  /* 0x0000ff00040d7812 */ /* 0x000fe400078ef803 */
[----:B-----5:R-:W-:Y:S01]  /*8950*/  PRMT R4, R9, 0x8880, RZ ;  /* 0x0000888009047816 */ /* 0x020fe200000000ff */
[----:B------:R-:W5:Y:S01]  /*8960*/  F2I.S8.NTZ R8, R8 ;  /* 0x0000000800087305 */ /* 0x000f620000202100 */
[----:B0-----:R-:W-:Y:S01]  /*8970*/  PRMT R11, R11, 0x8880, RZ ;  /* 0x000088800b0b7816 */ /* 0x001fe200000000ff */
[----:B------:R-:W-:Y:S01]  /*8980*/  VIADD R9, R0, UR10 ;  /* 0x0000000a00097c36 */ /* 0x000fe20008000000 */
[----:B------:R-:W-:Y:S02]  /*8990*/  PRMT R4, R4, 0x7710, RZ ;  /* 0x0000771004047816 */ /* 0x000fe400000000ff */
[----:B------:R-:W-:Y:S02]  /*89a0*/  PRMT R0, R11, 0x7710, RZ ;  /* 0x000077100b007816 */ /* 0x000fe400000000ff */
[----:B--2---:R-:W-:Y:S01]  /*89b0*/  PRMT R3, R10, 0x8880, RZ ;  /* 0x000088800a037816 */ /* 0x004fe200000000ff */
[----:B------:R-:W0:Y:S01]  /*89c0*/  F2I.S8.NTZ R2, R2 ;  /* 0x0000000200027305 */ /* 0x000e220000202100 */
[----:B------:R-:W-:-:S02]  /*89d0*/  LOP3.LUT R4, R4, 0xff, RZ, 0xc0, !PT ;  /* 0x000000ff04047812 */ /* 0x000fc400078ec0ff */
[----:B------:R-:W-:Y:S02]  /*89e0*/  PRMT R3, R3, 0x7710, RZ ;  /* 0x0000771003037816 */ /* 0x000fe400000000ff */
[----:B------:R-:W-:Y:S02]  /*89f0*/  LOP3.LUT R6, R0, 0xff, RZ, 0xc0, !PT ;  /* 0x000000ff00067812 */ /* 0x000fe400078ec0ff */
[----:B-----5:R-:W-:Y:S02]  /*8a00*/  PRMT R8, R8, 0x8880, RZ ;  /* 0x0000888008087816 */ /* 0x020fe400000000ff */
[----:B------:R-:W-:Y:S01]  /*8a10*/  LOP3.LUT R5, R3, 0xff, RZ, 0xc0, !PT ;  /* 0x000000ff03057812 */ /* 0x000fe200078ec0ff */
[----:B------:R-:W-:Y:S01]  /*8a20*/  IMAD.WIDE.U32 R6, R6, 0x100, RZ ;  /* 0x0000010006067825 */ /* 0x000fe200078e00ff */
[----:B------:R-:W-:Y:S02]  /*8a30*/  PRMT R0, R8, 0x7710, RZ ;  /* 0x0000771008007816 */ /* 0x000fe400000000ff */
[----:B-1----:R-:W-:-:S02]  /*8a40*/  IADD3 R8, P0, PT, R9, UR4, RZ ;  /* 0x0000000409087c10 */ /* 0x002fc4000ff1e0ff */
[----:B0-----:R-:W-:Y:S01]  /*8a50*/  PRMT R10, R2, 0x8880, RZ ;  /* 0x00008880020a7816 */ /* 0x001fe200000000ff */
[----:B------:R-:W-:Y:S01]  /*8a60*/  IMAD.WIDE.U32 R2, R4, 0x1000000, RZ ;  /* 0x0100000004027825 */ /* 0x000fe200078e00ff */
[----:B------:R-:W-:Y:S02]  /*8a70*/  LOP3.LUT R13, R13, 0xff, R0, 0xf8, !PT ;  /* 0x000000ff0d0d7812 */ /* 0x000fe400078ef800 */
[----:B------:R-:W-:Y:S01]  /*8a80*/  PRMT R0, R10, 0x7710, RZ ;  /* 0x000077100a007816 */ /* 0x000fe200000000ff */
[----:B------:R-:W-:Y:S01]  /*8a90*/  IMAD.WIDE.U32 R4, R5, 0x10000, RZ ;  /* 0x0001000005047825 */ /* 0x000fe200078e00ff */
[----:B------:R-:W-:Y:S02]  /*8aa0*/  LEA.HI.X.SX32 R9, R9, UR5, 0x1, P0 ;  /* 0x0000000509097c11 */ /* 0x000fe400080f0eff */
[----:B------:R-:W-:Y:S02]  /*8ab0*/  LOP3.LUT R11, R6, R2, R4, 0xfe, !PT ;  /* 0x00000002060b7212 */ /* 0x000fe400078efe04 */
[----:B------:R-:W-:-:S02]  /*8ac0*/  LOP3.LUT R3, R5, R13, R3, 0xfe, !PT ;  /* 0x0000000d05037212 */ /* 0x000fc400078efe03 */
[----:B------:R-:W-:Y:S02]  /*8ad0*/  LOP3.LUT R2, R11, 0xff, R0, 0xf8, !PT ;  /* 0x000000ff0b027812 */ /* 0x000fe400078ef800 */
[----:B------:R-:W-:-:S05]  /*8ae0*/  LOP3.LUT R3, R3, R7, RZ, 0xfc, !PT ;  /* 0x0000000703037212 */ /* 0x000fca00078efcff */
[----:B------:R-:W-:Y:S01]  /*8af0*/  STG.E.64 desc[UR36][R8.64], R2 ;  /* 0x0000000208007986 */ /* 0x000fe2000c101b24 */
[----:B------:R-:W-:Y:S05]  /*8b00*/  EXIT ;  /* 0x000000000000794d */ /* 0x000fea0003800000 */
.L_x_589:
[----:B012---:R-:W0:Y:S01]  /*8b10*/  LDC.64 R2, c[0x0][0x380] ;  /* 0x0000e000ff027b82 */ /* 0x007e220000000a00 */
        /* <DEDUP_REMOVED lines=11> */
.L_x_498:
[----:B------:R-:W-:Y:S02]  /*8bd0*/  HFMA2 R12, -RZ, RZ, 0, 9.5367431640625e-07 ;  /* 0x00000010ff0c7431 */ /* 0x000fe400000001ff */
[----:B------:R-:W-:Y:S01]  /*8be0*/  IMAD.MOV.U32 R11, RZ, RZ, 0x1f ;  /* 0x0000001fff0b7424 */ /* 0x000fe200078e00ff */
[----:B------:R-:W-:-:S07]  /*8bf0*/  MOV R15, 0xffffffff ;  /* 0xffffffff000f7802 */ /* 0x000fce0000000f00 */
[----:B------:R-:W-:Y:S05]  /*8c00*/  WARPSYNC.COLLECTIVE R15, `(.L_x_590) ;  /* 0x000000000f087348 */ /* 0x000fea0003c00000 */
[----:B------:R0:W1:Y:S02]  /*8c10*/  SHFL.BFLY P6, R14, R13, R12, R11 ;  /* 0x0c00000c0d0e7389 */ /* 0x00006400000c000b */
[----:B01----:R-:W-:Y:S05]  /*8c20*/  ENDCOLLECTIVE ;  /* 0x000000000000791b */ /* 0x003fea0003800000 */
.L_x_590:
[----:B------:R-:W-:Y:S02]  /*8c30*/  IMAD.MOV.U32 R12, RZ, RZ, 0x8 ;  /* 0x00000008ff0c7424 */ /* 0x000fe400078e00ff */
[----:B------:R-:W-:-:S05]  /*8c40*/  FADD.FTZ R3, R13, R14 ;  /* 0x0000000e0d037221 */ /* 0x000fca0000010000 */
[----:B------:R-:W-:-:S07]  /*8c50*/  MOV R13, R3 ;  /* 0x00000003000d7202 */ /* 0x000fce0000000f00 */
[----:B------:R-:W-:Y:S05]  /*8c60*/  WARPSYNC.COLLECTIVE R15, `(.L_x_591) ;  /* 0x000000000f087348 */ /* 0x000fea0003c00000 */
[----:B------:R0:W1:Y:S02]  /*8c70*/  SHFL.BFLY P6, R14, R13, R12, R11 ;  /* 0x0c00000c0d0e7389 */ /* 0x00006400000c000b */
[----:B01----:R-:W-:Y:S05]  /*8c80*/  ENDCOLLECTIVE ;  /* 0x000000000000791b */ /* 0x003fea0003800000 */
.L_x_591:
[----:B------:R-:W-:Y:S02]  /*8c90*/  HFMA2 R12, -RZ, RZ, 0, 2.384185791015625e-07 ;  /* 0x00000004ff0c7431 */ /* 0x000fe400000001ff */
[----:B------:R-:W-:-:S05]  /*8ca0*/  FADD.FTZ R4, R3, R14 ;  /* 0x0000000e03047221 */ /* 0x000fca0000010000 */
[----:B------:R-:W-:-:S07]  /*8cb0*/  MOV R13, R4 ;  /* 0x00000004000d7202 */ /* 0x000fce0000000f00 */
[----:B------:R-:W-:Y:S05]  /*8cc0*/  WARPSYNC.COLLECTIVE R15, `(.L_x_592) ;  /* 0x000000000f087348 */ /* 0x000fea0003c00000 */
[----:B------:R0:W1:Y:S02]  /*8cd0*/  SHFL.BFLY P6, R14, R13, R12, R11 ;  /* 0x0c00000c0d0e7389 */ /* 0x00006400000c000b */
[----:B01----:R-:W-:Y:S05]  /*8ce0*/  ENDCOLLECTIVE ;  /* 0x000000000000791b */ /* 0x003fea0003800000 */
.L_x_592:
[----:B------:R-:W-:Y:S01]  /*8cf0*/  MOV R12, 0x2 ;  /* 0x00000002000c7802 */ /* 0x000fe20000000f00 */
[----:B------:R-:W-:-:S04]  /*8d00*/  FADD.FTZ R5, R4, R14 ;  /* 0x0000000e04057221 */ /* 0x000fc80000010000 */
[----:B------:R-:W-:-:S07]  /*8d10*/  IMAD.MOV.U32 R13, RZ, RZ, R5 ;  /* 0x000000ffff0d7224 */ /* 0x000fce00078e0005 */
[----:B------:R-:W-:Y:S05]  /*8d20*/  WARPSYNC.COLLECTIVE R15, `(.L_x_593) ;  /* 0x000000000f087348 */ /* 0x000fea0003c00000 */
[----:B------:R0:W1:Y:S02]  /*8d30*/  SHFL.BFLY P6, R14, R13, R12, R11 ;  /* 0x0c00000c0d0e7389 */ /* 0x00006400000c000b */
[----:B01----:R-:W-:Y:S05]  /*8d40*/  ENDCOLLECTIVE ;  /* 0x000000000000791b */ /* 0x003fea0003800000 */
.L_x_593:
[----:B------:R-:W-:Y:S02]  /*8d50*/  IMAD.MOV.U32 R12, RZ, RZ, 0x1 ;  /* 0x00000001ff0c7424 */ /* 0x000fe400078e00ff */
[----:B------:R-:W-:-:S05]  /*8d60*/  FADD.FTZ R6, R5, R14 ;  /* 0x0000000e05067221 */ /* 0x000fca0000010000 */
[----:B------:R-:W-:-:S07]  /*8d70*/  MOV R13, R6 ;  /* 0x00000006000d7202 */ /* 0x000fce0000000f00 */
[----:B------:R-:W-:Y:S05]  /*8d80*/  WARPSYNC.COLLECTIVE R15, `(.L_x_594) ;  /* 0x000000000f087348 */ /* 0x000fea0003c00000 */
[----:B------:R0:W1:Y:S02]  /*8d90*/  SHFL.BFLY P6, R14, R13, R12, R11 ;  /* 0x0c00000c0d0e7389 */ /* 0x00006400000c000b */
[----:B01----:R-:W-:Y:S05]  /*8da0*/  ENDCOLLECTIVE ;  /* 0x000000000000791b */ /* 0x003fea0003800000 */
.L_x_594:
[----:B------:R-:W-:Y:S05]  /*8db0*/  BRA `(.L_x_595) ;  /* 0xffffff8c00987947 */ /* 0x000fea000383ffff */
.L_x_516:
[----:B------:R-:W-:Y:S01]  /*8dc0*/  BSSY B1, `(.L_x_596) ;  /* 0x0000007000017945 */ /* 0x000fe20003800000 */
[----:B------:R-:W-:Y:S01]  /*8dd0*/  MOV R12, 0x1 ;  /* 0x00000001000c7802 */ /* 0x000fe20000000f00 */
[----:B------:R-:W-:Y:S01]  /*8de0*/  IMAD.MOV.U32 R15, RZ, RZ, -0x1 ;  /* 0xffffffffff0f7424 */ /* 0x000fe200078e00ff */
[----:B------:R-:W-:-:S07]  /*8df0*/  MOV R11, 0x1f ;  /* 0x0000001f000b7802 */ /* 0x000fce0000000f00 */
[----:B------:R-:W-:Y:S05]  /*8e00*/  WARPSYNC.COLLECTIVE R15, `(.L_x_597) ;  /* 0x000000000f087348 */ /* 0x000fea0003c00000 */
[----:B------:R0:W1:Y:S02]  /*8e10*/  SHFL.BFLY P6, R14, R13, R12, R11 ;  /* 0x0c00000c0d0e7389 */ /* 0x00006400000c000b */
[----:B01----:R-:W-:Y:S05]  /*8e20*/  ENDCOLLECTIVE ;  /* 0x000000000000791b */ /* 0x003fea0003800000 */
.L_x_597:
[----:B------:R-:W-:Y:S05]  /*8e30*/  BSYNC B1 ;  /* 0x0000000000017941 */ /* 0x000fea0003800000 */
.L_x_596:
[----:B------:R-:W-:Y:S05]  /*8e40*/  BRA `(.L_x_598) ;  /* 0xffffffa400f87947 */ /* 0x000fea000383ffff */
.L_x_520:
        /* <DEDUP_REMOVED lines=8> */
.L_x_600:
[----:B------:R-:W-:Y:S05]  /*8ed0*/  BSYNC B0 ;  /* 0x0000000000007941 */ /* 0x000fea0003800000 */
.L_x_599:
[----:B------:R-:W-:Y:S01]  /*8ee0*/  FMNMX.FTZ R13, R14, R67, !PT ;  /* 0x000000430e0d7209 */ /* 0x000fe20007810000 */
[----:B------:R-:W-:Y:S02]  /*8ef0*/  HFMA2 R12, -RZ, RZ, 0, 4.76837158203125e-07 ;  /* 0x00000008ff0c7431 */ /* 0x000fe400000001ff */
[----:B------:R-:W-:Y:S01]  /*8f00*/  IMAD.MOV.U32 R11, RZ, RZ, 0x1f ;  /* 0x0000001fff0b7424 */ /* 0x000fe200078e00ff */
[----:B------:R-:W-:-:S07]  /*8f10*/  MOV R15, 0xffffffff ;  /* 0xffffffff000f7802 */ /* 0x000fce0000000f00 */
[----:B------:R-:W-:Y:S05]  /*8f20*/  WARPSYNC.COLLECTIVE R15, `(.L_x_601) ;  /* 0x000000000f087348 */ /* 0x000fea0003c00000 */
[----:B------:R0:W1:Y:S02]  /*8f30*/  SHFL.BFLY P6, R14, R13, R12, R11 ;  /* 0x0c00000c0d0e7389 */ /* 0x00006400000c000b */
[----:B01----:R-:W-:Y:S05]  /*8f40*/  ENDCOLLECTIVE ;  /* 0x000000000000791b */ /* 0x003fea0003800000 */
.L_x_601:
[----:B------:R-:W-:Y:S01]  /*8f50*/  IMAD.MOV.U32 R12, RZ, RZ, 0x4 ;  /* 0x00000004ff0c7424 */ /* 0x000fe200078e00ff */
[----:B------:R-:W-:-:S04]  /*8f60*/  FMNMX.FTZ R3, R13, R14, !PT ;  /* 0x0000000e0d037209 */ /* 0x000fc80007810000 */
[----:B------:R-:W-:-:S07]  /*8f70*/  MOV R13, R3 ;  /* 0x00000003000d7202 */ /* 0x000fce0000000f00 */
[----:B------:R-:W-:Y:S05]  /*8f80*/  WARPSYNC.COLLECTIVE R15, `(.L_x_602) ;  /* 0x000000000f087348 */ /* 0x000fea0003c00000 */
[----:B------:R0:W1:Y:S02]  /*8f90*/  SHFL.BFLY P6, R14, R13, R12, R11 ;  /* 0x0c00000c0d0e7389 */ /* 0x00006400000c000b */
[----:B01----:R-:W-:Y:S05]  /*8fa0*/  ENDCOLLECTIVE ;  /* 0x000000000000791b */ /* 0x003fea0003800000 */
.L_x_602:
[----:B------:R-:W-:Y:S01]  /*8fb0*/  HFMA2 R12, -RZ, RZ, 0, 1.1920928955078125e-07 ;  /* 0x00000002ff0c7431 */ /* 0x000fe200000001ff */
[----:B------:R-:W-:-:S04]  /*8fc0*/  FMNMX.FTZ R4, R3, R14, !PT ;  /* 0x0000000e03047209 */ /* 0x000fc80007810000 */
[----:B------:R-:W-:-:S07]  /*8fd0*/  MOV R13, R4 ;  /* 0x00000004000d7202 */ /* 0x000fce0000000f00 */
[----:B------:R-:W-:Y:S05]  /*8fe0*/  WARPSYNC.COLLECTIVE R15, `(.L_x_603) ;  /* 0x000000000f087348 */ /* 0x000fea0003c00000 */
[----:B------:R0:W1:Y:S02]  /*8ff0*/  SHFL.BFLY P6, R14, R13, R12, R11 ;  /* 0x0c00000c0d0e7389 */ /* 0x00006400000c000b */
[----:B01----:R-:W-:Y:S05]  /*9000*/  ENDCOLLECTIVE ;  /* 0x000000000000791b */ /* 0x003fea0003800000 */
.L_x_603:
[----:B------:R-:W-:Y:S05]  /*9010*/  BRA `(.L_x_604) ;  /* 0xffffffa8004c7947 */ /* 0x000fea000383ffff */
.L_x_605:
        /* <DEDUP_REMOVED lines=14> */
.L_x_3004:


//--------------------- .text._ZN4mmha33masked_multihead_attention_kernelItLi64ELi64ELi4ELi8ELi64ELb1ELb0EEEv26Multihead_attention_paramsIT_XT5_EE --------------------------
	.section	.text._ZN4mmha33masked_multihead_attention_kernelItLi64ELi64ELi4ELi8ELi64ELb1ELb0EEEv26Multihead_attention_paramsIT_XT5_EE,"ax",@progbits
	.align	128
        .global         _ZN4mmha33masked_multihead_attention_kernelItLi64ELi64ELi4ELi8ELi64ELb1ELb0EEEv26Multihead_attention_paramsIT_XT5_EE
        .type           _ZN4mmha33masked_multihead_attention_kernelItLi64ELi64ELi4ELi8ELi64ELb1ELb0EEEv26Multihead_attention_paramsIT_XT5_EE,@function
        .size           _ZN4mmha33masked_multihead_attention_kernelItLi64ELi64ELi4ELi8ELi64ELb1ELb0EEEv26Multihead_attention_paramsIT_XT5_EE,(.L_x_3005 - _ZN4mmha33masked_multihead_attention_kernelItLi64ELi64ELi4ELi8ELi64ELb1ELb0EEEv26Multihead_attention_paramsIT_XT5_EE)
        .other          _ZN4mmha33masked_multihead_attention_kernelItLi64ELi64ELi4ELi8ELi64ELb1ELb0EEEv26Multihead_attention_paramsIT_XT5_EE,@"STO_CUDA_ENTRY STV_DEFAULT"
_ZN4mmha33masked_multihead_attention_kernelItLi64ELi64ELi4ELi8ELi64ELb1ELb0EEEv26Multihead_attention_paramsIT_XT5_EE:
.text._ZN4mmha33masked_multihead_attention_kernelItLi64ELi64ELi4ELi8ELi64ELb1ELb0EEEv26Multihead_attention_paramsIT_XT5_EE:
        /* <DEDUP_REMOVED lines=14> */
.L_x_606:
        /* <DEDUP_REMOVED lines=24> */
[----:B------:R-:W0:Y:S03]  /*0260*/  LDC.64 R4, c[0x0][0x460] ;  /* 0x00011800ff047b82 */ /* 0x000e260000000a00 */
[----:B------:R-:W-:Y:S01]  /*0270*/  ISETP.GT.U32.AND P0, PT, R7, R0, PT ;  /* 0x000000000700720c */ /* 0x000fe20003f04070 */
[----:B-1----:R-:W-:-:S12]  /*0280*/  IMAD.U32 R2, RZ, RZ, UR6 ;  /* 0x00000006ff027e24 */ /* 0x002fd8000f8e00ff */
[----:B------:R-:W-:Y:S01]  /*0290*/  @!P0 IADD3 R2, PT, PT, R2, 0x1, RZ ;  /* 0x0000000102028810 */ /* 0x000fe20007ffe0ff */
[----:B------:R-:W-:-:S03]  /*02a0*/  @!P0 IMAD.IADD R0, R0, 0x1, -R7 ;  /* 0x0000000100008824 */ /* 0x000fc600078e0a07 */
[----:B------:R-:W-:Y:S02]  /*02b0*/  @!P0 R2UR UR6, R2 ;  /* 0x00000000020682ca */ /* 0x000fe400000e0000 */
[----:B------:R-:W-:Y:S02]  /*02c0*/  ISETP.GE.U32.AND P1, PT, R0, R7, PT ;  /* 0x000000070000720c */ /* 0x000fe40003f26070 */
[----:B0-----:R-:W-:Y:S02]  /*02d0*/  ISETP.NE.U32.AND P0, PT, R4, RZ, PT ;  /* 0x000000ff0400720c */ /* 0x001fe40003f05070 */
[----:B------:R-:W-:-:S07]  /*02e0*/  MOV R4, UR9 ;  /* 0x0000000900047c02 */ /* 0x000fce0008000f00 */
[----:B------:R-:W-:Y:S02]  /*02f0*/  MOV R0, UR6 ;  /* 0x0000000600007c02 */ /* 0x000fe40008000f00 */
[----:B------:R-:W-:-:S03]  /*0300*/  ISETP.NE.AND.EX P0, PT, R5, RZ, PT, P0 ;  /* 0x000000ff0500720c */ /* 0x000fc60003f05300 */
[----:B------:R-:W-:Y:S01]  /*0310*/  @P1 VIADD R0, R0, 0x1 ;  /* 0x0000000100001836 */ /* 0x000fe20000000000 */
[----:B------:R-:W-:-:S04]  /*0320*/  IABS R5, R4 ;  /* 0x0000000400057213 */ /* 0x000fc80000000000 */
[----:B------:R-:W-:Y:S02]  /*0330*/  @P1 R2UR UR6, R0 ;  /* 0x00000000000612ca */ /* 0x000fe400000e0000 */
[----:B------:R-:W0:Y:S01]  /*0340*/  I2F.RP R0, R5 ;  /* 0x0000000500007306 */ /* 0x000e220000209400 */
[----:B------:R-:W-:Y:S01]  /*0350*/  ISETP.EQ.AND P2, PT, RZ, UR10, P0 ;  /* 0x0000000aff007c0c */ /* 0x000fe20008742270 */
[----:B------:R-:W-:-:S04]  /*0360*/  ULOP3.LUT UR4, UR7, UR8, URZ, 0x3c, !UPT ;  /* 0x0000000807047292 */ /* 0x000fc8000f8e3cff */
[----:B------:R-:W-:-:S08]  /*0370*/  UISETP.GE.AND UP1, UPT, UR4, URZ, UPT ;  /* 0x000000ff0400728c */ /* 0x000fd0000bf26270 */
[----:B------:R-:W-:Y:S01]  /*0380*/  VOTEU.ANY UP2, P2 ;  /* 0x0000000000ff7886 */ /* 0x000fe20001040100 */
[----:B0-----:R-:W0:Y:S01]  /*0390*/  MUFU.RCP R0, R0 ;  /* 0x0000000000007308 */ /* 0x001e220000001000 */
[----:B------:R-:W-:-:S03]  /*03a0*/  UISETP.NE.AND UP0, UPT, UR8, URZ, UPT ;  /* 0x000000ff0800728c */ /* 0x000fc6000bf05270 */
[----:B------:R-:W1:Y:S01]  /*03b0*/  @UP2 LDCU.64 UR4, c[0x0][0x460] ;  /* 0x00008c00ff0427ac */ /* 0x000e620008000a00 */
[----:B------:R-:W-:Y:S01]  /*03c0*/  UMOV UR42, UR6 ;  /* 0x00000006002a7c82 */ /* 0x000fe20008000000 */
[----:B------:R-:W-:Y:S01]  /*03d0*/  PLOP3.LUT P0, PT, PT, PT, UP2, 0x80, 0x8 ;  /* 0x000000000008781c */ /* 0x000fe20003f0f028 */
[----:B------:R-:W-:-:S05]  /*03e0*/  @!UP1 UIADD3 UR42, UPT, UPT, -UR42, URZ, URZ ;  /* 0x000000ff2a2a9290 */ /* 0x000fca000fffe1ff */
[----:B------:R-:W-:Y:S01]  /*03f0*/  @!UP0 ULOP3.LUT UR42, URZ, UR8, URZ, 0x33, !UPT ;  /* 0x00000008ff2a8292 */ /* 0x000fe2000f8e33ff */
[----:B------:R-:W2:Y:S01]  /*0400*/  LDCU UR8, c[0x0][0x3e8] ;  /* 0x00007d00ff0877ac */ /* 0x000ea20008000800 */
[----:B0-----:R-:W-:Y:S01]  /*0410*/  VIADD R6, R0, 0xffffffe ;  /* 0x0ffffffe00067836 */ /* 0x001fe20000000000 */
[----:B------:R-:W0:Y:S01]  /*0420*/  S2UR UR45, SR_CTAID.X ;  /* 0x00000000002d79c3 */ /* 0x000e220000002500 */
[----:B------:R-:W0:Y:S02]  /*0430*/  LDCU UR6, c[0x0][0x3f8] ;  /* 0x00007f00ff0677ac */ /* 0x000e240008000800 */
[----:B------:R4:W2:Y:S01]  /*0440*/  F2I.FTZ.U32.TRUNC.NTZ R7, R6 ;  /* 0x0000000600077305 */ /* 0x0008a2000021f000 */
[----:B-1----:R-:W-:-:S06]  /*0450*/  @UP2 UIMAD.WIDE UR4, UR42, 0x4, UR4 ;  /* 0x000000042a0428a5 */ /* 0x002fcc000f8e0204 */
[----:B------:R-:W-:Y:S01]  /*0460*/  IMAD.U32 R3, RZ, RZ, UR5 ;  /* 0x00000005ff037e24 */ /* 0x000fe2000f8e00ff */
[----:B------:R-:W-:-:S05]  /*0470*/  MOV R2, UR4 ;  /* 0x0000000400027c02 */ /* 0x000fca0008000f00 */
[----:B------:R2:W5:Y:S01]  /*0480*/  @P0 LDG.E R3, desc[UR36][R2.64] ;  /* 0x0000002402030981 */ /* 0x000562000c1e1900 */
[----:B----4-:R-:W-:Y:S01]  /*0490*/  IMAD.MOV.U32 R6, RZ, RZ, RZ ;  /* 0x000000ffff067224 */ /* 0x010fe200078e00ff */
[----:B--2---:R-:W-:-:S05]  /*04a0*/  IADD3 R2, PT, PT, RZ, -R7, RZ ;  /* 0x80000007ff027210 */ /* 0x004fca0007ffe0ff */
[----:B------:R-:W-:-:S04]  /*04b0*/  IMAD R9, R2, R5, RZ ;  /* 0x0000000502097224 */ /* 0x000fc800078e02ff */
[----:B------:R-:W-:Y:S01]  /*04c0*/  IMAD.HI.U32 R7, R7, R9, R6 ;  /* 0x0000000907077227 */ /* 0x000fe200078e0006 */
[----:B------:R-:W1:Y:S01]  /*04d0*/  S2R R2, SR_TID.X ;  /* 0x0000000000027919 */ /* 0x000e620000002100 */
        /* <DEDUP_REMOVED lines=49> */
.L_x_608:
[----:B------:R-:W-:Y:S05]  /*07f0*/  BSYNC.RECONVERGENT B0 ;  /* 0x0000000000007941 */ /* 0x000fea0003800200 */
.L_x_607:
[----:B------:R-:W1:Y:S01]  /*0800*/  LDCU.64 UR8, c[0x0][0x3a0] ;  /* 0x00007400ff0877ac */ /* 0x000e620008000a00 */
[----:B------:R-:W2:Y:S01]  /*0810*/  @!P3 LDC.64 R6, c[0x0][0x3b8] ;  /* 0x0000ee00ff06bb82 */ /* 0x000ea20000000a00 */
[----:B------:R-:W-:Y:S01]  /*0820*/  LOP3.LUT R31, R0, 0x6, RZ, 0xc0, !PT ;  /* 0x00000006001f7812 */ /* 0x000fe200078ec0ff */
[----:B------:R-:W-:Y:S01]  /*0830*/  IMAD.U32 R17, RZ, RZ, UR45 ;  /* 0x0000002dff117e24 */ /* 0x000fe2000f8e00ff */
[----:B------:R-:W3:Y:S01]  /*0840*/  LDCU.64 UR4, c[0x0][0x390] ;  /* 0x00007200ff0477ac */ /* 0x000ee20008000a00 */
[----:B------:R-:W-:Y:S01]  /*0850*/  SHF.R.U32.HI R39, RZ, 0x2, R2 ;  /* 0x00000002ff277819 */ /* 0x000fe20000011602 */
[----:B------:R-:W4:Y:S01]  /*0860*/  LDCU.64 UR12, c[0x0][0x418] ;  /* 0x00008300ff0c77ac */ /* 0x000f220008000a00 */
[----:B------:R-:W-:Y:S01]  /*0870*/  VOTEU.ANY UP1, P2 ;  /* 0x0000000000ff7886 */ /* 0x000fe20001020100 */
[----:B------:R-:W-:Y:S01]  /*0880*/  PLOP3.LUT P4, PT, PT, PT, UP1, 0x80, 0x8 ;  /* 0x000000000008781c */ /* 0x000fe20003f8f018 */
[----:B------:R-:W-:Y:S01]  /*0890*/  USHF.L.U32 UR46, UR40, 0x6, URZ ;  /* 0x00000006282e7899 */ /* 0x000fe200080006ff */
[----:B------:R-:W-:-:S02]  /*08a0*/  PLOP3.LUT P0, PT, PT, PT, UP1, 0x40, 0x4 ;  /* 0x000000000004781c */ /* 0x000fc40003f0e818 */
[----:B-1----:R-:W-:Y:S02]  /*08b0*/  ISETP.NE.U32.AND P1, PT, RZ, UR8, PT ;  /* 0x00000008ff007c0c */ /* 0x002fe4000bf25070 */
[C---:B------:R-:W-:Y:S02]  /*08c0*/  ISETP.GT.U32.OR P0, PT, R2.reuse, 0x1f, P0 ;  /* 0x0000001f0200780c */ /* 0x040fe40000704470 */
[----:B------:R-:W-:Y:S02]  /*08d0*/  ISETP.NE.AND.EX P1, PT, RZ, UR9, PT, P1 ;  /* 0x00000009ff007c0c */ /* 0x000fe4000bf25310 */
[----:B---3--:R-:W-:Y:S02]  /*08e0*/  ISETP.NE.U32.AND P2, PT, RZ, UR4, PT ;  /* 0x00000004ff007c0c */ /* 0x008fe4000bf45070 */
[----:B------:R-:W-:Y:S01]  /*08f0*/  ISETP.GT.U32.OR P1, PT, R2, 0x1f, !P1 ;  /* 0x0000001f0200780c */ /* 0x000fe20004f24470 */
[----:B----4-:R-:W-:Y:S01]  /*0900*/  UISETP.NE.U32.AND UP0, UPT, UR12, URZ, UPT ;  /* 0x000000ff0c00728c */ /* 0x010fe2000bf05070 */
[----:B------:R-:W-:-:S02]  /*0910*/  ISETP.NE.AND.EX P2, PT, RZ, UR5, PT, P2 ;  /* 0x00000005ff007c0c */ /* 0x000fc4000bf45320 */
[----:B------:R-:W-:Y:S01]  /*0920*/  ISETP.NE.OR P1, PT, RZ, UR10, P1 ;  /* 0x0000000aff007c0c */ /* 0x000fe20008f25670 */
[----:B------:R-:W-:Y:S01]  /*0930*/  UISETP.NE.AND.EX UP0, UPT, UR13, URZ, UPT, UP0 ;  /* 0x000000ff0d00728c */ /* 0x000fe2000bf05300 */
[----:B------:R-:W-:Y:S01]  /*0940*/  ISETP.GT.U32.OR P2, PT, R2, 0x1f, !P2 ;  /* 0x0000001f0200780c */ /* 0x000fe20005744470 */
[----:B------:R-:W1:Y:S01]  /*0950*/  @!P0 LDC.64 R12, c[0x0][0x450] ;  /* 0x00011400ff0c8b82 */ /* 0x000e620000000a00 */
[----:B-----5:R-:W-:Y:S01]  /*0960*/  @P4 R2UR UR38, R3 ;  /* 0x00000000032642ca */ /* 0x020fe200000e0000 */
[----:B------:R-:W-:Y:S01]  /*0970*/  @!P3 IMAD R3, R4, UR46, R31 ;  /* 0x0000002e0403bc24 */ /* 0x000fe2000f8e021f */
[----:B------:R-:W-:Y:S01]  /*0980*/  VOTEU.ALL UP1, P0 ;  /* 0x0000000000ff7886 */ /* 0x000fe20000020000 */
[----:B------:R-:W-:Y:S01]  /*0990*/  @!P3 IMAD R4, R39, R4, UR47 ;  /* 0x0000002f2704be24 */ /* 0x000fe2000f8e0204 */
[----:B------:R-:W-:-:S04]  /*09a0*/  PLOP3.LUT P4, PT, PT, PT, UP0, 0x80, 0x8 ;  /* 0x000000000008781c */ /* 0x000fc80003f8f008 */
[----:B------:R-:W3:Y:S01]  /*09b0*/  @UP0 LDCU.64 UR4, c[0x0][0x418] ;  /* 0x00008300ff0407ac */ /* 0x000ee20008000a00 */
[----:B0-----:R-:W0:Y:S01]  /*09c0*/  @!P1 LDC.64 R8, c[0x0][0x3a0] ;  /* 0x0000e800ff089b82 */ /* 0x001e220000000a00 */
[----:B------:R-:W-:-:S03]  /*09d0*/  @!P3 LEA R3, R4, R3, 0x3 ;  /* 0x000000030403b211 */ /* 0x000fc600078e18ff */
[----:B------:R-:W-:Y:S02]  /*09e0*/  @!UP1 UIMAD UR6, UR38, UR6, URZ ;  /* 0x00000006260692a4 */ /* 0x000fe4000f8e02ff */
[----:B--2---:R-:W-:Y:S01]  /*09f0*/  @!P3 IMAD.WIDE R4, R3, 0x2, R6 ;  /* 0x000000020304b825 */ /* 0x004fe200078e0206 */
[----:B------:R-:W-:Y:S01]  /*0a00*/  LEA R7, R17, R0, 0x6 ;  /* 0x0000000011077211 */ /* 0x000fe200078e30ff */
[----:B------:R-:W2:Y:S02]  /*0a10*/  @!P2 LDC.64 R10, c[0x0][0x390] ;  /* 0x0000e400ff0aab82 */ /* 0x000ea40000000a00 */
[----:B------:R-:W-:Y:S02]  /*0a20*/  HFMA2 R17, -RZ, RZ, 0, 0 ;  /* 0x00000000ff117431 */ /* 0x000fe400000001ff */
[----:B------:R-:W-:Y:S02]  /*0a30*/  IMAD.U32 R6, RZ, RZ, UR6 ;  /* 0x00000006ff067e24 */ /* 0x000fe4000f8e00ff */
[----:B------:R-:W-:Y:S01]  /*0a40*/  IMAD.MOV.U32 R22, RZ, RZ, RZ ;  /* 0x000000ffff167224 */ /* 0x000fe200078e00ff */
[----:B---3--:R-:W-:-:S02]  /*0a50*/  @UP0 UIMAD.WIDE.U32 UR4, UR7, 0x4, UR4 ;  /* 0x00000004070408a5 */ /* 0x008fc4000f8e0004 */
[----:B------:R-:W-:Y:S01]  /*0a60*/  @!P0 LEA R19, R6, R7, 0x6 ;  /* 0x0000000706138211 */ /* 0x000fe200078e30ff */
[----:B------:R-:W-:Y:S01]  /*0a70*/  IMAD.MOV.U32 R3, RZ, RZ, RZ ;  /* 0x000000ffff037224 */ /* 0x000fe200078e00ff */
[----:B------:R-:W3:Y:S02]  /*0a80*/  @!P3 LDG.E R17, desc[UR36][R4.64] ;  /* 0x000000240411b981 */ /* 0x000ee4000c1e1900 */
[----:B------:R-:W-:Y:S01]  /*0a90*/  MOV R14, UR4 ;  /* 0x00000004000e7c02 */ /* 0x000fe20008000f00 */
[----:B0-----:R-:W-:-:S04]  /*0aa0*/  @!P1 IMAD.WIDE.U32 R8, R7, 0x2, R8 ;  /* 0x0000000207089825 */ /* 0x001fc800078e0008 */
[----:B------:R-:W-:Y:S01]  /*0ab0*/  IMAD.U32 R15, RZ, RZ, UR5 ;  /* 0x00000005ff0f7e24 */ /* 0x000fe2000f8e00ff */
[----:B------:R-:W3:Y:S01]  /*0ac0*/  @!P1 LDG.E R22, desc[UR36][R8.64] ;  /* 0x0000002408169981 */ /* 0x000ee2000c1e1900 */
[----:B------:R-:W0:Y:S01]  /*0ad0*/  LDCU.U8 UR4, c[0x0][0x404] ;  /* 0x00008080ff0477ac */ /* 0x000e220008000000 */
[----:B--2---:R-:W-:Y:S02]  /*0ae0*/  @!P2 IMAD.WIDE.U32 R6, R7, 0x2, R10 ;  /* 0x000000020706a825 */ /* 0x004fe400078e000a */
[----:B------:R-:W2:Y:S02]  /*0af0*/  @P4 LDG.E R14, desc[UR36][R14.64] ;  /* 0x000000240e0e4981 */ /* 0x000ea4000c1e1900 */
[----:B-1----:R-:W-:Y:S02]  /*0b00*/  @!P0 IMAD.WIDE R10, R19, 0x2, R12 ;  /* 0x00000002130a8825 */ /* 0x002fe400078e020c */
[----:B------:R-:W4:Y:S01]  /*0b10*/  @!P2 LDG.E R3, desc[UR36][R6.64] ;  /* 0x000000240603a981 */ /* 0x000f22000c1e1900 */
[----:B------:R-:W1:Y:S03]  /*0b20*/  LDC R13, c[0x0][0x400] ;  /* 0x00010000ff0d7b82 */ /* 0x000e660000000800 */
[----:B------:R-:W4:Y:S01]  /*0b30*/  @!P0 LDG.E R10, desc[UR36][R10.64] ;  /* 0x000000240a0a8981 */ /* 0x000f22000c1e1900 */
[----:B------:R-:W-:-:S02]  /*0b40*/  ISETP.NE.AND P2, PT, RZ, UR10, PT ;  /* 0x0000000aff007c0c */ /* 0x000fc4000bf45270 */
[----:B0-----:R-:W-:Y:S01]  /*0b50*/  ISETP.NE.AND P1, PT, RZ, UR4, PT ;  /* 0x00000004ff007c0c */ /* 0x001fe2000bf25270 */
[----:B------:R-:W-:Y:S01]  /*0b60*/  UMOV UR39, URZ ;  /* 0x000000ff00277c82 */ /* 0x000fe20008000000 */
[----:B------:R-:W-:Y:S02]  /*0b70*/  MOV R18, UR48 ;  /* 0x0000003000127c02 */ /* 0x000fe40008000f00 */
[----:B-1----:R-:W-:Y:S01]  /*0b80*/  ISETP.LT.OR P1, PT, R13, 0x1, P1 ;  /* 0x000000010d00780c */ /* 0x002fe20000f21670 */
[----:B------:R-:W-:Y:S01]  /*0b90*/  BSSY.RECONVERGENT B6, `(.L_x_609) ;  /* 0x00000df000067945 */ /* 0x000fe20003800200 */
[----:B------:R-:W-:-:S05]  /*0ba0*/  SHF.R.S32.HI R18, RZ, 0x1f, R18 ;  /* 0x0000001fff127819 */ /* 0x000fca0000011412 */
[----:B---3--:R-:W-:Y:S01]  /*0bb0*/  @!P2 HADD2 R17, R17, R22 ;  /* 0x000000161111a230 */ /* 0x008fe20000000000 */
[----:B--2---:R-:W-:Y:S01]  /*0bc0*/  @P4 R2UR UR39, R14 ;  /* 0x000000000e2742ca */ /* 0x004fe200000e0000 */
[----:B----4-:R-:W-:Y:S02]  /*0bd0*/  HFMA2 R24, R24, 1, 1, R3 ;  /* 0x3c003c0018187831 */ /* 0x010fe40000000003 */
[----:B------:R-:W-:Y:S02]  /*0be0*/  @!P0 HMUL2 R17, R17, R10 ;  /* 0x0000000a11118232 */ /* 0x000fe40000000000 */
[----:B------:R-:W-:Y:S10]  /*0bf0*/  @P1 BRA `(.L_x_610) ;  /* 0x0000000000d01947 */ /* 0x000ff40003800000 */
        /* <DEDUP_REMOVED lines=30> */
.L_x_611:
        /* <DEDUP_REMOVED lines=22> */
.L_x_610:
        /* <DEDUP_REMOVED lines=53> */
.L_x_613:
        /* <DEDUP_REMOVED lines=15> */
.L_x_614:
        /* <DEDUP_REMOVED lines=54> */
.L_x_620:
[----:B------:R-:W-:Y:S05]  /*16e0*/  BSYNC.RECONVERGENT B2 ;  /* 0x0000000000027941 */ /* 0x000fea0003800200 */
.L_x_619:
[----:B------:R-:W-:Y:S01]  /*16f0*/  PRMT R6, R17, 0x7632, R6 ;  /* 0x0000763211067816 */ /* 0x000fe20000000006 */
[----:B------:R0:W-:Y:S04]  /*1700*/  STS.U16 [R14], R17 ;  /* 0x000000110e007388 */ /* 0x0001e80000000400 */
[----:B------:R0:W-:Y:S01]  /*1710*/  STS.U16 [R13], R6 ;  /* 0x000000060d007388 */ /* 0x0001e20000000400 */
[----:B------:R-:W-:Y:S05]  /*1720*/  BRA `(.L_x_621) ;  /* 0x0000000000507947 */ /* 0x000fea0003800000 */
.L_x_618:
        /* <DEDUP_REMOVED lines=20> */
.L_x_621:
[----:B------:R-:W-:Y:S05]  /*1870*/  BSYNC.RECONVERGENT B1 ;  /* 0x0000000000017941 */ /* 0x000fea0003800200 */
.L_x_617:
[----:B0-----:R-:W-:Y:S01]  /*1880*/  PRMT R6, R24, 0x7632, R6 ;  /* 0x0000763218067816 */ /* 0x001fe20000000006 */
[----:B------:R0:W-:Y:S04]  /*1890*/  STS.U16 [R4], R24 ;  /* 0x0000001804007388 */ /* 0x0001e80000000400 */
[----:B------:R0:W-:Y:S02]  /*18a0*/  STS.U16 [R5], R6 ;  /* 0x0000000605007388 */ /* 0x0001e40000000400 */
.L_x_616:
[----:B------:R-:W-:Y:S05]  /*18b0*/  BSYNC.RECONVERGENT B0 ;  /* 0x0000000000007941 */ /* 0x000fea0003800200 */
.L_x_615:
        /* <DEDUP_REMOVED lines=10> */
.L_x_623:
[----:B------:R-:W-:Y:S05]  /*1960*/  BSYNC.RECONVERGENT B0 ;  /* 0x0000000000007941 */ /* 0x000fea0003800200 */
.L_x_622:
[----:B------:R-:W-:Y:S06]  /*1970*/  BAR.SYNC.DEFER_BLOCKING 0x0 ;  /* 0x0000000000007b1d */ /* 0x000fec0000010000 */
.L_x_612:
[----:B------:R-:W-:Y:S05]  /*1980*/  BSYNC.RECONVERGENT B6 ;  /* 0x0000000000067941 */ /* 0x000fea0003800200 */
.L_x_609:
        /* <DEDUP_REMOVED lines=29> */
.L_x_625:
        /* <DEDUP_REMOVED lines=12> */
.L_x_719:
        /* <DEDUP_REMOVED lines=26> */
.L_x_624:
[----:B------:R-:W-:Y:S05]  /*1dc0*/  WARPSYNC.ALL ;  /* 0x0000000000007948 */ /* 0x000fea0003800000 */
[----:B------:R-:W5:Y:S08]  /*1dd0*/  S2UR UR17, SR_CgaCtaId ;  /* 0x00000000001179c3 */ /* 0x000f700000008800 */
[----:B------:R-:W-:Y:S01]  /*1de0*/  BAR.SYNC.DEFER_BLOCKING 0x0 ;  /* 0x0000000000007b1d */ /* 0x000fe20000010000 */
[----:B------:R-:W-:Y:S01]  /*1df0*/  SHF.L.U32 R3, R2, 0x2, RZ ;  /* 0x0000000202037819 */ /* 0x000fe200000006ff */
[----:B------:R-:W-:-:S03]  /*1e00*/  UIADD3 UR5, UPT, UPT, UR47, 0x7, -UR9 ;  /* 0x000000072f057890 */ /* 0x000fc6000fffe809 */
[----:B------:R-:W-:Y:S01]  /*1e10*/  LOP3.LUT R11, R3, 0xc, RZ, 0xc0, !PT ;  /* 0x0000000c030b7812 */ /* 0x000fe200078ec0ff */
[----:B------:R-:W-:Y:S01]  /*1e20*/  UMOV UR16, 0x400 ;  /* 0x0000040000107882 */ /* 0x000fe20000000000 */
[----:B------:R-:W0:Y:S01]  /*1e30*/  LDCU UR14, c[0x0][0x40c] ;  /* 0x00008180ff0e77ac */ /* 0x000e220008000800 */
[----:B------:R-:W-:Y:S02]  /*1e40*/  UIADD3 UR4, UPT, UPT, UR16, 0x10, URZ ;  /* 0x0000001010047890 */ /* 0x000fe4000fffe0ff */
[----:B------:R-:W-:Y:S01]  /*1e50*/  USHF.R.S32.HI UR8, URZ, 0x1f, UR5 ;  /* 0x0000001fff087899 */ /* 0x000fe20008011405 */
[----:B------:R-:W1:Y:S05]  /*1e60*/  LDCU UR19, c[0x0][0x40c] ;  /* 0x00008180ff1377ac */ /* 0x000e6a0008000800 */
[----:B------:R-:W-:Y:S01]  /*1e70*/  IMAD.U32 R12, RZ, RZ, UR8 ;  /* 0x00000008ff0c7e24 */ /* 0x000fe2000f8e00ff */
[----:B------:R-:W2:Y:S01]  /*1e80*/  LDCU UR20, c[0x0][0x410] ;  /* 0x00008200ff1477ac */ /* 0x000ea20008000800 */
[----:B-----5:R-:W-:-:S03]  /*1e90*/  ULEA UR4, UR17, UR4, 0x18 ;  /* 0x0000000411047291 */ /* 0x020fc6000f8ec0ff */
[----:B------:R-:W-:Y:S01]  /*1ea0*/  LEA.HI R12, R12, UR5, RZ, 0x3 ;  /* 0x000000050c0c7c11 */ /* 0x000fe2000f8f18ff */
[----:B0-----:R-:W-:Y:S01]  /*1eb0*/  UISETP.NE.AND UP0, UPT, UR14, URZ, UPT ;  /* 0x000000ff0e00728c */ /* 0x001fe2000bf05270 */
[----:B------:R-:W0:Y:S02]  /*1ec0*/  LDCU.64 UR6, c[0x0][0x3b8] ;  /* 0x00007700ff0677ac */ /* 0x000e240008000a00 */
[----:B------:R-:W-:Y:S01]  /*1ed0*/  LOP3.LUT R12, R12, 0xfffffff8, RZ, 0xc0, !PT ;  /* 0xfffffff80c0c7812 */ /* 0x000fe200078ec0ff */
[----:B------:R-:W0:Y:S01]  /*1ee0*/  LDCU.64 UR10, c[0x0][0x438] ;  /* 0x00008700ff0a77ac */ /* 0x000e220008000a00 */
[----:B------:R0:W0:Y:S02]  /*1ef0*/  LDS R3, [R11+UR4] ;  /* 0x000000040b037984 */ /* 0x0000240008000800 */
[----:B------:R-:W-:Y:S01]  /*1f00*/  ISETP.GE.AND P0, PT, R39, R12, PT ;  /* 0x0000000c2700720c */ /* 0x000fe20003f06270 */
[----:B------:R-:W0:Y:S01]  /*1f10*/  LDCU.64 UR12, c[0x0][0x448] ;  /* 0x00008900ff0c77ac */ /* 0x000e220008000a00 */
[----:B-1----:R1:W0:Y:S04]  /*1f20*/  LDS R4, [R11+UR4+0x10] ;  /* 0x000010040b047984 */ /* 0x0022280008000800 */
[----:B------:R1:W0:Y:S04]  /*1f30*/  LDS R5, [R11+UR4+0x20] ;  /* 0x000020040b057984 */ /* 0x0002280008000800 */
[----:B------:R1:W0:Y:S04]  /*1f40*/  LDS R6, [R11+UR4+0x30] ;  /* 0x000030040b067984 */ /* 0x0002280008000800 */
[----:B---3--:R1:W3:Y:S04]  /*1f50*/  LDS R7, [R11+UR4+0x40] ;  /* 0x000040040b077984 */ /* 0x0082e80008000800 */
[----:B------:R1:W0:Y:S04]  /*1f60*/  LDS R8, [R11+UR4+0x50] ;  /* 0x000050040b087984 */ /* 0x0002280008000800 */
[----:B------:R1:W0:Y:S04]  /*1f70*/  LDS R9, [R11+UR4+0x60] ;  /* 0x000060040b097984 */ /* 0x0002280008000800 */
[----:B------:R1:W0:Y:S01]  /*1f80*/  LDS R10, [R11+UR4+0x70] ;  /* 0x000070040b0a7984 */ /* 0x0002220008000800 */
[----:B------:R-:W5:Y:S02]  /*1f90*/  LDCU UR4, c[0x0][0x3f0] ;  /* 0x00007e00ff0477ac */ /* 0x000f640008000800 */
[----:B-----5:R-:W-:-:S04]  /*1fa0*/  UIMAD UR42, UR42, UR4, UR45 ;  /* 0x000000042a2a72a4 */ /* 0x020fc8000f8e022d */
[----:B------:R-:W-:Y:S01]  /*1fb0*/  USHF.L.U32 UR42, UR42, 0x6, URZ ;  /* 0x000000062a2a7899 */ /* 0x000fe200080006ff */
[----:B-12---:R-:W-:Y:S11]  /*1fc0*/  BRA.U UP0, `(.L_x_627) ;  /* 0x00000001002c7547 */ /* 0x006ff6000b800000 */
[----:B------:R-:W-:-:S04]  /*1fd0*/  UIADD3 UR4, UPT, UPT, UR16, 0x90, URZ ;  /* 0x0000009010047890 */ /* 0x000fc8000fffe0ff */
[----:B------:R-:W-:-:S06]  /*1fe0*/  ULEA UR4, UR17, UR4, 0x18 ;  /* 0x0000000411047291 */ /* 0x000fcc000f8ec0ff */
[----:B0-----:R-:W-:-:S05]  /*1ff0*/  LEA R11, R31, UR4, 0x1 ;  /* 0x000000041f0b7c11 */ /* 0x001fca000f8e08ff */
[----:B------:R1:W2:Y:S04]  /*2000*/  LDS R17, [R11] ;  /* 0x000000000b117984 */ /* 0x0002a80000000800 */
[----:B------:R1:W0:Y:S04]  /*2010*/  LDS R19, [R11+0x10] ;  /* 0x000010000b137984 */ /* 0x0002280000000800 */
[----:B------:R1:W0:Y:S04]  /*2020*/  LDS R20, [R11+0x20] ;  /* 0x000020000b147984 */ /* 0x0002280000000800 */
[----:B------:R1:W0:Y:S04]  /*2030*/  LDS R21, [R11+0x30] ;  /* 0x000030000b157984 */ /* 0x0002280000000800 */
[----:B------:R1:W0:Y:S04]  /*2040*/  LDS R22, [R11+0x40] ;  /* 0x000040000b167984 */ /* 0x0002280000000800 */
[----:B------:R1:W0:Y:S04]  /*2050*/  LDS R23, [R11+0x50] ;  /* 0x000050000b177984 */ /* 0x0002280000000800 */
[----:B----4-:R1:W4:Y:S04]  /*2060*/  LDS R24, [R11+0x60] ;  /* 0x000060000b187984 */ /* 0x0103280000000800 */
[----:B------:R1:W0:Y:S02]  /*2070*/  LDS R25, [R11+0x70] ;  /* 0x000070000b197984 */ /* 0x0002240000000800 */
.L_x_627:
[----:B------:R-:W-:Y:S04]  /*2080*/  BSSY B0, `(.L_x_628) ;  /* 0x0000135000007945 */ /* 0x000fe80003800000 */
[----:B------:R-:W-:Y:S05]  /*2090*/  @P0 BRA `(.L_x_629) ;  /* 0x0000001000cc0947 */ /* 0x000fea0003800000 */
[----:B------:R-:W5:Y:S01]  /*20a0*/  LDCU UR4, c[0x0][0x3f8] ;  /* 0x00007f00ff0477ac */ /* 0x000f620008000800 */
[----:B------:R-:W3:Y:S01]  /*20b0*/  LDC.64 R26, c[0x0][0x450] ;  /* 0x00011400ff1a7b82 */ /* 0x000ee20000000a00 */
[----:B01----:R-:W-:Y:S01]  /*20c0*/  IADD3 R11, PT, PT, R39, UR9, RZ ;  /* 0x00000009270b7c10 */ /* 0x003fe2000fffe0ff */
[C---:B------:R-:W-:Y:S01]  /*20d0*/  IMAD R30, R34.reuse, UR46, R31 ;  /* 0x0000002e221e7c24 */ /* 0x040fe2000f8e021f */
[----:B------:R-:W0:Y:S01]  /*20e0*/  LDCU.64 UR14, c[0x0][0x420] ;  /* 0x00008400ff0e77ac */ /* 0x000e220008000a00 */
[----:B------:R-:W-:Y:S01]  /*20f0*/  IMAD.SHL.U32 R32, R34, 0x10, RZ ;  /* 0x0000001022207824 */ /* 0x000fe200078e00ff */
[----:B------:R-:W-:Y:S01]  /*2100*/  IABS R35, R34 ;  /* 0x0000002200237213 */ /* 0x000fe20000000000 */
[----:B------:R-:W1:Y:S02]  /*2110*/  LDCU UR18, c[0x0][0x440] ;  /* 0x00008800ff1277ac */ /* 0x000e640008000800 */
[----:B------:R-:W2:Y:S01]  /*2120*/  LDC R38, c[0x0][0x430] ;  /* 0x00010c00ff267b82 */ /* 0x000ea20000000800 */
[----:B------:R-:W-:Y:S01]  /*2130*/  SHF.R.S32.HI R36, RZ, 0x1f, R30 ;  /* 0x0000001fff247819 */ /* 0x000fe2000001141e */
[----:B------:R-:W2:Y:S01]  /*2140*/  LDCU UR8, c[0x0][0x408] ;  /* 0x00008100ff0877ac */ /* 0x000ea20008000800 */
[----:B-----5:R-:W-:Y:S01]  /*2150*/  UIMAD UR4, UR38, UR4, UR45 ;  /* 0x00000004260472a4 */ /* 0x020fe2000f8e022d */
[----:B0-----:R-:W-:Y:S01]  /*2160*/  IMAD.U32 R28, RZ, RZ, UR14 ;  /* 0x0000000eff1c7e24 */ /* 0x001fe2000f8e00ff */
[----:B------:R-:W-:-:S04]  /*2170*/  ISETP.NE.U32.AND P0, PT, RZ, UR14, PT ;  /* 0x0000000eff007c0c */ /* 0x000fc8000bf05070 */
[----:B------:R-:W-:Y:S01]  /*2180*/  MOV R12, UR4 ;  /* 0x00000004000c7c02 */ /* 0x000fe20008000f00 */
[----:B------:R-:W-:Y:S01]  /*2190*/  UIADD3 UR4, UPT, UPT, UR16, 0x110, URZ ;  /* 0x0000011010047890 */ /* 0x000fe2000fffe0ff */
[----:B------:R-:W-:Y:S01]  /*21a0*/  IADD3 R28, P1, P2, R28, UR48, R11 ;  /* 0x000000301c1c7c10 */ /* 0x000fe2000fa3e00b */
[----:B-1----:R-:W-:Y:S01]  /*21b0*/  UIMAD UR5, UR45, UR18, UR47 ;  /* 0x000000122d0572a4 */ /* 0x002fe2000f8e022f */
[----:B------:R-:W-:Y:S01]  /*21c0*/  LEA R13, R12, R31, 0x6 ;  /* 0x0000001f0c0d7211 */ /* 0x000fe200078e30ff */
[----:B------:R-:W-:Y:S01]  /*21d0*/  ULEA UR4, UR17, UR4, 0x18 ;  /* 0x0000000411047291 */ /* 0x000fe2000f8ec0ff */
[----:B------:R-:W-:Y:S01]  /*21e0*/  MOV R12, UR18 ;  /* 0x00000012000c7c02 */ /* 0x000fe20008000f00 */
[----:B------:R-:W-:Y:S01]  /*21f0*/  IMAD R31, R34, UR42, R31 ;  /* 0x0000002a221f7c24 */ /* 0x000fe2000f8e021f */
[----:B------:R-:W-:Y:S01]  /*2200*/  ISETP.NE.AND.EX P0, PT, RZ, UR15, PT, P0 ;  /* 0x0000000fff007c0c */ /* 0x000fe2000bf05300 */
[----:B---3--:R-:W-:Y:S01]  /*2210*/  IMAD.WIDE R26, R13, 0x2, R26 ;  /* 0x000000020d1a7825 */ /* 0x008fe200078e021a */
[----:B------:R-:W-:-:S02]  /*2220*/  IADD3.X R29, PT, PT, R18, UR15, RZ, P1, P2 ;  /* 0x0000000f121d7c10 */ /* 0x000fc40008fe44ff */
[----:B------:R-:W-:Y:S01]  /*2230*/  IADD3 R34, PT, PT, R11, 0x1, RZ ;  /* 0x000000010b227810 */ /* 0x000fe20007ffe0ff */
[----:B------:R-:W-:Y:S01]  /*2240*/  IMAD R33, R12, UR5, R11 ;  /* 0x000000050c217c24 */ /* 0x000fe2000f8e020b */
[----:B------:R-:W-:Y:S02]  /*2250*/  SHF.R.S32.HI R37, RZ, 0x1f, R31 ;  /* 0x0000001fff257819 */ /* 0x000fe4000001141f */
[----:B--2---:R-:W-:Y:S02]  /*2260*/  IADD3 R38, PT, PT, R38, UR8, RZ ;  /* 0x0000000826267c10 */ /* 0x004fe4000fffe0ff */
[----:B------:R-:W-:-:S07]  /*2270*/  LEA R39, R39, UR4, 0x2 ;  /* 0x0000000427277c11 */ /* 0x000fce000f8e10ff */
.L_x_647:
[----:B------:R-:W2:Y:S01]  /*2280*/  @P0 LDG.E.U8 R48, desc[UR36][R28.64] ;  /* 0x000000241c300981 */ /* 0x000ea2000c1e1100 */
[----:B0-----:R-:W0:Y:S01]  /*2290*/  I2F.RP R14, R35 ;  /* 0x00000023000e7306 */ /* 0x001e220000209400 */
[----:B------:R-:W1:Y:S01]  /*22a0*/  LDC R11, c[0x0][0x3f4] ;  /* 0x0000fd00ff0b7b82 */ /* 0x000e620000000800 */
[----:B------:R-:W-:Y:S01]  /*22b0*/  UIADD3 UR4, UPT, UPT, UR44, -0x1, URZ ;  /* 0xffffffff2c047890 */ /* 0x000fe2000fffe0ff */
[----:B------:R-:W-:Y:S05]  /*22c0*/  BSSY.RECONVERGENT B1, `(.L_x_630) ;  /* 0x000002e000017945 */ /* 0x000fea0003800200 */
[----:B0-----:R-:W0:Y:S01]  /*22d0*/  MUFU.RCP R14, R14 ;  /* 0x0000000e000e7308 */ /* 0x001e220000001000 */
[----:B-1----:R-:W-:Y:S01]  /*22e0*/  ISETP.NE.AND P4, PT, R11, RZ, PT ;  /* 0x000000ff0b00720c */ /* 0x002fe20003f85270 */
[----:B0-----:R-:W-:-:S06]  /*22f0*/  VIADD R13, R14, 0xffffffe ;  /* 0x0ffffffe0e0d7836 */ /* 0x001fcc0000000000 */
[----:B------:R-:W0:Y:S02]  /*2300*/  F2I.FTZ.U32.TRUNC.NTZ R13, R13 ;  /* 0x0000000d000d7305 */ /* 0x000e24000021f000 */
[----:B0-----:R-:W-:-:S05]  /*2310*/  IADD3 R12, PT, PT, RZ, -R13, RZ ;  /* 0x8000000dff0c7210 */ /* 0x001fca0007ffe0ff */
[----:B------:R-:W-:Y:S02]  /*2320*/  IMAD R15, R12, R35, RZ ;  /* 0x000000230c0f7224 */ /* 0x000fe400078e02ff */
[----:B------:R-:W-:-:S05]  /*2330*/  HFMA2 R12, -RZ, RZ, 0, 0 ;  /* 0x00000000ff0c7431 */ /* 0x000fca00000001ff */
[----:B------:R-:W-:-:S04]  /*2340*/  IMAD.HI.U32 R49, R13, R15, R12 ;  /* 0x0000000f0d317227 */ /* 0x000fc800078e000c */
[----:B------:R-:W-:-:S05]  /*2350*/  VIADD R15, R34, 0xffffffff ;  /* 0xffffffff220f7836 */ /* 0x000fca0000000000 */
[----:B------:R-:W-:Y:S02]  /*2360*/  IABS R14, R15 ;  /* 0x0000000f000e7213 */ /* 0x000fe40000000000 */
[----:B------:R-:W-:-:S03]  /*2370*/  ISETP.GE.AND P3, PT, R15, RZ, PT ;  /* 0x000000ff0f00720c */ /* 0x000fc60003f66270 */
[----:B------:R-:W-:Y:S01]  /*2380*/  IMAD.HI.U32 R12, R49, R14, RZ ;  /* 0x0000000e310c7227 */ /* 0x000fe200078e00ff */
[----:B------:R-:W-:-:S04]  /*2390*/  IABS R49, R11 ;  /* 0x0000000b00317213 */ /* 0x000fc80000000000 */
[----:B------:R-:W-:-:S05]  /*23a0*/  IADD3 R13, PT, PT, -R12, RZ, RZ ;  /* 0x000000ff0c0d7210 */ /* 0x000fca0007ffe1ff */
[----:B------:R-:W-:-:S05]  /*23b0*/  IMAD R14, R49, R13, R14 ;  /* 0x0000000d310e7224 */ /* 0x000fca00078e020e */
[----:B------:R-:W-:-:S13]  /*23c0*/  ISETP.GT.U32.AND P1, PT, R35, R14, PT ;  /* 0x0000000e2300720c */ /* 0x000fda0003f24070 */
[----:B------:R-:W-:-:S04]  /*23d0*/  @!P1 IADD3 R14, PT, PT, R14, -R49, RZ ;  /* 0x800000310e0e9210 */ /* 0x000fc80007ffe0ff */
[----:B------:R-:W-:-:S13]  /*23e0*/  ISETP.GT.U32.AND P1, PT, R35, R14, PT ;  /* 0x0000000e2300720c */ /* 0x000fda0003f24070 */
[----:B------:R-:W-:Y:S01]  /*23f0*/  @!P1 IMAD.IADD R14, R14, 0x1, -R49 ;  /* 0x000000010e0e9824 */ /* 0x000fe200078e0a31 */
[----:B------:R-:W-:-:S04]  /*2400*/  ISETP.GE.AND P1, PT, R15, UR4, PT ;  /* 0x000000040f007c0c */ /* 0x000fc8000bf26270 */
[----:B------:R-:W-:Y:S02]  /*2410*/  @!P3 IADD3 R14, PT, PT, -R14, RZ, RZ ;  /* 0x000000ff0e0eb210 */ /* 0x000fe40007ffe1ff */
[----:B------:R-:W-:Y:S02]  /*2420*/  @!P4 LOP3.LUT R14, RZ, R11, RZ, 0x33, !PT ;  /* 0x0000000bff0ec212 */ /* 0x000fe400078e33ff */
[----:B--2---:R-:W-:-:S05]  /*2430*/  ISETP.NE.AND P2, PT, R48, RZ, P0 ;  /* 0x000000ff3000720c */ /* 0x004fca0000745270 */
[----:B------:R-:W-:Y:S08]  /*2440*/  @P1 BRA `(.L_x_631) ;  /* 0x0000000000541947 */ /* 0x000ff00003800000 */
[----:B------:R-:W-:-:S04]  /*2450*/  SHF.L.U32 R12, R14, 0x3, RZ ;  /* 0x000000030e0c7819 */ /* 0x000fc800000006ff */
[----:B------:R-:W-:-:S05]  /*2460*/  IADD3 R13, P3, PT, R31, R12, RZ ;  /* 0x0000000c1f0d7210 */ /* 0x000fca0007f7e0ff */
[----:B------:R-:W-:Y:S01]  /*2470*/  IMAD.X R40, RZ, RZ, R37, P3 ;  /* 0x000000ffff287224 */ /* 0x000fe200018e0625 */
        /* <DEDUP_REMOVED lines=9> */
[----:B------:R-:W-:Y:S01]  /*2510*/  SHF.L.U32 R13, R14, 0x3, RZ ;  /* 0x000000030e0d7819 */ /* 0x000fe200000006ff */
[----:B-----5:R-:W-:Y:S01]  /*2520*/  HFMA2 R40, R40, 1, 1, R17 ;  /* 0x3c003c0028287831 */ /* 0x020fe20000000011 */
[----:B------:R-:W-:Y:S02]  /*2530*/  PLOP3.LUT P3, PT, PT, PT, UP0, 0x80, 0x8 ;  /* 0x000000000008781c */ /* 0x000fe40003f6f008 */
[----:B------:R-:W-:-:S04]  /*2540*/  IADD3 R13, P4, PT, R30, R13, RZ ;  /* 0x0000000d1e0d7210 */ /* 0x000fc80007f9e0ff */
[----:B------:R-:W-:Y:S02]  /*2550*/  IADD3.X R48, PT, PT, RZ, R36, RZ, P4, !PT ;  /* 0x00000024ff307210 */ /* 0x000fe400027fe4ff */
[----:B------:R-:W-:-:S04]  /*2560*/  LEA R12, P4, R13, UR6, 0x1 ;  /* 0x000000060d0c7c11 */ /* 0x000fc8000f8808ff */
[----:B------:R-:W-:Y:S01]  /*2570*/  LEA.HI.X R13, R13, UR7, R48, 0x1, P4 ;  /* 0x000000070d0d7c11 */ /* 0x000fe2000a0f0c30 */
[----:B--2---:R-:W-:-:S05]  /*2580*/  @P3 HMUL2 R40, R40, R15 ;  /* 0x0000000f28283232 */ /* 0x004fca0000000000 */
[----:B------:R0:W-:Y:S03]  /*2590*/  STG.E desc[UR36][R12.64], R40 ;  /* 0x000000280c007986 */ /* 0x0001e6000c101924 */
.L_x_631:
[----:B------:R-:W-:Y:S05]  /*25a0*/  BSYNC.RECONVERGENT B1 ;  /* 0x0000000000017941 */ /* 0x000fea0003800200 */
.L_x_630:
[----:B------:R-:W-:Y:S01]  /*25b0*/  BSSY.RECONVERGENT B1, `(.L_x_632) ;  /* 0x000002b000017945 */ /* 0x000fe20003800200 */
[----:B------:R-:W-:-:S03]  /*25c0*/  IMAD.IADD R48, R14, 0x1, R11 ;  /* 0x000000010e307824 */ /* 0x000fc600078e020b */
[----:B------:R-:W-:Y:S05]  /*25d0*/  @P1 BRA `(.L_x_633) ;  /* 0x0000000000a01947 */ /* 0x000fea0003800000 */
[----:B------:R-:W-:Y:S01]  /*25e0*/  SHF.L.U32 R49, R48, 0x3, RZ ;  /* 0x0000000330317819 */ /* 0x000fe200000006ff */
[----:B------:R-:W-:Y:S01]  /*25f0*/  UISETP.NE.AND UP0, UPT, UR19, URZ, UPT ;  /* 0x000000ff1300728c */ /* 0x000fe2000bf05270 */
[----:B------:R-:W-:Y:S02]  /*2600*/  ISETP.NE.AND P5, PT, R16, RZ, PT ;  /* 0x000000ff1000720c */ /* 0x000fe40003fa5270 */
[----:B------:R-:W-:Y:S02]  /*2610*/  SHF.R.S32.HI R50, RZ, 0x1f, R49 ;  /* 0x0000001fff327819 */ /* 0x000fe40000011431 */
[----:B0-----:R-:W-:-:S04]  /*2620*/  IADD3 R13, P3, PT, R31, R49, RZ ;  /* 0x000000311f0d7210 */ /* 0x001fc80007f7e0ff */
[----:B------:R-:W-:Y:S02]  /*2630*/  IADD3.X R42, PT, PT, R37, R50, RZ, P3, !PT ;  /* 0x00000032252a7210 */ /* 0x000fe40001ffe4ff */
[----:B------:R-:W-:-:S04]  /*2640*/  LEA R12, P3, R13, UR6, 0x1 ;  /* 0x000000060d0c7c11 */ /* 0x000fc8000f8608ff */
[----:B------:R-:W-:-:S05]  /*2650*/  LEA.HI.X R13, R13, UR7, R42, 0x1, P3 ;  /* 0x000000070d0d7c11 */ /* 0x000fca00098f0c2a */
[----:B------:R0:W5:Y:S01]  /*2660*/  LDG.E R41, desc[UR36][R12.64] ;  /* 0x000000240c297981 */ /* 0x000162000c1e1900 */
[----:B------:R-:W-:Y:S01]  /*2670*/  IMAD R15, R14, 0x8, R32 ;  /* 0x000000080e0f7824 */ /* 0x000fe200078e0220 */
[----:B------:R-:W-:Y:S06]  /*2680*/  BRA.U UP0, `(.L_x_634) ;  /* 0x00000001002c7547 */ /* 0x000fec000b800000 */
[----:B------:R-:W-:Y:S01]  /*2690*/  VOTEU.ANY UP1, P5 ;  /* 0x0000000000ff7886 */ /* 0x000fe20002820100 */
[----:B------:R-:W-:-:S13]  /*26a0*/  PLOP3.LUT P3, PT, PT, PT, UP1, 0x80, 0x8 ;  /* 0x000000000008781c */ /* 0x000fda0003f6f018 */
[----:B------:R-:W2:Y:S01]  /*26b0*/  @P3 LDG.E R42, desc[UR36][R26.64+0x10] ;  /* 0x000010241a2a3981 */ /* 0x000ea2000c1e1900 */
[----:B------:R-:W-:Y:S01]  /*26c0*/  PLOP3.LUT P3, PT, PT, PT, UP1, 0x80, 0x8 ;  /* 0x000000000008781c */ /* 0x000fe20003f6f018 */
[----:B-----5:R-:W-:Y:S01]  /*26d0*/  HADD2 R41, R41, R19 ;  /* 0x0000001329297230 */ /* 0x020fe20000000000 */
[----:B0-----:R-:W-:-:S04]  /*26e0*/  IADD3 R13, P4, PT, R30, R49, RZ ;  /* 0x000000311e0d7210 */ /* 0x001fc80007f9e0ff */
[----:B------:R-:W-:Y:S02]  /*26f0*/  IADD3.X R50, PT, PT, R36, R50, RZ, P4, !PT ;  /* 0x0000003224327210 */ /* 0x000fe400027fe4ff */
[----:B------:R-:W-:-:S04]  /*2700*/  LEA R12, P4, R13, UR6, 0x1 ;  /* 0x000000060d0c7c11 */ /* 0x000fc8000f8808ff */
[----:B------:R-:W-:Y:S01]  /*2710*/  LEA.HI.X R13, R13, UR7, R50, 0x1, P4 ;  /* 0x000000070d0d7c11 */ /* 0x000fe2000a0f0c32 */
[----:B--2---:R-:W-:-:S05]  /*2720*/  @P3 HFMA2 R41, R41, R42, -RZ ;  /* 0x0000002a29293231 */ /* 0x004fca00001000ff */
[----:B------:R1:W-:Y:S03]  /*2730*/  STG.E desc[UR36][R12.64], R41 ;  /* 0x000000290c007986 */ /* 0x0003e6000c101924 */
.L_x_634:
[----:B------:R-:W-:Y:S02]  /*2740*/  SHF.R.S32.HI R50, RZ, 0x1f, R15 ;  /* 0x0000001fff327819 */ /* 0x000fe4000001140f */
[----:B01----:R-:W-:-:S04]  /*2750*/  IADD3 R13, P3, PT, R31, R15, RZ ;  /* 0x0000000f1f0d7210 */ /* 0x003fc80007f7e0ff */
[----:B------:R-:W-:Y:S02]  /*2760*/  IADD3.X R42, PT, PT, R37, R50, RZ, P3, !PT ;  /* 0x00000032252a7210 */ /* 0x000fe40001ffe4ff */
        /* <DEDUP_REMOVED lines=9> */
[----:B------:R-:W-:-:S05]  /*2800*/  IADD3 R15, P4, PT, R30, R15, RZ ;  /* 0x0000000f1e0f7210 */ /* 0x000fca0007f9e0ff */
[----:B------:R-:W-:Y:S01]  /*2810*/  IMAD.X R50, R36, 0x1, R50, P4 ;  /* 0x0000000124327824 */ /* 0x000fe200020e0632 */
[----:B-1----:R-:W-:-:S04]  /*2820*/  LEA R12, P4, R15, UR6, 0x1 ;  /* 0x000000060f0c7c11 */ /* 0x002fc8000f8808ff */
[----:B------:R-:W-:Y:S01]  /*2830*/  LEA.HI.X R13, R15, UR7, R50, 0x1, P4 ;  /* 0x000000070f0d7c11 */ /* 0x000fe2000a0f0c32 */
[----:B--2---:R-:W-:-:S05]  /*2840*/  @P3 HMUL2 R42, R42, R49 ;  /* 0x000000312a2a3232 */ /* 0x004fca0000000000 */
[----:B------:R2:W-:Y:S03]  /*2850*/  STG.E desc[UR36][R12.64], R42 ;  /* 0x0000002a0c007986 */ /* 0x0005e6000c101924 */
.L_x_633:
[----:B------:R-:W-:Y:S05]  /*2860*/  BSYNC.RECONVERGENT B1 ;  /* 0x0000000000017941 */ /* 0x000fea0003800200 */
.L_x_632:
[----:B------:R-:W-:Y:S04]  /*2870*/  BSSY.RECONVERGENT B1, `(.L_x_635) ;  /* 0x000002b000017945 */ /* 0x000fe80003800200 */
[----:B------:R-:W-:Y:S05]  /*2880*/  @P1 BRA `(.L_x_636) ;  /* 0x0000000000a41947 */ /* 0x000fea0003800000 */
[----:B------:R-:W-:Y:S01]  /*2890*/  LEA R44, R48, R32, 0x3 ;  /* 0x00000020302c7211 */ /* 0x000fe200078e18ff */
[----:B------:R-:W-:Y:S01]  /*28a0*/  UISETP.NE.AND UP0, UPT, UR19, URZ, UPT ;  /* 0x000000ff1300728c */ /* 0x000fe2000bf05270 */
[----:B------:R-:W-:Y:S02]  /*28b0*/  LEA R49, R11, R14, 0x2 ;  /* 0x0000000e0b317211 */ /* 0x000fe400078e10ff */
[----:B------:R-:W-:Y:S02]  /*28c0*/  SHF.R.S32.HI R51, RZ, 0x1f, R44 ;  /* 0x0000001fff337819 */ /* 0x000fe4000001142c */
[----:B012---:R-:W-:Y:S02]  /*28d0*/  IADD3 R12, P3, PT, R31, R44, RZ ;  /* 0x0000002c1f0c7210 */ /* 0x007fe40007f7e0ff */
[----:B------:R-:W-:Y:S02]  /*28e0*/  SHF.L.U32 R49, R49, 0x3, RZ ;  /* 0x0000000331317819 */ /* 0x000fe400000006ff */
[----:B------:R-:W-:Y:S01]  /*28f0*/  ISETP.NE.AND P5, PT, R16, RZ, PT ;  /* 0x000000ff1000720c */ /* 0x000fe20003fa5270 */
[----:B------:R-:W-:Y:S01]  /*2900*/  IMAD.X R13, R37, 0x1, R51, P3 ;  /* 0x00000001250d7824 */ /* 0x000fe200018e0633 */
[----:B------:R-:W-:-:S02]  /*2910*/  LEA R14, P3, R12, UR6, 0x1 ;  /* 0x000000060c0e7c11 */ /* 0x000fc4000f8608ff */
[----:B------:R-:W-:Y:S02]  /*2920*/  SHF.R.S32.HI R50, RZ, 0x1f, R49 ;  /* 0x0000001fff327819 */ /* 0x000fe40000011431 */
[----:B------:R-:W-:Y:S02]  /*2930*/  LEA.HI.X R15, R12, UR7, R13, 0x1, P3 ;  /* 0x000000070c0f7c11 */ /* 0x000fe400098f0c0d */
[----:B------:R-:W-:-:S03]  /*2940*/  IADD3 R13, P3, PT, R31, R49, RZ ;  /* 0x000000311f0d7210 */ /* 0x000fc60007f7e0ff */
[----:B------:R0:W5:Y:S01]  /*2950*/  LDG.E R43, desc[UR36][R14.64] ;  /* 0x000000240e2b7981 */ /* 0x000162000c1e1900 */
[----:B------:R-:W-:Y:S02]  /*2960*/  IADD3.X R52, PT, PT, R37, R50, RZ, P3, !PT ;  /* 0x0000003225347210 */ /* 0x000fe40001ffe4ff */
[----:B------:R-:W-:-:S04]  /*2970*/  LEA R12, P3, R13, UR6, 0x1 ;  /* 0x000000060d0c7c11 */ /* 0x000fc8000f8608ff */
[----:B------:R-:W-:Y:S01]  /*2980*/  LEA.HI.X R13, R13, UR7, R52, 0x1, P3 ;  /* 0x000000070d0d7c11 */ /* 0x000fe200098f0c34 */
[----:B------:R-:W-:Y:S08]  /*2990*/  BRA.U UP0, `(.L_x_637) ;  /* 0x00000001002c7547 */ /* 0x000ff0000b800000 */
[----:B------:R-:W-:Y:S01]  /*29a0*/  VOTEU.ANY UP1, P5 ;  /* 0x0000000000ff7886 */ /* 0x000fe20002820100 */
[----:B------:R-:W-:-:S13]  /*29b0*/  PLOP3.LUT P3, PT, PT, PT, UP1, 0x80, 0x8 ;  /* 0x000000000008781c */ /* 0x000fda0003f6f018 */
[----:B------:R-:W2:Y:S01]  /*29c0*/  @P3 LDG.E R52, desc[UR36][R26.64+0x30] ;  /* 0x000030241a343981 */ /* 0x000ea2000c1e1900 */
[----:B------:R-:W-:Y:S01]  /*29d0*/  PLOP3.LUT P3, PT, PT, PT, UP1, 0x80, 0x8 ;  /* 0x000000000008781c */ /* 0x000fe20003f6f018 */
[----:B-----5:R-:W-:Y:S01]  /*29e0*/  HFMA2 R43, R43, 1, 1, R21 ;  /* 0x3c003c002b2b7831 */ /* 0x020fe20000000015 */
[----:B------:R-:W-:-:S05]  /*29f0*/  IADD3 R44, P4, PT, R30, R44, RZ ;  /* 0x0000002c1e2c7210 */ /* 0x000fca0007f9e0ff */
[----:B------:R-:W-:Y:S01]  /*2a00*/  IMAD.X R51, R36, 0x1, R51, P4 ;  /* 0x0000000124337824 */ /* 0x000fe200020e0633 */
[----:B0-----:R-:W-:-:S04]  /*2a10*/  LEA R14, P4, R44, UR6, 0x1 ;  /* 0x000000062c0e7c11 */ /* 0x001fc8000f8808ff */
[----:B------:R-:W-:Y:S01]  /*2a20*/  LEA.HI.X R15, R44, UR7, R51, 0x1, P4 ;  /* 0x000000072c0f7c11 */ /* 0x000fe2000a0f0c33 */
[----:B--2---:R-:W-:-:S05]  /*2a30*/  @P3 HMUL2 R43, R43, R52 ;  /* 0x000000342b2b3232 */ /* 0x004fca0000000000 */
[----:B------:R1:W-:Y:S03]  /*2a40*/  STG.E desc[UR36][R14.64], R43 ;  /* 0x0000002b0e007986 */ /* 0x0003e6000c101924 */
.L_x_637:
[----:B------:R3:W5:Y:S01]  /*2a50*/  LDG.E R44, desc[UR36][R12.64] ;  /* 0x000000240c2c7981 */ /* 0x000762000c1e1900 */
[----:B------:R-:W-:Y:S05]  /*2a60*/  BRA.U UP0, `(.L_x_636) ;  /* 0x00000001002c7547 */ /* 0x000fea000b800000 */
[----:B------:R-:W-:Y:S01]  /*2a70*/  VOTEU.ANY UP0, P5 ;  /* 0x0000000000ff7886 */ /* 0x000fe20002800100 */
[----:B------:R-:W-:-:S13]  /*2a80*/  PLOP3.LUT P3, PT, PT, PT, UP0, 0x80, 0x8 ;  /* 0x000000000008781c */ /* 0x000fda0003f6f008 */
[----:B01----:R-:W2:Y:S01]  /*2a90*/  @P3 LDG.E R15, desc[UR36][R26.64+0x40] ;  /* 0x000040241a0f3981 */ /* 0x003ea2000c1e1900 */
[----:B------:R-:W-:Y:S01]  /*2aa0*/  PLOP3.LUT P3, PT, PT, PT, UP0, 0x80, 0x8 ;  /* 0x000000000008781c */ /* 0x000fe20003f6f008 */
[----:B-----5:R-:W-:Y:S01]  /*2ab0*/  HADD2 R44, R44, R22 ;  /* 0x000000162c2c7230 */ /* 0x020fe20000000000 */
[----:B------:R-:W-:-:S04]  /*2ac0*/  IADD3 R49, P4, PT, R30, R49, RZ ;  /* 0x000000311e317210 */ /* 0x000fc80007f9e0ff */
[----:B------:R-:W-:Y:S02]  /*2ad0*/  IADD3.X R50, PT, PT, R36, R50, RZ, P4, !PT ;  /* 0x0000003224327210 */ /* 0x000fe400027fe4ff */
[----:B---3--:R-:W-:-:S04]  /*2ae0*/  LEA R12, P4, R49, UR6, 0x1 ;  /* 0x00000006310c7c11 */ /* 0x008fc8000f8808ff */
[----:B------:R-:W-:Y:S01]  /*2af0*/  LEA.HI.X R13, R49, UR7, R50, 0x1, P4 ;  /* 0x00000007310d7c11 */ /* 0x000fe2000a0f0c32 */
[----:B--2---:R-:W-:-:S05]  /*2b00*/  @P3 HFMA2 R44, R44, R15, -RZ ;  /* 0x0000000f2c2c3231 */ /* 0x004fca00001000ff */
[----:B------:R0:W-:Y:S03]  /*2b10*/  STG.E desc[UR36][R12.64], R44 ;  /* 0x0000002c0c007986 */ /* 0x0001e6000c101924 */
.L_x_636:
[----:B------:R-:W-:Y:S05]  /*2b20*/  BSYNC.RECONVERGENT B1 ;  /* 0x0000000000017941 */ /* 0x000fea0003800200 */
.L_x_635:
[----:B0123-5:R-:W-:Y:S01]  /*2b30*/  HMUL2 R12, R3, R40 ;  /* 0x00000028030c7232 */ /* 0x02ffe20000000000 */
[----:B------:R-:W-:Y:S01]  /*2b40*/  LEA R50, R11, R48, 0x2 ;  /* 0x000000300b327211 */ /* 0x000fe200078e10ff */
[----:B------:R-:W-:Y:S02]  /*2b50*/  BSSY.RECONVERGENT B1, `(.L_x_638) ;  /* 0x000001c000017945 */ /* 0x000fe40003800200 */
[----:B------:R-:W-:Y:S02]  /*2b60*/  HFMA2 R12, R4, R41, R12 ;  /* 0x00000029040c7231 */ /* 0x000fe4000000000c */
[----:B------:R-:W-:Y:S02]  /*2b70*/  IMAD.IADD R48, R50, 0x1, R11 ;  /* 0x0000000132307824 */ /* 0x000fe400078e020b */
[----:B------:R-:W-:-:S04]  /*2b80*/  HFMA2 R12, R5, R42, R12 ;  /* 0x0000002a050c7231 */ /* 0x000fc8000000000c */
[----:B------:R-:W-:-:S04]  /*2b90*/  HFMA2 R12, R6, R43, R12 ;  /* 0x0000002b060c7231 */ /* 0x000fc8000000000c */
[----:B------:R-:W-:Y:S01]  /*2ba0*/  HFMA2 R14, R7, R44, R12 ;  /* 0x0000002c070e7231 */ /* 0x000fe2000000000c */
[----:B------:R-:W-:Y:S06]  /*2bb0*/  @P1 BRA `(.L_x_639) ;  /* 0x0000000000541947 */ /* 0x000fec0003800000 */
[----:B------:R-:W-:-:S04]  /*2bc0*/  SHF.L.U32 R15, R50, 0x3, RZ ;  /* 0x00000003320f7819 */ /* 0x000fc800000006ff */
[----:B------:R-:W-:Y:S02]  /*2bd0*/  SHF.R.S32.HI R52, RZ, 0x1f, R15 ;  /* 0x0000001fff347819 */ /* 0x000fe4000001140f */
[----:B------:R-:W-:-:S04]  /*2be0*/  IADD3 R13, P3, PT, R31, R15, RZ ;  /* 0x0000000f1f0d7210 */ /* 0x000fc80007f7e0ff */
[----:B------:R-:W-:Y:S02]  /*2bf0*/  IADD3.X R50, PT, PT, R37, R52, RZ, P3, !PT ;  /* 0x0000003425327210 */ /* 0x000fe40001ffe4ff */
        /* <DEDUP_REMOVED lines=11> */
[----:B------:R-:W-:-:S05]  /*2cb0*/  IADD3 R13, P4, PT, R30, R15, RZ ;  /* 0x0000000f1e0d7210 */ /* 0x000fca0007f9e0ff */
[----:B------:R-:W-:Y:S01]  /*2cc0*/  IMAD.X R52, R36, 0x1, R52, P4 ;  /* 0x0000000124347824 */ /* 0x000fe200020e0634 */
[----:B------:R-:W-:-:S04]  /*2cd0*/  LEA R12, P4, R13, UR6, 0x1 ;  /* 0x000000060d0c7c11 */ /* 0x000fc8000f8808ff */
[----:B------:R-:W-:Y:S01]  /*2ce0*/  LEA.HI.X R13, R13, UR7, R52, 0x1, P4 ;  /* 0x000000070d0d7c11 */ /* 0x000fe2000a0f0c34 */
[----:B--2---:R-:W-:-:S05]  /*2cf0*/  @P3 HMUL2 R45, R45, R50 ;  /* 0x000000322d2d3232 */ /* 0x004fca0000000000 */
[----:B------:R0:W-:Y:S03]  /*2d00*/  STG.E desc[UR36][R12.64], R45 ;  /* 0x0000002d0c007986 */ /* 0x0001e6000c101924 */
.L_x_639:
[----:B------:R-:W-:Y:S05]  /*2d10*/  BSYNC.RECONVERGENT B1 ;  /* 0x0000000000017941 */ /* 0x000fea0003800200 */
.L_x_638:
[----:B------:R-:W-:Y:S04]  /*2d20*/  BSSY.RECONVERGENT B1, `(.L_x_640) ;  /* 0x0000017000017945 */ /* 0x000fe80003800200 */
[----:B------:R-:W-:Y:S05]  /*2d30*/  @P1 BRA `(.L_x_641) ;  /* 0x0000000000541947 */ /* 0x000fea0003800000 */
[----:B------:R-:W-:-:S04]  /*2d40*/  SHF.L.U32 R49, R48, 0x3, RZ ;  /* 0x0000000330317819 */ /* 0x000fc800000006ff */
[----:B------:R-:W-:Y:S02]  /*2d50*/  SHF.R.S32.HI R50, RZ, 0x1f, R49 ;  /* 0x0000001fff327819 */ /* 0x000fe40000011431 */
[----:B0-----:R-:W-:-:S04]  /*2d60*/  IADD3 R13, P3, PT, R31, R49, RZ ;  /* 0x000000311f0d7210 */ /* 0x001fc80007f7e0ff */
[----:B------:R-:W-:Y:S02]  /*2d70*/  IADD3.X R46, PT, PT, R37, R50, RZ, P3, !PT ;  /* 0x00000032252e7210 */ /* 0x000fe40001ffe4ff */
[----:B------:R-:W-:-:S04]  /*2d80*/  LEA R12, P3, R13, UR6, 0x1 ;  /* 0x000000060d0c7c11 */ /* 0x000fc8000f8608ff */
[----:B------:R-:W-:-:S05]  /*2d90*/  LEA.HI.X R13, R13, UR7, R46, 0x1, P3 ;  /* 0x000000070d0d7c11 */ /* 0x000fca00098f0c2e */
[----:B------:R1:W5:Y:S01]  /*2da0*/  LDG.E R46, desc[UR36][R12.64] ;  /* 0x000000240c2e7981 */ /* 0x000362000c1e1900 */
[----:B------:R-:W-:-:S09]  /*2db0*/  UISETP.NE.AND UP0, UPT, UR19, URZ, UPT ;  /* 0x000000ff1300728c */ /* 0x000fd2000bf05270 */
[----:B-1----:R-:W-:Y:S05]  /*2dc0*/  BRA.U UP0, `(.L_x_641) ;  /* 0x0000000100307547 */ /* 0x002fea000b800000 */
[----:B------:R-:W-:-:S13]  /*2dd0*/  ISETP.NE.AND P4, PT, R16, RZ, PT ;  /* 0x000000ff1000720c */ /* 0x000fda0003f85270 */
[----:B------:R-:W-:Y:S01]  /*2de0*/  VOTEU.ANY UP0, P4 ;  /* 0x0000000000ff7886 */ /* 0x000fe20002000100 */
[----:B------:R-:W-:-:S13]  /*2df0*/  PLOP3.LUT P3, PT, PT, PT, UP0, 0x80, 0x8 ;  /* 0x000000000008781c */ /* 0x000fda0003f6f008 */
[----:B------:R-:W2:Y:S01]  /*2e00*/  @P3 LDG.E R15, desc[UR36][R26.64+0x60] ;  /* 0x000060241a0f3981 */ /* 0x000ea2000c1e1900 */
[----:B------:R-:W-:Y:S01]  /*2e10*/  PLOP3.LUT P3, PT, PT, PT, UP0, 0x80, 0x8 ;  /* 0x000000000008781c */ /* 0x000fe20003f6f008 */
[----:B----45:R-:W-:Y:S01]  /*2e20*/  HFMA2 R46, R46, 1, 1, R24 ;  /* 0x3c003c002e2e7831 */ /* 0x030fe20000000018 */
[----:B------:R-:W-:-:S05]  /*2e30*/  IADD3 R13, P4, PT, R30, R49, RZ ;  /* 0x000000311e0d7210 */ /* 0x000fca0007f9e0ff */
[----:B------:R-:W-:Y:S01]  /*2e40*/  IMAD.X R50, R36, 0x1, R50, P4 ;  /* 0x0000000124327824 */ /* 0x000fe200020e0632 */
[----:B------:R-:W-:-:S04]  /*2e50*/  LEA R12, P4, R13, UR6, 0x1 ;  /* 0x000000060d0c7c11 */ /* 0x000fc8000f8808ff */
[----:B------:R-:W-:Y:S01]  /*2e60*/  LEA.HI.X R13, R13, UR7, R50, 0x1, P4 ;  /* 0x000000070d0d7c11 */ /* 0x000fe2000a0f0c32 */
[----:B--2---:R-:W-:-:S05]  /*2e70*/  @P3 HMUL2 R46, R46, R15 ;  /* 0x0000000f2e2e3232 */ /* 0x004fca0000000000 */
[----:B------:R1:W-:Y:S03]  /*2e80*/  STG.E desc[UR36][R12.64], R46 ;  /* 0x0000002e0c007986 */ /* 0x0003e6000c101924 */
.L_x_641:
[----:B------:R-:W-:Y:S05]  /*2e90*/  BSYNC.RECONVERGENT B1 ;  /* 0x0000000000017941 */ /* 0x000fea0003800200 */
.L_x_640:
[----:B------:R-:W-:Y:S04]  /*2ea0*/  BSSY.RECONVERGENT B1, `(.L_x_642) ;  /* 0x0000018000017945 */ /* 0x000fe80003800200 */
[----:B------:R-:W-:Y:S05]  /*2eb0*/  @P1 BRA `(.L_x_643) ;  /* 0x0000000000581947 */ /* 0x000fea0003800000 */
[----:B------:R-:W-:-:S04]  /*2ec0*/  IADD3 R11, PT, PT, R48, R11, RZ ;  /* 0x0000000b300b7210 */ /* 0x000fc80007ffe0ff */
[----:B------:R-:W-:-:S04]  /*2ed0*/  SHF.L.U32 R15, R11, 0x3, RZ ;  /* 0x000000030b0f7819 */ /* 0x000fc800000006ff */
[----:B------:R-:W-:Y:S02]  /*2ee0*/  SHF.R.S32.HI R50, RZ, 0x1f, R15 ;  /* 0x0000001fff327819 */ /* 0x000fe4000001140f */
[----:B------:R-:W-:-:S05]  /*2ef0*/  IADD3 R11, P1, PT, R31, R15, RZ ;  /* 0x0000000f1f0b7210 */ /* 0x000fca0007f3e0ff */
[----:B------:R-:W-:Y:S01]  /*2f00*/  IMAD.X R48, R37, 0x1, R50, P1 ;  /* 0x0000000125307824 */ /* 0x000fe200008e0632 */
[----:B01----:R-:W-:-:S04]  /*2f10*/  LEA R12, P1, R11, UR6, 0x1 ;  /* 0x000000060b0c7c11 */ /* 0x003fc8000f8208ff */
[----:B------:R-:W-:-:S05]  /*2f20*/  LEA.HI.X R13, R11, UR7, R48, 0x1, P1 ;  /* 0x000000070b0d7c11 */ /* 0x000fca00088f0c30 */
[----:B------:R2:W5:Y:S01]  /*2f30*/  LDG.E R47, desc[UR36][R12.64] ;  /* 0x000000240c2f7981 */ /* 0x000562000c1e1900 */
[----:B------:R-:W-:-:S09]  /*2f40*/  UISETP.NE.AND UP0, UPT, UR19, URZ, UPT ;  /* 0x000000ff1300728c */ /* 0x000fd2000bf05270 */
[----:B--2---:R-:W-:Y:S05]  /*2f50*/  BRA.U UP0, `(.L_x_643) ;  /* 0x0000000100307547 */ /* 0x004fea000b800000 */
[----:B------:R-:W-:-:S13]  /*2f60*/  ISETP.NE.AND P3, PT, R16, RZ, PT ;  /* 0x000000ff1000720c */ /* 0x000fda0003f65270 */
[----:B------:R-:W-:Y:S01]  /*2f70*/  VOTEU.ANY UP0, P3 ;  /* 0x0000000000ff7886 */ /* 0x000fe20001800100 */
[----:B------:R-:W-:-:S13]  /*2f80*/  PLOP3.LUT P1, PT, PT, PT, UP0, 0x80, 0x8 ;  /* 0x000000000008781c */ /* 0x000fda0003f2f008 */
[----:B------:R-:W2:Y:S01]  /*2f90*/  @P1 LDG.E R48, desc[UR36][R26.64+0x70] ;  /* 0x000070241a301981 */ /* 0x000ea2000c1e1900 */
[----:B------:R-:W-:Y:S01]  /*2fa0*/  PLOP3.LUT P3, PT, PT, PT, UP0, 0x80, 0x8 ;  /* 0x000000000008781c */ /* 0x000fe20003f6f008 */
[----:B-----5:R-:W-:Y:S01]  /*2fb0*/  HADD2 R47, R47, R25 ;  /* 0x000000192f2f7230 */ /* 0x020fe20000000000 */
[----:B------:R-:W-:-:S04]  /*2fc0*/  IADD3 R11, P1, PT, R30, R15, RZ ;  /* 0x0000000f1e0b7210 */ /* 0x000fc80007f3e0ff */
[----:B------:R-:W-:Y:S02]  /*2fd0*/  IADD3.X R50, PT, PT, R36, R50, RZ, P1, !PT ;  /* 0x0000003224327210 */ /* 0x000fe40000ffe4ff */
[----:B------:R-:W-:-:S04]  /*2fe0*/  LEA R12, P1, R11, UR6, 0x1 ;  /* 0x000000060b0c7c11 */ /* 0x000fc8000f8208ff */
[----:B------:R-:W-:Y:S01]  /*2ff0*/  LEA.HI.X R13, R11, UR7, R50, 0x1, P1 ;  /* 0x000000070b0d7c11 */ /* 0x000fe200088f0c32 */
[----:B--2---:R-:W-:-:S05]  /*3000*/  @P3 HFMA2 R47, R47, R48, -RZ ;  /* 0x000000302f2f3231 */ /* 0x004fca00001000ff */
[----:B------:R2:W-:Y:S03]  /*3010*/  STG.E desc[UR36][R12.64], R47 ;  /* 0x0000002f0c007986 */ /* 0x0005e6000c101924 */
.L_x_643:
[----:B------:R-:W-:Y:S05]  /*3020*/  BSYNC.RECONVERGENT B1 ;  /* 0x0000000000017941 */ /* 0x000fea0003800200 */
.L_x_642:
[----:B-----5:R-:W-:Y:S01]  /*3030*/  HFMA2 R14, R8, R45, R14 ;  /* 0x0000002d080e7231 */ /* 0x020fe2000000000e */
[----:B------:R-:W-:Y:S01]  /*3040*/  UMOV UR4, 0xffffffff ;  /* 0xffffffff00047882 */ /* 0x000fe20000000000 */
[----:B------:R-:W-:Y:S01]  /*3050*/  MOV R48, UR44 ;  /* 0x0000002c00307c02 */ /* 0x000fe20008000f00 */
[----:B------:R-:W-:Y:S02]  /*3060*/  VIADD R49, R34, 0xffffffff ;  /* 0xffffffff22317836 */ /* 0x000fe40000000000 */
[----:B------:R-:W-:Y:S01]  /*3070*/  HFMA2 R14, R9, R46, R14 ;  /* 0x0000002e090e7231 */ /* 0x000fe2000000000e */
[----:B------:R-:W-:Y:S02]  /*3080*/  LOP3.LUT P1, RZ, R2, 0x3, RZ, 0xc0, !PT ;  /* 0x0000000302ff7812 */ /* 0x000fe4000782c0ff */
[----:B------:R-:W-:Y:S01]  /*3090*/  IADD3 R48, PT, PT, R48, -0x1, RZ ;  /* 0xffffffff30307810 */ /* 0x000fe20007ffe0ff */
[----:B------:R-:W-:-:S05]  /*30a0*/  HFMA2 R14, R10, R47, R14 ;  /* 0x0000002f0a0e7231 */ /* 0x000fca000000000e */
[--C-:B012---:R-:W-:Y:S02]  /*30b0*/  HADD2.F32 R13, -RZ, R14.reuse.H0_H0 ;  /* 0x2000000eff0d7230 */ /* 0x107fe40000004100 */
[----:B------:R-:W-:-:S05]  /*30c0*/  HADD2.F32 R14, -RZ, R14.H1_H1 ;  /* 0x3000000eff0e7230 */ /* 0x000fca0000004100 */
[----:B------:R-:W-:Y:S01]  /*30d0*/  FADD.FTZ R13, R13, R14 ;  /* 0x0000000e0d0d7221 */ /* 0x000fe20000010000 */
[----:B------:R-:W-:Y:S06]  /*30e0*/  BRA.DIV UR4, `(.L_x_644) ;  /* 0x00000056043c7947 */ /* 0x000fec000b800000 */
[----:B------:R-:W0:Y:S02]  /*30f0*/  SHFL.BFLY PT, R14, R13, 0x2, 0x1f ;  /* 0x0c401f000d0e7f89 */ /* 0x000e2400000e0000 */
[----:B0-----:R-:W-:-:S05]  /*3100*/  FADD.FTZ R13, R13, R14 ;  /* 0x0000000e0d0d7221 */ /* 0x001fca0000010000 */
[----:B------:R0:W1:Y:S02]  /*3110*/  SHFL.BFLY PT, R14, R13, 0x1, 0x1f ;  /* 0x0c201f000d0e7f89 */ /* 0x00006400000e0000 */
.L_x_723:
        /* <DEDUP_REMOVED lines=16> */
[----:B------:R-:W2:Y:S04]  /*3220*/  @P1 LDG.E.U16 R14, desc[UR36][R14.64] ;  /* 0x000000240e0e1981 */ /* 0x000ea8000c1e1500 */
        /* <DEDUP_REMOVED lines=11> */
.L_x_646:
[----:B------:R-:W-:Y:S05]  /*32e0*/  BSYNC.RECONVERGENT B1 ;  /* 0x0000000000017941 */ /* 0x000fea0003800200 */
.L_x_645:
[----:B-1----:R-:W-:Y:S01]  /*32f0*/  MOV R11, UR9 ;  /* 0x00000009000b7c02 */ /* 0x002fe20008000f00 */
[----:B------:R-:W-:Y:S01]  /*3300*/  VIADD R33, R33, 0x10 ;  /* 0x0000001021217836 */ /* 0x000fe20000000000 */
[----:B------:R-:W-:Y:S02]  /*3310*/  IADD3 R28, P2, PT, R28, 0x10, RZ ;  /* 0x000000101c1c7810 */ /* 0x000fe40007f5e0ff */
[----:B------:R-:W-:Y:S02]  /*3320*/  IADD3 R48, PT, PT, R48, 0x7, -R11 ;  /* 0x0000000730307810 */ /* 0x000fe40007ffe80b */
[----:B------:R-:W-:Y:S02]  /*3330*/  IADD3 R39, PT, PT, R39, 0x40, RZ ;  /* 0x0000004027277810 */ /* 0x000fe40007ffe0ff */
[----:B------:R-:W-:Y:S02]  /*3340*/  SHF.R.S32.HI R11, RZ, 0x1f, R48 ;  /* 0x0000001fff0b7819 */ /* 0x000fe40000011430 */
[----:B------:R-:W-:-:S02]  /*3350*/  IADD3.X R29, PT, PT, RZ, R29, RZ, P2, !PT ;  /* 0x0000001dff1d7210 */ /* 0x000fc400017fe4ff */
[----:B------:R-:W-:-:S04]  /*3360*/  LEA.HI R11, R11, R48, RZ, 0x3 ;  /* 0x000000300b0b7211 */ /* 0x000fc800078f18ff */
[----:B------:R-:W-:Y:S02]  /*3370*/  LOP3.LUT R12, R11, 0xfffffff8, RZ, 0xc0, !PT ;  /* 0xfffffff80b0c7812 */ /* 0x000fe400078ec0ff */
[C---:B------:R-:W-:Y:S02]  /*3380*/  IADD3 R11, PT, PT, R34.reuse, 0xf, RZ ;  /* 0x0000000f220b7810 */ /* 0x040fe40007ffe0ff */
[----:B------:R-:W-:Y:S01]  /*3390*/  IADD3 R34, PT, PT, R34, 0x10, RZ ;  /* 0x0000001022227810 */ /* 0x000fe20007ffe0ff */
[----:B------:R-:W-:-:S05]  /*33a0*/  VIADD R12, R12, UR9 ;  /* 0x000000090c0c7c36 */ /* 0x000fca0008000000 */
[----:B------:R-:W-:-:S13]  /*33b0*/  ISETP.GE.AND P1, PT, R11, R12, PT ;  /* 0x0000000c0b00720c */ /* 0x000fda0003f26270 */
[----:B------:R-:W-:Y:S05]  /*33c0*/  @!P1 BRA `(.L_x_647) ;  /* 0xffffffec00ac9947 */ /* 0x000fea000383ffff */
.L_x_629:
[----:B0-----:R-:W-:Y:S05]  /*33d0*/  BSYNC B0 ;  /* 0x0000000000007941 */ /* 0x001fea0003800000 */
.L_x_628:
[----:B------:R-:W-:-:S03]  /*33e0*/  UMOV UR4, 0xffffffff ;  /* 0xffffffff00047882 */ /* 0x000fc60000000000 */
[----:B------:R-:W-:Y:S05]  /*33f0*/  BRA.DIV UR4, `(.L_x_648) ;  /* 0x0000005204b87947 */ /* 0x000fea000b800000 */
[----:B------:R-:W0:Y:S02]  /*3400*/  SHFL.BFLY PT, R14, R0, 0x10, 0x1f ;  /* 0x0e001f00000e7f89 */ /* 0x000e2400000e0000 */
[----:B0-----:R-:W-:-:S05]  /*3410*/  FMNMX.FTZ R13, R14, R0, !PT ;  /* 0x000000000e0d7209 */ /* 0x001fca0007810000 */
[----:B------:R-:W0:Y:S02]  /*3420*/  SHFL.BFLY PT, R14, R13, 0x8, 0x1f ;  /* 0x0d001f000d0e7f89 */ /* 0x000e2400000e0000 */
[----:B0-----:R-:W-:-:S05]  /*3430*/  FMNMX.FTZ R3, R13, R14, !PT ;  /* 0x0000000e0d037209 */ /* 0x001fca0007810000 */
[----:B------:R0:W0:Y:S02]  /*3440*/  SHFL.BFLY PT, R14, R3, 0x4, 0x1f ;  /* 0x0c801f00030e7f89 */ /* 0x00002400000e0000 */
.L_x_728:
[----:B------:R-:W5:Y:S01]  /*3450*/  S2R R20, SR_CgaCtaId ;  /* 0x0000000000147919 */ /* 0x000f620000008800 */
[----:B------:R-:W-:Y:S01]  /*3460*/  LOP3.LUT P0, R0, R2, 0x1f, RZ, 0xc0, !PT ;  /* 0x0000001f02007812 */ /* 0x000fe2000780c0ff */
[----:B------:R-:W-:Y:S05]  /*3470*/  WARPSYNC.ALL ;  /* 0x0000000000007948 */ /* 0x000fea0003800000 */
[----:B------:R-:W-:Y:S02]  /*3480*/  MOV R13, 0x400 ;  /* 0x00000400000d7802 */ /* 0x000fe40000000f00 */
[----:B------:R-:W-:Y:S02]  /*3490*/  SHF.R.U32.HI R36, RZ, 0x3, R2 ;  /* 0x00000003ff247819 */ /* 0x000fe40000011602 */
[----:B0-----:R-:W-:-:S02]  /*34a0*/  FMNMX.FTZ R3, R3, R14, !PT ;  /* 0x0000000e03037209 */ /* 0x001fc40007810000 */
[----:B-----5:R-:W-:-:S04]  /*34b0*/  LEA R5, R20, R13, 0x18 ;  /* 0x0000000d14057211 */ /* 0x020fc800078ec0ff */
[----:B------:R-:W-:-:S05]  /*34c0*/  IADD3 R4, PT, PT, R36, R5, RZ ;  /* 0x0000000524047210 */ /* 0x000fca0007ffe0ff */
[----:B------:R-:W-:Y:S01]  /*34d0*/  @!P0 STS [R4], R3 ;  /* 0x0000000304008388 */ /* 0x000fe20000000800 */
[----:B------:R-:W-:Y:S01]  /*34e0*/  BAR.SYNC.DEFER_BLOCKING 0x0 ;  /* 0x0000000000007b1d */ /* 0x000fe20000010000 */
[C---:B------:R-:W-:Y:S01]  /*34f0*/  ISETP.GT.U32.AND P0, PT, R0.reuse, 0x1, PT ;  /* 0x000000010000780c */ /* 0x040fe20003f04070 */
[----:B------:R-:W-:Y:S01]  /*3500*/  IMAD R5, R0, 0x4, R5 ;  /* 0x0000000400057824 */ /* 0x000fe200078e0205 */
[----:B------:R-:W-:Y:S01]  /*3510*/  MOV R8, 0xff7fffff ;  /* 0xff7fffff00087802 */ /* 0x000fe20000000f00 */
        /* <DEDUP_REMOVED lines=24> */
[----:B------:R-:W-:Y:S02]  /*36a0*/  IADD3 R9, PT, PT, R13, 0x110, RZ ;  /* 0x000001100d097810 */ /* 0x000fe40007ffe0ff */
[----:B------:R-:W-:Y:S02]  /*36b0*/  LEA.HI R6, R8, 0x1, RZ, 0x1a ;  /* 0x0000000108067811 */ /* 0x000fe400078fd0ff */
[----:B-1----:R-:W-:Y:S01]  /*36c0*/  LEA R11, R20, R9, 0x18 ;  /* 0x00000009140b7211 */ /* 0x002fe200078ec0ff */
[----:B------:R-:W-:Y:S01]  /*36d0*/  IMAD.MOV.U32 R9, RZ, RZ, R3 ;  /* 0x000000ffff097224 */ /* 0x000fe200078e0003 */
[----:B------:R-:W-:Y:S02]  /*36e0*/  LOP3.LUT R8, R6, 0x3, RZ, 0xc0, !PT ;  /* 0x0000000306087812 */ /* 0x000fe400078ec0ff */
[----:B------:R-:W-:Y:S02]  /*36f0*/  MOV R6, RZ ;  /* 0x000000ff00067202 */ /* 0x000fe40000000f00 */
[----:B------:R-:W-:-:S02]  /*3700*/  LEA R10, R2, R11, 0x2 ;  /* 0x0000000b020a7211 */ /* 0x000fc400078e10ff */
[----:B------:R-:W-:-:S07]  /*3710*/  IADD3 R8, PT, PT, -R8, RZ, RZ ;  /* 0x000000ff08087210 */ /* 0x000fce0007ffe1ff */
.L_x_654:
[----:B------:R-:W0:Y:S01]  /*3720*/  LDS R12, [R10] ;  /* 0x000000000a0c7984 */ /* 0x000e220000000800 */
[----:B------:R-:W-:Y:S01]  /*3730*/  VIADD R8, R8, 0x1 ;  /* 0x0000000108087836 */ /* 0x000fe20000000000 */
[----:B------:R-:W-:-:S04]  /*3740*/  IADD3 R9, PT, PT, R9, 0x40, RZ ;  /* 0x0000004009097810 */ /* 0x000fc80007ffe0ff */
        /* <DEDUP_REMOVED lines=8> */
.L_x_653:
[----:B------:R-:W-:Y:S05]  /*37d0*/  BSYNC.RECONVERGENT B1 ;  /* 0x0000000000017941 */ /* 0x000fea0003800200 */
.L_x_652:
        /* <DEDUP_REMOVED lines=12> */
[----:B------:R-:W-:Y:S02]  /*38a0*/  PLOP3.LUT P0, PT, PT, PT, PT, 0x8, 0x80 ;  /* 0x000000000080781c */ /* 0x000fe40003f0e170 */
[----:B------:R-:W-:-:S11]  /*38b0*/  IADD3 R10, PT, PT, R10, -0x300, RZ ;  /* 0xfffffd000a0a7810 */ /* 0x000fd60007ffe0ff */
.L_x_657:
[----:B------:R-:W0:Y:S01]  /*38c0*/  LDS R14, [R8+-0x200] ;  /* 0xfffe0000080e7984 */ /* 0x000e220000000800 */
[----:B------:R-:W-:-:S03]  /*38d0*/  VIADD R9, R9, 0x400 ;  /* 0x0000040009097836 */ /* 0x000fc60000000000 */
[----:B------:R-:W3:Y:S02]  /*38e0*/  LDS R18, [R8+-0x100] ;  /* 0xffff000008127984 */ /* 0x000ee40000000800 */
[----:B------:R-:W-:Y:S02]  /*38f0*/  ISETP.GE.AND P1, PT, R9, R10, PT ;  /* 0x0000000a0900720c */ /* 0x000fe40003f26270 */
[----:B------:R-:W5:Y:S04]  /*3900*/  LDS R22, [R8] ;  /* 0x0000000008167984 */ /* 0x000f680000000800 */
[----:B----4-:R-:W4:Y:S04]  /*3910*/  LDS R24, [R8+0x100] ;  /* 0x0001000008187984 */ /* 0x010f280000000800 */
[----:B------:R-:W4:Y:S04]  /*3920*/  LDS R26, [R8+0x200] ;  /* 0x00020000081a7984 */ /* 0x000f280000000800 */
[----:B------:R-:W4:Y:S04]  /*3930*/  LDS R28, [R8+0x300] ;  /* 0x00030000081c7984 */ /* 0x000f280000000800 */
[----:B------:R-:W4:Y:S04]  /*3940*/  LDS R30, [R8+0x400] ;  /* 0x00040000081e7984 */ /* 0x000f280000000800 */
[----:B------:R-:W4:Y:S04]  /*3950*/  LDS R32, [R8+0x500] ;  /* 0x0005000008207984 */ /* 0x000f280000000800 */
[----:B------:R-:W4:Y:S04]  /*3960*/  LDS R34, [R8+0x600] ;  /* 0x0006000008227984 */ /* 0x000f280000000800 */
[----:B------:R-:W4:Y:S04]  /*3970*/  LDS R38, [R8+0x700] ;  /* 0x0007000008267984 */ /* 0x000f280000000800 */
[----:B------:R-:W4:Y:S01]  /*3980*/  LDS R20, [R8+0x800] ;  /* 0x0008000008147984 */ /* 0x000f220000000800 */
[----:B01----:R-:W-:-:S03]  /*3990*/  FADD.FTZ R11, -R7, R14 ;  /* 0x0000000e070b7221 */ /* 0x003fc60000010100 */
[----:B------:R-:W0:Y:S01]  /*39a0*/  LDS R12, [R8+0x900] ;  /* 0x00090000080c7984 */ /* 0x000e220000000800 */
[----:B---3--:R-:W-:Y:S01]  /*39b0*/  FADD.FTZ R15, -R7, R18 ;  /* 0x00000012070f7221 */ /* 0x008fe20000010100 */
[----:B------:R-:W-:Y:S01]  /*39c0*/  FMUL.FTZ R13, R11, 1.4426950216293334961 ;  /* 0x3fb8aa3b0b0d7820 */ /* 0x000fe20000410000 */
[----:B-----5:R-:W-:Y:S01]  /*39d0*/  FADD.FTZ R11, -R7, R22 ;  /* 0x00000016070b7221 */ /* 0x020fe20000010100 */
[----:B------:R-:W1:Y:S01]  /*39e0*/  LDS R14, [R8+0xa00] ;  /* 0x000a0000080e7984 */ /* 0x000e620000000800 */
[----:B--2---:R-:W-:Y:S01]  /*39f0*/  FMUL.FTZ R17, R15, 1.4426950216293334961 ;  /* 0x3fb8aa3b0f117820 */ /* 0x004fe20000410000 */
[----:B------:R-:W2:Y:S01]  /*3a00*/  MUFU.EX2 R25, R13 ;  /* 0x0000000d00197308 */ /* 0x000ea20000000800 */
[----:B------:R-:W-:Y:S01]  /*3a10*/  FMUL.FTZ R11, R11, 1.4426950216293334961 ;  /* 0x3fb8aa3b0b0b7820 */ /* 0x000fe20000410000 */
[----:B------:R-:W3:Y:S01]  /*3a20*/  LDS R18, [R8+0xb00] ;  /* 0x000b000008127984 */ /* 0x000ee20000000800 */
[C---:B----4-:R-:W-:Y:S01]  /*3a30*/  FADD.FTZ R15, -R7.reuse, R24 ;  /* 0x00000018070f7221 */ /* 0x050fe20000010100 */
        /* <DEDUP_REMOVED lines=76> */
.L_x_656:
[----:B------:R-:W-:Y:S05]  /*3f00*/  BSYNC.RECONVERGENT B1 ;  /* 0x0000000000017941 */ /* 0x000fea0003800200 */
.L_x_655:
        /* <DEDUP_REMOVED lines=11> */
[----:B------:R-:W2:Y:S04]  /*3fc0*/  LDS R22, [R8+0x300] ;  /* 0x0003000008167984 */ /* 0x000ea80000000800 */
[----:B----4-:R-:W4:Y:S04]  /*3fd0*/  LDS R24, [R8+0x400] ;  /* 0x0004000008187984 */ /* 0x010f280000000800 */
        /* <DEDUP_REMOVED lines=42> */
.L_x_659:
[----:B------:R-:W-:Y:S05]  /*4280*/  BSYNC.RECONVERGENT B1 ;  /* 0x0000000000017941 */ /* 0x000fea0003800200 */
.L_x_658:
        /* <DEDUP_REMOVED lines=27> */
.L_x_651:
[----:B------:R-:W-:Y:S01]  /*4440*/  HFMA2 R6, -RZ, RZ, 0, 3.814697265625e-06 ;  /* 0x00000040ff067431 */ /* 0x000fe200000001ff */
[----:B-1----:R-:W-:Y:S01]  /*4450*/  LOP3.LUT R11, RZ, R2, RZ, 0x33, !PT ;  /* 0x00000002ff0b7212 */ /* 0x002fe200078e33ff */
[----:B------:R-:W-:Y:S01]  /*4460*/  BSSY.RECONVERGENT B1, `(.L_x_660) ;  /* 0x0000024000017945 */ /* 0x000fe20003800200 */
[----:B------:R-:W-:Y:S02]  /*4470*/  IMAD.MOV.U32 R10, RZ, RZ, R3 ;  /* 0x000000ffff0a7224 */ /* 0x000fe400078e0003 */
[----:B------:R-:W-:-:S04]  /*4480*/  VIADDMNMX R6, R3, R6, UR44, !PT ;  /* 0x0000002c03067e46 */ /* 0x000fc8000f800106 */
[----:B------:R-:W-:-:S04]  /*4490*/  IADD3 R11, PT, PT, R6, -UR9, R11 ;  /* 0x80000009060b7c10 */ /* 0x000fc8000fffe00b */
[C---:B------:R-:W-:Y:S02]  /*44a0*/  LOP3.LUT R6, R11.reuse, 0xc0, RZ, 0xc0, !PT ;  /* 0x000000c00b067812 */ /* 0x040fe400078ec0ff */
[----:B------:R-:W-:Y:S02]  /*44b0*/  ISETP.GE.U32.AND P0, PT, R11, 0xc0, PT ;  /* 0x000000c00b00780c */ /* 0x000fe40003f06070 */
[----:B------:R-:W-:Y:S02]  /*44c0*/  ISETP.NE.AND P1, PT, R6, 0xc0, PT ;  /* 0x000000c00600780c */ /* 0x000fe40003f25270 */
[----:B------:R-:W-:-:S11]  /*44d0*/  MOV R6, RZ ;  /* 0x000000ff00067202 */ /* 0x000fd60000000f00 */
[----:B------:R-:W-:Y:S05]  /*44e0*/  @!P1 BRA `(.L_x_661) ;  /* 0x00000000006c9947 */ /* 0x000fea0003800000 */
[----:B------:R-:W-:Y:S01]  /*44f0*/  IADD3 R13, PT, PT, R13, 0x110, RZ ;  /* 0x000001100d0d7810 */ /* 0x000fe20007ffe0ff */
[--C-:B------:R-:W-:Y:S01]  /*4500*/  IMAD.MOV.U32 R10, RZ, RZ, R3.reuse ;  /* 0x000000ffff0a7224 */ /* 0x100fe200078e0003 */
[----:B------:R-:W-:Y:S02]  /*4510*/  LEA.HI R6, R11, 0x1, RZ, 0x1a ;  /* 0x000000010b067811 */ /* 0x000fe400078fd0ff */
[----:B------:R-:W-:Y:S02]  /*4520*/  IADD3 R15, P1, P2, R8, UR48, R3 ;  /* 0x00000030080f7c10 */ /* 0x000fe4000fa3e003 */
[----:B------:R-:W-:Y:S02]  /*4530*/  LEA R13, R20, R13, 0x18 ;  /* 0x0000000d140d7211 */ /* 0x000fe400078ec0ff */
[----:B------:R-:W-:Y:S02]  /*4540*/  LOP3.LUT R8, R6, 0x3, RZ, 0xc0, !PT ;  /* 0x0000000306087812 */ /* 0x000fe400078ec0ff */
[----:B------:R-:W-:-:S02]  /*4550*/  IADD3.X R9, PT, PT, R18, R9, RZ, P1, P2 ;  /* 0x0000000912097210 */ /* 0x000fc40000fe44ff */
[----:B------:R-:W-:Y:S02]  /*4560*/  MOV R6, RZ ;  /* 0x000000ff00067202 */ /* 0x000fe40000000f00 */
[----:B------:R-:W-:Y:S02]  /*4570*/  LEA R11, R2, R13, 0x2 ;  /* 0x0000000d020b7211 */ /* 0x000fe400078e10ff */
[----:B------:R-:W-:-:S07]  /*4580*/  IADD3 R12, PT, PT, -R8, RZ, RZ ;  /* 0x000000ff080c7210 */ /* 0x000fce0007ffe1ff */
.L_x_662:
[----:B------:R-:W-:-:S06]  /*4590*/  IMAD.MOV.U32 R8, RZ, RZ, R15 ;  /* 0x000000ffff087224 */ /* 0x000fcc00078e000f */
[----:B------:R1:W3:Y:S01]  /*45a0*/  LDG.E.U8 R8, desc[UR36][R8.64] ;  /* 0x0000002408087981 */ /* 0x0002e2000c1e1100 */
[----:B------:R-:W-:Y:S01]  /*45b0*/  HFMA2 R13, -RZ, RZ, 0, 0 ;  /* 0x00000000ff0d7431 */ /* 0x000fe200000001ff */
        /* <DEDUP_REMOVED lines=14> */
.L_x_661:
[----:B------:R-:W-:Y:S05]  /*46a0*/  BSYNC.RECONVERGENT B1 ;  /* 0x0000000000017941 */ /* 0x000fea0003800200 */
.L_x_660:
[----:B------:R-:W-:Y:S05]  /*46b0*/  @!P0 BRA `(.L_x_650) ;  /* 0x0000000000e08947 */ /* 0x000fea0003800000 */
[----:B------:R-:W1:Y:S01]  /*46c0*/  S2R R12, SR_CgaCtaId ;  /* 0x00000000000c7919 */ /* 0x000e620000008800 */
[----:B------:R-:W3:Y:S01]  /*46d0*/  LDCU.64 UR6, c[0x0][0x420] ;  /* 0x00008400ff0677ac */ /* 0x000ee20008000a00 */
[----:B------:R-:W-:Y:S01]  /*46e0*/  MOV R8, 0x400 ;  /* 0x0000040000087802 */ /* 0x000fe20000000f00 */
[----:B------:R-:W-:-:S03]  /*46f0*/  USHF.L.U32 UR4, UR9, 0x2, URZ ;  /* 0x0000000209047899 */ /* 0x000fc600080006ff */
[----:B------:R-:W-:-:S03]  /*4700*/  IADD3 R9, PT, PT, R8, 0x110, RZ ;  /* 0x0000011008097810 */ /* 0x000fc60007ffe0ff */
[----:B------:R-:W-:Y:S01]  /*4710*/  LEA R8, R10, -UR4, 0x2 ;  /* 0x800000040a087c11 */ /* 0x000fe2000f8e10ff */
[----:B---3--:R-:W-:-:S05]  /*4720*/  IMAD.U32 R13, RZ, RZ, UR6 ;  /* 0x00000006ff0d7e24 */ /* 0x008fca000f8e00ff */
[----:B------:R-:W-:-:S04]  /*4730*/  IADD3 R13, P0, P1, R13, UR48, R10 ;  /* 0x000000300d0d7c10 */ /* 0x000fc8000f91e00a */
[----:B------:R-:W-:Y:S02]  /*4740*/  IADD3 R13, P2, PT, R13, 0x80, RZ ;  /* 0x000000800d0d7810 */ /* 0x000fe40007f5e0ff */
[----:B-1----:R-:W-:Y:S02]  /*4750*/  LEA R11, R12, R9, 0x18 ;  /* 0x000000090c0b7211 */ /* 0x002fe400078ec0ff */
[----:B------:R-:W-:Y:S02]  /*4760*/  IADD3.X R9, PT, PT, R18, UR7, RZ, P0, P1 ;  /* 0x0000000712097c10 */ /* 0x000fe400087e24ff */
[----:B------:R-:W-:Y:S02]  /*4770*/  IADD3 R11, PT, PT, R8, 0x200, R11 ;  /* 0x00000200080b7810 */ /* 0x000fe40007ffe00b */
[----:B------:R-:W-:-:S07]  /*4780*/  IADD3.X R9, PT, PT, RZ, R9, RZ, P2, !PT ;  /* 0x00000009ff097210 */ /* 0x000fce00017fe4ff */
.L_x_663:
        /* <DEDUP_REMOVED lines=15> */
[----:B------:R-:W-:-:S03]  /*4880*/  MOV R12, RZ ;  /* 0x000000ff000c7202 */ /* 0x000fc60000000f00 */
[----:B------:R-:W-:Y:S01]  /*4890*/  @!P0 FMUL.FTZ R13, R13, 1.4426950216293334961 ;  /* 0x3fb8aa3b0d0d8820 */ /* 0x000fe20000410000 */
[----:B-1----:R-:W-:Y:S01]  /*48a0*/  @!P1 FADD.FTZ R15, -R7, R14 ;  /* 0x0000000e070f9221 */ /* 0x002fe20000010100 */
[----:B------:R-:W-:Y:S02]  /*48b0*/  HFMA2 R14, -RZ, RZ, 0, 0 ;  /* 0x00000000ff0e7431 */ /* 0x000fe400000001ff */
[----:B------:R-:W0:Y:S01]  /*48c0*/  @!P0 MUFU.EX2 R12, R13 ;  /* 0x0000000d000c8308 */ /* 0x000e220000000800 */
[----:B------:R-:W-:Y:S01]  /*48d0*/  @!P1 FMUL.FTZ R15, R15, 1.4426950216293334961 ;  /* 0x3fb8aa3b0f0f9820 */ /* 0x000fe20000410000 */
[C---:B--2---:R-:W-:Y:S01]  /*48e0*/  @!P2 FADD.FTZ R17, -R7.reuse, R18 ;  /* 0x000000120711a221 */ /* 0x044fe20000010100 */
[----:B------:R-:W-:Y:S02]  /*48f0*/  IMAD.MOV.U32 R18, RZ, RZ, RZ ;  /* 0x000000ffff127224 */ /* 0x000fe400078e00ff */
[----:B---3--:R-:W-:Y:S01]  /*4900*/  @!P3 FADD.FTZ R19, -R7, R20 ;  /* 0x000000140713b221 */ /* 0x008fe20000010100 */
[----:B------:R-:W1:Y:S01]  /*4910*/  @!P1 MUFU.EX2 R14, R15 ;  /* 0x0000000f000e9308 */ /* 0x000e620000000800 */
[----:B------:R-:W-:Y:S01]  /*4920*/  @!P2 FMUL.FTZ R17, R17, 1.4426950216293334961 ;  /* 0x3fb8aa3b1111a820 */ /* 0x000fe20000410000 */
[----:B------:R-:W-:Y:S01]  /*4930*/  MOV R20, RZ ;  /* 0x000000ff00147202 */ /* 0x000fe20000000f00 */
        /* <DEDUP_REMOVED lines=16> */
.L_x_650:
[----:B------:R-:W-:Y:S05]  /*4a40*/  BSYNC.RECONVERGENT B0 ;  /* 0x0000000000007941 */ /* 0x000fea0003800200 */
.L_x_649:
        /* <DEDUP_REMOVED lines=11> */
[----:B0-----:R-:W-:Y:S01]  /*4b00*/  IADD3 R7, PT, PT, R7, 0x4, RZ ;  /* 0x0000000407077810 */ /* 0x001fe20007ffe0ff */
        /* <DEDUP_REMOVED lines=9> */
[----:B------:R-:W-:-:S05]  /*4ba0*/  LEA.HI R4, R4, R7, RZ, 0x2 ;  /* 0x0000000704047211 */ /* 0x000fca00078f10ff */
[----:B------:R-:W-:Y:S01]  /*4bb0*/  IMAD.SHL.U32 R4, R4, 0x4, RZ ;  /* 0x0000000404047824 */ /* 0x000fe200078e00ff */
        /* <DEDUP_REMOVED lines=14> */
.L_x_664:
[----:B------:R-:W-:Y:S01]  /*4ca0*/  BSSY.RECONVERGENT B0, `(.L_x_665) ;  /* 0x0000065000007945 */ /* 0x000fe20003800200 */
[----:B------:R-:W-:-:S03]  /*4cb0*/  LOP3.LUT R19, R4, 0xfffffff0, RZ, 0xc0, !PT ;  /* 0xfffffff004137812 */ /* 0x000fc600078ec0ff */
[----:B------:R-:W-:Y:S05]  /*4cc0*/  @P1 BRA `(.L_x_666) ;  /* 0x0000000400881947 */ /* 0x000fea0003800000 */
[----:B------:R-:W-:Y:S01]  /*4cd0*/  HFMA2 R4, -RZ, RZ, 0, 3.814697265625e-06 ;  /* 0x00000040ff047431 */ /* 0x000fe200000001ff */
        /* <DEDUP_REMOVED lines=18> */
[----:B------:R-:W-:Y:S01]  /*4e00*/  SHF.L.U32 R12, R2, 0x1, RZ ;  /* 0x00000001020c7819 */ /* 0x000fe200000006ff */
[----:B------:R-:W-:Y:S01]  /*4e10*/  IMAD.MOV R8, RZ, RZ, -R4 ;  /* 0x000000ffff087224 */ /* 0x000fe200078e0a04 */
[----:B------:R-:W-:Y:S02]  /*4e20*/  IADD3 R3, PT, PT, R3, R6, RZ ;  /* 0x0000000603037210 */ /* 0x000fe40007ffe0ff */
[----:B---3--:R-:W-:-:S04]  /*4e30*/  LEA R9, P2, R10, UR10, 0x2 ;  /* 0x0000000a0a097c11 */ /* 0x008fc8000f8410ff */
[----:B------:R-:W-:Y:S01]  /*4e40*/  LEA.HI.X R10, R10, UR11, R7, 0x2, P2 ;  /* 0x0000000b0a0a7c11 */ /* 0x000fe200090f1407 */
[----:B-1----:R-:W-:-:S06]  /*4e50*/  ULEA UR6, UR7, UR6, 0x18 ;  /* 0x0000000607067291 */ /* 0x002fcc000f8ec0ff */
[----:B------:R-:W-:Y:S02]  /*4e60*/  IADD3 R6, PT, PT, R19, UR6, R12 ;  /* 0x0000000613067c10 */ /* 0x000fe4000fffe00c */
[----:B------:R-:W-:-:S07]  /*4e70*/  LEA R7, R2, UR6, 0x2 ;  /* 0x0000000602077c11 */ /* 0x000fce000f8e10ff */
.L_x_669:
[----:B-1----:R1:W0:Y:S01]  /*4e80*/  LDS R5, [R7] ;  /* 0x0000000007057984 */ /* 0x0022220000000800 */
[----:B------:R-:W-:-:S05]  /*4e90*/  VIADD R8, R8, 0x1 ;  /* 0x0000000108087836 */ /* 0x000fca0000000000 */
[----:B------:R-:W-:Y:S02]  /*4ea0*/  ISETP.NE.AND P3, PT, R8, RZ, PT ;  /* 0x000000ff0800720c */ /* 0x000fe40003f65270 */
[----:B-1----:R-:W-:Y:S01]  /*4eb0*/  IADD3 R7, PT, PT, R7, 0x100, RZ ;  /* 0x0000010007077810 */ /* 0x002fe20007ffe0ff */
[----:B0-----:R-:W-:Y:S01]  /*4ec0*/  FMUL.FTZ R11, R5, R0 ;  /* 0x00000000050b7220 */ /* 0x001fe20000410000 */
[----:B------:R-:W-:-:S04]  /*4ed0*/  @P0 MOV R5, R10 ;  /* 0x0000000a00050202 */ /* 0x000fc80000000f00 */
[----:B------:R-:W-:-:S04]  /*4ee0*/  F2FP.F16.F32.PACK_AB R4, RZ, R11 ;  /* 0x0000000bff04723e */ /* 0x000fc800000000ff */
[----:B------:R-:W-:Y:S02]  /*4ef0*/  PRMT R12, R4, 0x7610, R12 ;  /* 0x00007610040c7816 */ /* 0x000fe4000000000c */
[----:B------:R-:W-:Y:S02]  /*4f00*/  @P0 MOV R4, R9 ;  /* 0x0000000900040202 */ /* 0x000fe40000000f00 */
[----:B------:R-:W-:Y:S01]  /*4f10*/  IADD3 R9, P2, PT, R9, 0x100, RZ ;  /* 0x0000010009097810 */ /* 0x000fe20007f5e0ff */
[----:B------:R0:W-:Y:S03]  /*4f20*/  STS.U16 [R6], R12 ;  /* 0x0000000c06007388 */ /* 0x0001e60000000400 */
[----:B------:R-:W-:Y:S01]  /*4f30*/  IADD3.X R10, PT, PT, RZ, R10, RZ, P2, !PT ;  /* 0x0000000aff0a7210 */ /* 0x000fe200017fe4ff */
[----:B------:R1:W-:Y:S01]  /*4f40*/  @P0 STG.E desc[UR36][R4.64], R11 ;  /* 0x0000000b04000986 */ /* 0x0003e2000c101924 */
[----:B0-----:R-:W-:Y:S01]  /*4f50*/  VIADD R6, R6, 0x80 ;  /* 0x0000008006067836 */ /* 0x001fe20000000000 */
[----:B------:R-:W-:Y:S06]  /*4f60*/  @P3 BRA `(.L_x_669) ;  /* 0xfffffffc00c43947 */ /* 0x000fec000383ffff */
.L_x_668:
[----:B------:R-:W-:Y:S05]  /*4f70*/  BSYNC.RECONVERGENT B1 ;  /* 0x0000000000017941 */ /* 0x000fea0003800200 */
.L_x_667:
[----:B------:R-:W-:Y:S05]  /*4f80*/  @!P1 BRA `(.L_x_666) ;  /* 0x0000000000d89947 */ /* 0x000fea0003800000 */
[----:B------:R-:W3:Y:S01]  /*4f90*/  S2R R7, SR_CgaCtaId ;  /* 0x0000000000077919 */ /* 0x000ee20000008800 */
[----:B------:R-:W5:Y:S01]  /*4fa0*/  LDCU.64 UR10, c[0x0][0x480] ;  /* 0x00009000ff0a77ac */ /* 0x000f620008000a00 */
[----:B------:R-:W-:Y:S02]  /*4fb0*/  MOV R6, 0x400 ;  /* 0x0000040000067802 */ /* 0x000fe40000000f00 */
[C---:B------:R-:W-:Y:S01]  /*4fc0*/  IADD3 R9, P2, PT, R3.reuse, UR4, RZ ;  /* 0x0000000403097c10 */ /* 0x040fe2000ff5e0ff */
[----:B------:R-:W-:Y:S01]  /*4fd0*/  USHF.L.U32 UR6, UR9, 0x2, URZ ;  /* 0x0000000209067899 */ /* 0x000fe200080006ff */
[----:B-1----:R-:W-:Y:S01]  /*4fe0*/  LEA R4, R3, R19, 0x1 ;  /* 0x0000001303047211 */ /* 0x002fe200078e08ff */
[----:B------:R-:W-:Y:S01]  /*4ff0*/  VIADD R6, R6, 0x110 ;  /* 0x0000011006067836 */ /* 0x000fe20000000000 */
[----:B------:R-:W-:Y:S01]  /*5000*/  MOV R5, UR9 ;  /* 0x0000000900057c02 */ /* 0x000fe20008000f00 */
[----:B------:R-:W-:Y:S02]  /*5010*/  UISETP.NE.AND UP0, UPT, UR8, URZ, UPT ;  /* 0x000000ff0800728c */ /* 0x000fe4000bf05270 */
[----:B------:R-:W-:-:S02]  /*5020*/  ISETP.NE.AND P1, PT, RZ, UR8, PT ;  /* 0x00000008ff007c0c */ /* 0x000fc4000bf25270 */
[----:B------:R-:W-:Y:S01]  /*5030*/  IMAD R5, R5, -0x2, R4 ;  /* 0xfffffffe05057824 */ /* 0x000fe200078e0204 */
[----:B------:R-:W-:Y:S02]  /*5040*/  LEA R4, R3, -UR6, 0x2 ;  /* 0x8000000603047c11 */ /* 0x000fe4000f8e10ff */
[----:B------:R-:W-:Y:S02]  /*5050*/  PLOP3.LUT P0, PT, PT, PT, UP0, 0x80, 0x8 ;  /* 0x000000000008781c */ /* 0x000fe40003f0f008 */
[----:B-----5:R-:W-:Y:S02]  /*5060*/  LEA R8, P3, R9, UR10, 0x2 ;  /* 0x0000000a09087c11 */ /* 0x020fe4000f8610ff */
[----:B---3--:R-:W-:Y:S02]  /*5070*/  LEA R7, R7, R6, 0x18 ;  /* 0x0000000607077211 */ /* 0x008fe400078ec0ff */
[----:B------:R-:W-:Y:S02]  /*5080*/  IADD3.X R6, PT, PT, RZ, UR5, RZ, P2, !PT ;  /* 0x00000005ff067c10 */ /* 0x000fe400097fe4ff */
[----:B------:R-:W-:-:S02]  /*5090*/  IADD3 R8, P2, PT, R8, 0x200, RZ ;  /* 0x0000020008087810 */ /* 0x000fc40007f5e0ff */
[----:B------:R-:W-:Y:S02]  /*50a0*/  LEA.HI.X R9, R9, UR11, R6, 0x2, P3 ;  /* 0x0000000b09097c11 */ /* 0x000fe400098f1406 */
[--C-:B------:R-:W-:Y:S02]  /*50b0*/  IADD3 R6, PT, PT, R4, 0x200, R7.reuse ;  /* 0x0000020004067810 */ /* 0x100fe40007ffe007 */
[----:B------:R-:W-:Y:S02]  /*50c0*/  IADD3 R7, PT, PT, R5, 0x100, R7 ;  /* 0x0000010005077810 */ /* 0x000fe40007ffe007 */
[----:B------:R-:W-:-:S07]  /*50d0*/  IADD3.X R11, PT, PT, RZ, R9, RZ, P2, !PT ;  /* 0x00000009ff0b7210 */ /* 0x000fce00017fe4ff */
.L_x_670:
        /* <DEDUP_REMOVED lines=14> */
[----:B------:R-:W-:-:S04]  /*51c0*/  MOV R5, R11 ;  /* 0x0000000b00057202 */ /* 0x000fc80000000f00 */
[----:B------:R-:W-:-:S05]  /*51d0*/  F2FP.F16.F32.PACK_AB R4, RZ, R17 ;  /* 0x00000011ff04723e */ /* 0x000fca00000000ff */
[----:B------:R0:W-:Y:S04]  /*51e0*/  STS.U16 [R7], R4 ;  /* 0x0000000407007388 */ /* 0x0001e80000000400 */
[----:B------:R1:W2:Y:S01]  /*51f0*/  LDS R9, [R6+0x100] ;  /* 0x0001000006097984 */ /* 0x0002a20000000800 */
[----:B0-----:R-:W-:Y:S01]  /*5200*/  IMAD.MOV.U32 R4, RZ, RZ, R8 ;  /* 0x000000ffff047224 */ /* 0x001fe200078e0008 */
[----:B-1----:R-:W-:-:S04]  /*5210*/  IADD3 R6, PT, PT, R6, 0x400, RZ ;  /* 0x0000040006067810 */ /* 0x002fc80007ffe0ff */
        /* <DEDUP_REMOVED lines=10> */
[----:B------:R-:W-:Y:S01]  /*52c0*/  IMAD.X R11, RZ, RZ, R5, P3 ;  /* 0x000000ffff0b7224 */ /* 0x000fe200018e0605 */
[----:B0-----:R-:W-:Y:S01]  /*52d0*/  IADD3 R7, PT, PT, R7, 0x200, RZ ;  /* 0x0000020007077810 */ /* 0x001fe20007ffe0ff */
[----:B------:R-:W-:Y:S06]  /*52e0*/  @!P2 BRA `(.L_x_670) ;  /* 0xfffffffc007ca947 */ /* 0x000fec000383ffff */
.L_x_666:
[----:B------:R-:W-:Y:S05]  /*52f0*/  BSYNC.RECONVERGENT B0 ;  /* 0x0000000000007941 */ /* 0x000fea0003800200 */
.L_x_665:
[----:B------:R-:W-:Y:S01]  /*5300*/  UIADD3 UR12, UPT, UPT, UR44, -0x1, URZ ;  /* 0xffffffff2c0c7890 */ /* 0x000fe2000fffe0ff */
[----:B------:R-:W3:Y:S01]  /*5310*/  S2UR UR6, SR_CgaCtaId ;  /* 0x00000000000679c3 */ /* 0x000ee20000008800 */
[----:B------:R-:W5:Y:S01]  /*5320*/  LDCU UR8, c[0x0][0x40c] ;  /* 0x00008180ff0877ac */ /* 0x000f620008000800 */
[----:B------:R-:W-:Y:S01]  /*5330*/  SHF.L.U32 R18, R2, 0x3, RZ ;  /* 0x0000000302127819 */ /* 0x000fe200000006ff */
[----:B------:R-:W-:Y:S01]  /*5340*/  BSSY.RECONVERGENT B0, `(.L_x_671) ;  /* 0x000001c000007945 */ /* 0x000fe20003800200 */
[----:B-1----:R-:W-:Y:S01]  /*5350*/  CS2R R10, SRZ ;  /* 0x00000000000a7805 */ /* 0x002fe2000001ff00 */
[----:B0-----:R-:W-:Y:S01]  /*5360*/  IMAD.U32 R0, RZ, RZ, UR12 ;  /* 0x0000000cff007e24 */ /* 0x001fe2000f8e00ff */
[----:B------:R-:W-:Y:S01]  /*5370*/  UMOV UR4, 0x400 ;  /* 0x0000040000047882 */ /* 0x000fe20000000000 */
[----:B------:R-:W-:Y:S01]  /*5380*/  CS2R R8, SRZ ;  /* 0x0000000000087805 */ /* 0x000fe2000001ff00 */
[----:B------:R-:W-:Y:S01]  /*5390*/  UIADD3 UR5, UPT, UPT, UR4, 0x90, URZ ;  /* 0x0000009004057890 */ /* 0x000fe2000fffe0ff */
[----:B------:R-:W-:-:S02]  /*53a0*/  LOP3.LUT R18, R18, 0x38, RZ, 0xc0, !PT ;  /* 0x0000003812127812 */ /* 0x000fc400078ec0ff */
[----:B------:R-:W-:-:S04]  /*53b0*/  SHF.R.S32.HI R0, RZ, 0x1f, R0 ;  /* 0x0000001fff007819 */ /* 0x000fc80000011400 */
[----:B------:R-:W-:-:S04]  /*53c0*/  LEA.HI R0, R0, UR12, RZ, 0x3 ;  /* 0x0000000c00007c11 */ /* 0x000fc8000f8f18ff */
[----:B------:R-:W-:-:S04]  /*53d0*/  LOP3.LUT R0, R0, 0xfffffff8, RZ, 0xc0, !PT ;  /* 0xfffffff800007812 */ /* 0x000fc800078ec0ff */
[----:B--2---:R-:W-:Y:S01]  /*53e0*/  IADD3 R17, PT, PT, -R0, UR12, RZ ;  /* 0x0000000c00117c10 */ /* 0x004fe2000fffe1ff */
[----:B---3--:R-:W-:Y:S01]  /*53f0*/  ULEA UR5, UR6, UR5, 0x18 ;  /* 0x0000000506057291 */ /* 0x008fe2000f8ec0ff */
[----:B------:R-:W-:Y:S02]  /*5400*/  SHF.L.U32 R0, R2, 0x4, RZ ;  /* 0x0000000402007819 */ /* 0x000fe400000006ff */
[----:B------:R-:W-:Y:S02]  /*5410*/  ISETP.NE.AND P0, PT, R36, R17, PT ;  /* 0x000000112400720c */ /* 0x000fe40003f05270 */
[----:B------:R-:W-:Y:S02]  /*5420*/  LOP3.LUT R0, R0, 0x70, RZ, 0xc0, !PT ;  /* 0x0000007000007812 */ /* 0x000fe400078ec0ff */
[----:B-----5:R-:W-:-:S13]  /*5430*/  ISETP.NE.OR P0, PT, RZ, UR8, P0 ;  /* 0x00000008ff007c0c */ /* 0x020fda0008705670 */
[----:B------:R-:W-:Y:S05]  /*5440*/  @P0 BRA `(.L_x_672) ;  /* 0x00000000002c0947 */ /* 0x000fea0003800000 */
[----:B------:R-:W0:Y:S01]  /*5450*/  LDCU.64 UR10, c[0x0][0x3b0] ;  /* 0x00007600ff0a77ac */ /* 0x000e220008000a00 */
[----:B------:R-:W-:Y:S01]  /*5460*/  IMAD.MOV.U32 R11, RZ, RZ, RZ ;  /* 0x000000ffff0b7224 */ /* 0x000fe200078e00ff */
[----:B0-----:R-:W-:-:S04]  /*5470*/  UISETP.NE.U32.AND UP0, UPT, UR10, URZ, UPT ;  /* 0x000000ff0a00728c */ /* 0x001fc8000bf05070 */
[----:B------:R-:W-:-:S09]  /*5480*/  UISETP.NE.AND.EX UP0, UPT, UR11, URZ, UPT, UP0 ;  /* 0x000000ff0b00728c */ /* 0x000fd2000bf05300 */
[----:B------:R-:W-:Y:S05]  /*5490*/  BRA.U !UP0, `(.L_x_673) ;  /* 0x0000000108147547 */ /* 0x000fea000b800000 */
[----:B------:R-:W0:Y:S01]  /*54a0*/  LDC.64 R8, c[0x0][0x3b0] ;  /* 0x0000ec00ff087b82 */ /* 0x000e220000000a00 */
[----:B------:R-:W-:-:S04]  /*54b0*/  MOV R3, UR45 ;  /* 0x0000002d00037c02 */ /* 0x000fc80008000f00 */
[----:B------:R-:W-:-:S05]  /*54c0*/  LEA R3, R3, R18, 0x6 ;  /* 0x0000001203037211 */ /* 0x000fca00078e30ff */
[----:B0-----:R-:W-:-:S06]  /*54d0*/  IMAD.WIDE.U32 R8, R3, 0x2, R8 ;  /* 0x0000000203087825 */ /* 0x001fcc00078e0008 */
[----:B------:R-:W5:Y:S02]  /*54e0*/  LDG.E.128 R8, desc[UR36][R8.64] ;  /* 0x0000002408087981 */ /* 0x000f64000c1e1d00 */
.L_x_673:
[----:B-----5:R0:W-:Y:S02]  /*54f0*/  STS.128 [R0+UR5], R8 ;  /* 0x0000000800007988 */ /* 0x0201e40008000c05 */
.L_x_672:
[----:B------:R-:W-:Y:S05]  /*5500*/  BSYNC.RECONVERGENT B0 ;  /* 0x0000000000007941 */ /* 0x000fea0003800200 */
.L_x_671:
[----:B------:R-:W1:Y:S01]  /*5510*/  LDCU UR7, c[0x0][0x3f4] ;  /* 0x00007e80ff0777ac */ /* 0x000e620008000800 */
[----:B------:R-:W2:Y:S01]  /*5520*/  LDC.64 R44, c[0x0][0x3c0] ;  /* 0x0000f000ff2c7b82 */ /* 0x000ea20000000a00 */
[----:B------:R-:W-:Y:S01]  /*5530*/  IADD3 R37, PT, PT, R36, UR9, RZ ;  /* 0x0000000924257c10 */ /* 0x000fe2000fffe0ff */
[----:B------:R-:W-:Y:S01]  /*5540*/  BSSY.RECONVERGENT B0, `(.L_x_674) ;  /* 0x000010d000007945 */ /* 0x000fe20003800200 */
[----:B------:R-:W-:Y:S01]  /*5550*/  UIADD3 UR4, UPT, UPT, UR4, 0x110, URZ ;  /* 0x0000011004047890 */ /* 0x000fe2000fffe0ff */
[----:B------:R-:W-:Y:S01]  /*5560*/  IMAD.MOV.U32 R6, RZ, RZ, RZ ;  /* 0x000000ffff067224 */ /* 0x000fe200078e00ff */
[----:B------:R-:W3:Y:S01]  /*5570*/  LDCU UR10, c[0x0][0x40c] ;  /* 0x00008180ff0a77ac */ /* 0x000ee20008000800 */
[----:B------:R-:W-:Y:S02]  /*5580*/  CS2R R30, SRZ ;  /* 0x00000000001e7805 */ /* 0x000fe4000001ff00 */
[----:B------:R-:W-:Y:S01]  /*5590*/  CS2R R28, SRZ ;  /* 0x00000000001c7805 */ /* 0x000fe2000001ff00 */
[----:B------:R-:W-:-:S06]  /*55a0*/  ULEA UR4, UR6, UR4, 0x18 ;  /* 0x0000000406047291 */ /* 0x000fcc000f8ec0ff */
[----:B------:R-:W-:Y:S01]  /*55b0*/  IADD3 R7, PT, PT, R19, UR4, RZ ;  /* 0x0000000413077c10 */ /* 0x000fe2000fffe0ff */
[----:B-1----:R-:W-:-:S04]  /*55c0*/  IMAD.U32 R5, RZ, RZ, UR7 ;  /* 0x00000007ff057e24 */ /* 0x002fc8000f8e00ff */
[C-C-:B------:R-:W-:Y:S01]  /*55d0*/  IMAD R43, R5.reuse, UR46, R18.reuse ;  /* 0x0000002e052b7c24 */ /* 0x140fe2000f8e0212 */
[C---:B------:R-:W-:Y:S01]  /*55e0*/  VIMNMX R40, PT, PT, R5.reuse, UR12, PT ;  /* 0x0000000c05287c48 */ /* 0x040fe2000bfe0100 */
[----:B------:R-:W-:Y:S01]  /*55f0*/  IMAD R3, R5, UR42, R18 ;  /* 0x0000002a05037c24 */ /* 0x000fe2000f8e0212 */
[----:B------:R-:W-:Y:S01]  /*5600*/  CS2R R4, SRZ ;  /* 0x0000000000047805 */ /* 0x000fe2000001ff00 */
[--C-:B--2---:R-:W-:Y:S01]  /*5610*/  IMAD.WIDE R42, R43, 0x2, R44.reuse ;  /* 0x000000022b2a7825 */ /* 0x104fe200078e022c */
[----:B------:R-:W-:Y:S01]  /*5620*/  BAR.SYNC.DEFER_BLOCKING 0x0 ;  /* 0x0000000000007b1d */ /* 0x000fe20000010000 */
[----:B------:R-:W-:Y:S02]  /*5630*/  ISETP.GE.AND P0, PT, R37, R40, PT ;  /* 0x000000282500720c */ /* 0x000fe40003f06270 */
[----:B------:R-:W-:-:S04]  /*5640*/  IMAD.WIDE R44, R3, 0x2, R44 ;  /* 0x00000002032c7825 */ /* 0x000fc800078e022c */
[----:B------:R-:W-:-:S07]  /*5650*/  HFMA2 R3, -RZ, RZ, 0, 0 ;  /* 0x00000000ff037431 */ /* 0x000fce00000001ff */
[----:B---3--:R-:W-:Y:S05]  /*5660*/  @P0 BRA `(.L_x_675) ;  /* 0x0000000c00e80947 */ /* 0x008fea0003800000 */
[----:B------:R-:W1:Y:S01]  /*5670*/  LDCU UR6, c[0x0][0x3f8] ;  /* 0x00007f00ff0677ac */ /* 0x000e620008000800 */
[----:B------:R-:W-:Y:S01]  /*5680*/  VIADDMNMX R3, R37, 0x8, R40, !PT ;  /* 0x0000000825037846 */ /* 0x000fe20007800128 */
[----:B------:R-:W2:Y:S01]  /*5690*/  LDC.64 R50, c[0x0][0x458] ;  /* 0x00011600ff327b82 */ /* 0x000ea20000000a00 */
[----:B------:R-:W-:Y:S01]  /*56a0*/  BSSY.RECONVERGENT B1, `(.L_x_676) ;  /* 0x0000047000017945 */ /* 0x000fe20003800200 */
[----:B------:R-:W-:Y:S01]  /*56b0*/  ULOP3.LUT UR7, URZ, UR9, URZ, 0x33, !UPT ;  /* 0x00000009ff077292 */ /* 0x000fe2000f8e33ff */
[----:B------:R-:W-:Y:S02]  /*56c0*/  CS2R R28, SRZ ;  /* 0x00000000001c7805 */ /* 0x000fe4000001ff00 */
[----:B------:R-:W-:Y:S02]  /*56d0*/  MOV R38, R37 ;  /* 0x0000002500267202 */ /* 0x000fe40000000f00 */
[----:B------:R-:W-:Y:S02]  /*56e0*/  CS2R R30, SRZ ;  /* 0x00000000001e7805 */ /* 0x000fe4000001ff00 */
[----:B------:R-:W-:-:S02]  /*56f0*/  MOV R6, RZ ;  /* 0x000000ff00067202 */ /* 0x000fc40000000f00 */
[----:B------:R-:W-:-:S04]  /*5700*/  IADD3 R32, PT, PT, -R36, UR7, R3 ;  /* 0x0000000724207c10 */ /* 0x000fc8000fffe103 */
[----:B------:R-:W-:Y:S01]  /*5710*/  LOP3.LUT R4, R32, 0x18, RZ, 0xc0, !PT ;  /* 0x0000001820047812 */ /* 0x000fe200078ec0ff */
[----:B-1----:R-:W-:-:S03]  /*5720*/  UIMAD UR6, UR38, UR6, UR45 ;  /* 0x00000006260672a4 */ /* 0x002fc6000f8e022d */
[----:B------:R-:W-:Y:S02]  /*5730*/  ISETP.NE.AND P0, PT, R4, 0x18, PT ;  /* 0x000000180400780c */ /* 0x000fe40003f05270 */
[----:B------:R-:W-:Y:S02]  /*5740*/  CS2R R4, SRZ ;  /* 0x0000000000047805 */ /* 0x000fe4000001ff00 */
[----:B------:R-:W-:-:S05]  /*5750*/  MOV R3, UR6 ;  /* 0x0000000600037c02 */ /* 0x000fca0008000f00 */
[----:B------:R-:W-:-:S04]  /*5760*/  IMAD R3, R3, 0x40, R18 ;  /* 0x0000004003037824 */ /* 0x000fc800078e0212 */
[----:B--2---:R-:W-:-:S04]  /*5770*/  IMAD.WIDE R50, R3, 0x2, R50 ;  /* 0x0000000203327825 */ /* 0x004fc800078e0232 */
[----:B------:R-:W-:Y:S01]  /*5780*/  IMAD.MOV.U32 R3, RZ, RZ, RZ ;  /* 0x000000ffff037224 */ /* 0x000fe200078e00ff */
[----:B------:R-:W-:Y:S06]  /*5790*/  @!P0 BRA `(.L_x_677) ;  /* 0x0000000000dc8947 */ /* 0x000fec0003800000 */
[----:B------:R-:W-:Y:S01]  /*57a0*/  LEA.HI R12, R32, 0x1, RZ, 0x1d ;  /* 0x00000001200c7811 */ /* 0x000fe200078fe8ff */
[----:B------:R-:W-:Y:S01]  /*57b0*/  IMAD.MOV.U32 R28, RZ, RZ, RZ ;  /* 0x000000ffff1c7224 */ /* 0x000fe200078e00ff */
[----:B------:R-:W-:Y:S02]  /*57c0*/  LEA R34, R36, R19, 0x1 ;  /* 0x0000001324227211 */ /* 0x000fe400078e08ff */
[----:B------:R-:W-:Y:S02]  /*57d0*/  LOP3.LUT R12, R12, 0x3, RZ, 0xc0, !PT ;  /* 0x000000030c0c7812 */ /* 0x000fe400078ec0ff */
[----:B------:R-:W-:Y:S02]  /*57e0*/  SHF.L.U32 R33, R37, 0x6, RZ ;  /* 0x0000000625217819 */ /* 0x000fe400000006ff */
[----:B------:R-:W-:Y:S01]  /*57f0*/  MOV R38, R37 ;  /* 0x0000002500267202 */ /* 0x000fe20000000f00 */
[----:B------:R-:W-:Y:S01]  /*5800*/  IMAD.MOV R35, RZ, RZ, -R12 ;  /* 0x000000ffff237224 */ /* 0x000fe200078e0a0c */
[----:B------:R-:W-:-:S07]  /*5810*/  IADD3 R34, PT, PT, R34, UR4, RZ ;  /* 0x0000000422227c10 */ /* 0x000fce000fffe0ff */
.L_x_679:
[----:B------:R-:W-:Y:S01]  /*5820*/  IMAD.WIDE.U32 R12, R33, 0x2, R44 ;  /* 0x00000002210c7825 */ /* 0x000fe200078e002c */
[----:B------:R-:W1:Y:S05]  /*5830*/  LDS.U16 R39, [R34] ;  /* 0x0000000022277984 */ /* 0x000e6a0000000400 */
[----:B------:R-:W5:Y:S01]  /*5840*/  LDG.E.128 R12, desc[UR36][R12.64] ;  /* 0x000000240c0c7981 */ /* 0x000f62000c1e1d00 */
[----:B------:R-:W-:Y:S01]  /*5850*/  UISETP.NE.AND UP0, UPT, UR8, URZ, UPT ;  /* 0x000000ff0800728c */ /* 0x000fe2000bf05270 */
[----:B-1----:R-:W-:-:S08]  /*5860*/  HADD2.F32 R39, -RZ, R39.H0_H0 ;  /* 0x20000027ff277230 */ /* 0x002fd00000004100 */
[----:B------:R-:W-:Y:S05]  /*5870*/  BRA.U UP0, `(.L_x_678) ;  /* 0x00000001004c7547 */ /* 0x000fea000b800000 */
[----:B------:R-:W-:Y:S01]  /*5880*/  ISETP.NE.AND P0, PT, R16, RZ, PT ;  /* 0x000000ff1000720c */ /* 0x000fe20003f05270 */
[----:B----4-:R-:W1:-:S12]  /*5890*/  LDS.128 R24, [R0+UR5] ;  /* 0x0000000500187984 */ /* 0x010e580008000c00 */
[----:B------:R-:W-:Y:S01]  /*58a0*/  VOTEU.ANY UP0, P0 ;  /* 0x0000000000ff7886 */ /* 0x000fe20000000100 */
[----:B------:R-:W-:-:S13]  /*58b0*/  PLOP3.LUT P0, PT, PT, PT, UP0, 0x80, 0x8 ;  /* 0x000000000008781c */ /* 0x000fda0003f0f008 */
[----:B------:R-:W2:Y:S01]  /*58c0*/  @P0 LDG.E.128 R20, desc[UR36][R50.64] ;  /* 0x0000002432140981 */ /* 0x000ea2000c1e1d00 */
[----:B------:R-:W-:Y:S02]  /*58d0*/  PLOP3.LUT P0, PT, PT, PT, UP0, 0x80, 0x8 ;  /* 0x000000000008781c */ /* 0x000fe40003f0f008 */
[----:B------:R-:W-:Y:S02]  /*58e0*/  PLOP3.LUT P1, PT, PT, PT, UP0, 0x80, 0x8 ;  /* 0x000000000008781c */ /* 0x000fe40003f2f008 */
[----:B------:R-:W-:Y:S02]  /*58f0*/  PLOP3.LUT P2, PT, PT, PT, UP0, 0x80, 0x8 ;  /* 0x000000000008781c */ /* 0x000fe40003f4f008 */
[----:B------:R-:W-:Y:S01]  /*5900*/  PLOP3.LUT P3, PT, PT, PT, UP0, 0x80, 0x8 ;  /* 0x000000000008781c */ /* 0x000fe20003f6f008 */
[----:B-1---5:R-:W-:Y:S02]  /*5910*/  HFMA2 R12, R12, 1, 1, R24 ;  /* 0x3c003c000c0c7831 */ /* 0x022fe40000000018 */
        /* <DEDUP_REMOVED lines=9> */
.L_x_678:
[----:B------:R-:W-:Y:S01]  /*59b0*/  IADD3 R35, PT, PT, R35, 0x1, RZ ;  /* 0x0000000123237810 */ /* 0x000fe20007ffe0ff */
[--C-:B-1---5:R-:W-:Y:S01]  /*59c0*/  HADD2.F32 R21, -RZ, R13.reuse.H0_H0 ;  /* 0x2000000dff157230 */ /* 0x122fe20000004100 */
        /* <DEDUP_REMOVED lines=13> */
[----:B----4-:R-:W-:Y:S02]  /*5aa0*/  HADD2.F32 R24, -RZ, R15.H1_H1 ;  /* 0x3000000fff187230 */ /* 0x010fe40000004100 */
[----:B------:R-:W-:Y:S01]  /*5ab0*/  FFMA.FTZ R5, R39, R14, R5 ;  /* 0x0000000e27057223 */ /* 0x000fe20000010005 */
[----:B------:R-:W-:-:S02]  /*5ac0*/  VIADD R34, R34, 0x10 ;  /* 0x0000001022227836 */ /* 0x000fc40000000000 */
[----:B------:R-:W-:Y:S01]  /*5ad0*/  FFMA.FTZ R4, R39, R23, R4 ;  /* 0x0000001727047223 */ /* 0x000fe20000010004 */
[----:B------:R-:W-:Y:S01]  /*5ae0*/  IADD3 R33, PT, PT, R33, 0x200, RZ ;  /* 0x0000020021217810 */ /* 0x000fe20007ffe0ff */
[----:B------:R-:W-:Y:S01]  /*5af0*/  FFMA.FTZ R3, R39, R24, R3 ;  /* 0x0000001827037223 */ /* 0x000fe20000010003 */
[----:B------:R-:W-:Y:S06]  /*5b00*/  @P0 BRA `(.L_x_679) ;  /* 0xfffffffc00440947 */ /* 0x000fec000383ffff */
.L_x_677:
[----:B------:R-:W-:Y:S05]  /*5b10*/  BSYNC.RECONVERGENT B1 ;  /* 0x0000000000017941 */ /* 0x000fea0003800200 */
.L_x_676:
[----:B------:R-:W-:-:S13]  /*5b20*/  ISETP.GE.U32.AND P0, PT, R32, 0x18, PT ;  /* 0x000000182000780c */ /* 0x000fda0003f06070 */
[----:B------:R-:W-:Y:S05]  /*5b30*/  @!P0 BRA `(.L_x_675) ;  /* 0x0000000800b48947 */ /* 0x000fea0003800000 */
[----:B------:R-:W1:Y:S02]  /*5b40*/  LDCU UR6, c[0x0][0x40c] ;  /* 0x00008180ff0677ac */ /* 0x000e640008000800 */
[----:B-1----:R-:W-:-:S06]  /*5b50*/  UISETP.NE.AND UP0, UPT, UR6, URZ, UPT ;  /* 0x000000ff0600728c */ /* 0x002fcc000bf05270 */
[----:B------:R-:W-:-:S13]  /*5b60*/  PLOP3.LUT P0, PT, PT, PT, UP0, 0x80, 0x8 ;  /* 0x000000000008781c */ /* 0x000fda0003f0f008 */
.L_x_685:
[C---:B------:R-:W-:Y:S02]  /*5b70*/  IADD3 R12, PT, PT, R38.reuse, -UR9, RZ ;  /* 0x80000009260c7c10 */ /* 0x040fe4000fffe0ff */
[----:B------:R-:W-:Y:S02]  /*5b80*/  SHF.L.U32 R47, R38, 0x6, RZ ;  /* 0x00000006262f7819 */ /* 0x000fe400000006ff */
[----:B------:R-:W-:Y:S01]  /*5b90*/  ISETP.NE.AND P5, PT, R16, RZ, PT ;  /* 0x000000ff1000720c */ /* 0x000fe20003fa5270 */
[----:B------:R-:W-:Y:S02]  /*5ba0*/  IMAD R39, R12, 0x2, R7 ;  /* 0x000000020c277824 */ /* 0x000fe400078e0207 */
[----:B------:R-:W-:-:S03]  /*5bb0*/  IMAD.WIDE.U32 R12, R47, 0x2, R44 ;  /* 0x000000022f0c7825 */ /* 0x000fc600078e002c */
[----:B------:R-:W1:Y:S04]  /*5bc0*/  LDS.U16 R41, [R39] ;  /* 0x0000000027297984 */ /* 0x000e680000000400 */
[----:B------:R-:W5:Y:S01]  /*5bd0*/  LDG.E.128 R12, desc[UR36][R12.64] ;  /* 0x000000240c0c7981 */ /* 0x000f62000c1e1d00 */
[----:B------:R-:W-:Y:S01]  /*5be0*/  BSSY.RECONVERGENT B1, `(.L_x_680) ;  /* 0x0000015000017945 */ /* 0x000fe20003800200 */
[----:B-1----:R-:W-:-:S03]  /*5bf0*/  HADD2.F32 R41, -RZ, R41.H0_H0 ;  /* 0x20000029ff297230 */ /* 0x002fc60000004100 */
[----:B------:R-:W-:Y:S05]  /*5c00*/  @P0 BRA `(.L_x_681) ;  /* 0x0000000000480947 */ /* 0x000fea0003800000 */
[----:B------:R-:W-:Y:S01]  /*5c10*/  VOTEU.ANY UP0, P5 ;  /* 0x0000000000ff7886 */ /* 0x000fe20002800100 */
[----:B------:R-:W-:Y:S01]  /*5c20*/  PLOP3.LUT P0, PT, PT, PT, UP0, 0x80, 0x8 ;  /* 0x000000000008781c */ /* 0x000fe20003f0f008 */
[----:B----4-:R-:W1:-:S12]  /*5c30*/  LDS.128 R24, [R0+UR5] ;  /* 0x0000000500187984 */ /* 0x010e580008000c00 */
        /* <DEDUP_REMOVED lines=15> */
.L_x_681:
[----:B------:R-:W-:Y:S05]  /*5d30*/  BSYNC.RECONVERGENT B1 ;  /* 0x0000000000017941 */ /* 0x000fea0003800200 */
.L_x_680:
[----:B------:R-:W-:Y:S01]  /*5d40*/  IADD3 R33, PT, PT, R47, 0x200, RZ ;  /* 0x000002002f217810 */ /* 0x000fe20007ffe0ff */
[--C-:B-----5:R-:W-:Y:S01]  /*5d50*/  HADD2.F32 R23, -RZ, R13.reuse.H0_H0 ;  /* 0x2000000dff177230 */ /* 0x120fe20000004100 */
[----:B------:R-:W-:Y:S01]  /*5d60*/  UISETP.NE.AND UP0, UPT, UR10, URZ, UPT ;  /* 0x000000ff0a00728c */ /* 0x000fe2000bf05270 */
[----:B------:R-:W-:Y:S02]  /*5d70*/  HADD2.F32 R48, -RZ, R13.H1_H1 ;  /* 0x3000000dff307230 */ /* 0x000fe40000004100 */
[----:B-1----:R-:W-:-:S04]  /*5d80*/  IMAD.WIDE.U32 R20, R33, 0x2, R44 ;  /* 0x0000000221147825 */ /* 0x002fc800078e002c */
[C---:B------:R-:W-:Y:S01]  /*5d90*/  FFMA.FTZ R13, R41.reuse, R23, R30 ;  /* 0x00000017290d7223 */ /* 0x040fe2000001001e */
[----:B------:R-:W-:Y:S01]  /*5da0*/  PLOP3.LUT P0, PT, PT, PT, UP0, 0x80, 0x8 ;  /* 0x000000000008781c */ /* 0x000fe20003f0f008 */
[--C-:B------:R-:W-:Y:S02]  /*5db0*/  HADD2.F32 R46, -RZ, R12.reuse.H0_H0 ;  /* 0x2000000cff2e7230 */ /* 0x100fe40000004100 */
[----:B------:R-:W-:Y:S01]  /*5dc0*/  FFMA.FTZ R48, R41, R48, R31 ;  /* 0x0000003029307223 */ /* 0x000fe2000001001f */
[----:B------:R-:W5:Y:S01]  /*5dd0*/  LDG.E.128 R20, desc[UR36][R20.64] ;  /* 0x0000002414147981 */ /* 0x000f62000c1e1d00 */
[----:B------:R-:W-:Y:S02]  /*5de0*/  HADD2.F32 R12, -RZ, R12.H1_H1 ;  /* 0x3000000cff0c7230 */ /* 0x000fe40000004100 */
[----:B------:R-:W-:Y:S02]  /*5df0*/  VIADD R49, R47, 0x400 ;  /* 0x000004002f317836 */ /* 0x000fe40000000000 */
[C---:B------:R-:W-:Y:S01]  /*5e00*/  FFMA.FTZ R46, R41.reuse, R46, R28 ;  /* 0x0000002e292e7223 */ /* 0x040fe2000001001c */
[----:B------:R-:W-:Y:S01]  /*5e10*/  FFMA.FTZ R12, R41, R12, R29 ;  /* 0x0000000c290c7223 */ /* 0x000fe2000001001d */
[----:B------:R-:W-:-:S02]  /*5e20*/  IMAD.WIDE.U32 R34, R49, 0x2, R44 ;  /* 0x0000000231227825 */ /* 0x000fc400078e002c */
[----:B------:R-:W-:Y:S05]  /*5e30*/  @P0 BRA `(.L_x_682) ;  /* 0x0000000000480947 */ /* 0x000fea0003800000 */
[----:B------:R-:W-:Y:S01]  /*5e40*/  VOTEU.ANY UP0, P5 ;  /* 0x0000000000ff7886 */ /* 0x000fe20002800100 */
[----:B------:R-:W-:Y:S01]  /*5e50*/  PLOP3.LUT P1, PT, PT, PT, UP0, 0x80, 0x8 ;  /* 0x000000000008781c */ /* 0x000fe20003f2f008 */
[----:B------:R-:W1:-:S12]  /*5e60*/  LDS.128 R28, [R0+UR5] ;  /* 0x00000005001c7984 */ /* 0x000e580008000c00 */
[----:B----4-:R-:W2:Y:S01]  /*5e70*/  @P1 LDG.E.128 R24, desc[UR36][R50.64] ;  /* 0x0000002432181981 */ /* 0x010ea2000c1e1d00 */
        /* <DEDUP_REMOVED lines=14> */
.L_x_682:
[----:B-1--4-:R1:W5:Y:S01]  /*5f60*/  LDG.E.128 R24, desc[UR36][R34.64] ;  /* 0x0000002422187981 */ /* 0x012362000c1e1d00 */
[----:B------:R-:W-:Y:S01]  /*5f70*/  IADD3 R47, PT, PT, R47, 0x600, RZ ;  /* 0x000006002f2f7810 */ /* 0x000fe20007ffe0ff */
[----:B------:R-:W-:Y:S06]  /*5f80*/  @P0 BRA `(.L_x_683) ;  /* 0x0000000000480947 */ /* 0x000fec0003800000 */
[----:B------:R-:W-:Y:S01]  /*5f90*/  VOTEU.ANY UP0, P5 ;  /* 0x0000000000ff7886 */ /* 0x000fe20002800100 */
[----:B------:R-:W-:Y:S01]  /*5fa0*/  PLOP3.LUT P1, PT, PT, PT, UP0, 0x80, 0x8 ;  /* 0x000000000008781c */ /* 0x000fe20003f2f008 */
[----:B-1----:R-:W1:-:S12]  /*5fb0*/  LDS.128 R32, [R0+UR5] ;  /* 0x0000000500207984 */ /* 0x002e580008000c00 */
[----:B------:R-:W2:Y:S01]  /*5fc0*/  @P1 LDG.E.128 R28, desc[UR36][R50.64] ;  /* 0x00000024321c1981 */ /* 0x000ea2000c1e1d00 */
[----:B------:R-:W-:Y:S02]  /*5fd0*/  PLOP3.LUT P1, PT, PT, PT, UP0, 0x80, 0x8 ;  /* 0x000000000008781c */ /* 0x000fe40003f2f008 */
[----:B------:R-:W-:Y:S02]  /*5fe0*/  PLOP3.LUT P2, PT, PT, PT, UP0, 0x80, 0x8 ;  /* 0x000000000008781c */ /* 0x000fe40003f4f008 */
[----:B------:R-:W-:Y:S02]  /*5ff0*/  PLOP3.LUT P3, PT, PT, PT, UP0, 0x80, 0x8 ;  /* 0x000000000008781c */ /* 0x000fe40003f6f008 */
[----:B------:R-:W-:Y:S01]  /*6000*/  PLOP3.LUT P4, PT, PT, PT, UP0, 0x80, 0x8 ;  /* 0x000000000008781c */ /* 0x000fe20003f8f008 */
[----:B-1---5:R-:W-:Y:S02]  /*6010*/  HADD2 R24, R24, R32 ;  /* 0x0000002018187230 */ /* 0x022fe40000000000 */
        /* <DEDUP_REMOVED lines=9> */
.L_x_683:
[----:B--2---:R-:W-:Y:S01]  /*60b0*/  IMAD.WIDE.U32 R28, R47, 0x2, R44 ;  /* 0x000000022f1c7825 */ /* 0x004fe200078e002c */
[----:B------:R-:W2:Y:S05]  /*60c0*/  LDS.U16 R33, [R39+0x10] ;  /* 0x0000100027217984 */ /* 0x000eaa0000000400 */
[----:B------:R-:W5:Y:S01]  /*60d0*/  LDG.E.128 R28, desc[UR36][R28.64] ;  /* 0x000000241c1c7981 */ /* 0x000f62000c1e1d00 */
[--C-:B------:R-:W-:Y:S02]  /*60e0*/  HADD2.F32 R32, -RZ, R14.reuse.H0_H0 ;  /* 0x2000000eff207230 */ /* 0x100fe40000004100 */
[----:B------:R-:W-:Y:S02]  /*60f0*/  HADD2.F32 R14, -RZ, R14.H1_H1 ;  /* 0x3000000eff0e7230 */ /* 0x000fe40000004100 */
[----:B-1---5:R-:W-:-:S02]  /*6100*/  HADD2.F32 R35, -RZ, R22.H1_H1 ;  /* 0x30000016ff237230 */ /* 0x022fc40000004100 */
[C---:B------:R-:W-:Y:S01]  /*6110*/  FFMA.FTZ R6, R41.reuse, R32, R6 ;  /* 0x0000002029067223 */ /* 0x040fe20000010006 */
[--C-:B------:R-:W-:Y:S02]  /*6120*/  HADD2.F32 R32, -RZ, R15.reuse.H0_H0 ;  /* 0x2000000fff207230 */ /* 0x100fe40000004100 */
[C---:B------:R-:W-:Y:S02]  /*6130*/  FFMA.FTZ R14, R41.reuse, R14, R5 ;  /* 0x0000000e290e7223 */ /* 0x040fe40000010005 */
[----:B------:R-:W1:Y:S01]  /*6140*/  LDS.U16 R5, [R39+0x20] ;  /* 0x0000200027057984 */ /* 0x000e620000000400 */
[----:B------:R-:W-:Y:S01]  /*6150*/  FFMA.FTZ R4, R41, R32, R4 ;  /* 0x0000002029047223 */ /* 0x000fe20000010004 */
[----:B------:R-:W-:-:S05]  /*6160*/  HADD2.F32 R32, -RZ, R15.H1_H1 ;  /* 0x3000000fff207230 */ /* 0x000fca0000004100 */
[----:B------:R-:W-:Y:S01]  /*6170*/  FFMA.FTZ R3, R41, R32, R3 ;  /* 0x0000002029037223 */ /* 0x000fe20000010003 */
[--C-:B------:R-:W-:Y:S02]  /*6180*/  HADD2.F32 R32, -RZ, R20.reuse.H0_H0 ;  /* 0x20000014ff207230 */ /* 0x100fe40000004100 */
[----:B------:R-:W-:Y:S02]  /*6190*/  HADD2.F32 R41, -RZ, R23.H0_H0 ;  /* 0x20000017ff297230 */ /* 0x000fe40000004100 */
[----:B--2---:R-:W-:Y:S02]  /*61a0*/  HADD2.F32 R15, -RZ, R33.H0_H0 ;  /* 0x20000021ff0f7230 */ /* 0x004fe40000004100 */
[----:B------:R-:W-:Y:S02]  /*61b0*/  HADD2.F32 R33, -RZ, R20.H1_H1 ;  /* 0x30000014ff217230 */ /* 0x000fe40000004100 */
[--C-:B------:R-:W-:Y:S02]  /*61c0*/  HADD2.F32 R20, -RZ, R21.reuse.H0_H0 ;  /* 0x20000015ff147230 */ /* 0x100fe40000004100 */
[----:B------:R-:W-:Y:S01]  /*61d0*/  FFMA.FTZ R46, R15, R32, R46 ;  /* 0x000000200f2e7223 */ /* 0x000fe2000001002e */
[----:B------:R-:W-:-:S02]  /*61e0*/  HADD2.F32 R21, -RZ, R21.H1_H1 ;  /* 0x30000015ff157230 */ /* 0x000fc40000004100 */
[C---:B------:R-:W-:Y:S01]  /*61f0*/  FFMA.FTZ R12, R15.reuse, R33, R12 ;  /* 0x000000210f0c7223 */ /* 0x040fe2000001000c */
[----:B------:R-:W-:Y:S02]  /*6200*/  HADD2.F32 R33, -RZ, R22.H0_H0 ;  /* 0x20000016ff217230 */ /* 0x000fe40000004100 */
[C---:B------:R-:W-:Y:S01]  /*6210*/  FFMA.FTZ R13, R15.reuse, R20, R13 ;  /* 0x000000140f0d7223 */ /* 0x040fe2000001000d */
[----:B------:R-:W-:Y:S02]  /*6220*/  HADD2.F32 R22, -RZ, R23.H1_H1 ;  /* 0x30000017ff167230 */ /* 0x000fe40000004100 */
[C---:B------:R-:W-:Y:S01]  /*6230*/  FFMA.FTZ R48, R15.reuse, R21, R48 ;  /* 0x000000150f307223 */ /* 0x040fe20000010030 */
[C---:B------:R-:W-:Y:S01]  /*6240*/  FFMA.FTZ R14, R15.reuse, R35, R14 ;  /* 0x000000230f0e7223 */ /* 0x040fe2000001000e */
[C---:B------:R-:W-:Y:S01]  /*6250*/  FFMA.FTZ R6, R15.reuse, R33, R6 ;  /* 0x000000210f067223 */ /* 0x040fe20000010006 */
[C---:B------:R-:W-:Y:S01]  /*6260*/  FFMA.FTZ R4, R15.reuse, R41, R4 ;  /* 0x000000290f047223 */ /* 0x040fe20000010004 */
[----:B------:R-:W-:Y:S01]  /*6270*/  FFMA.FTZ R15, R15, R22, R3 ;  /* 0x000000160f0f7223 */ /* 0x000fe20000010003 */
[----:B------:R-:W-:-:S02]  /*6280*/  HADD2.F32 R3, -RZ, R24.H0_H0 ;  /* 0x20000018ff037230 */ /* 0x000fc40000004100 */
[----:B------:R-:W-:Y:S02]  /*6290*/  HADD2.F32 R21, -RZ, R24.H1_H1 ;  /* 0x30000018ff157230 */ /* 0x000fe40000004100 */
[----:B------:R-:W-:Y:S02]  /*62a0*/  HADD2.F32 R24, -RZ, R25.H0_H0 ;  /* 0x20000019ff187230 */ /* 0x000fe40000004100 */
[----:B-1----:R-:W-:Y:S02]  /*62b0*/  HADD2.F32 R5, -RZ, R5.H0_H0 ;  /* 0x20000005ff057230 */ /* 0x002fe40000004100 */
[----:B------:R-:W-:Y:S02]  /*62c0*/  HADD2.F32 R25, -RZ, R25.H1_H1 ;  /* 0x30000019ff197230 */ /* 0x000fe40000004100 */
[--C-:B------:R-:W-:Y:S02]  /*62d0*/  HADD2.F32 R23, -RZ, R26.reuse.H0_H0 ;  /* 0x2000001aff177230 */ /* 0x100fe40000004100 */
[----:B------:R-:W-:Y:S01]  /*62e0*/  FFMA.FTZ R46, R5, R3, R46 ;  /* 0x00000003052e7223 */ /* 0x000fe2000001002e */
[----:B------:R-:W-:-:S02]  /*62f0*/  HADD2.F32 R33, -RZ, R26.H1_H1 ;  /* 0x3000001aff217230 */ /* 0x000fc40000004100 */
[C---:B------:R-:W-:Y:S01]  /*6300*/  FFMA.FTZ R48, R5.reuse, R25, R48 ;  /* 0x0000001905307223 */ /* 0x040fe20000010030 */
[--C-:B------:R-:W-:Y:S02]  /*6310*/  HADD2.F32 R35, -RZ, R27.reuse.H0_H0 ;  /* 0x2000001bff237230 */ /* 0x100fe40000004100 */
[C---:B------:R-:W-:Y:S01]  /*6320*/  FFMA.FTZ R3, R5.reuse, R21, R12 ;  /* 0x0000001505037223 */ /* 0x040fe2000001000c */
[----:B------:R-:W-:Y:S02]  /*6330*/  HADD2.F32 R20, -RZ, R27.H1_H1 ;  /* 0x3000001bff147230 */ /* 0x000fe40000004100 */
        /* <DEDUP_REMOVED lines=8> */
[----:B------:R-:W1:-:S12]  /*63c0*/  LDS.128 R20, [R0+UR5] ;  /* 0x0000000500147984 */ /* 0x000e580008000c00 */
[----:B------:R-:W2:Y:S01]  /*63d0*/  @P1 LDG.E.128 R12, desc[UR36][R50.64] ;  /* 0x00000024320c1981 */ /* 0x000ea2000c1e1d00 */
[----:B------:R-:W-:Y:S01]  /*63e0*/  PLOP3.LUT P1, PT, PT, PT, UP0, 0x80, 0x8 ;  /* 0x000000000008781c */ /* 0x000fe20003f2f008 */
[----:B------:R-:W-:Y:S01]  /*63f0*/  IMAD.WIDE.U32 R4, R47, 0x2, R42 ;  /* 0x000000022f047825 */ /* 0x000fe200078e002a */
[----:B------:R-:W-:Y:S02]  /*6400*/  PLOP3.LUT P2, PT, PT, PT, UP0, 0x80, 0x8 ;  /* 0x000000000008781c */ /* 0x000fe40003f4f008 */
[----:B------:R-:W-:Y:S02]  /*6410*/  PLOP3.LUT P3, PT, PT, PT, UP0, 0x80, 0x8 ;  /* 0x000000000008781c */ /* 0x000fe40003f6f008 */
[----:B------:R-:W-:Y:S01]  /*6420*/  PLOP3.LUT P4, PT, PT, PT, UP0, 0x80, 0x8 ;  /* 0x000000000008781c */ /* 0x000fe20003f8f008 */
[----:B-1----:R-:W-:Y:S02]  /*6430*/  HFMA2 R28, R28, 1, 1, R20 ;  /* 0x3c003c001c1c7831 */ /* 0x002fe40000000014 */
        /* <DEDUP_REMOVED lines=8> */
.L_x_684:
[----:B------:R-:W2:Y:S01]  /*64c0*/  LDS.U16 R39, [R39+0x30] ;  /* 0x0000300027277984 */ /* 0x000ea20000000400 */
[----:B------:R-:W-:Y:S01]  /*64d0*/  IADD3 R38, PT, PT, R38, 0x20, RZ ;  /* 0x0000002026267810 */ /* 0x000fe20007ffe0ff */
[--C-:B-1----:R-:W-:Y:S02]  /*64e0*/  HADD2.F32 R4, -RZ, R28.reuse.H0_H0 ;  /* 0x2000001cff047230 */ /* 0x102fe40000004100 */
[----:B------:R-:W-:Y:S01]  /*64f0*/  HADD2.F32 R12, -RZ, R28.H1_H1 ;  /* 0x3000001cff0c7230 */ /* 0x000fe20000004100 */
[----:B------:R-:W-:Y:S01]  /*6500*/  ISETP.GE.AND P1, PT, R38, R40, PT ;  /* 0x000000282600720c */ /* 0x000fe20003f26270 */
[--C-:B------:R-:W-:Y:S02]  /*6510*/  HADD2.F32 R5, -RZ, R29.reuse.H0_H0 ;  /* 0x2000001dff057230 */ /* 0x100fe40000004100 */
        /* <DEDUP_REMOVED lines=15> */
.L_x_675:
[----:B------:R-:W-:Y:S05]  /*6610*/  BSYNC.RECONVERGENT B0 ;  /* 0x0000000000007941 */ /* 0x000fea0003800200 */
.L_x_674:
[----:B------:R-:W-:Y:S01]  /*6620*/  ISETP.GE.AND P0, PT, R37, UR12, PT ;  /* 0x0000000c25007c0c */ /* 0x000fe2000bf06270 */
[----:B------:R-:W1:Y:S01]  /*6630*/  LDCU UR8, c[0x0][0x40c] ;  /* 0x00008180ff0877ac */ /* 0x000e620008000800 */
[----:B------:R-:W-:Y:S11]  /*6640*/  BSSY.RECONVERGENT B0, `(.L_x_686) ;  /* 0x00000f3000007945 */ /* 0x000ff60003800200 */
[----:B------:R-:W-:Y:S05]  /*6650*/  @P0 BRA `(.L_x_687) ;  /* 0x0000000c00c40947 */ /* 0x000fea0003800000 */
[----:B------:R-:W2:Y:S01]  /*6660*/  LDCU UR6, c[0x0][0x3f8] ;  /* 0x00007f00ff0677ac */ /* 0x000ea20008000800 */
[----:B------:R-:W-:Y:S01]  /*6670*/  VIADD R34, R37, 0x8 ;  /* 0x0000000825227836 */ /* 0x000fe20000000000 */
[----:B------:R-:W3:Y:S01]  /*6680*/  LDC.64 R32, c[0x0][0x458] ;  /* 0x00011600ff207b82 */ /* 0x000ee20000000a00 */
[----:B------:R-:W-:Y:S01]  /*6690*/  BSSY.RECONVERGENT B1, `(.L_x_688) ;  /* 0x0000053000017945 */ /* 0x000fe20003800200 */
[----:B------:R-:W-:Y:S01]  /*66a0*/  ULOP3.LUT UR7, URZ, UR9, URZ, 0x33, !UPT ;  /* 0x00000009ff077292 */ /* 0x000fe2000f8e33ff */
[----:B------:R-:W-:Y:S01]  /*66b0*/  IMAD.MOV.U32 R12, RZ, RZ, R37 ;  /* 0x000000ffff0c7224 */ /* 0x000fe200078e0025 */
[----:B------:R-:W-:-:S04]  /*66c0*/  VIMNMX R35, PT, PT, R34, UR12, !PT ;  /* 0x0000000c22237c48 */ /* 0x000fc8000ffe0100 */
[----:B------:R-:W-:-:S04]  /*66d0*/  IADD3 R35, PT, PT, -R36, UR7, R35 ;  /* 0x0000000724237c10 */ /* 0x000fc8000fffe123 */
[----:B------:R-:W-:Y:S01]  /*66e0*/  LOP3.LUT P0, RZ, R35, 0x8, RZ, 0xc0, !PT ;  /* 0x0000000823ff7812 */ /* 0x000fe2000780c0ff */
[----:B--2---:R-:W-:-:S06]  /*66f0*/  UIMAD UR6, UR38, UR6, UR45 ;  /* 0x00000006260672a4 */ /* 0x004fcc000f8e022d */
[----:B------:R-:W-:-:S04]  /*6700*/  MOV R13, UR6 ;  /* 0x00000006000d7c02 */ /* 0x000fc80008000f00 */
[----:B------:R-:W-:-:S05]  /*6710*/  LEA R13, R13, R18, 0x6 ;  /* 0x000000120d0d7211 */ /* 0x000fca00078e30ff */
[----:B---3--:R-:W-:Y:S01]  /*6720*/  IMAD.WIDE R32, R13, 0x2, R32 ;  /* 0x000000020d207825 */ /* 0x008fe200078e0220 */
[----:B------:R-:W-:Y:S06]  /*6730*/  @P0 BRA `(.L_x_689) ;  /* 0x0000000400200947 */ /* 0x000fec0003800000 */
[----:B------:R-:W2:Y:S01]  /*6740*/  LDC R14, c[0x0][0x3f4] ;  /* 0x0000fd00ff0e7b82 */ /* 0x000ea20000000800 */
[----:B------:R-:W-:Y:S02]  /*6750*/  MOV R12, R34 ;  /* 0x00000022000c7202 */ /* 0x000fe40000000f00 */
[----:B--2---:R-:W-:-:S13]  /*6760*/  ISETP.GE.AND P0, PT, R37, R14, PT ;  /* 0x0000000e2500720c */ /* 0x004fda0003f06270 */
[----:B------:R-:W-:Y:S05]  /*6770*/  @!P0 BRA `(.L_x_689) ;  /* 0x0000000400108947 */ /* 0x000fea0003800000 */
[----:B------:R-:W-:Y:S01]  /*6780*/  IABS R15, R14 ;  /* 0x0000000e000f7213 */ /* 0x000fe20000000000 */
[----:B------:R-:W2:Y:S01]  /*6790*/  LDCU UR6, c[0x0][0x40c] ;  /* 0x00008180ff0677ac */ /* 0x000ea20008000800 */
[----:B------:R-:W-:Y:S02]  /*67a0*/  IABS R22, R37 ;  /* 0x0000002500167213 */ /* 0x000fe40000000000 */
[----:B------:R-:W3:Y:S01]  /*67b0*/  I2F.RP R20, R15 ;  /* 0x0000000f00147306 */ /* 0x000ee20000209400 */
[----:B------:R-:W-:Y:S02]  /*67c0*/  ISETP.GE.AND P1, PT, R37, RZ, PT ;  /* 0x000000ff2500720c */ /* 0x000fe40003f26270 */
[----:B------:R-:W-:-:S05]  /*67d0*/  ISETP.NE.AND P2, PT, R14, RZ, PT ;  /* 0x000000ff0e00720c */ /* 0x000fca0003f45270 */
[----:B---3--:R-:W3:Y:S02]  /*67e0*/  MUFU.RCP R20, R20 ;  /* 0x0000001400147308 */ /* 0x008ee40000001000 */
[----:B---3--:R-:W-:-:S06]  /*67f0*/  IADD3 R21, PT, PT, R20, 0xffffffe, RZ ;  /* 0x0ffffffe14157810 */ /* 0x008fcc0007ffe0ff */
[----:B------:R-:W3:Y:S02]  /*6800*/  F2I.FTZ.U32.TRUNC.NTZ R13, R21 ;  /* 0x00000015000d7305 */ /* 0x000ee4000021f000 */
[----:B---3--:R-:W-:-:S04]  /*6810*/  IMAD.MOV R12, RZ, RZ, -R13 ;  /* 0x000000ffff0c7224 */ /* 0x008fc800078e0a0d */
        /* <DEDUP_REMOVED lines=16> */
[----:B------:R-:W-:Y:S01]  /*6920*/  LEA R20, R36, R7, 0x1 ;  /* 0x0000000724147211 */ /* 0x000fe200078e08ff */
[----:B--2---:R-:W-:-:S05]  /*6930*/  UISETP.NE.AND UP0, UPT, UR6, URZ, UPT ;  /* 0x000000ff0600728c */ /* 0x004fca000bf05270 */
[----:B------:R-:W2:Y:S02]  /*6940*/  LDS.U16 R20, [R20] ;  /* 0x0000000014147984 */ /* 0x000ea40000000400 */
[----:B--2---:R-:W-:Y:S02]  /*6950*/  HADD2.F32 R39, -RZ, R20.H0_H0 ;  /* 0x20000014ff277230 */ /* 0x004fe40000004100 */
[----:B------:R-:W-:Y:S05]  /*6960*/  BRA.U UP0, `(.L_x_690) ;  /* 0x0000000100507547 */ /* 0x000fea000b800000 */
[----:B------:R-:W-:Y:S01]  /*6970*/  ISETP.NE.AND P3, PT, R16, RZ, PT ;  /* 0x000000ff1000720c */ /* 0x000fe20003f65270 */
[----:B----4-:R-:W2:-:S12]  /*6980*/  LDS.128 R24, [R0+UR5] ;  /* 0x0000000500187984 */ /* 0x010e980008000c00 */
[----:B------:R-:W-:Y:S01]  /*6990*/  VOTEU.ANY UP0, P3 ;  /* 0x0000000000ff7886 */ /* 0x000fe20001800100 */
[----:B------:R-:W-:-:S13]  /*69a0*/  PLOP3.LUT P0, PT, PT, PT, UP0, 0x80, 0x8 ;  /* 0x000000000008781c */ /* 0x000fda0003f0f008 */
[----:B------:R-:W3:Y:S01]  /*69b0*/  @P0 LDG.E.128 R20, desc[UR36][R32.64] ;  /* 0x0000002420140981 */ /* 0x000ee2000c1e1d00 */
[----:B------:R-:W-:Y:S01]  /*69c0*/  PLOP3.LUT P0, PT, PT, PT, UP0, 0x80, 0x8 ;  /* 0x000000000008781c */ /* 0x000fe20003f0f008 */
[----:B------:R-:W-:Y:S01]  /*69d0*/  IMAD.SHL.U32 R37, R37, 0x40, RZ ;  /* 0x0000004025257824 */ /* 0x000fe200078e00ff */
[----:B------:R-:W-:Y:S02]  /*69e0*/  PLOP3.LUT P1, PT, PT, PT, UP0, 0x80, 0x8 ;  /* 0x000000000008781c */ /* 0x000fe40003f2f008 */
[----:B------:R-:W-:Y:S02]  /*69f0*/  PLOP3.LUT P2, PT, PT, PT, UP0, 0x80, 0x8 ;  /* 0x000000000008781c */ /* 0x000fe40003f4f008 */
[----:B------:R-:W-:Y:S01]  /*6a00*/  PLOP3.LUT P3, PT, PT, PT, UP0, 0x80, 0x8 ;  /* 0x000000000008781c */ /* 0x000fe20003f6f008 */
[----:B--2--5:R-:W-:Y:S02]  /*6a10*/  HFMA2 R12, R12, 1, 1, R24 ;  /* 0x3c003c000c0c7831 */ /* 0x024fe40000000018 */
[----:B------:R-:W-:-:S02]  /*6a20*/  HADD2 R13, R13, R25 ;  /* 0x000000190d0d7230 */ /* 0x000fc40000000000 */
[----:B------:R-:W-:Y:S02]  /*6a30*/  HFMA2 R14, R14, 1, 1, R26 ;  /* 0x3c003c000e0e7831 */ /* 0x000fe4000000001a */
[----:B------:R-:W-:Y:S02]  /*6a40*/  HADD2 R15, R15, R27 ;  /* 0x0000001b0f0f7230 */ /* 0x000fe40000000000 */
[----:B---3--:R-:W-:Y:S02]  /*6a50*/  @P0 HMUL2 R12, R12, R20 ;  /* 0x000000140c0c0232 */ /* 0x008fe40000000000 */
[----:B------:R-:W-:Y:S02]  /*6a60*/  @P1 HFMA2 R13, R13, R21, -RZ ;  /* 0x000000150d0d1231 */ /* 0x000fe400001000ff */
[----:B------:R-:W-:Y:S02]  /*6a70*/  @P2 HMUL2 R14, R14, R22 ;  /* 0x000000160e0e2232 */ /* 0x000fe40000000000 */
[----:B------:R-:W-:-:S02]  /*6a80*/  @P3 HFMA2 R15, R15, R23, -RZ ;  /* 0x000000170f0f3231 */ /* 0x000fc400001000ff */
[----:B------:R-:W-:-:S05]  /*6a90*/  IMAD.WIDE.U32 R20, R37, 0x2, R42 ;  /* 0x0000000225147825 */ /* 0x000fca00078e002a */
[----:B------:R2:W-:Y:S02]  /*6aa0*/  STG.E.128 desc[UR36][R20.64], R12 ;  /* 0x0000000c14007986 */ /* 0x0005e4000c101d24 */
.L_x_690:
[--C-:B--2--5:R-:W-:Y:S02]  /*6ab0*/  HADD2.F32 R20, -RZ, R12.reuse.H0_H0 ;  /* 0x2000000cff147230 */ /* 0x124fe40000004100 */
[--C-:B------:R-:W-:Y:S02]  /*6ac0*/  HADD2.F32 R21, -RZ, R13.reuse.H0_H0 ;  /* 0x2000000dff157230 */ /* 0x100fe40000004100 */
        /* <DEDUP_REMOVED lines=10> */
[----:B----4-:R-:W-:Y:S02]  /*6b70*/  HADD2.F32 R24, -RZ, R15.H1_H1 ;  /* 0x3000000fff187230 */ /* 0x010fe40000004100 */
[C---:B------:R-:W-:Y:S01]  /*6b80*/  FFMA.FTZ R5, R39.reuse, R14, R5 ;  /* 0x0000000e27057223 */ /* 0x040fe20000010005 */
[----:B------:R-:W-:Y:S01]  /*6b90*/  MOV R12, R34 ;  /* 0x00000022000c7202 */ /* 0x000fe20000000f00 */
[C---:B------:R-:W-:Y:S01]  /*6ba0*/  FFMA.FTZ R4, R39.reuse, R23, R4 ;  /* 0x0000001727047223 */ /* 0x040fe20000010004 */
[----:B------:R-:W-:-:S07]  /*6bb0*/  FFMA.FTZ R3, R39, R24, R3 ;  /* 0x0000001827037223 */ /* 0x000fce0000010003 */
.L_x_689:
[----:B-1----:R-:W-:Y:S05]  /*6bc0*/  BSYNC.RECONVERGENT B1 ;  /* 0x0000000000017941 */ /* 0x002fea0003800200 */
.L_x_688:
[----:B------:R-:W-:-:S13]  /*6bd0*/  ISETP.GE.U32.AND P0, PT, R35, 0x8, PT ;  /* 0x000000082300780c */ /* 0x000fda0003f06070 */
[----:B------:R-:W-:Y:S05]  /*6be0*/  @!P0 BRA `(.L_x_687) ;  /* 0x0000000800608947 */ /* 0x000fea0003800000 */
[C---:B------:R-:W-:Y:S01]  /*6bf0*/  LEA R19, R12.reuse, R19, 0x1 ;  /* 0x000000130c137211 */ /* 0x040fe200078e08ff */
[----:B------:R-:W-:Y:S01]  /*6c00*/  IMAD.U32 R34, RZ, RZ, UR9 ;  /* 0x00000009ff227e24 */ /* 0x000fe2000f8e00ff */
[----:B------:R-:W-:Y:S01]  /*6c10*/  MOV R13, UR4 ;  /* 0x00000004000d7c02 */ /* 0x000fe20008000f00 */
[----:B------:R-:W-:Y:S02]  /*6c20*/  IMAD.SHL.U32 R35, R12, 0x40, RZ ;  /* 0x000000400c237824 */ /* 0x000fe400078e00ff */
[----:B------:R-:W-:Y:S01]  /*6c30*/  IMAD R34, R34, -0x2, R19 ;  /* 0xfffffffe22227824 */ /* 0x000fe200078e0213 */
[----:B------:R-:W-:-:S04]  /*6c40*/  IADD3 R19, PT, PT, R12, 0x8, RZ ;  /* 0x000000080c137810 */ /* 0x000fc80007ffe0ff */
[----:B------:R-:W-:-:S07]  /*6c50*/  IADD3 R34, PT, PT, R34, 0x10, R13 ;  /* 0x0000001022227810 */ /* 0x000fce0007ffe00d */
.L_x_697:
[----:B------:R-:W1:Y:S01]  /*6c60*/  LDC R38, c[0x0][0x3f4] ;  /* 0x0000fd00ff267b82 */ /* 0x000e620000000800 */
[----:B------:R-:W-:Y:S01]  /*6c70*/  IADD3 R15, PT, PT, R19, -0x8, RZ ;  /* 0xfffffff8130f7810 */ /* 0x000fe20007ffe0ff */
[----:B------:R-:W-:Y:S03]  /*6c80*/  BSSY.RECONVERGENT B1, `(.L_x_691) ;  /* 0x0000043000017945 */ /* 0x000fe60003800200 */
[----:B-1----:R-:W-:-:S13]  /*6c90*/  ISETP.GE.AND P0, PT, R15, R38, PT ;  /* 0x000000260f00720c */ /* 0x002fda0003f06270 */
[----:B------:R-:W-:Y:S05]  /*6ca0*/  @!P0 BRA `(.L_x_692) ;  /* 0x0000000400008947 */ /* 0x000fea0003800000 */
[----:B------:R-:W-:Y:S02]  /*6cb0*/  IABS R21, R38 ;  /* 0x0000002600157213 */ /* 0x000fe40000000000 */
[----:B------:R-:W-:Y:S02]  /*6cc0*/  IABS R22, R15 ;  /* 0x0000000f00167213 */ /* 0x000fe40000000000 */
[----:B------:R-:W1:Y:S01]  /*6cd0*/  I2F.RP R14, R21 ;  /* 0x00000015000e7306 */ /* 0x000e620000209400 */
[----:B------:R-:W-:Y:S02]  /*6ce0*/  ISETP.GE.AND P1, PT, R15, RZ, PT ;  /* 0x000000ff0f00720c */ /* 0x000fe40003f26270 */
[----:B------:R-:W-:-:S05]  /*6cf0*/  ISETP.NE.AND P2, PT, R38, RZ, PT ;  /* 0x000000ff2600720c */ /* 0x000fca0003f45270 */
[----:B-1----:R-:W1:Y:S02]  /*6d00*/  MUFU.RCP R14, R14 ;  /* 0x0000000e000e7308 */ /* 0x002e640000001000 */
[----:B-1----:R-:W-:-:S06]  /*6d10*/  IADD3 R20, PT, PT, R14, 0xffffffe, RZ ;  /* 0x0ffffffe0e147810 */ /* 0x002fcc0007ffe0ff */
[----:B------:R1:W2:Y:S02]  /*6d20*/  F2I.FTZ.U32.TRUNC.NTZ R13, R20 ;  /* 0x00000014000d7305 */ /* 0x0002a4000021f000 */
[----:B-1----:R-:W1:Y:S01]  /*6d30*/  LDS.U16 R20, [R34+-0x10] ;  /* 0xfffff00022147984 */ /* 0x002e620000000400 */
[----:B--2---:R-:W-:-:S04]  /*6d40*/  IMAD.MOV R12, RZ, RZ, -R13 ;  /* 0x000000ffff0c7224 */ /* 0x004fc800078e0a0d */
[----:B------:R-:W-:Y:S01]  /*6d50*/  IMAD R23, R12, R21, RZ ;  /* 0x000000150c177224 */ /* 0x000fe200078e02ff */
[----:B------:R-:W-:-:S05]  /*6d60*/  MOV R12, RZ ;  /* 0x000000ff000c7202 */ /* 0x000fca0000000f00 */
        /* <DEDUP_REMOVED lines=36> */
.L_x_693:
[--C-:B-1---5:R-:W-:Y:S02]  /*6fb0*/  HADD2.F32 R21, -RZ, R13.reuse.H0_H0 ;  /* 0x2000000dff157230 */ /* 0x122fe40000004100 */
        /* <DEDUP_REMOVED lines=12> */
[C---:B------:R-:W-:Y:S01]  /*7080*/  FFMA.FTZ R5, R37.reuse, R14, R5 ;  /* 0x0000000e25057223 */ /* 0x040fe20000010005 */
[----:B------:R-:W-:-:S02]  /*7090*/  FFMA.FTZ R4, R37, R23, R4 ;  /* 0x0000001725047223 */ /* 0x000fc40000010004 */
[----:B------:R-:W-:-:S07]  /*70a0*/  FFMA.FTZ R3, R37, R24, R3 ;  /* 0x0000001825037223 */ /* 0x000fce0000010003 */
.L_x_692:
[----:B------:R-:W-:Y:S05]  /*70b0*/  BSYNC.RECONVERGENT B1 ;  /* 0x0000000000017941 */ /* 0x000fea0003800200 */
.L_x_691:
[----:B------:R-:W-:Y:S01]  /*70c0*/  ISETP.GE.AND P0, PT, R19, R38, PT ;  /* 0x000000261300720c */ /* 0x000fe20003f06270 */
[----:B------:R-:W-:-:S12]  /*70d0*/  BSSY.RECONVERGENT B1, `(.L_x_694) ;  /* 0x0000043000017945 */ /* 0x000fd80003800200 */
        /* <DEDUP_REMOVED lines=9> */
[----:B-1----:R-:W1:Y:S01]  /*7170*/  LDS.U16 R20, [R34] ;  /* 0x0000000022147984 */ /* 0x002e620000000400 */
        /* <DEDUP_REMOVED lines=29> */
[----:B-1---5:R-:W-:Y:S02]  /*7350*/  HADD2 R13, R13, R25 ;  /* 0x000000190d0d7230 */ /* 0x022fe40000000000 */
        /* <DEDUP_REMOVED lines=10> */
.L_x_696:
        /* <DEDUP_REMOVED lines=16> */
.L_x_695:
[----:B------:R-:W-:Y:S05]  /*7500*/  BSYNC.RECONVERGENT B1 ;  /* 0x0000000000017941 */ /* 0x000fea0003800200 */
.L_x_694:
[C---:B------:R-:W-:Y:S01]  /*7510*/  VIADD R12, R19.reuse, 0x8 ;  /* 0x00000008130c7836 */ /* 0x040fe20000000000 */
[----:B------:R-:W-:Y:S01]  /*7520*/  IADD3 R19, PT, PT, R19, 0x10, RZ ;  /* 0x0000001013137810 */ /* 0x000fe20007ffe0ff */
[----:B------:R-:W-:Y:S01]  /*7530*/  VIADD R34, R34, 0x20 ;  /* 0x0000002022227836 */ /* 0x000fe20000000000 */
[----:B------:R-:W-:Y:S02]  /*7540*/  IADD3 R35, PT, PT, R35, 0x400, RZ ;  /* 0x0000040023237810 */ /* 0x000fe40007ffe0ff */
[----:B------:R-:W-:-:S13]  /*7550*/  ISETP.GE.AND P0, PT, R12, UR12, PT ;  /* 0x0000000c0c007c0c */ /* 0x000fda000bf06270 */
[----:B------:R-:W-:Y:S05]  /*7560*/  @!P0 BRA `(.L_x_697) ;  /* 0xfffffff400bc8947 */ /* 0x000fea000383ffff */
.L_x_687:
[----:B-1----:R-:W-:Y:S05]  /*7570*/  BSYNC.RECONVERGENT B0 ;  /* 0x0000000000007941 */ /* 0x002fea0003800200 */
.L_x_686:
        /* <DEDUP_REMOVED lines=8> */
[----:B0-----:R-:W-:-:S05]  /*7600*/  IMAD.U32 R0, RZ, RZ, UR5 ;  /* 0x00000005ff007e24 */ /* 0x001fca000f8e00ff */
        /* <DEDUP_REMOVED lines=31> */
.L_x_700:
        /* <DEDUP_REMOVED lines=16> */
.L_x_699:
[----:B------:R-:W-:Y:S05]  /*7900*/  BSYNC.RECONVERGENT B0 ;  /* 0x0000000000007941 */ /* 0x000fea0003800200 */
.L_x_698:
[C---:B0-----:R-:W-:Y:S01]  /*7910*/  LOP3.LUT R0, R2.reuse, 0x3e0, RZ, 0xc0, !PT ;  /* 0x000003e002007812 */ /* 0x041fe200078ec0ff */
[----:B------:R-:W-:Y:S01]  /*7920*/  BAR.SYNC.DEFER_BLOCKING 0x0 ;  /* 0x0000000000007b1d */ /* 0x000fe20000010000 */
[----:B------:R-:W-:Y:S02]  /*7930*/  LOP3.LUT R7, R2, 0x3f0, RZ, 0xc0, !PT ;  /* 0x000003f002077812 */ /* 0x000fe400078ec0ff */
[----:B------:R-:W-:Y:S02]  /*7940*/  ISETP.NE.AND P0, PT, R0, 0x20, PT ;  /* 0x000000200000780c */ /* 0x000fe40003f05270 */
[----:B------:R-:W-:Y:S01]  /*7950*/  ISETP.NE.AND P1, PT, R7, 0x10, PT ;  /* 0x000000100700780c */ /* 0x000fe20003f25270 */
[----:B------:R-:W-:Y:S01]  /*7960*/  BSSY.RECONVERGENT B0, `(.L_x_701) ;  /* 0x000000e000007945 */ /* 0x000fe20003800200 */
[----:B------:R-:W-:Y:S02]  /*7970*/  LOP3.LUT R8, R2, 0x3f8, RZ, 0xc0, !PT ;  /* 0x000003f802087812 */ /* 0x000fe400078ec0ff */
[----:B------:R-:W-:-:S02]  /*7980*/  SHF.L.U32 R7, R18, 0x1, RZ ;  /* 0x0000000112077819 */ /* 0x000fc400000006ff */
[C---:B------:R-:W-:Y:S02]  /*7990*/  ISETP.GT.U32.AND P5, PT, R2.reuse, 0x1f, PT ;  /* 0x0000001f0200780c */ /* 0x040fe40003fa4070 */
[C---:B------:R-:W-:Y:S02]  /*79a0*/  ISETP.GT.U32.AND P2, PT, R2.reuse, 0xf, PT ;  /* 0x0000000f0200780c */ /* 0x040fe40003f44070 */
[----:B------:R-:W-:Y:S02]  /*79b0*/  ISETP.GT.U32.AND P4, PT, R2, 0x7, PT ;  /* 0x000000070200780c */ /* 0x000fe40003f84070 */
        /* <DEDUP_REMOVED lines=8> */
.L_x_702:
[----:B------:R-:W-:Y:S05]  /*7a40*/  BSYNC.RECONVERGENT B0 ;  /* 0x0000000000007941 */ /* 0x000fea0003800200 */
.L_x_701:
[----:B------:R-:W-:Y:S06]  /*7a50*/  BAR.SYNC.DEFER_BLOCKING 0x0 ;  /* 0x0000000000007b1d */ /* 0x000fec0000010000 */
        /* <DEDUP_REMOVED lines=19> */
.L_x_704:
[----:B------:R-:W-:Y:S05]  /*7b90*/  BSYNC.RECONVERGENT B0 ;  /* 0x0000000000007941 */ /* 0x000fea0003800200 */
.L_x_703:
        /* <DEDUP_REMOVED lines=8> */
.L_x_706:
[----:B------:R-:W-:Y:S05]  /*7c20*/  BSYNC.RECONVERGENT B0 ;  /* 0x0000000000007941 */ /* 0x000fea0003800200 */
.L_x_705:
        /* <DEDUP_REMOVED lines=20> */
.L_x_708:
[----:B------:R-:W-:Y:S05]  /*7d70*/  BSYNC.RECONVERGENT B0 ;  /* 0x0000000000007941 */ /* 0x000fea0003800200 */
.L_x_707:
        /* <DEDUP_REMOVED lines=8> */
.L_x_710:
[----:B------:R-:W-:Y:S05]  /*7e00*/  BSYNC.RECONVERGENT B0 ;  /* 0x0000000000007941 */ /* 0x000fea0003800200 */
.L_x_709:
        /* <DEDUP_REMOVED lines=20> */
.L_x_712:
[----:B------:R-:W-:Y:S05]  /*7f50*/  BSYNC.RECONVERGENT B0 ;  /* 0x0000000000007941 */ /* 0x000fea0003800200 */
.L_x_711:
        /* <DEDUP_REMOVED lines=40> */
[----:B------:R-:W0:Y:S01]  /*81e0*/  F2I.S8.NTZ R8, R8 ;  /* 0x0000000800087305 */ /* 0x000e220000202100 */
[----:B------:R-:W-:-:S02]  /*81f0*/  LOP3.LUT R4, R2, 0xff, RZ, 0xc0, !PT ;  /* 0x000000ff02047812 */ /* 0x000fc400078ec0ff */
[----:B------:R-:W-:Y:S02]  /*8200*/  PRMT R3, R3, 0x7710, RZ ;  /* 0x0000771003037816 */ /* 0x000fe400000000ff */
[----:B--2---:R-:W-:Y:S02]  /*8210*/  PRMT R5, R6, 0x8880, RZ ;  /* 0x0000888006057816 */ /* 0x004fe400000000ff */
[----:B------:R-:W-:Y:S02]  /*8220*/  LOP3.LUT R3, R3, 0xff, RZ, 0xc0, !PT ;  /* 0x000000ff03037812 */ /* 0x000fe400078ec0ff */
[----:B------:R-:W-:Y:S02]  /*8230*/  LOP3.LUT R6, R0, 0xff, RZ, 0xc0, !PT ;  /* 0x000000ff00067812 */ /* 0x000fe400078ec0ff */
[----:B------:R-:W-:Y:S01]  /*8240*/  PRMT R0, R5, 0x7710, RZ ;  /* 0x0000771005007816 */ /* 0x000fe200000000ff */
[----:B------:R-:W-:Y:S01]  /*8250*/  IMAD.WIDE.U32 R2, R3, 0x1000000, RZ ;  /* 0x0100000003027825 */ /* 0x000fe200078e00ff */
[----:B0-----:R-:W-:-:S02]  /*8260*/  PRMT R10, R8, 0x8880, RZ ;  /* 0x00008880080a7816 */ /* 0x001fc400000000ff */
[----:B------:R-:W-:Y:S01]  /*8270*/  LOP3.LUT R9, R9, 0xff, R0, 0xf8, !PT ;  /* 0x000000ff09097812 */ /* 0x000fe200078ef800 */
[----:B------:R-:W-:Y:S01]  /*8280*/  IMAD.WIDE.U32 R4, R4, 0x10000, RZ ;  /* 0x0001000004047825 */ /* 0x000fe200078e00ff */
[----:B-1----:R-:W-:Y:S02]  /*8290*/  IADD3 R8, P0, PT, R18, UR4, RZ ;  /* 0x0000000412087c10 */ /* 0x002fe4000ff1e0ff */
[----:B------:R-:W-:Y:S01]  /*82a0*/  PRMT R0, R10, 0x7710, RZ ;  /* 0x000077100a007816 */ /* 0x000fe200000000ff */
[----:B------:R-:W-:Y:S01]  /*82b0*/  IMAD.WIDE.U32 R6, R6, 0x100, RZ ;  /* 0x0000010006067825 */ /* 0x000fe200078e00ff */
[----:B------:R-:W-:Y:S02]  /*82c0*/  LOP3.LUT R3, R5, R9, R3, 0xfe, !PT ;  /* 0x0000000905037212 */ /* 0x000fe400078efe03 */
[----:B------:R-:W-:Y:S02]  /*82d0*/  LEA.HI.X.SX32 R9, R18, UR5, 0x1, P0 ;  /* 0x0000000512097c11 */ /* 0x000fe400080f0eff */
[----:B------:R-:W-:-:S02]  /*82e0*/  LOP3.LUT R11, R6, R2, R4, 0xfe, !PT ;  /* 0x00000002060b7212 */ /* 0x000fc400078efe04 */
[----:B------:R-:W-:Y:S02]  /*82f0*/  LOP3.LUT R3, R3, R7, RZ, 0xfc, !PT ;  /* 0x0000000703037212 */ /* 0x000fe400078efcff */
[----:B------:R-:W-:-:S05]  /*8300*/  LOP3.LUT R2, R11, 0xff, R0, 0xf8, !PT ;  /* 0x000000ff0b027812 */ /* 0x000fca00078ef800 */
[----:B------:R-:W-:Y:S01]  /*8310*/  STG.E.64 desc[UR36][R8.64], R2 ;  /* 0x0000000208007986 */ /* 0x000fe2000c101b24 */
[----:B------:R-:W-:Y:S05]  /*8320*/  EXIT ;  /* 0x000000000000794d */ /* 0x000fea0003800000 */
.L_x_713:
        /* <DEDUP_REMOVED lines=12> */
.L_x_626:
[----:B------:R-:W-:Y:S01]  /*83f0*/  HFMA2 R12, -RZ, RZ, 0, 9.5367431640625e-07 ;  /* 0x00000010ff0c7431 */ /* 0x000fe200000001ff */
[----:B------:R-:W-:Y:S01]  /*8400*/  MOV R11, 0x1f ;  /* 0x0000001f000b7802 */ /* 0x000fe20000000f00 */
[----:B------:R-:W-:-:S07]  /*8410*/  IMAD.MOV.U32 R15, RZ, RZ, -0x1 ;  /* 0xffffffffff0f7424 */ /* 0x000fce00078e00ff */
[----:B0-2---:R-:W-:Y:S05]  /*8420*/  WARPSYNC.COLLECTIVE R15, `(.L_x_714) ;  /* 0x000000000f087348 */ /* 0x005fea0003c00000 */
[----:B------:R1:W3:Y:S02]  /*8430*/  SHFL.BFLY P6, R14, R13, R12, R11 ;  /* 0x0c00000c0d0e7389 */ /* 0x0002e400000c000b */
[----:B0123--:R-:W-:Y:S05]  /*8440*/  ENDCOLLECTIVE ;  /* 0x000000000000791b */ /* 0x00ffea0003800000 */
.L_x_714:
[----:B------:R-:W-:Y:S02]  /*8450*/  HFMA2 R12, -RZ, RZ, 0, 4.76837158203125e-07 ;  /* 0x00000008ff0c7431 */ /* 0x000fe400000001ff */
[----:B------:R-:W-:-:S05]  /*8460*/  FADD.FTZ R3, R13, R14 ;  /* 0x0000000e0d037221 */ /* 0x000fca0000010000 */
[----:B------:R-:W-:-:S07]  /*8470*/  MOV R13, R3 ;  /* 0x00000003000d7202 */ /* 0x000fce0000000f00 */
[----:B------:R-:W-:Y:S05]  /*8480*/  WARPSYNC.COLLECTIVE R15, `(.L_x_715) ;  /* 0x000000000f087348 */ /* 0x000fea0003c00000 */
[----:B------:R0:W1:Y:S02]  /*8490*/  SHFL.BFLY P6, R14, R13, R12, R11 ;  /* 0x0c00000c0d0e7389 */ /* 0x00006400000c000b */
[----:B01----:R-:W-:Y:S05]  /*84a0*/  ENDCOLLECTIVE ;  /* 0x000000000000791b */ /* 0x003fea0003800000 */
.L_x_715:
[----:B------:R-:W-:Y:S01]  /*84b0*/  MOV R12, 0x4 ;  /* 0x00000004000c7802 */ /* 0x000fe20000000f00 */
[----:B------:R-:W-:-:S04]  /*84c0*/  FADD.FTZ R4, R3, R14 ;  /* 0x0000000e03047221 */ /* 0x000fc80000010000 */
[----:B------:R-:W-:-:S07]  /*84d0*/  IMAD.MOV.U32 R13, RZ, RZ, R4 ;  /* 0x000000ffff0d7224 */ /* 0x000fce00078e0004 */
[----:B------:R-:W-:Y:S05]  /*84e0*/  WARPSYNC.COLLECTIVE R15, `(.L_x_716) ;  /* 0x000000000f087348 */ /* 0x000fea0003c00000 */
[----:B------:R0:W1:Y:S02]  /*84f0*/  SHFL.BFLY P6, R14, R13, R12, R11 ;  /* 0x0c00000c0d0e7389 */ /* 0x00006400000c000b */
[----:B01----:R-:W-:Y:S05]  /*8500*/  ENDCOLLECTIVE ;  /* 0x000000000000791b */ /* 0x003fea0003800000 */
.L_x_716:
[----:B------:R-:W-:Y:S02]  /*8510*/  IMAD.MOV.U32 R12, RZ, RZ, 0x2 ;  /* 0x00000002ff0c7424 */ /* 0x000fe400078e00ff */
[----:B------:R-:W-:-:S05]  /*8520*/  FADD.FTZ R5, R4, R14 ;  /* 0x0000000e04057221 */ /* 0x000fca0000010000 */
[----:B------:R-:W-:-:S07]  /*8530*/  MOV R13, R5 ;  /* 0x00000005000d7202 */ /* 0x000fce0000000f00 */
[----:B------:R-:W-:Y:S05]  /*8540*/  WARPSYNC.COLLECTIVE R15, `(.L_x_717) ;  /* 0x000000000f087348 */ /* 0x000fea0003c00000 */
[----:B------:R0:W1:Y:S02]  /*8550*/  SHFL.BFLY P6, R14, R13, R12, R11 ;  /* 0x0c00000c0d0e7389 */ /* 0x00006400000c000b */
[----:B01----:R-:W-:Y:S05]  /*8560*/  ENDCOLLECTIVE ;  /* 0x000000000000791b */ /* 0x003fea0003800000 */
.L_x_717:
[----:B------:R-:W-:Y:S02]  /*8570*/  HFMA2 R12, -RZ, RZ, 0, 5.9604644775390625e-08 ;  /* 0x00000001ff0c7431 */ /* 0x000fe400000001ff */
[----:B------:R-:W-:-:S05]  /*8580*/  FADD.FTZ R6, R5, R14 ;  /* 0x0000000e05067221 */ /* 0x000fca0000010000 */
[----:B------:R-:W-:-:S07]  /*8590*/  MOV R13, R6 ;  /* 0x00000006000d7202 */ /* 0x000fce0000000f00 */
[----:B------:R-:W-:Y:S05]  /*85a0*/  WARPSYNC.COLLECTIVE R15, `(.L_x_718) ;  /* 0x000000000f087348 */ /* 0x000fea0003c00000 */
[----:B------:R0:W1:Y:S02]  /*85b0*/  SHFL.BFLY P6, R14, R13, R12, R11 ;  /* 0x0c00000c0d0e7389 */ /* 0x00006400000c000b */
[----:B01----:R-:W-:Y:S05]  /*85c0*/  ENDCOLLECTIVE ;  /* 0x000000000000791b */ /* 0x003fea0003800000 */
.L_x_718:
[----:B------:R-:W-:Y:S05]  /*85d0*/  BRA `(.L_x_719) ;  /* 0xffffff9400907947 */ /* 0x000fea000383ffff */
.L_x_644:
[----:B------:R-:W-:Y:S01]  /*85e0*/  BSSY B1, `(.L_x_720) ;  /* 0x0000007000017945 */ /* 0x000fe20003800000 */
[----:B------:R-:W-:Y:S01]  /*85f0*/  IMAD.MOV.U32 R12, RZ, RZ, 0x2 ;  /* 0x00000002ff0c7424 */ /* 0x000fe200078e00ff */
[----:B------:R-:W-:Y:S02]  /*8600*/  MOV R11, 0x1f ;  /* 0x0000001f000b7802 */ /* 0x000fe40000000f00 */
[----:B------:R-:W-:-:S07]  /*8610*/  MOV R15, 0xffffffff ;  /* 0xffffffff000f7802 */ /* 0x000fce0000000f00 */
[----:B----4-:R-:W-:Y:S05]  /*8620*/  WARPSYNC.COLLECTIVE R15, `(.L_x_721) ;  /* 0x000000000f087348 */ /* 0x010fea0003c00000 */
[----:B------:R0:W1:Y:S02]  /*8630*/  SHFL.BFLY P6, R14, R13, R12, R11 ;  /* 0x0c00000c0d0e7389 */ /* 0x00006400000c000b */
[----:B01--4-:R-:W-:Y:S05]  /*8640*/  ENDCOLLECTIVE ;  /* 0x000000000000791b */ /* 0x013fea0003800000 */
.L_x_721:
[----:B------:R-:W-:Y:S05]  /*8650*/  BSYNC B1 ;  /* 0x0000000000017941 */ /* 0x000fea0003800000 */
.L_x_720:
[----:B------:R-:W-:Y:S01]  /*8660*/  FADD.FTZ R13, R13, R14 ;  /* 0x0000000e0d0d7221 */ /* 0x000fe20000010000 */
[----:B------:R-:W-:Y:S01]  /*8670*/  IMAD.MOV.U32 R12, RZ, RZ, 0x1 ;  /* 0x00000001ff0c7424 */ /* 0x000fe200078e00ff */
[----:B------:R-:W-:Y:S02]  /*8680*/  MOV R11, 0x1f ;  /* 0x0000001f000b7802 */ /* 0x000fe40000000f00 */
[----:B------:R-:W-:-:S07]  /*8690*/  MOV R15, 0xffffffff ;  /* 0xffffffff000f7802 */ /* 0x000fce0000000f00 */
[----:B------:R-:W-:Y:S05]  /*86a0*/  WARPSYNC.COLLECTIVE R15, `(.L_x_722) ;  /* 0x000000000f087348 */ /* 0x000fea0003c00000 */
[----:B------:R0:W1:Y:S02]  /*86b0*/  SHFL.BFLY P6, R14, R13, R12, R11 ;  /* 0x0c00000c0d0e7389 */ /* 0x00006400000c000b */
[----:B01----:R-:W-:Y:S05]  /*86c0*/  ENDCOLLECTIVE ;  /* 0x000000000000791b */ /* 0x003fea0003800000 */
.L_x_722:
[----:B------:R-:W-:Y:S05]  /*86d0*/  BRA `(.L_x_723) ;  /* 0xffffffa800907947 */ /* 0x000fea000383ffff */
.L_x_648:
        /* <DEDUP_REMOVED lines=8> */
.L_x_725:
[----:B------:R-:W-:Y:S05]  /*8760*/  BSYNC B0 ;  /* 0x0000000000007941 */ /* 0x000fea0003800000 */
.L_x_724:
[----:B------:R-:W-:Y:S01]  /*8770*/  FMNMX.FTZ R13, R14, R0, !PT ;  /* 0x000000000e0d7209 */ /* 0x000fe20007810000 */
[----:B------:R-:W-:Y:S01]  /*8780*/  HFMA2 R12, -RZ, RZ, 0, 4.76837158203125e-07 ;  /* 0x00000008ff0c7431 */ /* 0x000fe200000001ff */
[----:B------:R-:W-:Y:S01]  /*8790*/  MOV R11, 0x1f ;  /* 0x0000001f000b7802 */ /* 0x000fe20000000f00 */
[----:B------:R-:W-:-:S07]  /*87a0*/  IMAD.MOV.U32 R15, RZ, RZ, -0x1 ;  /* 0xffffffffff0f7424 */ /* 0x000fce00078e00ff */
[----:B------:R-:W-:Y:S05]  /*87b0*/  WARPSYNC.COLLECTIVE R15, `(.L_x_726) ;  /* 0x000000000f087348 */ /* 0x000fea0003c00000 */
[----:B------:R0:W1:Y:S02]  /*87c0*/  SHFL.BFLY P6, R14, R13, R12, R11 ;  /* 0x0c00000c0d0e7389 */ /* 0x00006400000c000b */
[----:B01----:R-:W-:Y:S05]  /*87d0*/  ENDCOLLECTIVE ;  /* 0x000000000000791b */ /* 0x003fea0003800000 */
.L_x_726:
[----:B------:R-:W-:Y:S01]  /*87e0*/  HFMA2 R12, -RZ, RZ, 0, 2.384185791015625e-07 ;  /* 0x00000004ff0c7431 */ /* 0x000fe200000001ff */
[----:B------:R-:W-:-:S04]  /*87f0*/  FMNMX.FTZ R3, R13, R14, !PT ;  /* 0x0000000e0d037209 */ /* 0x000fc80007810000 */
[----:B------:R-:W-:-:S07]  /*8800*/  MOV R13, R3 ;  /* 0x00000003000d7202 */ /* 0x000fce0000000f00 */
[----:B------:R-:W-:Y:S05]  /*8810*/  WARPSYNC.COLLECTIVE R15, `(.L_x_727) ;  /* 0x000000000f087348 */ /* 0x000fea0003c00000 */
[----:B------:R0:W1:Y:S02]  /*8820*/  SHFL.BFLY P6, R14, R13, R12, R11 ;  /* 0x0c00000c0d0e7389 */ /* 0x00006400000c000b */
[----:B01----:R-:W-:Y:S05]  /*8830*/  ENDCOLLECTIVE ;  /* 0x000000000000791b */ /* 0x003fea0003800000 */
.L_x_727:
[----:B------:R-:W-:Y:S05]  /*8840*/  BRA `(.L_x_728) ;  /* 0xffffffac00007947 */ /* 0x000fea000383ffff */
.L_x_729:
        /* <DEDUP_REMOVED lines=11> */
.L_x_3005:


//--------------------- .text._ZN4mmha33masked_multihead_attention_kernelIfLi64ELi64ELi1ELi16ELi256ELb1ELb1EEEv26Multihead_attention_paramsIT_XT5_EE --------------------------
	.section	.text._ZN4mmha33masked_multihead_attention_kernelIfLi64ELi64ELi1ELi16ELi256ELb1ELb1EEEv26Multihead_attention_paramsIT_XT5_EE,"ax",@progbits
	.align	128
        .global         _ZN4mmha33masked_multihead_attention_kernelIfLi64ELi64ELi1ELi16ELi256ELb1ELb1EEEv26Multihead_attention_paramsIT_XT5_EE
        .type           _ZN4mmha33masked_multihead_attention_kernelIfLi64ELi64ELi1ELi16ELi256ELb1ELb1EEEv26Multihead_attention_paramsIT_XT5_EE,@function
        .size           _ZN4mmha33masked_multihead_attention_kernelIfLi64ELi64ELi1ELi16ELi256ELb1ELb1EEEv26Multihead_attention_paramsIT_XT5_EE,(.L_x_3006 - _ZN4mmha33masked_multihead_attention_kernelIfLi64ELi64ELi1ELi16ELi256ELb1ELb1EEEv26Multihead_attention_paramsIT_XT5_EE)
        .other          _ZN4mmha33masked_multihead_attention_kernelIfLi64ELi64ELi1ELi16ELi256ELb1ELb1EEEv26Multihead_attention_paramsIT_XT5_EE,@"STO_CUDA_ENTRY STV_DEFAULT"
_ZN4mmha33masked_multihead_attention_kernelIfLi64ELi64ELi1ELi16ELi256ELb1ELb1EEEv26Multihead_attention_paramsIT_XT5_EE:
.text._ZN4mmha33masked_multihead_attention_kernelIfLi64ELi64ELi1ELi16ELi256ELb1ELb1EEEv26Multihead_attention_paramsIT_XT5_EE:
[----:B------:R-:W0:Y:S01]  /*0000*/  LDC R1, c[0x0][0x37c] ;  /* 0x0000df00ff017b82 */ /* 0x000e220000000800 */
[----:B------:R-:W1:Y:S01]  /*0010*/  LDCU.64 UR4, c[0x0][0x490] ;  /* 0x00009200ff0477ac */ /* 0x000e620008000a00 */
[----:B------:R-:W2:Y:S01]  /*0020*/  S2R R31, SR_CTAID.Y ;  /* 0x00000000001f7919 */ /* 0x000ea20000002600 */
[----:B------:R-:W3:Y:S01]  /*0030*/  LDCU.64 UR36, c[0x0][0x358] ;  /* 0x00006b00ff2477ac */ /* 0x000ee20008000a00 */
[----:B-1----:R-:W-:-:S04]  /*0040*/  UISETP.NE.U32.AND UP0, UPT, UR4, URZ, UPT ;  /* 0x000000ff0400728c */ /* 0x002fc8000bf05070 */
[----:B------:R-:W-:-:S09]  /*0050*/  UISETP.NE.AND.EX UP0, UPT, UR5, URZ, UPT, UP0 ;  /* 0x000000ff0500728c */ /* 0x000fd2000bf05300 */
[----:B---3--:R-:W-:Y:S05]  /*0060*/  BRA.U !UP0, `(.L_x_730) ;  /* 0x0000000108147547 */ /* 0x008fea000b800000 */
[----:B--2---:R-:W-:-:S04]  /*0070*/  IADD3 R2, P0, PT, R31, UR4, RZ ;  /* 0x000000041f027c10 */ /* 0x004fc8000ff1e0ff */
[----:B------:R-:W-:-:S05]  /*0080*/  IADD3.X R3, PT, PT, RZ, UR5, RZ, P0, !PT ;  /* 0x00000005ff037c10 */ /* 0x000fca00087fe4ff */
[----:B------:R-:W2:Y:S02]  /*0090*/  LDG.E.U8 R2, desc[UR36][R2.64] ;  /* 0x0000002402027981 */ /* 0x000ea4000c1e1100 */
[----:B--2---:R-:W-:-:S13]  /*00a0*/  ISETP.NE.AND P0, PT, R2, 0x1, PT ;  /* 0x000000010200780c */ /* 0x004fda0003f05270 */
[----:B------:R-:W-:Y:S05]  /*00b0*/  @!P0 EXIT ;  /* 0x000000000000894d */ /* 0x000fea0003800000 */
.L_x_730:
[----:B------:R-:W1:Y:S01]  /*00c0*/  LDC R6, c[0x0][0x3f0] ;  /* 0x0000fc00ff067b82 */ /* 0x000e620000000800 */
[----:B------:R-:W-:-:S07]  /*00d0*/  HFMA2 R245, -RZ, RZ, 0, 0 ;  /* 0x00000000fff57431 */ /* 0x000fce00000001ff */
[----:B------:R-:W3:Y:S08]  /*00e0*/  LDC.64 R8, c[0x0][0x460] ;  /* 0x00011800ff087b82 */ /* 0x000ef00000000a00 */
[----:B------:R-:W4:Y:S01]  /*00f0*/  LDC R35, c[0x0][0x40c] ;  /* 0x00010300ff237b82 */ /* 0x000f220000000800 */
[----:B-1----:R-:W-:Y:S01]  /*0100*/  IABS R5, R6 ;  /* 0x0000000600057213 */ /* 0x002fe20000000000 */
[----:B------:R-:W1:Y:S06]  /*0110*/  S2R R19, SR_TID.X ;  /* 0x0000000000137919 */ /* 0x000e6c0000002100 */
[----:B------:R-:W0:Y:S01]  /*0120*/  LDC R14, c[0x0][0x3f8] ;  /* 0x0000fe00ff0e7b82 */ /* 0x000e220000000800 */
[----:B------:R-:W2:Y:S01]  /*0130*/  I2F.RP R0, R5 ;  /* 0x0000000500007306 */ /* 0x000ea20000209400 */
[----:B---3--:R-:W-:-:S04]  /*0140*/  ISETP.NE.U32.AND P0, PT, R8, RZ, PT ;  /* 0x000000ff0800720c */ /* 0x008fc80003f05070 */
[----:B------:R-:W-:-:S04]  /*0150*/  ISETP.NE.AND.EX P0, PT, R9, RZ, PT, P0 ;  /* 0x000000ff0900720c */ /* 0x000fc80003f05300 */
[----:B----4-:R-:W-:Y:S01]  /*0160*/  ISETP.EQ.AND P4, PT, R35, RZ, P0 ;  /* 0x000000ff2300720c */ /* 0x010fe20000782270 */
[----:B--2---:R-:W2:Y:S01]  /*0170*/  MUFU.RCP R0, R0 ;  /* 0x0000000000007308 */ /* 0x004ea20000001000 */
[----:B------:R-:W0:Y:S01]  /*0180*/  S2R R252, SR_CTAID.X ;  /* 0x0000000000fc7919 */ /* 0x000e220000002500 */
[----:B------:R-:W-:Y:S01]  /*0190*/  BSSY.RECONVERGENT B0, `(.L_x_731) ;  /* 0x0000037000007945 */ /* 0x000fe20003800200 */
[----:B------:R-:W-:Y:S01]  /*01a0*/  P2R R16, PR, RZ, 0x10 ;  /* 0x00000010ff107803 */ /* 0x000fe20000000000 */
[----:B--2---:R-:W-:-:S04]  /*01b0*/  VIADD R2, R0, 0xffffffe ;  /* 0x0ffffffe00027836 */ /* 0x004fc80000000000 */
[----:B------:R2:W3:Y:S02]  /*01c0*/  F2I.FTZ.U32.TRUNC.NTZ R3, R2 ;  /* 0x0000000200037305 */ /* 0x0004e4000021f000 */
[----:B--2---:R-:W-:Y:S01]  /*01d0*/  IMAD.MOV.U32 R2, RZ, RZ, RZ ;  /* 0x000000ffff027224 */ /* 0x004fe200078e00ff */
[----:B---3--:R-:W-:-:S05]  /*01e0*/  IADD3 R4, PT, PT, RZ, -R3, RZ ;  /* 0x80000003ff047210 */ /* 0x008fca0007ffe0ff */
[----:B------:R-:W-:Y:S01]  /*01f0*/  IMAD R7, R4, R5, RZ ;  /* 0x0000000504077224 */ /* 0x000fe200078e02ff */
[----:B------:R-:W-:-:S03]  /*0200*/  IABS R4, R31 ;  /* 0x0000001f00047213 */ /* 0x000fc60000000000 */
[----:B------:R-:W-:Y:S01]  /*0210*/  IMAD.HI.U32 R3, R3, R7, R2 ;  /* 0x0000000703037227 */ /* 0x000fe200078e0002 */
[----:B------:R-:W-:-:S04]  /*0220*/  LOP3.LUT R7, R31, R6, RZ, 0x3c, !PT ;  /* 0x000000061f077212 */ /* 0x000fc800078e3cff */
[----:B------:R-:W-:Y:S01]  /*0230*/  ISETP.GE.AND P2, PT, R7, RZ, PT ;  /* 0x000000ff0700720c */ /* 0x000fe20003f46270 */
[----:B------:R-:W-:Y:S01]  /*0240*/  IMAD.HI.U32 R0, R3, R4, RZ ;  /* 0x0000000403007227 */ /* 0x000fe200078e00ff */
[----:B------:R-:W2:Y:S04]  /*0250*/  LDC R7, c[0x0][0x3e8] ;  /* 0x0000fa00ff077b82 */ /* 0x000ea80000000800 */
[----:B------:R-:W-:-:S05]  /*0260*/  IADD3 R2, PT, PT, -R0, RZ, RZ ;  /* 0x000000ff00027210 */ /* 0x000fca0007ffe1ff */
[----:B------:R-:W-:-:S05]  /*0270*/  IMAD R2, R5, R2, R4 ;  /* 0x0000000205027224 */ /* 0x000fca00078e0204 */
[----:B------:R-:W-:-:S13]  /*0280*/  ISETP.GT.U32.AND P1, PT, R5, R2, PT ;  /* 0x000000020500720c */ /* 0x000fda0003f24070 */
[----:B------:R-:W-:Y:S01]  /*0290*/  @!P1 IMAD.IADD R2, R2, 0x1, -R5 ;  /* 0x0000000102029824 */ /* 0x000fe200078e0a05 */
[----:B------:R-:W-:Y:S02]  /*02a0*/  @!P1 IADD3 R0, PT, PT, R0, 0x1, RZ ;  /* 0x0000000100009810 */ /* 0x000fe40007ffe0ff */
[----:B------:R-:W-:Y:S02]  /*02b0*/  ISETP.NE.AND P1, PT, R6, RZ, PT ;  /* 0x000000ff0600720c */ /* 0x000fe40003f25270 */
[----:B------:R-:W-:Y:S02]  /*02c0*/  ISETP.GE.U32.AND P0, PT, R2, R5, PT ;  /* 0x000000050200720c */ /* 0x000fe40003f06070 */
[----:B------:R-:W3:Y:S08]  /*02d0*/  @P4 LDC.64 R4, c[0x0][0x460] ;  /* 0x00011800ff044b82 */ /* 0x000ef00000000a00 */
[----:B------:R-:W4:Y:S03]  /*02e0*/  LDC.64 R2, c[0x0][0x498] ;  /* 0x00012600ff027b82 */ /* 0x000f260000000a00 */
[----:B------:R-:W-:-:S05]  /*02f0*/  @P0 VIADD R0, R0, 0x1 ;  /* 0x0000000100000836 */ /* 0x000fca0000000000 */
[----:B------:R-:W-:-:S05]  /*0300*/  MOV R17, R0 ;  /* 0x0000000000117202 */ /* 0x000fca0000000f00 */
[----:B------:R-:W-:Y:S01]  /*0310*/  @!P2 IMAD.MOV R17, RZ, RZ, -R17 ;  /* 0x000000ffff11a224 */ /* 0x000fe200078e0a11 */
[----:B------:R-:W-:-:S05]  /*0320*/  @!P1 LOP3.LUT R17, RZ, R6, RZ, 0x33, !PT ;  /* 0x00000006ff119212 */ /* 0x000fca00078e33ff */
[----:B---3--:R-:W-:-:S05]  /*0330*/  @P4 IMAD.WIDE R4, R17, 0x4, R4 ;  /* 0x0000000411044825 */ /* 0x008fca00078e0204 */
[----:B------:R-:W5:Y:S01]  /*0340*/  @P4 LDG.E R245, desc[UR36][R4.64] ;  /* 0x0000002404f54981 */ /* 0x000f62000c1e1900 */
[----:B--2---:R-:W-:Y:S01]  /*0350*/  ISETP.NE.AND P0, PT, R7, RZ, PT ;  /* 0x000000ff0700720c */ /* 0x004fe20003f05270 */
[----:B----4-:R-:W-:Y:S01]  /*0360*/  IMAD.WIDE.U32 R2, R31, 0x4, R2 ;  /* 0x000000041f027825 */ /* 0x010fe200078e0002 */
[----:B-1----:R-:W-:-:S03]  /*0370*/  ISETP.GT.U32.AND P3, PT, R19, 0x1f, PT ;  /* 0x0000001f1300780c */ /* 0x002fc60003f64070 */
[----:B0-----:R-:W-:Y:S01]  /*0380*/  IMAD R10, R31, R14, R252 ;  /* 0x0000000e1f0a7224 */ /* 0x001fe200078e02fc */
[----:B------:R-:W-:Y:S01]  /*0390*/  CS2R R26, SRZ ;  /* 0x00000000001a7805 */ /* 0x000fe2000001ff00 */
[----:B------:R0:W5:Y:S06]  /*03a0*/  LDG.E R2, desc[UR36][R2.64] ;  /* 0x0000002402027981 */ /* 0x00016c000c1e1900 */
[----:B------:R-:W-:Y:S01]  /*03b0*/  @P0 SHF.L.U32 R6, R252, 0x6, RZ ;  /* 0x00000006fc060819 */ /* 0x000fe200000006ff */
[----:B------:R-:W-:Y:S02]  /*03c0*/  @!P0 IMAD.SHL.U32 R0, R10, 0x40, RZ ;  /* 0x000000400a008824 */ /* 0x000fe400078e00ff */
[----:B0-----:R-:W-:-:S02]  /*03d0*/  IMAD.SHL.U32 R3, R19, 0x2, RZ ;  /* 0x0000000213037824 */ /* 0x001fc400078e00ff */
[----:B------:R-:W-:Y:S01]  /*03e0*/  @P0 IMAD R0, R31, R7, R6 ;  /* 0x000000071f000224 */ /* 0x000fe200078e0206 */
[----:B------:R-:W-:Y:S06]  /*03f0*/  @P3 BRA `(.L_x_732) ;  /* 0x0000000000403947 */ /* 0x000fec0003800000 */
[----:B------:R-:W0:Y:S01]  /*0400*/  LDC R4, c[0x0][0x478] ;  /* 0x00011e00ff047b82 */ /* 0x000e220000000800 */
[----:B------:R-:W-:Y:S02]  /*0410*/  IADD3 R13, PT, PT, R3, R0, RZ ;  /* 0x00000000030d7210 */ /* 0x000fe40007ffe0ff */
        /* <DEDUP_REMOVED lines=12> */
[----:B0-----:R-:W-:-:S06]  /*04e0*/  @!P0 FMUL.FTZ R27, R4, R27 ;  /* 0x0000001b041b8220 */ /* 0x001fcc0000410000 */
[----:B------:R0:W5:Y:S02]  /*04f0*/  @P0 LDG.E.64 R26, desc[UR36][R6.64] ;  /* 0x00000024061a0981 */ /* 0x000164000c1e1b00 */
.L_x_732:
[----:B------:R-:W-:Y:S05]  /*0500*/  BSYNC.RECONVERGENT B0 ;  /* 0x0000000000007941 */ /* 0x000fea0003800200 */
.L_x_731:
[----:B------:R-:W1:Y:S01]  /*0510*/  LDCU.64 UR6, c[0x0][0x3a0] ;  /* 0x00007400ff0677ac */ /* 0x000e620008000a00 */
[----:B------:R-:W2:Y:S01]  /*0520*/  LDC.64 R12, c[0x0][0x418] ;  /* 0x00010600ff0c7b82 */ /* 0x000ea20000000a00 */
[----:B------:R-:W-:Y:S01]  /*0530*/  ISETP.GT.U32.OR P2, PT, R19, 0x1f, !P4 ;  /* 0x0000001f1300780c */ /* 0x000fe20006744470 */
[----:B------:R-:W-:Y:S01]  /*0540*/  IMAD.SHL.U32 R248, R10, 0x40, RZ ;  /* 0x000000400af87824 */ /* 0x000fe200078e00ff */
[----:B------:R-:W3:Y:S01]  /*0550*/  LDCU.64 UR4, c[0x0][0x390] ;  /* 0x00007200ff0477ac */ /* 0x000ee20008000a00 */
[----:B------:R-:W-:Y:S02]  /*0560*/  SHF.R.U32.HI R28, RZ, 0x1, R19 ;  /* 0x00000001ff1c7819 */ /* 0x000fe40000011613 */
[----:B------:R-:W-:Y:S02]  /*0570*/  CS2R R24, SRZ ;  /* 0x0000000000187805 */ /* 0x000fe4000001ff00 */
[----:B-----5:R-:W-:Y:S02]  /*0580*/  IADD3 R244, PT, PT, R2, -0x1, RZ ;  /* 0xffffffff02f47810 */ /* 0x020fe40007ffe0ff */
[----:B------:R-:W-:Y:S01]  /*0590*/  CS2R R22, SRZ ;  /* 0x0000000000167805 */ /* 0x000fe2000001ff00 */
[----:B------:R-:W4:Y:S01]  /*05a0*/  LDC R33, c[0x0][0x3f4] ;  /* 0x0000fd00ff217b82 */ /* 0x000f220000000800 */
[----:B------:R-:W-:-:S02]  /*05b0*/  LOP3.LUT R29, R3, 0x2, RZ, 0xc0, !PT ;  /* 0x00000002031d7812 */ /* 0x000fc400078ec0ff */
[----:B------:R-:W-:Y:S02]  /*05c0*/  CS2R R20, SRZ ;  /* 0x0000000000147805 */ /* 0x000fe4000001ff00 */
[----:B------:R-:W-:-:S03]  /*05d0*/  LEA R15, R252, R3, 0x6 ;  /* 0x00000003fc0f7211 */ /* 0x000fc600078e30ff */
[----:B------:R-:W0:Y:S01]  /*05e0*/  @!P3 LDC.64 R4, c[0x0][0x3b8] ;  /* 0x0000ee00ff04bb82 */ /* 0x000e220000000a00 */
[----:B-1----:R-:W-:-:S04]  /*05f0*/  ISETP.NE.U32.AND P1, PT, RZ, UR6, PT ;  /* 0x00000006ff007c0c */ /* 0x002fc8000bf25070 */
[----:B------:R-:W-:Y:S02]  /*0600*/  ISETP.NE.AND.EX P1, PT, RZ, UR7, PT, P1 ;  /* 0x00000007ff007c0c */ /* 0x000fe4000bf25310 */
[----:B---3--:R-:W-:Y:S01]  /*0610*/  ISETP.NE.U32.AND P0, PT, RZ, UR4, PT ;  /* 0x00000004ff007c0c */ /* 0x008fe2000bf05070 */
[----:B------:R-:W1:Y:S01]  /*0620*/  LDCU.U8 UR4, c[0x0][0x404] ;  /* 0x00008080ff0477ac */ /* 0x000e620008000000 */
[----:B------:R-:W-:Y:S02]  /*0630*/  ISETP.GT.U32.OR P1, PT, R19, 0x1f, !P1 ;  /* 0x0000001f1300780c */ /* 0x000fe40004f24470 */
[----:B------:R-:W-:Y:S02]  /*0640*/  ISETP.NE.AND.EX P0, PT, RZ, UR5, PT, P0 ;  /* 0x00000005ff007c0c */ /* 0x000fe4000bf05300 */
[----:B------:R-:W-:Y:S02]  /*0650*/  ISETP.NE.OR P1, PT, R35, RZ, P1 ;  /* 0x000000ff2300720c */ /* 0x000fe40000f25670 */
[----:B------:R-:W-:Y:S01]  /*0660*/  ISETP.GT.U32.OR P0, PT, R19, 0x1f, !P0 ;  /* 0x0000001f1300780c */ /* 0x000fe20004704470 */
[-C--:B----4-:R-:W-:Y:S01]  /*0670*/  @!P3 IMAD R11, R28, R33.reuse, R244 ;  /* 0x000000211c0bb224 */ /* 0x090fe200078e02f4 */
[----:B--2---:R-:W-:Y:S01]  /*0680*/  ISETP.NE.U32.AND P4, PT, R12, RZ, PT ;  /* 0x000000ff0c00720c */ /* 0x004fe20003f85070 */
[----:B------:R-:W-:-:S03]  /*0690*/  @!P3 IMAD R0, R248, R33, R29 ;  /* 0x00000021f800b224 */ /* 0x000fc600078e021d */
[----:B------:R-:W-:Y:S01]  /*06a0*/  ISETP.NE.AND.EX P4, PT, R13, RZ, PT, P4 ;  /* 0x000000ff0d00720c */ /* 0x000fe20003f85340 */
[----:B------:R-:W-:Y:S02]  /*06b0*/  @!P3 IMAD R13, R11, 0x4, R0 ;  /* 0x000000040b0db824 */ /* 0x000fe400078e0200 */
[----:B------:R-:W2:Y:S01]  /*06c0*/  @!P2 LDC.64 R10, c[0x0][0x450] ;  /* 0x00011400ff0aab82 */ /* 0x000ea20000000a00 */
[----:B------:R-:W-:Y:S02]  /*06d0*/  @!P2 IMAD R0, R245, R14, RZ ;  /* 0x0000000ef500a224 */ /* 0x000fe400078e02ff */
[----:B0-----:R-:W-:-:S05]  /*06e0*/  @!P3 IMAD.WIDE R4, R13, 0x4, R4 ;  /* 0x000000040d04b825 */ /* 0x001fca00078e0204 */
[----:B------:R-:W0:Y:S01]  /*06f0*/  @!P0 LDC.64 R6, c[0x0][0x390] ;  /* 0x0000e400ff068b82 */ /* 0x000e220000000a00 */
[----:B------:R-:W3:Y:S07]  /*0700*/  @!P3 LDG.E.64 R24, desc[UR36][R4.64] ;  /* 0x000000240418b981 */ /* 0x000eee000c1e1b00 */
[----:B------:R-:W4:Y:S01]  /*0710*/  @!P1 LDC.64 R8, c[0x0][0x3a0] ;  /* 0x0000e800ff089b82 */ /* 0x000f220000000a00 */
[----:B------:R-:W-:Y:S02]  /*0720*/  IABS R18, R33 ;  /* 0x0000002100127213 */ /* 0x000fe40000000000 */
[----:B------:R-:W-:-:S05]  /*0730*/  IABS R247, R244 ;  /* 0x000000f400f77213 */ /* 0x000fca0000000000 */
[----:B------:R-:W1:Y:S01]  /*0740*/  @P4 LDC.64 R12, c[0x0][0x418] ;  /* 0x00010600ff0c4b82 */ /* 0x000e620000000a00 */
[----:B0-----:R-:W-:-:S05]  /*0750*/  @!P0 IMAD.WIDE.U32 R6, R15, 0x4, R6 ;  /* 0x000000040f068825 */ /* 0x001fca00078e0006 */
[----:B------:R0:W3:Y:S01]  /*0760*/  @!P0 LDG.E.64 R20, desc[UR36][R6.64] ;  /* 0x0000002406148981 */ /* 0x0000e2000c1e1b00 */
[----:B----4-:R-:W-:-:S04]  /*0770*/  @!P1 IMAD.WIDE.U32 R8, R15, 0x4, R8 ;  /* 0x000000040f089825 */ /* 0x010fc800078e0008 */
[----:B------:R-:W-:Y:S01]  /*0780*/  @!P2 IMAD R15, R0, 0x40, R15 ;  /* 0x00000040000fa824 */ /* 0x000fe200078e020f */
[----:B------:R-:W4:Y:S01]  /*0790*/  @!P1 LDG.E.64 R22, desc[UR36][R8.64] ;  /* 0x0000002408169981 */ /* 0x000f22000c1e1b00 */
[----:B0-----:R-:W0:Y:S02]  /*07a0*/  LDC R6, c[0x0][0x400] ;  /* 0x00010000ff067b82 */ /* 0x001e240000000800 */
[----:B--2---:R-:W-:-:S06]  /*07b0*/  @!P2 IMAD.WIDE R10, R15, 0x4, R10 ;  /* 0x000000040f0aa825 */ /* 0x004fcc00078e020a */
[----:B------:R-:W2:Y:S01]  /*07c0*/  @!P2 LDG.E.64 R10, desc[UR36][R10.64] ;  /* 0x000000240a0aa981 */ /* 0x000ea2000c1e1b00 */
[----:B------:R-:W1:Y:S08]  /*07d0*/  I2F.RP R0, R18 ;  /* 0x0000001200007306 */ /* 0x000e700000209400 */
[----:B-1----:R-:W1:Y:S02]  /*07e0*/  MUFU.RCP R0, R0 ;  /* 0x0000000000007308 */ /* 0x002e640000001000 */
[----:B-1----:R-:W-:-:S06]  /*07f0*/  VIADD R4, R0, 0xffffffe ;  /* 0x0ffffffe00047836 */ /* 0x002fcc0000000000 */
[----:B------:R1:W0:Y:S02]  /*0800*/  F2I.FTZ.U32.TRUNC.NTZ R5, R4 ;  /* 0x0000000400057305 */ /* 0x000224000021f000 */
[----:B-1----:R-:W-:Y:S01]  /*0810*/  IMAD.MOV.U32 R4, RZ, RZ, RZ ;  /* 0x000000ffff047224 */ /* 0x002fe200078e00ff */
[----:B0-----:R-:W-:-:S05]  /*0820*/  IADD3 R7, PT, PT, RZ, -R5, RZ ;  /* 0x80000005ff077210 */ /* 0x001fca0007ffe0ff */
[----:B------:R-:W-:-:S04]  /*0830*/  IMAD R7, R7, R18, RZ ;  /* 0x0000001207077224 */ /* 0x000fc800078e02ff */
[----:B------:R-:W-:-:S06]  /*0840*/  IMAD.HI.U32 R5, R5, R7, R4 ;  /* 0x0000000705057227 */ /* 0x000fcc00078e0004 */
[----:B------:R-:W-:-:S05]  /*0850*/  IMAD.HI.U32 R5, R5, R247, RZ ;  /* 0x000000f705057227 */ /* 0x000fca00078e00ff */
[----:B------:R-:W-:-:S05]  /*0860*/  IADD3 R5, PT, PT, -R5, RZ, RZ ;  /* 0x000000ff05057210 */ /* 0x000fca0007ffe1ff */
[----:B------:R-:W-:-:S05]  /*0870*/  IMAD R247, R18, R5, R247 ;  /* 0x0000000512f77224 */ /* 0x000fca00078e02f7 */
[----:B------:R-:W-:-:S13]  /*0880*/  ISETP.GT.U32.AND P0, PT, R18, R247, PT ;  /* 0x000000f71200720c */ /* 0x000fda0003f04070 */
[----:B------:R-:W-:-:S05]  /*0890*/  @!P0 IMAD.IADD R247, R247, 0x1, -R18 ;  /* 0x00000001f7f78824 */ /* 0x000fca00078e0a12 */
[----:B------:R-:W-:Y:S02]  /*08a0*/  ISETP.GT.U32.AND P0, PT, R18, R247, PT ;  /* 0x000000f71200720c */ /* 0x000fe40003f04070 */
[----:B------:R-:W-:Y:S02]  /*08b0*/  ISETP.GE.AND P1, PT, R244, RZ, PT ;  /* 0x000000fff400720c */ /* 0x000fe40003f26270 */
[----:B------:R-:W-:-:S09]  /*08c0*/  ISETP.NE.AND P3, PT, R33, RZ, PT ;  /* 0x000000ff2100720c */ /* 0x000fd20003f65270 */
[----:B------:R-:W-:Y:S02]  /*08d0*/  @!P0 IADD3 R247, PT, PT, R247, -R18, RZ ;  /* 0x80000012f7f78210 */ /* 0x000fe40007ffe0ff */
[----:B------:R-:W-:-:S04]  /*08e0*/  ISETP.NE.AND P0, PT, RZ, UR4, PT ;  /* 0x00000004ff007c0c */ /* 0x000fc8000bf05270 */
[----:B------:R-:W-:Y:S01]  /*08f0*/  ISETP.LT.OR P0, PT, R6, 0x1, P0 ;  /* 0x000000010600780c */ /* 0x000fe20000701670 */
[C---:B------:R-:W-:Y:S01]  /*0900*/  @P4 IMAD.WIDE.U32 R12, R31.reuse, 0x4, R12 ;  /* 0x000000041f0c4825 */ /* 0x040fe200078e000c */
[----:B------:R-:W-:Y:S01]  /*0910*/  MOV R220, RZ ;  /* 0x000000ff00dc7202 */ /* 0x000fe20000000f00 */
[----:B------:R-:W-:Y:S02]  /*0920*/  BSSY.RECONVERGENT B6, `(.L_x_733) ;  /* 0x00000d8000067945 */ /* 0x000fe40003800200 */
[----:B------:R-:W-:-:S03]  /*0930*/  IMAD R224, R31, R33, RZ ;  /* 0x000000211fe07224 */ /* 0x000fc600078e02ff */
[----:B------:R0:W5:Y:S01]  /*0940*/  @P4 LDG.E R220, desc[UR36][R12.64] ;  /* 0x000000240cdc4981 */ /* 0x000162000c1e1900 */
[----:B------:R-:W-:Y:S01]  /*0950*/  ISETP.NE.AND P4, PT, R35, RZ, PT ;  /* 0x000000ff2300720c */ /* 0x000fe20003f85270 */
[----:B------:R-:W-:Y:S01]  /*0960*/  @!P1 IMAD.MOV R247, RZ, RZ, -R247 ;  /* 0x000000fffff79224 */ /* 0x000fe200078e0af7 */
[----:B------:R-:W-:Y:S01]  /*0970*/  SHF.R.S32.HI R18, RZ, 0x1f, R224 ;  /* 0x0000001fff127819 */ /* 0x000fe200000114e0 */
[----:B------:R-:W-:Y:S01]  /*0980*/  IMAD R17, R17, R14, RZ ;  /* 0x0000000e11117224 */ /* 0x000fe200078e02ff */
[-C--:B------:R-:W-:Y:S02]  /*0990*/  @!P3 LOP3.LUT R247, RZ, R33.reuse, RZ, 0x33, !PT ;  /* 0x00000021fff7b212 */ /* 0x080fe400078e33ff */
[----:B------:R-:W-:Y:S01]  /*09a0*/  VIADDMNMX R246, R2, -R33, RZ, !PT ;  /* 0x8000002102f67246 */ /* 0x000fe200078001ff */
[----:B---3--:R-:W-:Y:S01]  /*09b0*/  FADD.FTZ R26, R20, R26 ;  /* 0x0000001a141a7221 */ /* 0x008fe20000010000 */
[----:B------:R-:W-:Y:S01]  /*09c0*/  FADD.FTZ R27, R21, R27 ;  /* 0x0000001b151b7221 */ /* 0x000fe20000010000 */
[----:B----4-:R-:W-:Y:S01]  /*09d0*/  FADD.FTZ R5, R22, R24 ;  /* 0x0000001816057221 */ /* 0x010fe20000010000 */
[----:B------:R-:W-:-:S04]  /*09e0*/  FADD.FTZ R0, R23, R25 ;  /* 0x0000001917007221 */ /* 0x000fc80000010000 */
[C---:B------:R-:W-:Y:S02]  /*09f0*/  FSEL R24, R5.reuse, R24, !P4 ;  /* 0x0000001805187208 */ /* 0x040fe40006000000 */
[C---:B------:R-:W-:Y:S01]  /*0a00*/  FSEL R25, R0.reuse, R25, !P4 ;  /* 0x0000001900197208 */ /* 0x040fe20006000000 */
[----:B--2---:R-:W-:Y:S01]  /*0a10*/  @!P2 FMUL.FTZ R24, R5, R10 ;  /* 0x0000000a0518a220 */ /* 0x004fe20000410000 */
[----:B------:R-:W-:Y:S01]  /*0a20*/  @!P2 FMUL.FTZ R25, R0, R11 ;  /* 0x0000000b0019a220 */ /* 0x000fe20000410000 */
[----:B0-----:R-:W-:Y:S06]  /*0a30*/  @P0 BRA `(.L_x_734) ;  /* 0x0000000000b00947 */ /* 0x001fec0003800000 */
[----:B------:R-:W-:-:S13]  /*0a40*/  ISETP.NE.AND P0, PT, R35, RZ, PT ;  /* 0x000000ff2300720c */ /* 0x000fda0003f05270 */
[----:B------:R-:W-:Y:S05]  /*0a50*/  @P0 BRA `(.L_x_735) ;  /* 0x00000000005c0947 */ /* 0x000fea0003800000 */
[----:B------:R-:W-:-:S13]  /*0a60*/  ISETP.GE.AND P0, PT, R3, R6, PT ;  /* 0x000000060300720c */ /* 0x000fda0003f06270 */
[----:B------:R-:W-:Y:S05]  /*0a70*/  @P0 BRA `(.L_x_736) ;  /* 0x0000000c00080947 */ /* 0x000fea0003800000 */
[----:B------:R-:W-:Y:S02]  /*0a80*/  I2FP.F32.U32 R4, R6 ;  /* 0x0000000600047245 */ /* 0x000fe40000201000 */
[----:B------:R-:W-:Y:S02]  /*0a90*/  I2FP.F32.U32 R3, R3 ;  /* 0x0000000300037245 */ /* 0x000fe40000201000 */
[----:B-----5:R-:W-:Y:S02]  /*0aa0*/  IADD3 R0, PT, PT, -R220, R35, RZ ;  /* 0x00000023dc007210 */ /* 0x020fe40007ffe1ff */
[----:B------:R-:W0:Y:S02]  /*0ab0*/  MUFU.RCP R4, R4 ;  /* 0x0000000400047308 */ /* 0x000e240000001000 */
[----:B------:R-:W-:Y:S01]  /*0ac0*/  I2FP.F32.S32 R0, R0 ;  /* 0x0000000000007245 */ /* 0x000fe20000201400 */
        /* <DEDUP_REMOVED lines=8> */
[-C--:B------:R-:W-:Y:S01]  /*0b50*/  FMUL.FTZ R9, R25, R5.reuse ;  /* 0x0000000519097220 */ /* 0x080fe20000410000 */
[-C--:B------:R-:W-:Y:S01]  /*0b60*/  FMUL.FTZ R4, R26, R5.reuse ;  /* 0x000000051a047220 */ /* 0x080fe20000410000 */
[----:B------:R-:W-:Y:S01]  /*0b70*/  FMUL.FTZ R6, R24, R5 ;  /* 0x0000000518067220 */ /* 0x000fe20000410000 */
[-C--:B-1----:R-:W-:Y:S01]  /*0b80*/  FFMA.FTZ R26, R26, R0.reuse, -R7 ;  /* 0x000000001a1a7223 */ /* 0x082fe20000010807 */
[-C--:B------:R-:W-:Y:S01]  /*0b90*/  FFMA.FTZ R24, R24, R0.reuse, -R9 ;  /* 0x0000000018187223 */ /* 0x080fe20000010809 */
[-C--:B------:R-:W-:Y:S01]  /*0ba0*/  FFMA.FTZ R27, R27, R0.reuse, R4 ;  /* 0x000000001b1b7223 */ /* 0x080fe20000010004 */
[----:B------:R-:W-:Y:S01]  /*0bb0*/  FFMA.FTZ R25, R25, R0, R6 ;  /* 0x0000000019197223 */ /* 0x000fe20000010006 */
[----:B------:R-:W-:Y:S06]  /*0bc0*/  BRA `(.L_x_736) ;  /* 0x0000000800b47947 */ /* 0x000fec0003800000 */
.L_x_735:
[----:B------:R-:W-:-:S13]  /*0bd0*/  ISETP.GE.AND P0, PT, R3, R6, PT ;  /* 0x000000060300720c */ /* 0x000fda0003f06270 */
[----:B------:R-:W-:Y:S05]  /*0be0*/  @P0 BRA `(.L_x_736) ;  /* 0x0000000800ac0947 */ /* 0x000fea0003800000 */
[----:B------:R-:W-:Y:S01]  /*0bf0*/  I2FP.F32.U32 R6, R6 ;  /* 0x0000000600067245 */ /* 0x000fe20000201000 */
[----:B-----5:R-:W-:Y:S01]  /*0c00*/  IMAD.IADD R35, R35, 0x1, -R220 ;  /* 0x0000000123237824 */ /* 0x020fe200078e0adc */
[----:B------:R-:W-:-:S04]  /*0c10*/  I2FP.F32.U32 R3, R3 ;  /* 0x0000000300037245 */ /* 0x000fc80000201000 */
[----:B------:R-:W0:Y:S01]  /*0c20*/  MUFU.RCP R6, R6 ;  /* 0x0000000600067308 */ /* 0x000e220000001000 */
[----:B------:R-:W-:Y:S01]  /*0c30*/  I2FP.F32.S32 R35, R35 ;  /* 0x0000002300237245 */ /* 0x000fe20000201400 */
[----:B0-----:R-:W-:-:S04]  /*0c40*/  FMUL.FTZ R3, R3, R6 ;  /* 0x0000000603037220 */ /* 0x001fc80000410000 */
[----:B------:R-:W-:-:S04]  /*0c50*/  FMUL.FTZ R3, R3, 13.28771209716796875 ;  /* 0x41549a7803037820 */ /* 0x000fc80000410000 */
[----:B------:R-:W0:Y:S02]  /*0c60*/  MUFU.EX2 R0, -R3 ;  /* 0x8000000300007308 */ /* 0x000e240000000800 */
[----:B0-----:R-:W-:-:S04]  /*0c70*/  FMUL.FTZ R0, R35, R0 ;  /* 0x0000000023007220 */ /* 0x001fc80000410000 */
[----:B------:R-:W-:-:S04]  /*0c80*/  FMUL.RZ R0, R0, 0.15915493667125701904 ;  /* 0x3e22f98300007820 */ /* 0x000fc8000040c000 */
[----:B------:R-:W0:Y:S08]  /*0c90*/  MUFU.SIN R5, R0 ;  /* 0x0000000000057308 */ /* 0x000e300000000400 */
[----:B------:R-:W1:Y:S01]  /*0ca0*/  MUFU.COS R4, R0 ;  /* 0x0000000000047308 */ /* 0x000e620000000000 */
[-C--:B0-----:R-:W-:Y:S01]  /*0cb0*/  FMUL.FTZ R7, R27, R5.reuse ;  /* 0x000000051b077220 */ /* 0x081fe20000410000 */
[----:B------:R-:W-:-:S03]  /*0cc0*/  FMUL.FTZ R6, R26, R5 ;  /* 0x000000051a067220 */ /* 0x000fc60000410000 */
[-C--:B-1----:R-:W-:Y:S01]  /*0cd0*/  FFMA.FTZ R26, R26, R4.reuse, -R7 ;  /* 0x000000041a1a7223 */ /* 0x082fe20000010807 */
[----:B------:R-:W-:Y:S01]  /*0ce0*/  FFMA.FTZ R27, R27, R4, R6 ;  /* 0x000000041b1b7223 */ /* 0x000fe20000010006 */
[----:B------:R-:W-:Y:S06]  /*0cf0*/  BRA `(.L_x_736) ;  /* 0x0000000800687947 */ /* 0x000fec0003800000 */
.L_x_734:
        /* <DEDUP_REMOVED lines=13> */
[----:B0-----:R-:W-:Y:S02]  /*0dd0*/  IMAD.MOV.U32 R4, RZ, RZ, RZ ;  /* 0x000000ffff047224 */ /* 0x001fe400078e00ff */
[----:B-1----:R-:W-:-:S04]  /*0de0*/  IMAD.MOV R8, RZ, RZ, -R5 ;  /* 0x000000ffff087224 */ /* 0x002fc800078e0a05 */
[----:B------:R-:W-:Y:S01]  /*0df0*/  IMAD R9, R8, R7, RZ ;  /* 0x0000000708097224 */ /* 0x000fe200078e02ff */
[----:B------:R-:W-:-:S03]  /*0e00*/  MOV R8, R10 ;  /* 0x0000000a00087202 */ /* 0x000fc60000000f00 */
        /* <DEDUP_REMOVED lines=12> */
[----:B------:R-:W-:-:S04]  /*0ed0*/  ISETP.GE.AND P0, PT, R3, R6, PT ;  /* 0x000000060300720c */ /* 0x000fc80003f06270 */
        /* <DEDUP_REMOVED lines=24> */
[----:B--2--5:R-:W-:Y:S05]  /*1060*/  CALL.ABS.NOINC R14 ;  /* 0x000000000e007343 */ /* 0x024fea0003c00000 */
.L_x_737:
        /* <DEDUP_REMOVED lines=11> */
[----:B------:R1:W-:Y:S01]  /*1120*/  STS.64 [R4], R26 ;  /* 0x0000001a04007388 */ /* 0x0003e20000000a00 */
[----:B0-----:R-:W-:-:S13]  /*1130*/  ISETP.NE.AND P0, PT, RZ, UR4, PT ;  /* 0x00000004ff007c0c */ /* 0x001fda000bf05270 */
[----:B------:R-:W-:-:S05]  /*1140*/  @!P0 IMAD R5, R5, 0x4, R3 ;  /* 0x0000000405058824 */ /* 0x000fca00078e0203 */
[----:B------:R1:W-:Y:S02]  /*1150*/  @!P0 STS.64 [R5], R24 ;  /* 0x0000001805008388 */ /* 0x0003e40000000a00 */
.L_x_738:
        /* <DEDUP_REMOVED lines=10> */
[----:B------:R-:W-:Y:S01]  /*1200*/  LEA R11, R4, R0, 0x2 ;  /* 0x00000000040b7211 */ /* 0x000fe200078e10ff */
[----:B------:R-:W0:Y:S01]  /*1210*/  LDC R9, c[0x0][0x40c] ;  /* 0x00010300ff097b82 */ /* 0x000e220000000800 */
[----:B------:R-:W-:Y:S03]  /*1220*/  BSSY.RECONVERGENT B1, `(.L_x_741) ;  /* 0x0000038000017945 */ /* 0x000fe60003800200 */
[----:B------:R-:W-:Y:S01]  /*1230*/  IMAD R12, R30, 0x4, R11 ;  /* 0x000000041e0c7824 */ /* 0x000fe200078e020b */
[----:B------:R1:W2:Y:S04]  /*1240*/  LDS R26, [R11] ;  /* 0x000000000b1a7984 */ /* 0x0002a80000000800 */
[----:B------:R1:W3:Y:S01]  /*1250*/  LDS R27, [R12] ;  /* 0x000000000c1b7984 */ /* 0x0002e20000000800 */
[----:B0-----:R-:W-:-:S13]  /*1260*/  ISETP.NE.AND P0, PT, R9, RZ, PT ;  /* 0x000000ff0900720c */ /* 0x001fda0003f05270 */
[----:B-123--:R-:W-:Y:S05]  /*1270*/  @P0 BRA `(.L_x_742) ;  /* 0x0000000000800947 */ /* 0x00efea0003800000 */
[C---:B------:R-:W-:Y:S01]  /*1280*/  LEA R13, R4.reuse, R3, 0x2 ;  /* 0x00000003040d7211 */ /* 0x040fe200078e10ff */
[----:B------:R-:W-:Y:S01]  /*1290*/  IMAD.SHL.U32 R4, R4, 0x2, RZ ;  /* 0x0000000204047824 */ /* 0x000fe200078e00ff */
[----:B------:R-:W-:Y:S02]  /*12a0*/  BSSY.RECONVERGENT B2, `(.L_x_743) ;  /* 0x000001a000027945 */ /* 0x000fe40003800200 */
[----:B------:R-:W-:Y:S01]  /*12b0*/  LEA R14, R30, R13, 0x2 ;  /* 0x0000000d1e0e7211 */ /* 0x000fe200078e10ff */
[----:B------:R0:W1:Y:S01]  /*12c0*/  LDS R24, [R13] ;  /* 0x000000000d187984 */ /* 0x0000620000000800 */
[----:B------:R-:W-:-:S03]  /*12d0*/  ISETP.GE.AND P0, PT, R4, R7, PT ;  /* 0x000000070400720c */ /* 0x000fc60003f06270 */
[----:B------:R0:W2:Y:S10]  /*12e0*/  LDS R25, [R14] ;  /* 0x000000000e197984 */ /* 0x0000b40000000800 */
[----:B0-----:R-:W-:Y:S05]  /*12f0*/  @P0 BRA `(.L_x_744) ;  /* 0x0000000000500947 */ /* 0x001fea0003800000 */
[----:B------:R-:W-:Y:S01]  /*1300*/  I2FP.F32.S32 R5, R7 ;  /* 0x0000000700057245 */ /* 0x000fe20000201400 */
[----:B-----5:R-:W-:Y:S01]  /*1310*/  IMAD.IADD R9, R9, 0x1, -R220 ;  /* 0x0000000109097824 */ /* 0x020fe200078e0adc */
[----:B------:R-:W-:-:S04]  /*1320*/  I2FP.F32.S32 R4, R4 ;  /* 0x0000000400047245 */ /* 0x000fc80000201400 */
[----:B------:R-:W0:Y:S01]  /*1330*/  MUFU.RCP R5, R5 ;  /* 0x0000000500057308 */ /* 0x000e220000001000 */
[----:B------:R-:W-:Y:S01]  /*1340*/  I2FP.F32.S32 R9, R9 ;  /* 0x0000000900097245 */ /* 0x000fe20000201400 */
[----:B0-----:R-:W-:-:S04]  /*1350*/  FMUL.FTZ R4, R4, R5 ;  /* 0x0000000504047220 */ /* 0x001fc80000410000 */
[----:B------:R-:W-:-:S06]  /*1360*/  FMUL.FTZ R4, R4, 13.28771209716796875 ;  /* 0x41549a7804047820 */ /* 0x000fcc0000410000 */
[----:B------:R-:W0:Y:S02]  /*1370*/  MUFU.EX2 R4, -R4 ;  /* 0x8000000400047308 */ /* 0x000e240000000800 */
[----:B0-----:R-:W-:-:S04]  /*1380*/  FMUL.FTZ R6, R9, R4 ;  /* 0x0000000409067220 */ /* 0x001fc80000410000 */
[----:B------:R-:W-:-:S04]  /*1390*/  FMUL.RZ R10, R6, 0.15915493667125701904 ;  /* 0x3e22f983060a7820 */ /* 0x000fc8000040c000 */
[----:B------:R-:W0:Y:S08]  /*13a0*/  MUFU.SIN R7, R10 ;  /* 0x0000000a00077308 */ /* 0x000e300000000400 */
[----:B------:R-:W3:Y:S01]  /*13b0*/  MUFU.COS R6, R10 ;  /* 0x0000000a00067308 */ /* 0x000ee20000000000 */
[-C--:B0-----:R-:W-:Y:S01]  /*13c0*/  FMUL.FTZ R5, R27, R7.reuse ;  /* 0x000000071b057220 */ /* 0x081fe20000410000 */
[-C--:B--2---:R-:W-:Y:S01]  /*13d0*/  FMUL.FTZ R9, R25, R7.reuse ;  /* 0x0000000719097220 */ /* 0x084fe20000410000 */
[-C--:B------:R-:W-:Y:S01]  /*13e0*/  FMUL.FTZ R8, R26, R7.reuse ;  /* 0x000000071a087220 */ /* 0x080fe20000410000 */
[----:B-1----:R-:W-:Y:S01]  /*13f0*/  FMUL.FTZ R4, R24, R7 ;  /* 0x0000000718047220 */ /* 0x002fe20000410000 */
[-C--:B---3--:R-:W-:Y:S01]  /*1400*/  FFMA.FTZ R26, R26, R6.reuse, -R5 ;  /* 0x000000061a1a7223 */ /* 0x088fe20000010805 */
[-C--:B------:R-:W-:Y:S01]  /*1410*/  FFMA.FTZ R24, R24, R6.reuse, -R9 ;  /* 0x0000000618187223 */ /* 0x080fe20000010809 */
[-C--:B------:R-:W-:Y:S01]  /*1420*/  FFMA.FTZ R27, R27, R6.reuse, R8 ;  /* 0x000000061b1b7223 */ /* 0x080fe20000010008 */
[----:B------:R-:W-:-:S07]  /*1430*/  FFMA.FTZ R25, R25, R6, R4 ;  /* 0x0000000619197223 */ /* 0x000fce0000010004 */
.L_x_744:
[----:B------:R-:W-:Y:S05]  /*1440*/  BSYNC.RECONVERGENT B2 ;  /* 0x0000000000027941 */ /* 0x000fea0003800200 */
.L_x_743:
[----:B-1----:R0:W-:Y:S04]  /*1450*/  STS [R13], R24 ;  /* 0x000000180d007388 */ /* 0x0021e80000000800 */
[----:B--2---:R0:W-:Y:S01]  /*1460*/  STS [R14], R25 ;  /* 0x000000190e007388 */ /* 0x0041e20000000800 */
[----:B------:R-:W-:Y:S05]  /*1470*/  BRA `(.L_x_745) ;  /* 0x0000000000487947 */ /* 0x000fea0003800000 */
.L_x_742:
[----:B------:R-:W-:-:S04]  /*1480*/  SHF.L.U32 R4, R4, 0x1, RZ ;  /* 0x0000000104047819 */ /* 0x000fc800000006ff */
[----:B------:R-:W-:-:S13]  /*1490*/  ISETP.GE.AND P0, PT, R4, R7, PT ;  /* 0x000000070400720c */ /* 0x000fda0003f06270 */
[----:B------:R-:W-:Y:S05]  /*14a0*/  @P0 BRA `(.L_x_745) ;  /* 0x00000000003c0947 */ /* 0x000fea0003800000 */
[----:B------:R-:W-:Y:S02]  /*14b0*/  I2FP.F32.S32 R10, R7 ;  /* 0x00000007000a7245 */ /* 0x000fe40000201400 */
[----:B------:R-:W-:Y:S02]  /*14c0*/  I2FP.F32.S32 R4, R4 ;  /* 0x0000000400047245 */ /* 0x000fe40000201400 */
[----:B------:R-:W0:Y:S03]  /*14d0*/  MUFU.RCP R5, R10 ;  /* 0x0000000a00057308 */ /* 0x000e260000001000 */
[----:B0-----:R-:W-:-:S04]  /*14e0*/  FMUL.FTZ R4, R4, R5 ;  /* 0x0000000504047220 */ /* 0x001fc80000410000 */
[----:B------:R-:W-:Y:S01]  /*14f0*/  FMUL.FTZ R5, R4, 13.28771209716796875 ;  /* 0x41549a7804057820 */ /* 0x000fe20000410000 */
[----:B------:R-:W-:-:S05]  /*1500*/  I2FP.F32.S32 R4, R9 ;  /* 0x0000000900047245 */ /* 0x000fca0000201400 */
        /* <DEDUP_REMOVED lines=8> */
[----:B------:R-:W-:-:S07]  /*1590*/  FFMA.FTZ R27, R27, R4, R6 ;  /* 0x000000041b1b7223 */ /* 0x000fce0000010006 */
.L_x_745:
[----:B------:R-:W-:Y:S05]  /*15a0*/  BSYNC.RECONVERGENT B1 ;  /* 0x0000000000017941 */ /* 0x000fea0003800200 */
.L_x_741:
[----:B------:R1:W-:Y:S04]  /*15b0*/  STS [R11], R26 ;  /* 0x0000001a0b007388 */ /* 0x0003e80000000800 */
[----:B------:R1:W-:Y:S02]  /*15c0*/  STS [R12], R27 ;  /* 0x0000001b0c007388 */ /* 0x0003e40000000800 */
.L_x_740:
[----:B------:R-:W-:Y:S05]  /*15d0*/  BSYNC.RECONVERGENT B0 ;  /* 0x0000000000007941 */ /* 0x000fea0003800200 */
.L_x_739:
[----:B------:R-:W-:Y:S06]  /*15e0*/  BAR.SYNC.DEFER_BLOCKING 0x0 ;  /* 0x0000000000007b1d */ /* 0x000fec0000010000 */
[----:B------:R-:W-:Y:S04]  /*15f0*/  BSSY.RECONVERGENT B0, `(.L_x_746) ;  /* 0x0000009000007945 */ /* 0x000fe80003800200 */
[----:B------:R-:W-:Y:S05]  /*1600*/  @P6 BRA `(.L_x_747) ;  /* 0x00000000001c6947 */ /* 0x000fea0003800000 */
[----:B------:R-:W2:Y:S01]  /*1610*/  LDCU UR4, c[0x0][0x40c] ;  /* 0x00008180ff0477ac */ /* 0x000ea20008000800 */
[----:B------:R-:W-:-:S04]  /*1620*/  IMAD R30, R30, R31, R32 ;  /* 0x0000001f1e1e7224 */ /* 0x000fc800078e0220 */
[----:B------:R-:W-:-:S05]  /*1630*/  IMAD R0, R30, 0x4, R0 ;  /* 0x000000041e007824 */ /* 0x000fca00078e0200 */
[----:B-1----:R3:W4:Y:S01]  /*1640*/  LDS.64 R26, [R0] ;  /* 0x00000000001a7984 */ /* 0x0027220000000a00 */
[----:B--2---:R-:W-:-:S13]  /*1650*/  ISETP.NE.AND P0, PT, RZ, UR4, PT ;  /* 0x00000004ff007c0c */ /* 0x004fda000bf05270 */
[----:B------:R-:W-:-:S05]  /*1660*/  @!P0 LEA R3, R30, R3, 0x2 ;  /* 0x000000031e038211 */ /* 0x000fca00078e10ff */
[----:B0-----:R3:W2:Y:S02]  /*1670*/  @!P0 LDS.64 R24, [R3] ;  /* 0x0000000003188984 */ /* 0x0016a40000000a00 */
.L_x_747:
[----:B------:R-:W-:Y:S05]  /*1680*/  BSYNC.RECONVERGENT B0 ;  /* 0x0000000000007941 */ /* 0x000fea0003800200 */
.L_x_746:
[----:B------:R-:W-:Y:S06]  /*1690*/  BAR.SYNC.DEFER_BLOCKING 0x0 ;  /* 0x0000000000007b1d */ /* 0x000fec0000010000 */
.L_x_736:
[----:B------:R-:W-:Y:S05]  /*16a0*/  BSYNC.RECONVERGENT B6 ;  /* 0x0000000000067941 */ /* 0x000fea0003800200 */
.L_x_733:
[----:B------:R-:W0:Y:S01]  /*16b0*/  S2R R20, SR_CgaCtaId ;  /* 0x0000000000147919 */ /* 0x000e220000008800 */
[----:B------:R-:W-:Y:S01]  /*16c0*/  ISETP.GT.U32.AND P0, PT, R19, 0x1f, PT ;  /* 0x0000001f1300780c */ /* 0x000fe20003f04070 */
[----:B------:R-:W-:Y:S01]  /*16d0*/  IMAD.MOV.U32 R218, RZ, RZ, -0x800001 ;  /* 0xff7fffffffda7424 */ /* 0x000fe200078e00ff */
[----:B------:R-:W-:Y:S02]  /*16e0*/  MOV R10, 0x400 ;  /* 0x00000400000a7802 */ /* 0x000fe40000000f00 */
[----:B---3--:R-:W-:-:S03]  /*16f0*/  IADD3 R0, PT, PT, R2, -R246, RZ ;  /* 0x800000f602007210 */ /* 0x008fc60007ffe0ff */
[----:B------:R-:W-:-:S05]  /*1700*/  VIADD R3, R10, 0x240 ;  /* 0x000002400a037836 */ /* 0x000fca0000000000 */
[----:B0-----:R-:W-:-:S04]  /*1710*/  LEA R148, R20, R3, 0x18 ;  /* 0x0000000314947211 */ /* 0x001fc800078ec0ff */
[----:B------:R-:W-:Y:S01]  /*1720*/  LEA R7, R0, R148, 0x2 ;  /* 0x0000009400077211 */ /* 0x000fe200078e10ff */
[----:B------:R-:W-:Y:S06]  /*1730*/  @P0 BRA `(.L_x_748) ;  /* 0x0000000000c00947 */ /* 0x000fec0003800000 */
[----:B------:R-:W0:Y:S01]  /*1740*/  LDC R0, c[0x0][0x40c] ;  /* 0x00010300ff007b82 */ /* 0x000e220000000800 */
[----:B------:R-:W3:Y:S01]  /*1750*/  LDCU UR4, c[0x0][0x3f4] ;  /* 0x00007e80ff0477ac */ /* 0x000ee20008000800 */
[----:B--2-4-:R-:W-:-:S04]  /*1760*/  FMUL.FTZ R8, R24, R26 ;  /* 0x0000001a18087220 */ /* 0x014fc80000410000 */
[----:B------:R-:W-:Y:S01]  /*1770*/  FFMA.FTZ R13, R25, R27, R8 ;  /* 0x0000001b190d7223 */ /* 0x000fe20000010008 */
[----:B---3--:R-:W-:Y:S02]  /*1780*/  IMAD R28, R28, UR4, R247 ;  /* 0x000000041c1c7c24 */ /* 0x008fe4000f8e02f7 */
[----:B------:R-:W-:Y:S01]  /*1790*/  IMAD R9, R248, UR4, R29 ;  /* 0x00000004f8097c24 */ /* 0x000fe2000f8e021d */
[----:B------:R-:W-:Y:S01]  /*17a0*/  UMOV UR4, 0xffffffff ;  /* 0xffffffff00047882 */ /* 0x000fe20000000000 */
[----:B0-----:R-:W-:Y:S01]  /*17b0*/  ISETP.NE.AND P0, PT, R0, RZ, PT ;  /* 0x000000ff0000720c */ /* 0x001fe20003f05270 */
[----:B------:R-:W-:Y:S02]  /*17c0*/  VIADD R0, R10, 0x40 ;  /* 0x000000400a007836 */ /* 0x000fe40000000000 */
[----:B------:R-:W-:-:S03]  /*17d0*/  IMAD R9, R28, 0x4, R9 ;  /* 0x000000041c097824 */ /* 0x000fc600078e0209 */
[----:B------:R-:W-:-:S04]  /*17e0*/  LEA R0, R20, R0, 0x18 ;  /* 0x0000000014007211 */ /* 0x000fc800078ec0ff */
[----:B------:R-:W-:-:S03]  /*17f0*/  LEA R0, R19, R0, 0x3 ;  /* 0x0000000013007211 */ /* 0x000fc600078e18ff */
[----:B-1----:R-:W0:Y:S01]  /*1800*/  @!P0 LDC.64 R4, c[0x0][0x3b8] ;  /* 0x0000ee00ff048b82 */ /* 0x002e220000000a00 */
[----:B------:R-:W-:Y:S01]  /*1810*/  @!P0 IADD3 R3, PT, PT, R10, 0x140, RZ ;  /* 0x000001400a038810 */ /* 0x000fe20007ffe0ff */
[----:B------:R1:W-:Y:S03]  /*1820*/  STS.64 [R0], R26 ;  /* 0x0000001a00007388 */ /* 0x0003e60000000a00 */
[----:B------:R-:W-:-:S05]  /*1830*/  @!P0 LEA R6, R20, R3, 0x18 ;  /* 0x0000000314068211 */ /* 0x000fca00078ec0ff */
[----:B------:R-:W-:-:S05]  /*1840*/  @!P0 IMAD R6, R19, 0x8, R6 ;  /* 0x0000000813068824 */ /* 0x000fca00078e0206 */
[----:B------:R1:W-:Y:S01]  /*1850*/  @!P0 STS.64 [R6], R22 ;  /* 0x0000001606008388 */ /* 0x0003e20000000a00 */
[----:B0-----:R-:W-:-:S05]  /*1860*/  @!P0 IMAD.WIDE R4, R9, 0x4, R4 ;  /* 0x0000000409048825 */ /* 0x001fca00078e0204 */
[----:B------:R1:W-:Y:S01]  /*1870*/  @!P0 STG.E.64 desc[UR36][R4.64], R24 ;  /* 0x0000001804008986 */ /* 0x0003e2000c101b24 */
[----:B------:R-:W-:Y:S05]  /*1880*/  BRA.DIV UR4, `(.L_x_749) ;  /* 0x0000009a041c7947 */ /* 0x000fea000b800000 */
[----:B------:R-:W1:Y:S02]  /*1890*/  SHFL.BFLY PT, R14, R13, 0x10, 0x1f ;  /* 0x0e001f000d0e7f89 */ /* 0x000e6400000e0000 */
[----:B-1----:R-:W-:-:S05]  /*18a0*/  FADD.FTZ R0, R13, R14 ;  /* 0x0000000e0d007221 */ /* 0x002fca0000010000 */
[----:B------:R-:W0:Y:S02]  /*18b0*/  SHFL.BFLY PT, R14, R0, 0x8, 0x1f ;  /* 0x0d001f00000e7f89 */ /* 0x000e2400000e0000 */
[----:B0-----:R-:W-:-:S05]  /*18c0*/  FADD.FTZ R3, R0, R14 ;  /* 0x0000000e00037221 */ /* 0x001fca0000010000 */
[----:B------:R-:W0:Y:S02]  /*18d0*/  SHFL.BFLY PT, R14, R3, 0x4, 0x1f ;  /* 0x0c801f00030e7f89 */ /* 0x000e2400000e0000 */
[----:B0-----:R-:W-:-:S05]  /*18e0*/  FADD.FTZ R4, R3, R14 ;  /* 0x0000000e03047221 */ /* 0x001fca0000010000 */
[----:B------:R-:W0:Y:S02]  /*18f0*/  SHFL.BFLY PT, R14, R4, 0x2, 0x1f ;  /* 0x0c401f00040e7f89 */ /* 0x000e2400000e0000 */
[----:B0-----:R-:W-:-:S05]  /*1900*/  FADD.FTZ R5, R4, R14 ;  /* 0x0000000e04057221 */ /* 0x001fca0000010000 */
[----:B------:R0:W1:Y:S02]  /*1910*/  SHFL.BFLY PT, R14, R5, 0x1, 0x1f ;  /* 0x0c201f00050e7f89 */ /* 0x00006400000e0000 */
.L_x_878:
[----:B------:R-:W-:Y:S01]  /*1920*/  ISETP.NE.AND P0, PT, R19, RZ, PT ;  /* 0x000000ff1300720c */ /* 0x000fe20003f05270 */
[----:B-1----:R-:W-:-:S12]  /*1930*/  FADD.FTZ R14, R5, R14 ;  /* 0x0000000e050e7221 */ /* 0x002fd80000010000 */
[----:B------:R-:W-:Y:S05]  /*1940*/  @P0 BRA `(.L_x_748) ;  /* 0x00000000003c0947 */ /* 0x000fea0003800000 */
[----:B------:R-:W1:Y:S01]  /*1950*/  LDCU.64 UR6, c[0x0][0x438] ;  /* 0x00008700ff0677ac */ /* 0x000e620008000a00 */
[----:B------:R-:W2:Y:S01]  /*1960*/  LDCU UR4, c[0x0][0x410] ;  /* 0x00008200ff0477ac */ /* 0x000ea20008000800 */
[----:B-1----:R-:W-:-:S04]  /*1970*/  UISETP.NE.U32.AND UP0, UPT, UR6, URZ, UPT ;  /* 0x000000ff0600728c */ /* 0x002fc8000bf05070 */
[----:B------:R-:W-:Y:S01]  /*1980*/  UISETP.NE.AND.EX UP0, UPT, UR7, URZ, UPT, UP0 ;  /* 0x000000ff0700728c */ /* 0x000fe2000bf05300 */
[----:B--2---:R-:W-:-:S08]  /*1990*/  FMUL.FTZ R218, R14, UR4 ;  /* 0x000000040eda7c20 */ /* 0x004fd00008410000 */
[----:B------:R-:W-:Y:S05]  /*19a0*/  BRA.U !UP0, `(.L_x_750) ;  /* 0x0000000108207547 */ /* 0x000fea000b800000 */
[----:B------:R-:W1:Y:S01]  /*19b0*/  LDCU UR4, c[0x0][0x440] ;  /* 0x00008800ff0477ac */ /* 0x000e620008000800 */
[----:B0-----:R-:W0:Y:S01]  /*19c0*/  LDC.64 R4, c[0x0][0x438] ;  /* 0x00010e00ff047b82 */ /* 0x001e220000000a00 */
[----:B-----5:R-:W-:-:S05]  /*19d0*/  IADD3 R3, PT, PT, R244, -R220, RZ ;  /* 0x800000dcf4037210 */ /* 0x020fca0007ffe0ff */
[----:B-1----:R-:W-:-:S04]  /*19e0*/  IMAD R0, R252, UR4, R3 ;  /* 0x00000004fc007c24 */ /* 0x002fc8000f8e0203 */
[----:B------:R-:W-:-:S04]  /*19f0*/  IMAD R3, R0, UR4, R3 ;  /* 0x0000000400037c24 */ /* 0x000fc8000f8e0203 */
[----:B0-----:R-:W-:-:S06]  /*1a00*/  IMAD.WIDE R4, R3, 0x4, R4 ;  /* 0x0000000403047825 */ /* 0x001fcc00078e0204 */
[----:B------:R-:W2:Y:S02]  /*1a10*/  LDG.E R5, desc[UR36][R4.64] ;  /* 0x0000002404057981 */ /* 0x000ea4000c1e1900 */
[----:B--2---:R-:W-:-:S07]  /*1a20*/  FADD.FTZ R218, R218, R5 ;  /* 0x00000005dada7221 */ /* 0x004fce0000010000 */
.L_x_750:
[----:B------:R3:W-:Y:S02]  /*1a30*/  STS [R7+-0x4], R218 ;  /* 0xfffffcda07007388 */ /* 0x0007e40000000800 */
.L_x_748:
[----:B------:R-:W-:Y:S05]  /*1a40*/  WARPSYNC.ALL ;  /* 0x0000000000007948 */ /* 0x000fea0003800000 */
[----:B------:R-:W-:Y:S01]  /*1a50*/  BAR.SYNC.DEFER_BLOCKING 0x0 ;  /* 0x0000000000007b1d */ /* 0x000fe20000010000 */
[----:B-1----:R-:W-:Y:S02]  /*1a60*/  LEA R4, R20, R10, 0x18 ;  /* 0x0000000a14047211 */ /* 0x002fe400078ec0ff */
[----:B------:R-:W-:-:S03]  /*1a70*/  IADD3 R0, PT, PT, R244, 0x1f, -R246 ;  /* 0x0000001ff4007810 */ /* 0x000fc60007ffe8f6 */
[----:B------:R-:W1:Y:S02]  /*1a80*/  LDCU UR4, c[0x0][0x40c] ;  /* 0x00008180ff0477ac */ /* 0x000e640008000800 */
[----:B---3--:R-:W3:Y:S01]  /*1a90*/  LDC.64 R6, c[0x0][0x3f0] ;  /* 0x0000fc00ff067b82 */ /* 0x008ee20000000a00 */
[----:B------:R-:W-:Y:S01]  /*1aa0*/  SHF.R.S32.HI R3, RZ, 0x1f, R0 ;  /* 0x0000001fff037819 */ /* 0x000fe20000011400 */
[----:B------:R-:W0:Y:S03]  /*1ab0*/  LDCU UR13, c[0x0][0x40c] ;  /* 0x00008180ff0d77ac */ /* 0x000e260008000800 */
[----:B------:R-:W-:Y:S01]  /*1ac0*/  LEA.HI R3, R3, R0, RZ, 0x5 ;  /* 0x0000000003037211 */ /* 0x000fe200078f28ff */
[----:B------:R-:W0:Y:S03]  /*1ad0*/  LDCU UR14, c[0x0][0x410] ;  /* 0x00008200ff0e77ac */ /* 0x000e260008000800 */
[----:B------:R-:W-:Y:S01]  /*1ae0*/  LOP3.LUT R8, R3, 0xffffffe0, RZ, 0xc0, !PT ;  /* 0xffffffe003087812 */ /* 0x000fe200078ec0ff */
[----:B------:R-:W0:Y:S03]  /*1af0*/  LDCU.64 UR10, c[0x0][0x3b8] ;  /* 0x00007700ff0a77ac */ /* 0x000e260008000a00 */
[----:B------:R-:W-:Y:S01]  /*1b00*/  ISETP.GE.AND P0, PT, R19, R8, PT ;  /* 0x000000081300720c */ /* 0x000fe20003f06270 */
[----:B------:R-:W0:Y:S01]  /*1b10*/  LDCU.64 UR8, c[0x0][0x3c8] ;  /* 0x00007900ff0877ac */ /* 0x000e220008000a00 */
[----:B------:R0:W0:Y:S01]  /*1b20*/  LDS.128 R144, [R4+0x40] ;  /* 0x0000400004907984 */ /* 0x0000220000000c00 */
[----:B-1----:R-:W-:-:S03]  /*1b30*/  UISETP.NE.AND UP0, UPT, UR4, URZ, UPT ;  /* 0x000000ff0400728c */ /* 0x002fc6000bf05270 */
[----:B------:R1:W0:Y:S01]  /*1b40*/  LDS.128 R140, [R4+0x50] ;  /* 0x00005000048c7984 */ /* 0x0002220000000c00 */
[----:B------:R-:W0:Y:S01]  /*1b50*/  LDCU.64 UR16, c[0x0][0x438] ;  /* 0x00008700ff1077ac */ /* 0x000e220008000a00 */
[----:B---3--:R-:W-:Y:S02]  /*1b60*/  IMAD R17, R17, R6, R252 ;  /* 0x0000000611117224 */ /* 0x008fe400078e02fc */
[----:B------:R1:W3:Y:S04]  /*1b70*/  LDS.128 R136, [R4+0x60] ;  /* 0x0000600004887984 */ /* 0x0002e80000000c00 */
[----:B------:R1:W0:Y:S04]  /*1b80*/  LDS.128 R132, [R4+0x70] ;  /* 0x0000700004847984 */ /* 0x0002280000000c00 */
        /* <DEDUP_REMOVED lines=11> */
[----:B------:R1:W0:Y:S01]  /*1c40*/  LDS.128 R84, [R4+0x130] ;  /* 0x0001300004547984 */ /* 0x0002220000000c00 */
[----:B---3--:R-:W-:Y:S05]  /*1c50*/  BRA.U UP0, `(.L_x_751) ;  /* 0x0000000100407547 */ /* 0x008fea000b800000 */
        /* <DEDUP_REMOVED lines=14> */
[----:B--2-4-:R3:W2:Y:S04]  /*1d40*/  LDS.128 R24, [R4+0x220] ;  /* 0x0002200004187984 */ /* 0x0146a80000000c00 */
[----:B------:R3:W4:Y:S02]  /*1d50*/  LDS.128 R20, [R4+0x230] ;  /* 0x0002300004147984 */ /* 0x0007240000000c00 */
.L_x_751:
[----:B------:R-:W-:Y:S01]  /*1d60*/  BSSY.RECONVERGENT B1, `(.L_x_752) ;  /* 0x000045b000017945 */ /* 0x000fe20003800200 */
[----:B------:R-:W-:Y:S01]  /*1d70*/  IMAD.IADD R0, R19, 0x1, R246 ;  /* 0x0000000113007824 */ /* 0x000fe200078e02f6 */
[----:B------:R-:W-:Y:S02]  /*1d80*/  SHF.L.U32 R249, R17, 0x6, RZ ;  /* 0x0000000611f97819 */ /* 0x000fe400000006ff */
[----:B------:R-:W-:Y:S05]  /*1d90*/  @P0 BRA `(.L_x_753) ;  /* 0x00000044005c0947 */ /* 0x000fea0003800000 */
[----:B------:R-:W-:Y:S01]  /*1da0*/  IABS R219, R7 ;  /* 0x0000000700db7213 */ /* 0x000fe20000000000 */
[----:B------:R-:W2:Y:S01]  /*1db0*/  LDCU UR5, c[0x0][0x3f8] ;  /* 0x00007f00ff0577ac */ /* 0x000ea20008000800 */
[----:B------:R-:W4:Y:S01]  /*1dc0*/  LDC.64 R12, c[0x0][0x450] ;  /* 0x00011400ff0c7b82 */ /* 0x000f220000000a00 */
[C---:B------:R-:W-:Y:S01]  /*1dd0*/  IMAD.SHL.U32 R217, R7.reuse, 0x10, RZ ;  /* 0x0000001007d97824 */ /* 0x040fe200078e00ff */
[----:B01-3--:R-:W0:Y:S01]  /*1de0*/  I2F.RP R4, R219 ;  /* 0x000000db00047306 */ /* 0x00be220000209400 */
[----:B------:R-:W1:Y:S01]  /*1df0*/  LDCU.64 UR6, c[0x0][0x420] ;  /* 0x00008400ff0677ac */ /* 0x000e620008000a00 */
[----:B------:R-:W-:Y:S02]  /*1e00*/  SHF.L.U32 R216, R7, 0x5, RZ ;  /* 0x0000000507d87819 */ /* 0x000fe400000006ff */
[----:B------:R-:W-:Y:S01]  /*1e10*/  LEA R19, R19, R148, 0x2 ;  /* 0x0000009413137211 */ /* 0x000fe200078e10ff */
[----:B------:R-:W3:Y:S01]  /*1e20*/  LDCU UR12, c[0x0][0x440] ;  /* 0x00008800ff0c77ac */ /* 0x000ee20008000800 */
[----:B------:R-:W4:Y:S01]  /*1e30*/  LDC R251, c[0x0][0x430] ;  /* 0x00010c00fffb7b82 */ /* 0x000f220000000800 */
[----:B------:R-:W4:Y:S01]  /*1e40*/  LDCU UR4, c[0x0][0x408] ;  /* 0x00008100ff0477ac */ /* 0x000f220008000800 */
[----:B0-----:R-:W0:Y:S01]  /*1e50*/  MUFU.RCP R4, R4 ;  /* 0x0000000400047308 */ /* 0x001e220000001000 */
[----:B--2---:R-:W-:Y:S01]  /*1e60*/  IMAD R3, R245, UR5, R252 ;  /* 0x00000005f5037c24 */ /* 0x004fe2000f8e02fc */
[----:B-1----:R-:W-:-:S03]  /*1e70*/  IADD3 R17, P1, P2, R224, UR6, R0 ;  /* 0x00000006e0117c10 */ /* 0x002fc6000fa3e000 */
[----:B------:R-:W-:Y:S01]  /*1e80*/  IMAD.SHL.U32 R3, R3, 0x40, RZ ;  /* 0x0000004003037824 */ /* 0x000fe200078e00ff */
[----:B------:R-:W-:Y:S01]  /*1e90*/  ISETP.NE.U32.AND P0, PT, RZ, UR6, PT ;  /* 0x00000006ff007c0c */ /* 0x000fe2000bf05070 */
[----:B---3--:R-:W-:Y:S02]  /*1ea0*/  IMAD R11, R252, UR12, R244 ;  /* 0x0000000cfc0b7c24 */ /* 0x008fe4000f8e02f4 */
[----:B----4-:R-:W-:Y:S01]  /*1eb0*/  IMAD.WIDE R12, R3, 0x4, R12 ;  /* 0x00000004030c7825 */ /* 0x010fe200078e020c */
[----:B------:R-:W-:-:S03]  /*1ec0*/  ISETP.NE.AND.EX P0, PT, RZ, UR7, PT, P0 ;  /* 0x00000007ff007c0c */ /* 0x000fc6000bf05300 */
[-C--:B------:R-:W-:Y:S02]  /*1ed0*/  IMAD R3, R248, R7.reuse, RZ ;  /* 0x00000007f8037224 */ /* 0x080fe400078e02ff */
[----:B------:R-:W-:Y:S02]  /*1ee0*/  VIADD R251, R251, UR4 ;  /* 0x00000004fbfb7c36 */ /* 0x000fe40008000000 */
[----:B0-----:R-:W-:Y:S01]  /*1ef0*/  VIADD R242, R4, 0xffffffe ;  /* 0x0ffffffe04f27836 */ /* 0x001fe20000000000 */
[----:B------:R-:W-:Y:S01]  /*1f00*/  SHF.R.S32.HI R225, RZ, 0x1f, R3 ;  /* 0x0000001fffe17819 */ /* 0x000fe20000011403 */
[----:B------:R-:W-:Y:S02]  /*1f10*/  IMAD R4, R249, R7, RZ ;  /* 0x00000007f9047224 */ /* 0x000fe400078e02ff */
[----:B------:R0:W1:Y:S03]  /*1f20*/  F2I.FTZ.U32.TRUNC.NTZ R243, R242 ;  /* 0x000000f200f37305 */ /* 0x000066000021f000 */
[----:B------:R-:W-:Y:S01]  /*1f30*/  SHF.R.S32.HI R9, RZ, 0x1f, R4 ;  /* 0x0000001fff097819 */ /* 0x000fe20000011404 */
[----:B0-----:R-:W-:Y:S01]  /*1f40*/  IMAD.MOV.U32 R242, RZ, RZ, RZ ;  /* 0x000000fffff27224 */ /* 0x001fe200078e00ff */
[----:B-1----:R-:W-:-:S05]  /*1f50*/  IADD3 R6, PT, PT, RZ, -R243, RZ ;  /* 0x800000f3ff067210 */ /* 0x002fca0007ffe0ff */
[----:B------:R-:W-:Y:S02]  /*1f60*/  IMAD R5, R6, R219, RZ ;  /* 0x000000db06057224 */ /* 0x000fe400078e02ff */
[----:B------:R-:W-:Y:S02]  /*1f70*/  IMAD R6, R7, UR5, RZ ;  /* 0x0000000507067c24 */ /* 0x000fe4000f8e02ff */
[----:B------:R-:W-:Y:S01]  /*1f80*/  IMAD.HI.U32 R242, R243, R5, R242 ;  /* 0x00000005f3f27227 */ /* 0x000fe200078e00f2 */
[----:B------:R-:W-:Y:S02]  /*1f90*/  SHF.L.U32 R5, R7, 0x3, RZ ;  /* 0x0000000307057819 */ /* 0x000fe400000006ff */
[----:B------:R-:W-:Y:S01]  /*1fa0*/  IADD3.X R7, PT, PT, R18, UR7, RZ, P1, P2 ;  /* 0x0000000712077c10 */ /* 0x000fe20008fe44ff */
[----:B------:R-:W-:Y:S01]  /*1fb0*/  IMAD.IADD R243, R8, 0x1, R246 ;  /* 0x0000000108f37824 */ /* 0x000fe200078e02f6 */
[----:B------:R-:W-:Y:S01]  /*1fc0*/  IADD3 R8, PT, PT, R0, 0x1, RZ ;  /* 0x0000000100087810 */ /* 0x000fe20007ffe0ff */
[----:B------:R-:W-:-:S07]  /*1fd0*/  IMAD R18, R11, UR12, R0 ;  /* 0x0000000c0b127c24 */ /* 0x000fce000f8e0200 */
.L_x_808:
[----:B------:R-:W-:Y:S01]  /*1fe0*/  @P0 MOV R10, R17 ;  /* 0x00000011000a0202 */ /* 0x000fe20000000f00 */
[----:B------:R-:W-:Y:S01]  /*1ff0*/  @P0 IMAD.MOV.U32 R11, RZ, RZ, R7 ;  /* 0x000000ffff0b0224 */ /* 0x000fe200078e0007 */
[----:B------:R-:W0:Y:S04]  /*2000*/  LDC R221, c[0x0][0x3f4] ;  /* 0x0000fd00ffdd7b82 */ /* 0x000e280000000800 */
[----:B-12---:R1:W2:Y:S01]  /*2010*/  @P0 LDG.E.U8 R210, desc[UR36][R10.64] ;  /* 0x000000240ad20981 */ /* 0x0062a2000c1e1100 */
[----:B------:R-:W-:Y:S01]  /*2020*/  UISETP.NE.AND UP0, UPT, UR13, URZ, UPT ;  /* 0x000000ff0d00728c */ /* 0x000fe2000bf05270 */
[----:B---34-:R-:W-:Y:S01]  /*2030*/  SHF.R.S32.HI R208, RZ, 0x1f, R224 ;  /* 0x0000001fffd07819 */ /* 0x018fe200000114e0 */
[----:B------:R-:W-:Y:S01]  /*2040*/  BSSY.RECONVERGENT B0, `(.L_x_754) ;  /* 0x00003ca000007945 */ /* 0x000fe20003800200 */
[----:B-1----:R-:W-:-:S04]  /*2050*/  IADD3 R10, PT, PT, R8, -0x1, RZ ;  /* 0xffffffff080a7810 */ /* 0x002fc80007ffe0ff */
[----:B------:R-:W-:Y:S02]  /*2060*/  IABS R15, R10 ;  /* 0x0000000a000f7213 */ /* 0x000fe40000000000 */
[----:B------:R-:W-:-:S03]  /*2070*/  ISETP.GE.AND P2, PT, R10, RZ, PT ;  /* 0x000000ff0a00720c */ /* 0x000fc60003f46270 */
[----:B------:R-:W-:Y:S01]  /*2080*/  IMAD.HI.U32 R14, R242, R15, RZ ;  /* 0x0000000ff20e7227 */ /* 0x000fe200078e00ff */
[----:B0-----:R-:W-:Y:S02]  /*2090*/  IABS R209, R221 ;  /* 0x000000dd00d17213 */ /* 0x001fe40000000000 */
[----:B------:R-:W-:Y:S01]  /*20a0*/  ISETP.NE.AND P3, PT, R221, RZ, PT ;  /* 0x000000ffdd00720c */ /* 0x000fe20003f65270 */
[----:B------:R-:W-:-:S04]  /*20b0*/  IMAD.MOV R14, RZ, RZ, -R14 ;  /* 0x000000ffff0e7224 */ /* 0x000fc800078e0a0e */
[----:B------:R-:W-:-:S05]  /*20c0*/  IMAD R14, R209, R14, R15 ;  /* 0x0000000ed10e7224 */ /* 0x000fca00078e020f */
[----:B------:R-:W-:-:S13]  /*20d0*/  ISETP.GT.U32.AND P1, PT, R219, R14, PT ;  /* 0x0000000edb00720c */ /* 0x000fda0003f24070 */
[----:B------:R-:W-:-:S04]  /*20e0*/  @!P1 IADD3 R14, PT, PT, R14, -R209, RZ ;  /* 0x800000d10e0e9210 */ /* 0x000fc80007ffe0ff */
[----:B------:R-:W-:-:S13]  /*20f0*/  ISETP.GT.U32.AND P1, PT, R219, R14, PT ;  /* 0x0000000edb00720c */ /* 0x000fda0003f24070 */
[----:B------:R-:W-:-:S05]  /*2100*/  @!P1 IMAD.IADD R14, R14, 0x1, -R209 ;  /* 0x000000010e0e9824 */ /* 0x000fca00078e0ad1 */
[----:B------:R-:W-:-:S05]  /*2110*/  MOV R11, R14 ;  /* 0x0000000e000b7202 */ /* 0x000fca0000000f00 */
[----:B------:R-:W-:Y:S01]  /*2120*/  @!P2 IMAD.MOV R11, RZ, RZ, -R11 ;  /* 0x000000ffff0ba224 */ /* 0x000fe200078e0a0b */
[----:B------:R-:W-:-:S04]  /*2130*/  @!P3 LOP3.LUT R11, RZ, R221, RZ, 0x33, !PT ;  /* 0x000000ddff0bb212 */ /* 0x000fc800078e33ff */
[----:B------:R-:W-:-:S04]  /*2140*/  IADD3 R15, P1, PT, R224, R11, RZ ;  /* 0x0000000be00f7210 */ /* 0x000fc80007f3e0ff */
[----:B------:R-:W-:Y:S02]  /*2150*/  IADD3.X R208, PT, PT, RZ, R208, RZ, P1, !PT ;  /* 0x000000d0ffd07210 */ /* 0x000fe40000ffe4ff */
[----:B------:R-:W-:-:S04]  /*2160*/  LEA R14, P1, R15, UR8, 0x2 ;  /* 0x000000080f0e7c11 */ /* 0x000fc8000f8210ff */
[----:B------:R-:W-:Y:S02]  /*2170*/  LEA.HI.X R15, R15, UR9, R208, 0x2, P1 ;  /* 0x000000090f0f7c11 */ /* 0x000fe400088f14d0 */
[----:B--2---:R-:W-:Y:S01]  /*2180*/  ISETP.NE.AND P3, PT, R210, RZ, P0 ;  /* 0x000000ffd200720c */ /* 0x004fe20000765270 */
[----:B-----5:R-:W-:-:S12]  /*2190*/  BRA.U UP0, `(.L_x_755) ;  /* 0x0000002d00d87547 */ /* 0x020fd8000b800000 */
[----:B------:R-:W-:-:S13]  /*21a0*/  ISETP.NE.AND P4, PT, R16, RZ, PT ;  /* 0x000000ff1000720c */ /* 0x000fda0003f85270 */
[----:B------:R-:W-:Y:S05]  /*21b0*/  @!P4 BRA `(.L_x_756) ;  /* 0x000000180088c947 */ /* 0x000fea0003800000 */
[----:B------:R-:W-:Y:S01]  /*21c0*/  ISETP.GE.AND P1, PT, R10, R244, PT ;  /* 0x000000f40a00720c */ /* 0x000fe20003f26270 */
[----:B------:R-:W-:Y:S01]  /*21d0*/  BSSY.RECONVERGENT B2, `(.L_x_757) ;  /* 0x000001a000027945 */ /* 0x000fe20003800200 */
[----:B------:R-:W-:-:S11]  /*21e0*/  IMAD.IADD R222, R11, 0x1, R221 ;  /* 0x000000010bde7824 */ /* 0x000fd600078e02dd */
[----:B------:R-:W-:Y:S05]  /*21f0*/  @P1 BRA `(.L_x_758) ;  /* 0x00000000005c1947 */ /* 0x000fea0003800000 */
[----:B------:R-:W2:Y:S01]  /*2200*/  LDG.E R209, desc[UR36][R14.64] ;  /* 0x000000240ed17981 */ /* 0x000ea2000c1e1900 */
[----:B------:R-:W-:-:S03]  /*2210*/  SHF.L.U32 R226, R11, 0x2, RZ ;  /* 0x000000020be27819 */ /* 0x000fc600000006ff */
[----:B------:R-:W3:Y:S01]  /*2220*/  LDG.E.128 R212, desc[UR36][R12.64] ;  /* 0x000000240cd47981 */ /* 0x000ee2000c1e1d00 */
[----:B--2---:R-:W-:-:S04]  /*2230*/  IMAD R209, R6, R209, RZ ;  /* 0x000000d106d17224 */ /* 0x004fc800078e02ff */
[----:B------:R-:W-:-:S05]  /*2240*/  IMAD R209, R209, 0x40, R226 ;  /* 0x00000040d1d17824 */ /* 0x000fca00078e02e2 */
[----:B------:R-:W-:-:S04]  /*2250*/  IADD3 R210, P2, PT, R4, R209, RZ ;  /* 0x000000d104d27210 */ /* 0x000fc80007f5e0ff */
[----:B------:R-:W-:Y:S02]  /*2260*/  LEA.HI.X.SX32 R209, R209, R9, 0x1, P2 ;  /* 0x00000009d1d17211 */ /* 0x000fe400010f0eff */
[----:B------:R-:W-:-:S04]  /*2270*/  LEA R208, P2, R210, UR10, 0x2 ;  /* 0x0000000ad2d07c11 */ /* 0x000fc8000f8410ff */
[----:B------:R-:W-:-:S06]  /*2280*/  LEA.HI.X R209, R210, UR11, R209, 0x2, P2 ;  /* 0x0000000bd2d17c11 */ /* 0x000fcc00090f14d1 */
[----:B------:R-:W2:Y:S01]  /*2290*/  LDG.E.128 R208, desc[UR36][R208.64] ;  /* 0x00000024d0d07981 */ /* 0x000ea2000c1e1d00 */
[----:B------:R-:W-:Y:S01]  /*22a0*/  IADD3 R226, P2, PT, R3, R226, RZ ;  /* 0x000000e203e27210 */ /* 0x000fe20007f5e0ff */
[----:B--2---:R-:W-:-:S04]  /*22b0*/  FADD.FTZ R223, R80, R208 ;  /* 0x000000d050df7221 */ /* 0x004fc80000010000 */
[----:B---3--:R-:W-:Y:S01]  /*22c0*/  FMUL.FTZ R212, R223, R212 ;  /* 0x000000d4dfd47220 */ /* 0x008fe20000410000 */
[----:B------:R-:W-:Y:S01]  /*22d0*/  FADD.FTZ R223, R82, R210 ;  /* 0x000000d252df7221 */ /* 0x000fe20000010000 */
[----:B------:R-:W-:Y:S01]  /*22e0*/  FADD.FTZ R228, R81, R209 ;  /* 0x000000d151e47221 */ /* 0x000fe20000010000 */
[----:B------:R-:W-:Y:S02]  /*22f0*/  FADD.FTZ R210, R83, R211 ;  /* 0x000000d353d27221 */ /* 0x000fe40000010000 */
[----:B------:R-:W-:Y:S01]  /*2300*/  FMUL.FTZ R214, R223, R214 ;  /* 0x000000d6dfd67220 */ /* 0x000fe20000410000 */
[----:B------:R-:W-:Y:S02]  /*2310*/  IADD3.X R223, PT, PT, RZ, R225, RZ, P2, !PT ;  /* 0x000000e1ffdf7210 */ /* 0x000fe400017fe4ff */
[----:B------:R-:W-:Y:S01]  /*2320*/  LEA R208, P2, R226, UR10, 0x2 ;  /* 0x0000000ae2d07c11 */ /* 0x000fe2000f8410ff */
[----:B------:R-:W-:Y:S01]  /*2330*/  FMUL.FTZ R213, R228, R213 ;  /* 0x000000d5e4d57220 */ /* 0x000fe20000410000 */
[----:B------:R-:W-:-:S02]  /*2340*/  FMUL.FTZ R215, R210, R215 ;  /* 0x000000d7d2d77220 */ /* 0x000fc40000410000 */
[----:B------:R-:W-:-:S05]  /*2350*/  LEA.HI.X R209, R226, UR11, R223, 0x2, P2 ;  /* 0x0000000be2d17c11 */ /* 0x000fca00090f14df */
[----:B------:R0:W-:Y:S04]  /*2360*/  STG.E.128 desc[UR36][R208.64], R212 ;  /* 0x000000d4d0007986 */ /* 0x0001e8000c101d24 */
.L_x_758:
[----:B------:R-:W-:Y:S05]  /*2370*/  BSYNC.RECONVERGENT B2 ;  /* 0x0000000000027941 */ /* 0x000fea0003800200 */
.L_x_757:
[----:B------:R-:W-:Y:S04]  /*2380*/  BSSY.RECONVERGENT B2, `(.L_x_759) ;  /* 0x0000030000027945 */ /* 0x000fe80003800200 */
[----:B------:R-:W-:Y:S05]  /*2390*/  @P1 BRA `(.L_x_760) ;  /* 0x0000000000b81947 */ /* 0x000fea0003800000 */
[----:B------:R-:W2:Y:S01]  /*23a0*/  LDG.E R149, desc[UR36][R14.64] ;  /* 0x000000240e957981 */ /* 0x000ea2000c1e1900 */
[----:B0-----:R-:W-:-:S03]  /*23b0*/  IMAD.SHL.U32 R208, R222, 0x4, RZ ;  /* 0x00000004ded07824 */ /* 0x001fc600078e00ff */
[----:B------:R-:W3:Y:S01]  /*23c0*/  LDG.E.128 R152, desc[UR36][R12.64+0x10] ;  /* 0x000010240c987981 */ /* 0x000ee2000c1e1d00 */
[----:B--2---:R-:W-:-:S05]  /*23d0*/  IMAD R149, R6, R149, RZ ;  /* 0x0000009506957224 */ /* 0x004fca00078e02ff */
[----:B------:R-:W-:-:S04]  /*23e0*/  LEA R149, R149, R208, 0x6 ;  /* 0x000000d095957211 */ /* 0x000fc800078e30ff */
[----:B------:R-:W-:-:S04]  /*23f0*/  IADD3 R150, P2, PT, R4, R149, RZ ;  /* 0x0000009504967210 */ /* 0x000fc80007f5e0ff */
[----:B------:R-:W-:Y:S02]  /*2400*/  LEA.HI.X.SX32 R149, R149, R9, 0x1, P2 ;  /* 0x0000000995957211 */ /* 0x000fe400010f0eff */
[----:B------:R-:W-:-:S04]  /*2410*/  LEA R148, P2, R150, UR10, 0x2 ;  /* 0x0000000a96947c11 */ /* 0x000fc8000f8410ff */
[----:B------:R-:W-:-:S06]  /*2420*/  LEA.HI.X R149, R150, UR11, R149, 0x2, P2 ;  /* 0x0000000b96957c11 */ /* 0x000fcc00090f1495 */
[----:B------:R-:W2:Y:S01]  /*2430*/  LDG.E.128 R148, desc[UR36][R148.64] ;  /* 0x0000002494947981 */ /* 0x000ea2000c1e1d00 */
[----:B------:R-:W-:-:S04]  /*2440*/  IADD3 R209, P2, PT, R3, R208, RZ ;  /* 0x000000d003d17210 */ /* 0x000fc80007f5e0ff */
[----:B------:R-:W-:Y:S02]  /*2450*/  LEA.HI.X.SX32 R210, R208, R225, 0x1, P2 ;  /* 0x000000e1d0d27211 */ /* 0x000fe400010f0eff */
[----:B------:R-:W-:-:S04]  /*2460*/  LEA R208, P2, R209, UR10, 0x2 ;  /* 0x0000000ad1d07c11 */ /* 0x000fc8000f8410ff */
[----:B------:R-:W-:Y:S01]  /*2470*/  LEA.HI.X R209, R209, UR11, R210, 0x2, P2 ;  /* 0x0000000bd1d17c11 */ /* 0x000fe200090f14d2 */
[----:B--2---:R-:W-:Y:S01]  /*2480*/  FADD.FTZ R211, R76, R148 ;  /* 0x000000944cd37221 */ /* 0x004fe20000010000 */
[----:B------:R-:W-:Y:S01]  /*2490*/  FADD.FTZ R210, R77, R149 ;  /* 0x000000954dd27221 */ /* 0x000fe20000010000 */
[----:B------:R-:W-:Y:S01]  /*24a0*/  FADD.FTZ R223, R78, R150 ;  /* 0x000000964edf7221 */ /* 0x000fe20000010000 */
[----:B------:R-:W-:Y:S01]  /*24b0*/  FADD.FTZ R226, R79, R151 ;  /* 0x000000974fe27221 */ /* 0x000fe20000010000 */
[----:B---3--:R-:W-:Y:S01]  /*24c0*/  FMUL.FTZ R148, R211, R152 ;  /* 0x00000098d3947220 */ /* 0x008fe20000410000 */
[----:B------:R-:W-:Y:S01]  /*24d0*/  FMUL.FTZ R149, R210, R153 ;  /* 0x00000099d2957220 */ /* 0x000fe20000410000 */
[----:B------:R-:W-:Y:S01]  /*24e0*/  FMUL.FTZ R150, R223, R154 ;  /* 0x0000009adf967220 */ /* 0x000fe20000410000 */
[----:B------:R-:W-:-:S05]  /*24f0*/  FMUL.FTZ R151, R226, R155 ;  /* 0x0000009be2977220 */ /* 0x000fca0000410000 */
[----:B------:R0:W-:Y:S04]  /*2500*/  STG.E.128 desc[UR36][R208.64], R148 ;  /* 0x00000094d0007986 */ /* 0x0001e8000c101d24 */
[----:B------:R-:W2:Y:S01]  /*2510*/  LDG.E R153, desc[UR36][R14.64] ;  /* 0x000000240e997981 */ /* 0x000ea2000c1e1900 */
[----:B------:R-:W-:-:S03]  /*2520*/  IMAD R226, R11, 0x4, R5 ;  /* 0x000000040be27824 */ /* 0x000fc600078e0205 */
[----:B0-----:R-:W3:Y:S01]  /*2530*/  LDG.E.128 R208, desc[UR36][R12.64+0x20] ;  /* 0x000020240cd07981 */ /* 0x001ee2000c1e1d00 */
[----:B--2---:R-:W-:-:S05]  /*2540*/  IMAD R153, R6, R153, RZ ;  /* 0x0000009906997224 */ /* 0x004fca00078e02ff */
[----:B------:R-:W-:-:S04]  /*2550*/  LEA R153, R153, R226, 0x6 ;  /* 0x000000e299997211 */ /* 0x000fc800078e30ff */
[----:B------:R-:W-:-:S04]  /*2560*/  IADD3 R154, P2, PT, R4, R153, RZ ;  /* 0x00000099049a7210 */ /* 0x000fc80007f5e0ff */
[----:B------:R-:W-:Y:S02]  /*2570*/  LEA.HI.X.SX32 R153, R153, R9, 0x1, P2 ;  /* 0x0000000999997211 */ /* 0x000fe400010f0eff */
[----:B------:R-:W-:-:S04]  /*2580*/  LEA R152, P2, R154, UR10, 0x2 ;  /* 0x0000000a9a987c11 */ /* 0x000fc8000f8410ff */
[----:B------:R-:W-:-:S06]  /*2590*/  LEA.HI.X R153, R154, UR11, R153, 0x2, P2 ;  /* 0x0000000b9a997c11 */ /* 0x000fcc00090f1499 */
[----:B------:R-:W2:Y:S02]  /*25a0*/  LDG.E.128 R152, desc[UR36][R152.64] ;  /* 0x0000002498987981 */ /* 0x000ea4000c1e1d00 */
[----:B--2---:R-:W-:Y:S01]  /*25b0*/  FADD.FTZ R223, R72, R152 ;  /* 0x0000009848df7221 */ /* 0x004fe20000010000 */
[----:B------:R-:W-:-:S03]  /*25c0*/  FADD.FTZ R228, R73, R153 ;  /* 0x0000009949e47221 */ /* 0x000fc60000010000 */
[----:B---3--:R-:W-:Y:S01]  /*25d0*/  FMUL.FTZ R152, R223, R208 ;  /* 0x000000d0df987220 */ /* 0x008fe20000410000 */
[----:B------:R-:W-:Y:S01]  /*25e0*/  FMUL.FTZ R153, R228, R209 ;  /* 0x000000d1e4997220 */ /* 0x000fe20000410000 */
[----:B------:R-:W-:Y:S01]  /*25f0*/  FADD.FTZ R209, R74, R154 ;  /* 0x0000009a4ad17221 */ /* 0x000fe20000010000 */
[----:B------:R-:W-:-:S03]  /*2600*/  IADD3 R223, P2, PT, R3, R226, RZ ;  /* 0x000000e203df7210 */ /* 0x000fc60007f5e0ff */
[----:B------:R-:W-:Y:S01]  /*2610*/  FMUL.FTZ R154, R209, R210 ;  /* 0x000000d2d19a7220 */ /* 0x000fe20000410000 */
[----:B------:R-:W-:Y:S01]  /*2620*/  LEA.HI.X.SX32 R226, R226, R225, 0x1, P2 ;  /* 0x000000e1e2e27211 */ /* 0x000fe200010f0eff */
[----:B------:R-:W-:Y:S01]  /*2630*/  FADD.FTZ R210, R75, R155 ;  /* 0x0000009b4bd27221 */ /* 0x000fe20000010000 */
[----:B------:R-:W-:-:S03]  /*2640*/  LEA R208, P2, R223, UR10, 0x2 ;  /* 0x0000000adfd07c11 */ /* 0x000fc6000f8410ff */
[----:B------:R-:W-:Y:S01]  /*2650*/  FMUL.FTZ R155, R210, R211 ;  /* 0x000000d3d29b7220 */ /* 0x000fe20000410000 */
[----:B------:R-:W-:-:S05]  /*2660*/  LEA.HI.X R209, R223, UR11, R226, 0x2, P2 ;  /* 0x0000000bdfd17c11 */ /* 0x000fca00090f14e2 */
[----:B------:R1:W-:Y:S04]  /*2670*/  STG.E.128 desc[UR36][R208.64], R152 ;  /* 0x00000098d0007986 */ /* 0x0003e8000c101d24 */
.L_x_760:
[----:B------:R-:W-:Y:S05]  /*2680*/  BSYNC.RECONVERGENT B2 ;  /* 0x0000000000027941 */ /* 0x000fea0003800200 */
.L_x_759:
[----:B------:R-:W-:Y:S01]  /*2690*/  BSSY.RECONVERGENT B2, `(.L_x_761) ;  /* 0x0000031000027945 */ /* 0x000fe20003800200 */
[----:B------:R-:W-:-:S03]  /*26a0*/  IMAD R226, R221, 0x4, R222 ;  /* 0x00000004dde27824 */ /* 0x000fc600078e02de */
[----:B------:R-:W-:Y:S05]  /*26b0*/  @P1 BRA `(.L_x_762) ;  /* 0x0000000000b81947 */ /* 0x000fea0003800000 */
[----:B------:R-:W2:Y:S01]  /*26c0*/  LDG.E R157, desc[UR36][R14.64] ;  /* 0x000000240e9d7981 */ /* 0x000ea2000c1e1900 */
[----:B------:R-:W-:-:S03]  /*26d0*/  LEA R222, R222, R5, 0x2 ;  /* 0x00000005dede7211 */ /* 0x000fc600078e10ff */
        /* <DEDUP_REMOVED lines=8> */
[----:B01----:R-:W-:-:S04]  /*2760*/  IADD3 R209, P2, PT, R3, R222, RZ ;  /* 0x000000de03d17210 */ /* 0x003fc80007f5e0ff */
        /* <DEDUP_REMOVED lines=13> */
[----:B------:R-:W-:-:S03]  /*2840*/  LEA R222, R11, R217, 0x2 ;  /* 0x000000d90bde7211 */ /* 0x000fc600078e10ff */
[----:B0-----:R-:W3:Y:S01]  /*2850*/  LDG.E.128 R208, desc[UR36][R12.64+0x40] ;  /* 0x000040240cd07981 */ /* 0x001ee2000c1e1d00 */
[----:B--2---:R-:W-:-:S04]  /*2860*/  IMAD R161, R6, R161, RZ ;  /* 0x000000a106a17224 */ /* 0x004fc800078e02ff */
[----:B------:R-:W-:-:S05]  /*2870*/  IMAD R161, R161, 0x40, R222 ;  /* 0x00000040a1a17824 */ /* 0x000fca00078e02de */
        /* <DEDUP_REMOVED lines=18> */
.L_x_762:
[----:B------:R-:W-:Y:S05]  /*29a0*/  BSYNC.RECONVERGENT B2 ;  /* 0x0000000000027941 */ /* 0x000fea0003800200 */
.L_x_761:
[----:B------:R-:W-:Y:S01]  /*29b0*/  IADD3 R228, PT, PT, R226, R221, RZ ;  /* 0x000000dde2e47210 */ /* 0x000fe20007ffe0ff */
[----:B------:R-:W-:Y:S04]  /*29c0*/  BSSY.RECONVERGENT B2, `(.L_x_763) ;  /* 0x000001b000027945 */ /* 0x000fe80003800200 */
[----:B------:R-:W-:-:S05]  /*29d0*/  IMAD.IADD R223, R228, 0x1, R221 ;  /* 0x00000001e4df7824 */ /* 0x000fca00078e02dd */
[----:B------:R-:W-:Y:S01]  /*29e0*/  LEA R222, R221, R223, 0x1 ;  /* 0x000000dfddde7211 */ /* 0x000fe200078e08ff */
[----:B------:R-:W-:Y:S06]  /*29f0*/  @P1 BRA `(.L_x_764) ;  /* 0x00000000005c1947 */ /* 0x000fec0003800000 */
[----:B------:R-:W3:Y:S01]  /*2a00*/  LDG.E R165, desc[UR36][R14.64] ;  /* 0x000000240ea57981 */ /* 0x000ee2000c1e1900 */
[----:B------:R-:W-:-:S03]  /*2a10*/  IMAD.SHL.U32 R226, R226, 0x4, RZ ;  /* 0x00000004e2e27824 */ /* 0x000fc600078e00ff */
[----:B012---:R-:W2:Y:S01]  /*2a20*/  LDG.E.128 R208, desc[UR36][R12.64+0x50] ;  /* 0x000050240cd07981 */ /* 0x007ea2000c1e1d00 */
[----:B---3--:R-:W-:-:S05]  /*2a30*/  IMAD R165, R6, R165, RZ ;  /* 0x000000a506a57224 */ /* 0x008fca00078e02ff */
[----:B------:R-:W-:-:S04]  /*2a40*/  LEA R165, R165, R226, 0x6 ;  /* 0x000000e2a5a57211 */ /* 0x000fc800078e30ff */
[----:B------:R-:W-:-:S04]  /*2a50*/  IADD3 R166, P2, PT, R4, R165, RZ ;  /* 0x000000a504a67210 */ /* 0x000fc80007f5e0ff */
[----:B------:R-:W-:Y:S02]  /*2a60*/  LEA.HI.X.SX32 R165, R165, R9, 0x1, P2 ;  /* 0x00000009a5a57211 */ /* 0x000fe400010f0eff */
[----:B------:R-:W-:-:S04]  /*2a70*/  LEA R164, P2, R166, UR10, 0x2 ;  /* 0x0000000aa6a47c11 */ /* 0x000fc8000f8410ff */
[----:B------:R-:W-:-:S06]  /*2a80*/  LEA.HI.X R165, R166, UR11, R165, 0x2, P2 ;  /* 0x0000000ba6a57c11 */ /* 0x000fcc00090f14a5 */
[----:B------:R-:W3:Y:S02]  /*2a90*/  LDG.E.128 R164, desc[UR36][R164.64] ;  /* 0x00000024a4a47981 */ /* 0x000ee4000c1e1d00 */
[----:B---3--:R-:W-:Y:S01]  /*2aa0*/  FADD.FTZ R230, R61, R165 ;  /* 0x000000a53de67221 */ /* 0x008fe20000010000 */
[----:B------:R-:W-:Y:S01]  /*2ab0*/  FADD.FTZ R227, R60, R164 ;  /* 0x000000a43ce37221 */ /* 0x000fe20000010000 */
[----:B------:R-:W-:Y:S02]  /*2ac0*/  FADD.FTZ R229, R62, R166 ;  /* 0x000000a63ee57221 */ /* 0x000fe40000010000 */
[----:B--2---:R-:W-:Y:S01]  /*2ad0*/  FMUL.FTZ R165, R230, R209 ;  /* 0x000000d1e6a57220 */ /* 0x004fe20000410000 */
[----:B------:R-:W-:Y:S01]  /*2ae0*/  IADD3 R209, P2, PT, R3, R226, RZ ;  /* 0x000000e203d17210 */ /* 0x000fe20007f5e0ff */
[----:B------:R-:W-:Y:S01]  /*2af0*/  FMUL.FTZ R164, R227, R208 ;  /* 0x000000d0e3a47220 */ /* 0x000fe20000410000 */
[----:B------:R-:W-:Y:S01]  /*2b00*/  FMUL.FTZ R166, R229, R210 ;  /* 0x000000d2e5a67220 */ /* 0x000fe20000410000 */
[----:B------:R-:W-:Y:S01]  /*2b10*/  FADD.FTZ R210, R63, R167 ;  /* 0x000000a73fd27221 */ /* 0x000fe20000010000 */
[----:B------:R-:W-:-:S02]  /*2b20*/  LEA.HI.X.SX32 R226, R226, R225, 0x1, P2 ;  /* 0x000000e1e2e27211 */ /* 0x000fc400010f0eff */
[----:B------:R-:W-:Y:S01]  /*2b30*/  LEA R208, P2, R209, UR10, 0x2 ;  /* 0x0000000ad1d07c11 */ /* 0x000fe2000f8410ff */
[----:B------:R-:W-:-:S03]  /*2b40*/  FMUL.FTZ R167, R210, R211 ;  /* 0x000000d3d2a77220 */ /* 0x000fc60000410000 */
[----:B------:R-:W-:-:S05]  /*2b50*/  LEA.HI.X R209, R209, UR11, R226, 0x2, P2 ;  /* 0x0000000bd1d17c11 */ /* 0x000fca00090f14e2 */
[----:B------:R3:W-:Y:S04]  /*2b60*/  STG.E.128 desc[UR36][R208.64], R164 ;  /* 0x000000a4d0007986 */ /* 0x0007e8000c101d24 */
.L_x_764:
[----:B------:R-:W-:Y:S05]  /*2b70*/  BSYNC.RECONVERGENT B2 ;  /* 0x0000000000027941 */ /* 0x000fea0003800200 */
.L_x_763:
[----:B------:R-:W-:Y:S04]  /*2b80*/  BSSY.RECONVERGENT B2, `(.L_x_765) ;  /* 0x0000019000027945 */ /* 0x000fe80003800200 */
[----:B------:R-:W-:Y:S05]  /*2b90*/  @P1 BRA `(.L_x_766) ;  /* 0x00000000005c1947 */ /* 0x000fea0003800000 */
[----:B------:R-:W4:Y:S01]  /*2ba0*/  LDG.E R169, desc[UR36][R14.64] ;  /* 0x000000240ea97981 */ /* 0x000f22000c1e1900 */
[----:B------:R-:W-:-:S03]  /*2bb0*/  IMAD.SHL.U32 R228, R228, 0x4, RZ ;  /* 0x00000004e4e47824 */ /* 0x000fc600078e00ff */
[----:B0123--:R-:W2:Y:S01]  /*2bc0*/  LDG.E.128 R208, desc[UR36][R12.64+0x60] ;  /* 0x000060240cd07981 */ /* 0x00fea2000c1e1d00 */
[----:B----4-:R-:W-:-:S05]  /*2bd0*/  IMAD R169, R6, R169, RZ ;  /* 0x000000a906a97224 */ /* 0x010fca00078e02ff */
        /* <DEDUP_REMOVED lines=19> */
.L_x_766:
[----:B------:R-:W-:Y:S05]  /*2d10*/  BSYNC.RECONVERGENT B2 ;  /* 0x0000000000027941 */ /* 0x000fea0003800200 */
.L_x_765:
[----:B------:R-:W-:Y:S04]  /*2d20*/  BSSY.RECONVERGENT B2, `(.L_x_767) ;  /* 0x0000030000027945 */ /* 0x000fe80003800200 */
[----:B------:R-:W-:Y:S05]  /*2d30*/  @P1 BRA `(.L_x_768) ;  /* 0x0000000000b81947 */ /* 0x000fea0003800000 */
[----:B------:R-:W2:Y:S02]  /*2d40*/  LDG.E R173, desc[UR36][R14.64] ;  /* 0x000000240ead7981 */ /* 0x000ea4000c1e1900 */
[----:B01234-:R-:W-:Y:S02]  /*2d50*/  IMAD.SHL.U32 R208, R223, 0x4, RZ ;  /* 0x00000004dfd07824 */ /* 0x01ffe400078e00ff */
[----:B------:R-:W2:Y:S01]  /*2d60*/  LDG.E.128 R176, desc[UR36][R12.64+0x70] ;  /* 0x000070240cb07981 */ /* 0x000ea2000c1e1d00 */
[----:B------:R-:W-:-:S05]  /*2d70*/  IMAD R173, R6, R173, RZ ;  /* 0x000000ad06ad7224 */ /* 0x000fca00078e02ff */
[----:B------:R-:W-:-:S04]  /*2d80*/  LEA R173, R173, R208, 0x6 ;  /* 0x000000d0adad7211 */ /* 0x000fc800078e30ff */
[----:B------:R-:W-:-:S04]  /*2d90*/  IADD3 R174, P2, PT, R4, R173, RZ ;  /* 0x000000ad04ae7210 */ /* 0x000fc80007f5e0ff */
[----:B------:R-:W-:Y:S02]  /*2da0*/  LEA.HI.X.SX32 R173, R173, R9, 0x1, P2 ;  /* 0x00000009adad7211 */ /* 0x000fe400010f0eff */
[----:B------:R-:W-:-:S04]  /*2db0*/  LEA R172, P2, R174, UR10, 0x2 ;  /* 0x0000000aaeac7c11 */ /* 0x000fc8000f8410ff */
[----:B------:R-:W-:-:S06]  /*2dc0*/  LEA.HI.X R173, R174, UR11, R173, 0x2, P2 ;  /* 0x0000000baead7c11 */ /* 0x000fcc00090f14ad */
[----:B------:R-:W3:Y:S01]  /*2dd0*/  LDG.E.128 R172, desc[UR36][R172.64] ;  /* 0x00000024acac7981 */ /* 0x000ee2000c1e1d00 */
[----:B------:R-:W-:-:S04]  /*2de0*/  IADD3 R209, P2, PT, R3, R208, RZ ;  /* 0x000000d003d17210 */ /* 0x000fc80007f5e0ff */
[----:B------:R-:W-:Y:S02]  /*2df0*/  LEA.HI.X.SX32 R210, R208, R225, 0x1, P2 ;  /* 0x000000e1d0d27211 */ /* 0x000fe400010f0eff */
[----:B------:R-:W-:-:S04]  /*2e00*/  LEA R208, P2, R209, UR10, 0x2 ;  /* 0x0000000ad1d07c11 */ /* 0x000fc8000f8410ff */
[----:B------:R-:W-:Y:S01]  /*2e10*/  LEA.HI.X R209, R209, UR11, R210, 0x2, P2 ;  /* 0x0000000bd1d17c11 */ /* 0x000fe200090f14d2 */
[----:B---3--:R-:W-:Y:S01]  /*2e20*/  FADD.FTZ R211, R52, R172 ;  /* 0x000000ac34d37221 */ /* 0x008fe20000010000 */
[----:B------:R-:W-:Y:S01]  /*2e30*/  FADD.FTZ R210, R53, R173 ;  /* 0x000000ad35d27221 */ /* 0x000fe20000010000 */
[----:B------:R-:W-:Y:S01]  /*2e40*/  FADD.FTZ R223, R54, R174 ;  /* 0x000000ae36df7221 */ /* 0x000fe20000010000 */
[----:B------:R-:W-:Y:S01]  /*2e50*/  FADD.FTZ R226, R55, R175 ;  /* 0x000000af37e27221 */ /* 0x000fe20000010000 */
[----:B--2---:R-:W-:Y:S01]  /*2e60*/  FMUL.FTZ R172, R211, R176 ;  /* 0x000000b0d3ac7220 */ /* 0x004fe20000410000 */
        /* <DEDUP_REMOVED lines=15> */
[----:B------:R-:W-:Y:S01]  /*2f60*/  LEA.HI.X.SX32 R228, R226, R225, 0x1, P2 ;  /* 0x000000e1e2e47211 */ /* 0x000fe200010f0eff */
[----:B--2---:R-:W-:-:S04]  /*2f70*/  FADD.FTZ R11, R48, R176 ;  /* 0x000000b0300b7221 */ /* 0x004fc80000010000 */
[----:B---3--:R-:W-:Y:S01]  /*2f80*/  FMUL.FTZ R176, R11, R208 ;  /* 0x000000d00bb07220 */ /* 0x008fe20000410000 */
[----:B------:R-:W-:Y:S01]  /*2f90*/  FADD.FTZ R208, R49, R177 ;  /* 0x000000b131d07221 */ /* 0x000fe20000010000 */
[----:B------:R-:W-:Y:S01]  /*2fa0*/  FADD.FTZ R11, R50, R178 ;  /* 0x000000b2320b7221 */ /* 0x000fe20000010000 */
[----:B------:R-:W-:Y:S02]  /*2fb0*/  FADD.FTZ R226, R51, R179 ;  /* 0x000000b333e27221 */ /* 0x000fe40000010000 */
[----:B------:R-:W-:Y:S01]  /*2fc0*/  FMUL.FTZ R177, R208, R209 ;  /* 0x000000d1d0b17220 */ /* 0x000fe20000410000 */
[----:B------:R-:W-:Y:S01]  /*2fd0*/  LEA R208, P2, R223, UR10, 0x2 ;  /* 0x0000000adfd07c11 */ /* 0x000fe2000f8410ff */
[----:B------:R-:W-:Y:S01]  /*2fe0*/  FMUL.FTZ R178, R11, R210 ;  /* 0x000000d20bb27220 */ /* 0x000fe20000410000 */
[----:B------:R-:W-:Y:S02]  /*2ff0*/  FMUL.FTZ R179, R226, R211 ;  /* 0x000000d3e2b37220 */ /* 0x000fe40000410000 */
[----:B------:R-:W-:-:S05]  /*3000*/  LEA.HI.X R209, R223, UR11, R228, 0x2, P2 ;  /* 0x0000000bdfd17c11 */ /* 0x000fca00090f14e4 */
[----:B------:R0:W-:Y:S04]  /*3010*/  STG.E.128 desc[UR36][R208.64], R176 ;  /* 0x000000b0d0007986 */ /* 0x0001e8000c101d24 */
.L_x_768:
[----:B------:R-:W-:Y:S05]  /*3020*/  BSYNC.RECONVERGENT B2 ;  /* 0x0000000000027941 */ /* 0x000fea0003800200 */
.L_x_767:
[----:B------:R-:W-:Y:S01]  /*3030*/  IMAD.IADD R228, R222, 0x1, R221 ;  /* 0x00000001dee47824 */ /* 0x000fe200078e02dd */
[----:B------:R-:W-:Y:S04]  /*3040*/  BSSY.RECONVERGENT B2, `(.L_x_769) ;  /* 0x000001c000027945 */ /* 0x000fe80003800200 */
[----:B------:R-:W-:-:S05]  /*3050*/  IADD3 R227, PT, PT, R228, R221, RZ ;  /* 0x000000dde4e37210 */ /* 0x000fca0007ffe0ff */
[----:B------:R-:W-:-:S05]  /*3060*/  IMAD.IADD R226, R227, 0x1, R221 ;  /* 0x00000001e3e27824 */ /* 0x000fca00078e02dd */
[----:B------:R-:W-:Y:S01]  /*3070*/  IADD3 R223, PT, PT, R226, R221, RZ ;  /* 0x000000dde2df7210 */ /* 0x000fe20007ffe0ff */
[----:B------:R-:W-:Y:S06]  /*3080*/  @P1 BRA `(.L_x_770) ;  /* 0x00000000005c1947 */ /* 0x000fec0003800000 */
[----:B------:R-:W2:Y:S01]  /*3090*/  LDG.E R11, desc[UR36][R14.64] ;  /* 0x000000240e0b7981 */ /* 0x000ea2000c1e1900 */
[----:B------:R-:W-:-:S03]  /*30a0*/  IMAD.SHL.U32 R222, R222, 0x4, RZ ;  /* 0x00000004dede7824 */ /* 0x000fc600078e00ff */
[----:B01234-:R-:W2:Y:S01]  /*30b0*/  LDG.E.128 R208, desc[UR36][R12.64+0x90] ;  /* 0x000090240cd07981 */ /* 0x01fea2000c1e1d00 */
[----:B------:R-:W-:-:S05]  /*30c0*/  IMAD R11, R6, R11, RZ ;  /* 0x0000000b060b7224 */ /* 0x000fca00078e02ff */
[----:B------:R-:W-:-:S04]  /*30d0*/  LEA R11, R11, R222, 0x6 ;  /* 0x000000de0b0b7211 */ /* 0x000fc800078e30ff */
[----:B------:R-:W-:-:S04]  /*30e0*/  IADD3 R181, P2, PT, R4, R11, RZ ;  /* 0x0000000b04b57210 */ /* 0x000fc80007f5e0ff */
[----:B------:R-:W-:Y:S02]  /*30f0*/  LEA.HI.X.SX32 R182, R11, R9, 0x1, P2 ;  /* 0x000000090bb67211 */ /* 0x000fe400010f0eff */
[----:B------:R-:W-:-:S04]  /*3100*/  LEA R180, P2, R181, UR10, 0x2 ;  /* 0x0000000ab5b47c11 */ /* 0x000fc8000f8410ff */
[----:B------:R-:W-:-:S06]  /*3110*/  LEA.HI.X R181, R181, UR11, R182, 0x2, P2 ;  /* 0x0000000bb5b57c11 */ /* 0x000fcc00090f14b6 */
[----:B------:R-:W3:Y:S02]  /*3120*/  LDG.E.128 R180, desc[UR36][R180.64] ;  /* 0x00000024b4b47981 */ /* 0x000ee4000c1e1d00 */
[----:B---3--:R-:W-:Y:S01]  /*3130*/  FADD.FTZ R11, R44, R180 ;  /* 0x000000b42c0b7221 */ /* 0x008fe20000010000 */
[----:B------:R-:W-:-:S03]  /*3140*/  FADD.FTZ R229, R46, R182 ;  /* 0x000000b62ee57221 */ /* 0x000fc60000010000 */
[----:B--2---:R-:W-:Y:S01]  /*3150*/  FMUL.FTZ R180, R11, R208 ;  /* 0x000000d00bb47220 */ /* 0x004fe20000410000 */
[----:B------:R-:W-:Y:S01]  /*3160*/  IADD3 R11, P2, PT, R3, R222, RZ ;  /* 0x000000de030b7210 */ /* 0x000fe20007f5e0ff */
[----:B------:R-:W-:Y:S01]  /*3170*/  FADD.FTZ R230, R45, R181 ;  /* 0x000000b52de67221 */ /* 0x000fe20000010000 */
[----:B------:R-:W-:Y:S01]  /*3180*/  FMUL.FTZ R182, R229, R210 ;  /* 0x000000d2e5b67220 */ /* 0x000fe20000410000 */
[----:B------:R-:W-:Y:S01]  /*3190*/  FADD.FTZ R210, R47, R183 ;  /* 0x000000b72fd27221 */ /* 0x000fe20000010000 */
[----:B------:R-:W-:Y:S02]  /*31a0*/  LEA.HI.X.SX32 R222, R222, R225, 0x1, P2 ;  /* 0x000000e1dede7211 */ /* 0x000fe400010f0eff */
[C---:B------:R-:W-:Y:S01]  /*31b0*/  LEA R208, P2, R11.reuse, UR10, 0x2 ;  /* 0x0000000a0bd07c11 */ /* 0x040fe2000f8410ff */
[----:B------:R-:W-:Y:S01]  /*31c0*/  FMUL.FTZ R181, R230, R209 ;  /* 0x000000d1e6b57220 */ /* 0x000fe20000410000 */
[----:B------:R-:W-:Y:S02]  /*31d0*/  FMUL.FTZ R183, R210, R211 ;  /* 0x000000d3d2b77220 */ /* 0x000fe40000410000 */
[----:B------:R-:W-:-:S05]  /*31e0*/  LEA.HI.X R209, R11, UR11, R222, 0x2, P2 ;  /* 0x0000000b0bd17c11 */ /* 0x000fca00090f14de */
[----:B------:R0:W-:Y:S04]  /*31f0*/  STG.E.128 desc[UR36][R208.64], R180 ;  /* 0x000000b4d0007986 */ /* 0x0001e8000c101d24 */
.L_x_770:
[----:B------:R-:W-:Y:S05]  /*3200*/  BSYNC.RECONVERGENT B2 ;  /* 0x0000000000027941 */ /* 0x000fea0003800200 */
.L_x_769:
[----:B------:R-:W-:Y:S01]  /*3210*/  BSSY.RECONVERGENT B2, `(.L_x_771) ;  /* 0x000001a000027945 */ /* 0x000fe20003800200 */
[----:B------:R-:W-:-:S03]  /*3220*/  IMAD.IADD R11, R223, 0x1, R221 ;  /* 0x00000001df0b7824 */ /* 0x000fc600078e02dd */
[----:B------:R-:W-:Y:S05]  /*3230*/  @P1 BRA `(.L_x_772) ;  /* 0x00000000005c1947 */ /* 0x000fea0003800000 */
[----:B------:R-:W2:Y:S01]  /*3240*/  LDG.E R185, desc[UR36][R14.64] ;  /* 0x000000240eb97981 */ /* 0x000ea2000c1e1900 */
[----:B------:R-:W-:-:S03]  /*3250*/  SHF.L.U32 R228, R228, 0x2, RZ ;  /* 0x00000002e4e47819 */ /* 0x000fc600000006ff */
[----:B01234-:R-:W2:Y:S01]  /*3260*/  LDG.E.128 R208, desc[UR36][R12.64+0xa0] ;  /* 0x0000a0240cd07981 */ /* 0x01fea2000c1e1d00 */
[----:B------:R-:W-:-:S04]  /*3270*/  IMAD R185, R6, R185, RZ ;  /* 0x000000b906b97224 */ /* 0x000fc800078e02ff */
[----:B------:R-:W-:-:S05]  /*3280*/  IMAD R185, R185, 0x40, R228 ;  /* 0x00000040b9b97824 */ /* 0x000fca00078e02e4 */
        /* <DEDUP_REMOVED lines=18> */
.L_x_772:
[----:B------:R-:W-:Y:S05]  /*33b0*/  BSYNC.RECONVERGENT B2 ;  /* 0x0000000000027941 */ /* 0x000fea0003800200 */
.L_x_771:
[----:B------:R-:W-:Y:S04]  /*33c0*/  BSSY.RECONVERGENT B2, `(.L_x_773) ;  /* 0x0000019000027945 */ /* 0x000fe80003800200 */
        /* <DEDUP_REMOVED lines=24> */
.L_x_774:
[----:B------:R-:W-:Y:S05]  /*3550*/  BSYNC.RECONVERGENT B2 ;  /* 0x0000000000027941 */ /* 0x000fea0003800200 */
.L_x_773:
        /* <DEDUP_REMOVED lines=15> */
[----:B------:R-:W-:Y:S01]  /*3650*/  FADD.FTZ R209, R34, R194 ;  /* 0x000000c222d17221 */ /* 0x000fe20000010000 */
[----:B------:R-:W-:Y:S01]  /*3660*/  IADD3 R222, P2, PT, R3, R226, RZ ;  /* 0x000000e203de7210 */ /* 0x000fe20007f5e0ff */
[----:B------:R-:W-:Y:S02]  /*3670*/  FMUL.FTZ R192, R227, R208 ;  /* 0x000000d0e3c07220 */ /* 0x000fe40000410000 */
[----:B------:R-:W-:Y:S01]  /*3680*/  FMUL.FTZ R194, R209, R210 ;  /* 0x000000d2d1c27220 */ /* 0x000fe20000410000 */
[----:B------:R-:W-:Y:S01]  /*3690*/  LEA.HI.X.SX32 R209, R226, R225, 0x1, P2 ;  /* 0x000000e1e2d17211 */ /* 0x000fe200010f0eff */
[----:B------:R-:W-:Y:S01]  /*36a0*/  FADD.FTZ R210, R35, R195 ;  /* 0x000000c323d27221 */ /* 0x000fe20000010000 */
[----:B------:R-:W-:-:S03]  /*36b0*/  LEA R208, P2, R222, UR10, 0x2 ;  /* 0x0000000aded07c11 */ /* 0x000fc6000f8410ff */
[----:B------:R-:W-:Y:S01]  /*36c0*/  FMUL.FTZ R195, R210, R211 ;  /* 0x000000d3d2c37220 */ /* 0x000fe20000410000 */
[----:B------:R-:W-:-:S05]  /*36d0*/  LEA.HI.X R209, R222, UR11, R209, 0x2, P2 ;  /* 0x0000000bded17c11 */ /* 0x000fca00090f14d1 */
[----:B------:R0:W-:Y:S04]  /*36e0*/  STG.E.128 desc[UR36][R208.64], R192 ;  /* 0x000000c0d0007986 */ /* 0x0001e8000c101d24 */
.L_x_776:
[----:B------:R-:W-:Y:S05]  /*36f0*/  BSYNC.RECONVERGENT B2 ;  /* 0x0000000000027941 */ /* 0x000fea0003800200 */
.L_x_775:
        /* <DEDUP_REMOVED lines=11> */
[----:B------:R-:W3:Y:S01]  /*37b0*/  LDG.E.128 R196, desc[UR36][R196.64] ;  /* 0x00000024c4c47981 */ /* 0x000ee2000c1e1d00 */
[----:B------:R-:W-:Y:S01]  /*37c0*/  IADD3 R226, P2, PT, R3, R222, RZ ;  /* 0x000000de03e27210 */ /* 0x000fe20007f5e0ff */
[----:B---3--:R-:W-:-:S04]  /*37d0*/  FADD.FTZ R223, R28, R196 ;  /* 0x000000c41cdf7221 */ /* 0x008fc80000010000 */
[----:B--2---:R-:W-:Y:S01]  /*37e0*/  FMUL.FTZ R196, R223, R208 ;  /* 0x000000d0dfc47220 */ /* 0x004fe20000410000 */
[----:B------:R-:W-:Y:S01]  /*37f0*/  FADD.FTZ R208, R29, R197 ;  /* 0x000000c51dd07221 */ /* 0x000fe20000010000 */
[----:B------:R-:W-:-:S03]  /*3800*/  FADD.FTZ R223, R30, R198 ;  /* 0x000000c61edf7221 */ /* 0x000fc60000010000 */
[----:B------:R-:W-:Y:S01]  /*3810*/  FMUL.FTZ R197, R208, R209 ;  /* 0x000000d1d0c57220 */ /* 0x000fe20000410000 */
[----:B------:R-:W-:Y:S01]  /*3820*/  LEA.HI.X.SX32 R209, R222, R225, 0x1, P2 ;  /* 0x000000e1ded17211 */ /* 0x000fe200010f0eff */
[----:B------:R-:W-:Y:S01]  /*3830*/  FADD.FTZ R222, R31, R199 ;  /* 0x000000c71fde7221 */ /* 0x000fe20000010000 */
[----:B------:R-:W-:Y:S01]  /*3840*/  LEA R208, P2, R226, UR10, 0x2 ;  /* 0x0000000ae2d07c11 */ /* 0x000fe2000f8410ff */
[----:B------:R-:W-:Y:S02]  /*3850*/  FMUL.FTZ R198, R223, R210 ;  /* 0x000000d2dfc67220 */ /* 0x000fe40000410000 */
[----:B------:R-:W-:Y:S01]  /*3860*/  FMUL.FTZ R199, R222, R211 ;  /* 0x000000d3dec77220 */ /* 0x000fe20000410000 */
[----:B------:R-:W-:-:S05]  /*3870*/  LEA.HI.X R209, R226, UR11, R209, 0x2, P2 ;  /* 0x0000000be2d17c11 */ /* 0x000fca00090f14d1 */
[----:B------:R0:W-:Y:S04]  /*3880*/  STG.E.128 desc[UR36][R208.64], R196 ;  /* 0x000000c4d0007986 */ /* 0x0001e8000c101d24 */
.L_x_778:
[----:B------:R-:W-:Y:S05]  /*3890*/  BSYNC.RECONVERGENT B2 ;  /* 0x0000000000027941 */ /* 0x000fea0003800200 */
.L_x_777:
        /* <DEDUP_REMOVED lines=25> */
.L_x_780:
[----:B------:R-:W-:Y:S05]  /*3a30*/  BSYNC.RECONVERGENT B2 ;  /* 0x0000000000027941 */ /* 0x000fea0003800200 */
.L_x_779:
[----:B------:R-:W-:Y:S05]  /*3a40*/  @P1 BRA `(.L_x_781) ;  /* 0x0000002000a41947 */ /* 0x000fea0003800000 */
[----:B------:R-:W2:Y:S01]  /*3a50*/  LDG.E R15, desc[UR36][R14.64] ;  /* 0x000000240e0f7981 */ /* 0x000ea2000c1e1900 */
[----:B------:R-:W-:-:S03]  /*3a60*/  IADD3 R221, PT, PT, R11, R221, RZ ;  /* 0x000000dd0bdd7210 */ /* 0x000fc60007ffe0ff */
[----:B01234-:R-:W2:Y:S02]  /*3a70*/  LDG.E.128 R208, desc[UR36][R12.64+0xf0] ;  /* 0x0000f0240cd07981 */ /* 0x01fea4000c1e1d00 */
[----:B------:R-:W-:Y:S02]  /*3a80*/  IMAD.SHL.U32 R222, R221, 0x4, RZ ;  /* 0x00000004ddde7824 */ /* 0x000fe400078e00ff */
        /* <DEDUP_REMOVED lines=19> */
[----:B------:R0:W-:Y:S01]  /*3bc0*/  STG.E.128 desc[UR36][R14.64], R204 ;  /* 0x000000cc0e007986 */ /* 0x0001e2000c101d24 */
[----:B------:R-:W-:Y:S05]  /*3bd0*/  BRA `(.L_x_781) ;  /* 0x0000002000407947 */ /* 0x000fea0003800000 */
.L_x_756:
[----:B------:R-:W-:Y:S01]  /*3be0*/  IMAD.IADD R226, R11, 0x1, R221 ;  /* 0x000000010be27824 */ /* 0x000fe200078e02dd */
[----:B------:R-:W-:Y:S01]  /*3bf0*/  ISETP.GE.AND P1, PT, R10, R244, PT ;  /* 0x000000f40a00720c */ /* 0x000fe20003f26270 */
[----:B------:R-:W-:Y:S03]  /*3c00*/  BSSY.RECONVERGENT B2, `(.L_x_782) ;  /* 0x0000018000027945 */ /* 0x000fe60003800200 */
[----:B------:R-:W-:-:S05]  /*3c10*/  LEA R211, R221, R226, 0x2 ;  /* 0x000000e2ddd37211 */ /* 0x000fca00078e10ff */
[----:B------:R-:W-:-:S05]  /*3c20*/  IMAD.IADD R210, R211, 0x1, R221 ;  /* 0x00000001d3d27824 */ /* 0x000fca00078e02dd */
[----:B------:R-:W-:-:S05]  /*3c30*/  IADD3 R209, PT, PT, R210, R221, RZ ;  /* 0x000000ddd2d17210 */ /* 0x000fca0007ffe0ff */
[----:B------:R-:W-:Y:S01]  /*3c40*/  IMAD R208, R221, 0x2, R209 ;  /* 0x00000002ddd07824 */ /* 0x000fe200078e02d1 */
[----:B------:R-:W-:Y:S06]  /*3c50*/  @P1 BRA `(.L_x_783) ;  /* 0x0000000000481947 */ /* 0x000fec0003800000 */
[----:B------:R-:W2:Y:S01]  /*3c60*/  LDG.E R213, desc[UR36][R14.64] ;  /* 0x000000240ed57981 */ /* 0x000ea2000c1e1900 */
[----:B------:R-:W-:Y:S01]  /*3c70*/  SHF.L.U32 R222, R11, 0x2, RZ ;  /* 0x000000020bde7819 */ /* 0x000fe200000006ff */
[----:B--2---:R-:W-:-:S04]  /*3c80*/  IMAD R213, R6, R213, RZ ;  /* 0x000000d506d57224 */ /* 0x004fc800078e02ff */
[----:B------:R-:W-:-:S05]  /*3c90*/  IMAD R213, R213, 0x40, R222 ;  /* 0x00000040d5d57824 */ /* 0x000fca00078e02de */
[----:B------:R-:W-:-:S04]  /*3ca0*/  IADD3 R214, P2, PT, R4, R213, RZ ;  /* 0x000000d504d67210 */ /* 0x000fc80007f5e0ff */
[----:B------:R-:W-:Y:S02]  /*3cb0*/  LEA.HI.X.SX32 R213, R213, R9, 0x1, P2 ;  /* 0x00000009d5d57211 */ /* 0x000fe400010f0eff */
[----:B------:R-:W-:-:S04]  /*3cc0*/  LEA R212, P2, R214, UR10, 0x2 ;  /* 0x0000000ad6d47c11 */ /* 0x000fc8000f8410ff */
[----:B------:R-:W-:-:S06]  /*3cd0*/  LEA.HI.X R213, R214, UR11, R213, 0x2, P2 ;  /* 0x0000000bd6d57c11 */ /* 0x000fcc00090f14d5 */
[----:B------:R-:W2:Y:S01]  /*3ce0*/  LDG.E.128 R212, desc[UR36][R212.64] ;  /* 0x00000024d4d47981 */ /* 0x000ea2000c1e1d00 */
[----:B------:R-:W-:-:S04]  /*3cf0*/  IADD3 R223, P2, PT, R3, R222, RZ ;  /* 0x000000de03df7210 */ /* 0x000fc80007f5e0ff */
[----:B------:R-:W-:Y:S02]  /*3d00*/  IADD3.X R228, PT, PT, RZ, R225, RZ, P2, !PT ;  /* 0x000000e1ffe47210 */ /* 0x000fe400017fe4ff */
[----:B------:R-:W-:-:S04]  /*3d10*/  LEA R222, P2, R223, UR10, 0x2 ;  /* 0x0000000adfde7c11 */ /* 0x000fc8000f8410ff */
[----:B------:R-:W-:Y:S01]  /*3d20*/  LEA.HI.X R223, R223, UR11, R228, 0x2, P2 ;  /* 0x0000000bdfdf7c11 */ /* 0x000fe200090f14e4 */
[----:B--2---:R-:W-:Y:S01]  /*3d30*/  FADD.FTZ R212, R80, R212 ;  /* 0x000000d450d47221 */ /* 0x004fe20000010000 */
[----:B------:R-:W-:Y:S01]  /*3d40*/  FADD.FTZ R213, R81, R213 ;  /* 0x000000d551d57221 */ /* 0x000fe20000010000 */
[----:B------:R-:W-:Y:S01]  /*3d50*/  FADD.FTZ R214, R82, R214 ;  /* 0x000000d652d67221 */ /* 0x000fe20000010000 */
[----:B------:R-:W-:-:S05]  /*3d60*/  FADD.FTZ R215, R83, R215 ;  /* 0x000000d753d77221 */ /* 0x000fca0000010000 */
[----:B------:R0:W-:Y:S02]  /*3d70*/  STG.E.128 desc[UR36][R222.64], R212 ;  /* 0x000000d4de007986 */ /* 0x0001e4000c101d24 */
.L_x_783:
[----:B------:R-:W-:Y:S05]  /*3d80*/  BSYNC.RECONVERGENT B2 ;  /* 0x0000000000027941 */ /* 0x000fea0003800200 */
.L_x_782:
[----:B------:R-:W-:Y:S04]  /*3d90*/  BSSY.RECONVERGENT B2, `(.L_x_784) ;  /* 0x0000026000027945 */ /* 0x000fe80003800200 */
[----:B------:R-:W-:Y:S05]  /*3da0*/  @P1 BRA `(.L_x_785) ;  /* 0x0000000000901947 */ /* 0x000fea0003800000 */
[----:B------:R-:W2:Y:S01]  /*3db0*/  LDG.E R149, desc[UR36][R14.64] ;  /* 0x000000240e957981 */ /* 0x000ea2000c1e1900 */
[----:B------:R-:W-:Y:S02]  /*3dc0*/  IMAD.SHL.U32 R152, R226, 0x4, RZ ;  /* 0x00000004e2987824 */ /* 0x000fe400078e00ff */
        /* <DEDUP_REMOVED lines=14> */
[----:B------:R-:W-:-:S05]  /*3eb0*/  FADD.FTZ R151, R79, R151 ;  /* 0x000000974f977221 */ /* 0x000fca0000010000 */
[----:B------:R1:W-:Y:S04]  /*3ec0*/  STG.E.128 desc[UR36][R152.64], R148 ;  /* 0x0000009498007986 */ /* 0x0003e8000c101d24 */
[----:B------:R-:W2:Y:S01]  /*3ed0*/  LDG.E R155, desc[UR36][R14.64] ;  /* 0x000000240e9b7981 */ /* 0x000ea2000c1e1900 */
[----:B0-----:R-:W-:Y:S02]  /*3ee0*/  IMAD R222, R11, 0x4, R5 ;  /* 0x000000040bde7824 */ /* 0x001fe400078e0205 */
[----:B--2---:R-:W-:-:S05]  /*3ef0*/  IMAD R155, R6, R155, RZ ;  /* 0x0000009b069b7224 */ /* 0x004fca00078e02ff */
[----:B------:R-:W-:-:S04]  /*3f00*/  LEA R155, R155, R222, 0x6 ;  /* 0x000000de9b9b7211 */ /* 0x000fc800078e30ff */
[----:B------:R-:W-:-:S04]  /*3f10*/  IADD3 R154, P2, PT, R4, R155, RZ ;  /* 0x0000009b049a7210 */ /* 0x000fc80007f5e0ff */
[----:B------:R-:W-:Y:S02]  /*3f20*/  LEA.HI.X.SX32 R155, R155, R9, 0x1, P2 ;  /* 0x000000099b9b7211 */ /* 0x000fe400010f0eff */
[----:B-1----:R-:W-:-:S04]  /*3f30*/  LEA R152, P2, R154, UR10, 0x2 ;  /* 0x0000000a9a987c11 */ /* 0x002fc8000f8410ff */
        /* <DEDUP_REMOVED lines=10> */
[----:B------:R1:W-:Y:S02]  /*3fe0*/  STG.E.128 desc[UR36][R222.64], R152 ;  /* 0x00000098de007986 */ /* 0x0003e4000c101d24 */
.L_x_785:
[----:B------:R-:W-:Y:S05]  /*3ff0*/  BSYNC.RECONVERGENT B2 ;  /* 0x0000000000027941 */ /* 0x000fea0003800200 */
.L_x_784:
[----:B------:R-:W-:Y:S04]  /*4000*/  BSSY.RECONVERGENT B2, `(.L_x_786) ;  /* 0x0000026000027945 */ /* 0x000fe80003800200 */
[----:B------:R-:W-:Y:S05]  /*4010*/  @P1 BRA `(.L_x_787) ;  /* 0x0000000000901947 */ /* 0x000fea0003800000 */
[----:B------:R-:W2:Y:S01]  /*4020*/  LDG.E R157, desc[UR36][R14.64] ;  /* 0x000000240e9d7981 */ /* 0x000ea2000c1e1900 */
[----:B------:R-:W-:Y:S02]  /*4030*/  IMAD R226, R226, 0x4, R5 ;  /* 0x00000004e2e27824 */ /* 0x000fe400078e0205 */
        /* <DEDUP_REMOVED lines=16> */
[----:B------:R-:W3:Y:S01]  /*4140*/  LDG.E R163, desc[UR36][R14.64] ;  /* 0x000000240ea37981 */ /* 0x000ee2000c1e1900 */
[----:B01----:R-:W-:Y:S02]  /*4150*/  IMAD R222, R11, 0x4, R217 ;  /* 0x000000040bde7824 */ /* 0x003fe400078e02d9 */
[----:B---3--:R-:W-:-:S05]  /*4160*/  IMAD R163, R6, R163, RZ ;  /* 0x000000a306a37224 */ /* 0x008fca00078e02ff */
[----:B------:R-:W-:-:S04]  /*4170*/  LEA R163, R163, R222, 0x6 ;  /* 0x000000dea3a37211 */ /* 0x000fc800078e30ff */
[----:B------:R-:W-:-:S04]  /*4180*/  IADD3 R162, P2, PT, R4, R163, RZ ;  /* 0x000000a304a27210 */ /* 0x000fc80007f5e0ff */
[----:B------:R-:W-:Y:S02]  /*4190*/  LEA.HI.X.SX32 R163, R163, R9, 0x1, P2 ;  /* 0x00000009a3a37211 */ /* 0x000fe400010f0eff */
[----:B--2---:R-:W-:-:S04]  /*41a0*/  LEA R160, P2, R162, UR10, 0x2 ;  /* 0x0000000aa2a07c11 */ /* 0x004fc8000f8410ff */
        /* <DEDUP_REMOVED lines=11> */
.L_x_787:
[----:B------:R-:W-:Y:S05]  /*4260*/  BSYNC.RECONVERGENT B2 ;  /* 0x0000000000027941 */ /* 0x000fea0003800200 */
.L_x_786:
[----:B------:R-:W-:Y:S01]  /*4270*/  BSSY.RECONVERGENT B2, `(.L_x_788) ;  /* 0x0000015000027945 */ /* 0x000fe20003800200 */
[----:B------:R-:W-:-:S03]  /*4280*/  IMAD.IADD R226, R208, 0x1, R221 ;  /* 0x00000001d0e27824 */ /* 0x000fc600078e02dd */
[----:B------:R-:W-:Y:S05]  /*4290*/  @P1 BRA `(.L_x_789) ;  /* 0x0000000000481947 */ /* 0x000fea0003800000 */
[----:B------:R-:W3:Y:S01]  /*42a0*/  LDG.E R165, desc[UR36][R14.64] ;  /* 0x000000240ea57981 */ /* 0x000ee2000c1e1900 */
[----:B012---:R-:W-:Y:S01]  /*42b0*/  SHF.L.U32 R222, R211, 0x2, RZ ;  /* 0x00000002d3de7819 */ /* 0x007fe200000006ff */
[----:B---3--:R-:W-:-:S04]  /*42c0*/  IMAD R165, R6, R165, RZ ;  /* 0x000000a506a57224 */ /* 0x008fc800078e02ff */
[----:B------:R-:W-:-:S05]  /*42d0*/  IMAD R165, R165, 0x40, R222 ;  /* 0x00000040a5a57824 */ /* 0x000fca00078e02de */
        /* <DEDUP_REMOVED lines=14> */
.L_x_789:
[----:B------:R-:W-:Y:S05]  /*43c0*/  BSYNC.RECONVERGENT B2 ;  /* 0x0000000000027941 */ /* 0x000fea0003800200 */
.L_x_788:
[----:B------:R-:W-:Y:S01]  /*43d0*/  BSSY.RECONVERGENT B2, `(.L_x_790) ;  /* 0x0000015000027945 */ /* 0x000fe20003800200 */
[----:B0123--:R-:W-:-:S03]  /*43e0*/  IADD3 R222, PT, PT, R226, R221, RZ ;  /* 0x000000dde2de7210 */ /* 0x00ffc60007ffe0ff */
        /* <DEDUP_REMOVED lines=19> */
.L_x_791:
[----:B------:R-:W-:Y:S05]  /*4520*/  BSYNC.RECONVERGENT B2 ;  /* 0x0000000000027941 */ /* 0x000fea0003800200 */
.L_x_790:
[----:B------:R-:W-:Y:S01]  /*4530*/  BSSY.RECONVERGENT B2, `(.L_x_792) ;  /* 0x0000027000027945 */ /* 0x000fe20003800200 */
[----:B------:R-:W-:-:S03]  /*4540*/  IMAD.IADD R223, R222, 0x1, R221 ;  /* 0x00000001dedf7824 */ /* 0x000fc600078e02dd */
[----:B------:R-:W-:Y:S05]  /*4550*/  @P1 BRA `(.L_x_793) ;  /* 0x0000000000901947 */ /* 0x000fea0003800000 */
        /* <DEDUP_REMOVED lines=19> */
[----:B0-----:R-:W-:Y:S01]  /*4690*/  LEA R210, R11, R216, 0x2 ;  /* 0x000000d80bd27211 */ /* 0x001fe200078e10ff */
[----:B--2---:R-:W-:-:S04]  /*46a0*/  IMAD R179, R6, R179, RZ ;  /* 0x000000b306b37224 */ /* 0x004fc800078e02ff */
[----:B------:R-:W-:-:S05]  /*46b0*/  IMAD R179, R179, 0x40, R210 ;  /* 0x00000040b3b37824 */ /* 0x000fca00078e02d2 */
        /* <DEDUP_REMOVED lines=14> */
.L_x_793:
[----:B------:R-:W-:Y:S05]  /*47a0*/  BSYNC.RECONVERGENT B2 ;  /* 0x0000000000027941 */ /* 0x000fea0003800200 */
.L_x_792:
[----:B------:R-:W-:Y:S01]  /*47b0*/  BSSY.RECONVERGENT B2, `(.L_x_794) ;  /* 0x0000015000027945 */ /* 0x000fe20003800200 */
[----:B01----:R-:W-:-:S03]  /*47c0*/  IADD3 R210, PT, PT, R223, R221, RZ ;  /* 0x000000dddfd27210 */ /* 0x003fc60007ffe0ff */
        /* <DEDUP_REMOVED lines=19> */
.L_x_795:
[----:B------:R-:W-:Y:S05]  /*4900*/  BSYNC.RECONVERGENT B2 ;  /* 0x0000000000027941 */ /* 0x000fea0003800200 */
.L_x_794:
        /* <DEDUP_REMOVED lines=12> */
[----:B0-----:R-:W-:-:S04]  /*49d0*/  IADD3 R209, P2, PT, R3, R226, RZ ;  /* 0x000000e203d17210 */ /* 0x001fc80007f5e0ff */
        /* <DEDUP_REMOVED lines=8> */
.L_x_797:
[----:B------:R-:W-:Y:S05]  /*4a60*/  BSYNC.RECONVERGENT B2 ;  /* 0x0000000000027941 */ /* 0x000fea0003800200 */
.L_x_796:
[----:B------:R-:W-:Y:S04]  /*4a70*/  BSSY.RECONVERGENT B2, `(.L_x_798) ;  /* 0x0000014000027945 */ /* 0x000fe80003800200 */
        /* <DEDUP_REMOVED lines=19> */
.L_x_799:
[----:B------:R-:W-:Y:S05]  /*4bb0*/  BSYNC.RECONVERGENT B2 ;  /* 0x0000000000027941 */ /* 0x000fea0003800200 */
.L_x_798:
[----:B------:R-:W-:Y:S04]  /*4bc0*/  BSSY.RECONVERGENT B2, `(.L_x_800) ;  /* 0x0000014000027945 */ /* 0x000fe80003800200 */
        /* <DEDUP_REMOVED lines=19> */
.L_x_801:
[----:B------:R-:W-:Y:S05]  /*4d00*/  BSYNC.RECONVERGENT B2 ;  /* 0x0000000000027941 */ /* 0x000fea0003800200 */
.L_x_800:
[----:B------:R-:W-:Y:S04]  /*4d10*/  BSSY.RECONVERGENT B2, `(.L_x_802) ;  /* 0x0000014000027945 */ /* 0x000fe80003800200 */
[----:B------:R-:W-:Y:S05]  /*4d20*/  @P1 BRA `(.L_x_803) ;  /* 0x0000000000481947 */ /* 0x000fea0003800000 */
[----:B------:R-:W4:Y:S01]  /*4d30*/  LDG.E R197, desc[UR36][R14.64] ;  /* 0x000000240ec57981 */ /* 0x000f22000c1e1900 */
[----:B------:R-:W-:Y:S01]  /*4d40*/  SHF.L.U32 R210, R210, 0x2, RZ ;  /* 0x00000002d2d27819 */ /* 0x000fe200000006ff */
[----:B----4-:R-:W-:-:S04]  /*4d50*/  IMAD R197, R6, R197, RZ ;  /* 0x000000c506c57224 */ /* 0x010fc800078e02ff */
[----:B------:R-:W-:-:S05]  /*4d60*/  IMAD R197, R197, 0x40, R210 ;  /* 0x00000040c5c57824 */ /* 0x000fca00078e02d2 */
[----:B------:R-:W-:-:S04]  /*4d70*/  IADD3 R198, P2, PT, R4, R197, RZ ;  /* 0x000000c504c67210 */ /* 0x000fc80007f5e0ff */
[----:B------:R-:W-:Y:S02]  /*4d80*/  LEA.HI.X.SX32 R197, R197, R9, 0x1, P2 ;  /* 0x00000009c5c57211 */ /* 0x000fe400010f0eff */
[----:B------:R-:W-:-:S04]  /*4d90*/  LEA R196, P2, R198, UR10, 0x2 ;  /* 0x0000000ac6c47c11 */ /* 0x000fc8000f8410ff */
[----:B------:R-:W-:-:S06]  /*4da0*/  LEA.HI.X R197, R198, UR11, R197, 0x2, P2 ;  /* 0x0000000bc6c57c11 */ /* 0x000fcc00090f14c5 */
[----:B------:R-:W4:Y:S01]  /*4db0*/  LDG.E.128 R196, desc[UR36][R196.64] ;  /* 0x00000024c4c47981 */ /* 0x000f22000c1e1d00 */
[----:B0123--:R-:W-:-:S04]  /*4dc0*/  IADD3 R209, P2, PT, R3, R210, RZ ;  /* 0x000000d203d17210 */ /* 0x00ffc80007f5e0ff */
[----:B------:R-:W-:Y:S02]  /*4dd0*/  LEA.HI.X.SX32 R210, R210, R225, 0x1, P2 ;  /* 0x000000e1d2d27211 */ /* 0x000fe400010f0eff */
[----:B------:R-:W-:-:S04]  /*4de0*/  LEA R208, P2, R209, UR10, 0x2 ;  /* 0x0000000ad1d07c11 */ /* 0x000fc8000f8410ff */
[----:B------:R-:W-:Y:S01]  /*4df0*/  LEA.HI.X R209, R209, UR11, R210, 0x2, P2 ;  /* 0x0000000bd1d17c11 */ /* 0x000fe200090f14d2 */
[----:B----4-:R-:W-:Y:S01]  /*4e00*/  FADD.FTZ R196, R28, R196 ;  /* 0x000000c41cc47221 */ /* 0x010fe20000010000 */
[----:B------:R-:W-:Y:S01]  /*4e10*/  FADD.FTZ R197, R29, R197 ;  /* 0x000000c51dc57221 */ /* 0x000fe20000010000 */
[----:B------:R-:W-:Y:S01]  /*4e20*/  FADD.FTZ R198, R30, R198 ;  /* 0x000000c61ec67221 */ /* 0x000fe20000010000 */
[----:B------:R-:W-:-:S05]  /*4e30*/  FADD.FTZ R199, R31, R199 ;  /* 0x000000c71fc77221 */ /* 0x000fca0000010000 */
[----:B------:R4:W-:Y:S02]  /*4e40*/  STG.E.128 desc[UR36][R208.64], R196 ;  /* 0x000000c4d0007986 */ /* 0x0009e4000c101d24 */
.L_x_803:
[----:B------:R-:W-:Y:S05]  /*4e50*/  BSYNC.RECONVERGENT B2 ;  /* 0x0000000000027941 */ /* 0x000fea0003800200 */
.L_x_802:
[----:B------:R-:W-:Y:S04]  /*4e60*/  BSSY.RECONVERGENT B2, `(.L_x_804) ;  /* 0x0000014000027945 */ /* 0x000fe80003800200 */
[----:B------:R-:W-:Y:S05]  /*4e70*/  @P1 BRA `(.L_x_805) ;  /* 0x0000000000481947 */ /* 0x000fea0003800000 */
[----:B------:R-:W2:Y:S02]  /*4e80*/  LDG.E R201, desc[UR36][R14.64] ;  /* 0x000000240ec97981 */ /* 0x000ea4000c1e1900 */
[----:B01234-:R-:W-:Y:S01]  /*4e90*/  SHF.L.U32 R208, R11, 0x2, RZ ;  /* 0x000000020bd07819 */ /* 0x01ffe200000006ff */
[----:B------:R-:W-:-:S04]  /*4ea0*/  IMAD R201, R6, R201, RZ ;  /* 0x000000c906c97224 */ /* 0x000fc800078e02ff */
        /* <DEDUP_REMOVED lines=15> */
.L_x_805:
[----:B------:R-:W-:Y:S05]  /*4fa0*/  BSYNC.RECONVERGENT B2 ;  /* 0x0000000000027941 */ /* 0x000fea0003800200 */
.L_x_804:
[----:B------:R-:W-:Y:S05]  /*4fb0*/  @P1 BRA `(.L_x_781) ;  /* 0x0000000c00481947 */ /* 0x000fea0003800000 */
[----:B------:R-:W2:Y:S01]  /*4fc0*/  LDG.E R15, desc[UR36][R14.64] ;  /* 0x000000240e0f7981 */ /* 0x000ea2000c1e1900 */
[----:B------:R-:W-:-:S05]  /*4fd0*/  IADD3 R221, PT, PT, R11, R221, RZ ;  /* 0x000000dd0bdd7210 */ /* 0x000fca0007ffe0ff */
[----:B01234-:R-:W-:Y:S02]  /*4fe0*/  IMAD.SHL.U32 R208, R221, 0x4, RZ ;  /* 0x00000004ddd07824 */ /* 0x01ffe400078e00ff */
[----:B------:R-:W-:-:S05]  /*4ff0*/  IMAD R11, R6, R15, RZ ;  /* 0x0000000f060b7224 */ /* 0x000fca00078e02ff */
        /* <DEDUP_REMOVED lines=14> */
[----:B------:R0:W-:Y:S01]  /*50e0*/  STG.E.128 desc[UR36][R14.64], R204 ;  /* 0x000000cc0e007986 */ /* 0x0001e2000c101d24 */
[----:B------:R-:W-:Y:S05]  /*50f0*/  BRA `(.L_x_781) ;  /* 0x0000000800f87947 */ /* 0x000fea0003800000 */
.L_x_755:
[----:B------:R-:W-:-:S13]  /*5100*/  ISETP.GE.AND P1, PT, R10, R244, PT ;  /* 0x000000f40a00720c */ /* 0x000fda0003f26270 */
[----:B------:R-:W2:Y:S01]  /*5110*/  @!P1 LDG.E R229, desc[UR36][R14.64] ;  /* 0x000000240ee59981 */ /* 0x000ea2000c1e1900 */
[----:B------:R-:W0:Y:S03]  /*5120*/  @!P1 LDC.64 R208, c[0x0][0x3b8] ;  /* 0x0000ee00ffd09b82 */ /* 0x000e260000000a00 */
[----:B------:R-:W3:Y:S04]  /*5130*/  @!P1 LDG.E R227, desc[UR36][R14.64] ;  /* 0x000000240ee39981 */ /* 0x000ee8000c1e1900 */
[----:B------:R-:W4:Y:S04]  /*5140*/  @!P1 LDG.E R211, desc[UR36][R14.64] ;  /* 0x000000240ed39981 */ /* 0x000f28000c1e1900 */
[----:B------:R-:W4:Y:S04]  /*5150*/  @!P1 LDG.E R223, desc[UR36][R14.64] ;  /* 0x000000240edf9981 */ /* 0x000f28000c1e1900 */
[----:B------:R-:W4:Y:S04]  /*5160*/  @!P1 LDG.E R222, desc[UR36][R14.64] ;  /* 0x000000240ede9981 */ /* 0x000f28000c1e1900 */
[----:B------:R-:W4:Y:S01]  /*5170*/  @!P1 LDG.E R230, desc[UR36][R14.64] ;  /* 0x000000240ee69981 */ /* 0x000f22000c1e1900 */
[C---:B------:R-:W-:Y:S01]  /*5180*/  @!P1 IMAD R231, R11.reuse, 0x4, R5 ;  /* 0x000000040be79824 */ /* 0x040fe200078e0205 */
[----:B------:R-:W-:-:S02]  /*5190*/  IADD3 R228, PT, PT, R11, R221, RZ ;  /* 0x000000dd0be47210 */ /* 0x000fc40007ffe0ff */
[----:B------:R-:W4:Y:S03]  /*51a0*/  @!P1 LDG.E R250, desc[UR36][R14.64] ;  /* 0x000000240efa9981 */ /* 0x000f26000c1e1900 */
[----:B------:R-:W-:Y:S02]  /*51b0*/  IMAD R240, R221, 0x4, R228 ;  /* 0x00000004ddf07824 */ /* 0x000fe400078e02e4 */
[----:B--2---:R-:W-:Y:S01]  /*51c0*/  @!P1 IMAD R210, R6, R229, RZ ;  /* 0x000000e506d29224 */ /* 0x004fe200078e02ff */
[----:B------:R-:W-:-:S03]  /*51d0*/  IADD3 R229, PT, PT, R11, R221, RZ ;  /* 0x000000dd0be57210 */ /* 0x000fc60007ffe0ff */
[----:B------:R-:W-:Y:S02]  /*51e0*/  @!P1 IMAD.SHL.U32 R210, R210, 0x40, RZ ;  /* 0x00000040d2d29824 */ /* 0x000fe400078e00ff */
[----:B---3--:R-:W-:-:S03]  /*51f0*/  @!P1 IMAD R227, R6, R227, RZ ;  /* 0x000000e306e39224 */ /* 0x008fc600078e02ff */
[----:B------:R-:W-:Y:S01]  /*5200*/  @!P1 LEA R226, R229, R210, 0x2 ;  /* 0x000000d2e5e29211 */ /* 0x000fe200078e10ff */
[----:B------:R-:W-:Y:S02]  /*5210*/  @!P1 IMAD.IADD R210, R231, 0x1, R210 ;  /* 0x00000001e7d29824 */ /* 0x000fe400078e02d2 */
[----:B----4-:R-:W-:Y:S01]  /*5220*/  @!P1 IMAD R223, R6, R223, RZ ;  /* 0x000000df06df9224 */ /* 0x010fe200078e02ff */
[C---:B------:R-:W-:Y:S02]  /*5230*/  @!P1 IADD3 R232, P2, PT, R4.reuse, R226, RZ ;  /* 0x000000e204e89210 */ /* 0x040fe40007f5e0ff */
[----:B------:R-:W-:Y:S02]  /*5240*/  @!P1 IADD3 R234, P4, PT, R4, R210, RZ ;  /* 0x000000d204ea9210 */ /* 0x000fe40007f9e0ff */
[-C--:B------:R-:W-:Y:S02]  /*5250*/  @!P1 LEA.HI.X.SX32 R226, R226, R9.reuse, 0x1, P2 ;  /* 0x00000009e2e29211 */ /* 0x080fe400010f0eff */
[----:B------:R-:W-:Y:S01]  /*5260*/  @!P1 LEA.HI.X.SX32 R210, R210, R9, 0x1, P4 ;  /* 0x00000009d2d29211 */ /* 0x000fe200020f0eff */
[----:B------:R-:W-:Y:S01]  /*5270*/  @!P1 IMAD R230, R6, R230, RZ ;  /* 0x000000e606e69224 */ /* 0x000fe200078e02ff */
[----:B0-----:R-:W-:-:S02]  /*5280*/  @!P1 LEA R231, P2, R232, R208, 0x2 ;  /* 0x000000d0e8e79211 */ /* 0x001fc400078410ff */
[----:B------:R-:W-:Y:S02]  /*5290*/  @!P1 LEA R233, P4, R234, R208, 0x2 ;  /* 0x000000d0eae99211 */ /* 0x000fe400078810ff */
[-C--:B------:R-:W-:Y:S02]  /*52a0*/  @!P1 LEA.HI.X R232, R232, R209.reuse, R226, 0x2, P2 ;  /* 0x000000d1e8e89211 */ /* 0x080fe400010f14e2 */
[----:B------:R-:W-:Y:S01]  /*52b0*/  @!P1 LEA.HI.X R234, R234, R209, R210, 0x2, P4 ;  /* 0x000000d1eaea9211 */ /* 0x000fe200020f14d2 */
[----:B------:R-:W-:Y:S01]  /*52c0*/  @!P1 IMAD R210, R228, 0x4, R5 ;  /* 0x00000004e4d29824 */ /* 0x000fe200078e0205 */
[----:B------:R-:W0:Y:S01]  /*52d0*/  @!P1 LDC.64 R208, c[0x0][0x3b8] ;  /* 0x0000ee00ffd09b82 */ /* 0x000e220000000a00 */
[----:B------:R-:W-:Y:S02]  /*52e0*/  @!P1 LEA R226, R11, R217, 0x2 ;  /* 0x000000d90be29211 */ /* 0x000fe400078e10ff */
[C---:B------:R-:W-:Y:S02]  /*52f0*/  @!P1 IMAD R210, R227.reuse, 0x40, R210 ;  /* 0x00000040e3d29824 */ /* 0x040fe400078e02d2 */
[----:B------:R-:W-:-:S03]  /*5300*/  @!P1 LEA R226, R227, R226, 0x6 ;  /* 0x000000e2e3e29211 */ /* 0x000fc600078e30ff */
[C---:B------:R-:W-:Y:S01]  /*5310*/  @!P1 IADD3 R238, P2, PT, R4.reuse, R210, RZ ;  /* 0x000000d204ee9210 */ /* 0x040fe20007f5e0ff */
[----:B------:R-:W1:Y:S01]  /*5320*/  @!P1 LDC.64 R228, c[0x0][0x3b8] ;  /* 0x0000ee00ffe49b82 */ /* 0x000e620000000a00 */
[----:B------:R-:W-:Y:S02]  /*5330*/  @!P1 IADD3 R236, P4, PT, R4, R226, RZ ;  /* 0x000000e204ec9210 */ /* 0x000fe40007f9e0ff */
[-C--:B------:R-:W-:Y:S02]  /*5340*/  @!P1 LEA.HI.X.SX32 R210, R210, R9.reuse, 0x1, P2 ;  /* 0x00000009d2d29211 */ /* 0x080fe400010f0eff */
[----:B------:R-:W-:Y:S02]  /*5350*/  @!P1 LEA.HI.X.SX32 R226, R226, R9, 0x1, P4 ;  /* 0x00000009e2e29211 */ /* 0x000fe400020f0eff */
[-C--:B0-----:R-:W-:Y:S02]  /*5360*/  @!P1 LEA R235, P4, R236, R208.reuse, 0x2 ;  /* 0x000000d0eceb9211 */ /* 0x081fe400078810ff */
[----:B------:R-:W-:Y:S01]  /*5370*/  @!P1 LEA R237, P2, R238, R208, 0x2 ;  /* 0x000000d0eeed9211 */ /* 0x000fe200078410ff */
[----:B------:R-:W-:Y:S01]  /*5380*/  @!P1 IMAD R208, R6, R211, RZ ;  /* 0x000000d306d09224 */ /* 0x000fe200078e02ff */
[----:B------:R-:W-:-:S02]  /*5390*/  @!P1 LEA.HI.X R236, R236, R209, R226, 0x2, P4 ;  /* 0x000000d1ecec9211 */ /* 0x000fc400020f14e2 */
[----:B------:R-:W0:Y:S01]  /*53a0*/  @!P1 LDC.64 R226, c[0x0][0x3b8] ;  /* 0x0000ee00ffe29b82 */ /* 0x000e220000000a00 */
[----:B------:R-:W-:Y:S01]  /*53b0*/  @!P1 IMAD R208, R208, 0x10, R11 ;  /* 0x00000010d0d09824 */ /* 0x000fe200078e020b */
[----:B------:R-:W-:-:S04]  /*53c0*/  @!P1 LEA.HI.X R238, R238, R209, R210, 0x2, P2 ;  /* 0x000000d1eeee9211 */ /* 0x000fc800010f14d2 */
[----:B------:R-:W-:Y:S02]  /*53d0*/  @!P1 SHF.L.U32 R208, R208, 0x2, RZ ;  /* 0x00000002d0d09819 */ /* 0x000fe400000006ff */
[----:B------:R-:W2:Y:S02]  /*53e0*/  @!P1 LDC.64 R210, c[0x0][0x3b8] ;  /* 0x0000ee00ffd29b82 */ /* 0x000ea40000000a00 */
[----:B------:R-:W-:-:S04]  /*53f0*/  @!P1 IADD3 R209, P2, PT, R4, R208, RZ ;  /* 0x000000d004d19210 */ /* 0x000fc80007f5e0ff */
[----:B------:R-:W-:Y:S02]  /*5400*/  @!P1 LEA.HI.X.SX32 R208, R208, R9, 0x1, P2 ;  /* 0x00000009d0d09211 */ /* 0x000fe400010f0eff */
[----:B0-----:R-:W-:-:S04]  /*5410*/  @!P1 LEA R226, P2, R209, R226, 0x2 ;  /* 0x000000e2d1e29211 */ /* 0x001fc800078410ff */
[----:B------:R-:W-:Y:S02]  /*5420*/  @!P1 LEA.HI.X R227, R209, R227, R208, 0x2, P2 ;  /* 0x000000e3d1e39211 */ /* 0x000fe400010f14d0 */
[----:B------:R-:W-:Y:S02]  /*5430*/  @!P1 LEA R208, R223, R240, 0x4 ;  /* 0x000000f0dfd09211 */ /* 0x000fe400078e20ff */
[----:B------:R-:W-:-:S03]  /*5440*/  IADD3 R240, PT, PT, R240, R221, RZ ;  /* 0x000000ddf0f07210 */ /* 0x000fc60007ffe0ff */
[----:B------:R-:W-:-:S05]  /*5450*/  @!P1 IMAD.SHL.U32 R208, R208, 0x4, RZ ;  /* 0x00000004d0d09824 */ /* 0x000fca00078e00ff */
[----:B------:R-:W-:-:S04]  /*5460*/  @!P1 IADD3 R209, P2, PT, R4, R208, RZ ;  /* 0x000000d004d19210 */ /* 0x000fc80007f5e0ff */
[----:B------:R-:W-:Y:S02]  /*5470*/  @!P1 LEA.HI.X.SX32 R208, R208, R9, 0x1, P2 ;  /* 0x00000009d0d09211 */ /* 0x000fe400010f0eff */
[----:B--2---:R-:W-:-:S04]  /*5480*/  @!P1 LEA R210, P2, R209, R210, 0x2 ;  /* 0x000000d2d1d29211 */ /* 0x004fc800078410ff */
[----:B------:R-:W-:Y:S01]  /*5490*/  @!P1 LEA.HI.X R208, R209, R211, R208, 0x2, P2 ;  /* 0x000000d3d1d09211 */ /* 0x000fe200010f14d0 */
[----:B------:R-:W-:-:S04]  /*54a0*/  @!P1 IMAD R209, R6, R222, RZ ;  /* 0x000000de06d19224 */ /* 0x000fc800078e02ff */
[----:B------:R-:W-:-:S05]  /*54b0*/  @!P1 IMAD R209, R209, 0x10, R240 ;  /* 0x00000010d1d19824 */ /* 0x000fca00078e02f0 */
[----:B------:R-:W-:-:S04]  /*54c0*/  @!P1 SHF.L.U32 R209, R209, 0x2, RZ ;  /* 0x00000002d1d19819 */ /* 0x000fc800000006ff */
[----:B------:R-:W-:-:S04]  /*54d0*/  @!P1 IADD3 R211, P2, PT, R4, R209, RZ ;  /* 0x000000d104d39210 */ /* 0x000fc80007f5e0ff */
[----:B------:R-:W-:Y:S01]  /*54e0*/  @!P1 LEA.HI.X.SX32 R222, R209, R9, 0x1, P2 ;  /* 0x00000009d1de9211 */ /* 0x000fe200010f0eff */
[----:B------:R-:W-:Y:S01]  /*54f0*/  IMAD.IADD R209, R240, 0x1, R221 ;  /* 0x00000001f0d17824 */ /* 0x000fe200078e02dd */
[C---:B-1----:R-:W-:Y:S01]  /*5500*/  @!P1 LEA R228, P2, R211.reuse, R228, 0x2 ;  /* 0x000000e4d3e49211 */ /* 0x042fe200078410ff */
[----:B------:R-:W2:Y:S03]  /*5510*/  @!P1 LDG.E R240, desc[UR36][R14.64] ;  /* 0x000000240ef09981 */ /* 0x000ea6000c1e1900 */
[----:B------:R-:W-:Y:S02]  /*5520*/  @!P1 LEA.HI.X R211, R211, R229, R222, 0x2, P2 ;  /* 0x000000e5d3d39211 */ /* 0x000fe400010f14de */
[----:B------:R-:W0:Y:S01]  /*5530*/  @!P1 LDC.64 R222, c[0x0][0x3b8] ;  /* 0x0000ee00ffde9b82 */ /* 0x000e220000000a00 */
[----:B------:R-:W-:-:S05]  /*5540*/  LEA R241, R221, R209, 0x1 ;  /* 0x000000d1ddf17211 */ /* 0x000fca00078e08ff */
[----:B------:R-:W-:-:S05]  /*5550*/  @!P1 IMAD R229, R230, 0x10, R241 ;  /* 0x00000010e6e59824 */ /* 0x000fca00078e02f1 */
[----:B------:R-:W-:-:S04]  /*5560*/  @!P1 SHF.L.U32 R229, R229, 0x2, RZ ;  /* 0x00000002e5e59819 */ /* 0x000fc800000006ff */
[----:B------:R-:W-:-:S04]  /*5570*/  @!P1 IADD3 R230, P2, PT, R4, R229, RZ ;  /* 0x000000e504e69210 */ /* 0x000fc80007f5e0ff */
[----:B------:R-:W-:Y:S02]  /*5580*/  @!P1 LEA.HI.X.SX32 R239, R229, R9, 0x1, P2 ;  /* 0x00000009e5ef9211 */ /* 0x000fe400010f0eff */
[----:B0-----:R-:W-:-:S04]  /*5590*/  @!P1 LEA R229, P2, R230, R222, 0x2 ;  /* 0x000000dee6e59211 */ /* 0x001fc800078410ff */
[----:B------:R-:W-:Y:S02]  /*55a0*/  @!P1 LEA.HI.X R230, R230, R223, R239, 0x2, P2 ;  /* 0x000000dfe6e69211 */ /* 0x000fe400010f14ef */
[----:B------:R-:W3:Y:S01]  /*55b0*/  @!P1 LDG.E R239, desc[UR36][R14.64] ;  /* 0x000000240eef9981 */ /* 0x000ee2000c1e1900 */
[----:B------:R-:W-:Y:S01]  /*55c0*/  @!P1 IMAD.MOV.U32 R222, RZ, RZ, R231 ;  /* 0x000000ffffde9224 */ /* 0x000fe200078e00e7 */
[----:B------:R-:W-:-:S05]  /*55d0*/  @!P1 MOV R223, R232 ;  /* 0x000000e800df9202 */ /* 0x000fca0000000f00 */
[----:B------:R0:W5:Y:S01]  /*55e0*/  @!P1 LDG.E.128 R148, desc[UR36][R222.64] ;  /* 0x00000024de949981 */ /* 0x000162000c1e1d00 */
[----:B------:R-:W-:Y:S02]  /*55f0*/  @!P1 IMAD R250, R6, R250, RZ ;  /* 0x000000fa06fa9224 */ /* 0x000fe400078e02ff */
[----:B------:R-:W-:Y:S01]  /*5600*/  IMAD.IADD R241, R241, 0x1, R221 ;  /* 0x00000001f1f17824 */ /* 0x000fe200078e02dd */
[----:B0-----:R-:W0:Y:S04]  /*5610*/  @!P1 LDC.64 R222, c[0x0][0x3b8] ;  /* 0x0000ee00ffde9b82 */ /* 0x001e280000000a00 */
[----:B------:R-:W-:-:S05]  /*5620*/  @!P1 LEA R250, R250, R241, 0x4 ;  /* 0x000000f1fafa9211 */ /* 0x000fca00078e20ff */
[----:B------:R-:W-:-:S05]  /*5630*/  @!P1 IMAD.SHL.U32 R250, R250, 0x4, RZ ;  /* 0x00000004fafa9824 */ /* 0x000fca00078e00ff */
[----:B------:R-:W-:-:S04]  /*5640*/  @!P1 IADD3 R232, P2, PT, R4, R250, RZ ;  /* 0x000000fa04e89210 */ /* 0x000fc80007f5e0ff */
[----:B------:R-:W-:Y:S02]  /*5650*/  @!P1 LEA.HI.X.SX32 R250, R250, R9, 0x1, P2 ;  /* 0x00000009fafa9211 */ /* 0x000fe400010f0eff */
[C---:B0-----:R-:W-:Y:S02]  /*5660*/  @!P1 LEA R231, P2, R232.reuse, R222, 0x2 ;  /* 0x000000dee8e79211 */ /* 0x041fe400078410ff */
[----:B------:R-:W-:Y:S02]  /*5670*/  @!P1 MOV R222, R233 ;  /* 0x000000e900de9202 */ /* 0x000fe40000000f00 */
[----:B------:R-:W-:Y:S01]  /*5680*/  @!P1 LEA.HI.X R232, R232, R223, R250, 0x2, P2 ;  /* 0x000000dfe8e89211 */ /* 0x000fe200010f14fa */
[----:B------:R-:W-:-:S05]  /*5690*/  @!P1 IMAD.MOV.U32 R223, RZ, RZ, R234 ;  /* 0x000000ffffdf9224 */ /* 0x000fca00078e00ea */
[----:B------:R0:W5:Y:S01]  /*56a0*/  @!P1 LDG.E.128 R152, desc[UR36][R222.64] ;  /* 0x00000024de989981 */ /* 0x000162000c1e1d00 */
[----:B------:R-:W-:Y:S01]  /*56b0*/  IADD3 R241, PT, PT, R241, R221, RZ ;  /* 0x000000ddf1f17210 */ /* 0x000fe20007ffe0ff */
[----:B0-----:R-:W0:Y:S01]  /*56c0*/  @!P1 LDC.64 R222, c[0x0][0x3b8] ;  /* 0x0000ee00ffde9b82 */ /* 0x001e220000000a00 */
[----:B--2---:R-:W-:-:S04]  /*56d0*/  @!P1 IMAD R240, R6, R240, RZ ;  /* 0x000000f006f09224 */ /* 0x004fc800078e02ff */
[----:B------:R-:W-:-:S05]  /*56e0*/  @!P1 IMAD R233, R240, 0x10, R241 ;  /* 0x00000010f0e99824 */ /* 0x000fca00078e02f1 */
[----:B------:R-:W-:-:S04]  /*56f0*/  @!P1 SHF.L.U32 R233, R233, 0x2, RZ ;  /* 0x00000002e9e99819 */ /* 0x000fc800000006ff */
[----:B------:R-:W-:-:S04]  /*5700*/  @!P1 IADD3 R234, P2, PT, R4, R233, RZ ;  /* 0x000000e904ea9210 */ /* 0x000fc80007f5e0ff */
[----:B------:R-:W-:Y:S02]  /*5710*/  @!P1 LEA.HI.X.SX32 R240, R233, R9, 0x1, P2 ;  /* 0x00000009e9f09211 */ /* 0x000fe400010f0eff */
[----:B0-----:R-:W-:Y:S01]  /*5720*/  @!P1 LEA R233, P2, R234, R222, 0x2 ;  /* 0x000000deeae99211 */ /* 0x001fe200078410ff */
[----:B------:R-:W-:-:S03]  /*5730*/  @!P1 IMAD.MOV.U32 R222, RZ, RZ, R237 ;  /* 0x000000ffffde9224 */ /* 0x000fc600078e00ed */
[----:B------:R-:W-:Y:S02]  /*5740*/  @!P1 LEA.HI.X R234, R234, R223, R240, 0x2, P2 ;  /* 0x000000dfeaea9211 */ /* 0x000fe400010f14f0 */
[----:B------:R-:W-:-:S05]  /*5750*/  @!P1 MOV R223, R238 ;  /* 0x000000ee00df9202 */ /* 0x000fca0000000f00 */
[----:B------:R0:W5:Y:S01]  /*5760*/  @!P1 LDG.E.128 R156, desc[UR36][R222.64] ;  /* 0x00000024de9c9981 */ /* 0x000162000c1e1d00 */
[----:B---3--:R-:W-:Y:S01]  /*5770*/  @!P1 IMAD R238, R6, R239, RZ ;  /* 0x000000ef06ee9224 */ /* 0x008fe200078e02ff */
[----:B0-----:R-:W0:Y:S01]  /*5780*/  @!P1 LDC.64 R222, c[0x0][0x3b8] ;  /* 0x0000ee00ffde9b82 */ /* 0x001e220000000a00 */
[----:B------:R-:W-:Y:S02]  /*5790*/  IMAD.IADD R239, R241, 0x1, R221 ;  /* 0x00000001f1ef7824 */ /* 0x000fe400078e02dd */
[----:B------:R-:W2:Y:S03]  /*57a0*/  @!P1 LDG.E R241, desc[UR36][R14.64] ;  /* 0x000000240ef19981 */ /* 0x000ea6000c1e1900 */
[----:B------:R-:W-:-:S05]  /*57b0*/  @!P1 LEA R237, R238, R239, 0x4 ;  /* 0x000000efeeed9211 */ /* 0x000fca00078e20ff */
[----:B------:R-:W-:-:S05]  /*57c0*/  @!P1 IMAD.SHL.U32 R237, R237, 0x4, RZ ;  /* 0x00000004eded9824 */ /* 0x000fca00078e00ff */
[----:B------:R-:W-:-:S04]  /*57d0*/  @!P1 IADD3 R238, P2, PT, R4, R237, RZ ;  /* 0x000000ed04ee9210 */ /* 0x000fc80007f5e0ff */
[----:B------:R-:W-:Y:S02]  /*57e0*/  @!P1 LEA.HI.X.SX32 R240, R237, R9, 0x1, P2 ;  /* 0x00000009edf09211 */ /* 0x000fe400010f0eff */
[C---:B0-----:R-:W-:Y:S02]  /*57f0*/  @!P1 LEA R237, P2, R238.reuse, R222, 0x2 ;  /* 0x000000deeeed9211 */ /* 0x041fe400078410ff */
[----:B------:R-:W-:Y:S02]  /*5800*/  @!P1 MOV R222, R235 ;  /* 0x000000eb00de9202 */ /* 0x000fe40000000f00 */
[----:B------:R-:W-:Y:S01]  /*5810*/  @!P1 LEA.HI.X R238, R238, R223, R240, 0x2, P2 ;  /* 0x000000dfeeee9211 */ /* 0x000fe200010f14f0 */
[----:B------:R-:W-:Y:S01]  /*5820*/  @!P1 IMAD.MOV.U32 R223, RZ, RZ, R236 ;  /* 0x000000ffffdf9224 */ /* 0x000fe200078e00ec */
[----:B------:R-:W3:Y:S04]  /*5830*/  @!P1 LDG.E R240, desc[UR36][R14.64] ;  /* 0x000000240ef09981 */ /* 0x000ee8000c1e1900 */
[----:B------:R-:W5:Y:S04]  /*5840*/  @!P1 LDG.E.128 R160, desc[UR36][R222.64] ;  /* 0x00000024dea09981 */ /* 0x000f68000c1e1d00 */
[----:B------:R-:W4:Y:S04]  /*5850*/  @!P1 LDG.E R236, desc[UR36][R14.64] ;  /* 0x000000240eec9981 */ /* 0x000f28000c1e1900 */
[----:B------:R0:W4:Y:S01]  /*5860*/  @!P1 LDG.E R222, desc[UR36][R14.64] ;  /* 0x000000240ede9981 */ /* 0x000122000c1e1900 */
[----:B------:R-:W-:-:S02]  /*5870*/  IADD3 R250, PT, PT, R239, R221, RZ ;  /* 0x000000ddeffa7210 */ /* 0x000fc40007ffe0ff */
[----:B0-----:R-:W-:Y:S01]  /*5880*/  @!P1 MOV R14, R226 ;  /* 0x000000e2000e9202 */ /* 0x001fe20000000f00 */
[----:B------:R-:W-:Y:S02]  /*5890*/  @!P1 IMAD.MOV.U32 R15, RZ, RZ, R227 ;  /* 0x000000ffff0f9224 */ /* 0x000fe400078e00e3 */
[----:B------:R-:W0:Y:S03]  /*58a0*/  @!P1 LDC.64 R226, c[0x0][0x3b8] ;  /* 0x0000ee00ffe29b82 */ /* 0x000e260000000a00 */
[----:B------:R1:W5:Y:S05]  /*58b0*/  @!P1 LDG.E.128 R212, desc[UR36][R14.64] ;  /* 0x000000240ed49981 */ /* 0x00036a000c1e1d00 */
[----:B-1----:R-:W1:Y:S01]  /*58c0*/  @!P1 LDC.64 R14, c[0x0][0x3b8] ;  /* 0x0000ee00ff0e9b82 */ /* 0x002e620000000a00 */
[----:B--2---:R-:W-:-:S04]  /*58d0*/  @!P1 IMAD R235, R6, R241, RZ ;  /* 0x000000f106eb9224 */ /* 0x004fc800078e02ff */
[----:B------:R-:W-:-:S05]  /*58e0*/  @!P1 IMAD R235, R235, 0x10, R250 ;  /* 0x00000010ebeb9824 */ /* 0x000fca00078e02fa */
[----:B------:R-:W-:-:S04]  /*58f0*/  @!P1 SHF.L.U32 R235, R235, 0x2, RZ ;  /* 0x00000002ebeb9819 */ /* 0x000fc800000006ff */
[----:B------:R-:W-:Y:S01]  /*5900*/  @!P1 IADD3 R239, P2, PT, R4, R235, RZ ;  /* 0x000000eb04ef9210 */ /* 0x000fe20007f5e0ff */
[----:B------:R-:W-:-:S03]  /*5910*/  IMAD.IADD R250, R250, 0x1, R221 ;  /* 0x00000001fafa7824 */ /* 0x000fc600078e02dd */
[----:B------:R-:W-:Y:S02]  /*5920*/  @!P1 LEA.HI.X.SX32 R235, R235, R9, 0x1, P2 ;  /* 0x00000009ebeb9211 */ /* 0x000fe400010f0eff */
[----:B0-----:R-:W-:-:S04]  /*5930*/  @!P1 LEA R226, P2, R239, R226, 0x2 ;  /* 0x000000e2efe29211 */ /* 0x001fc800078410ff */
[----:B------:R-:W-:Y:S02]  /*5940*/  @!P1 LEA.HI.X R227, R239, R227, R235, 0x2, P2 ;  /* 0x000000e3efe39211 */ /* 0x000fe400010f14eb */
[----:B------:R-:W-:Y:S01]  /*5950*/  @!P1 IADD3 R239, PT, PT, R250, R221, RZ ;  /* 0x000000ddfaef9210 */ /* 0x000fe20007ffe0ff */
[C---:B---3--:R-:W-:Y:S02]  /*5960*/  @!P1 IMAD R223, R6.reuse, R240, RZ ;  /* 0x000000f006df9224 */ /* 0x048fe400078e02ff */
[----:B------:R-:W5:Y:S02]  /*5970*/  @!P1 LDG.E.128 R196, desc[UR36][R226.64] ;  /* 0x00000024e2c49981 */ /* 0x000f64000c1e1d00 */
[----:B------:R-:W-:Y:S02]  /*5980*/  @!P1 IMAD R221, R223, 0x10, R250 ;  /* 0x00000010dfdd9824 */ /* 0x000fe400078e02fa */
[----:B----4-:R-:W-:-:S05]  /*5990*/  @!P1 IMAD R222, R6, R222, RZ ;  /* 0x000000de06de9224 */ /* 0x010fca00078e02ff */
[----:B------:R-:W-:Y:S02]  /*59a0*/  @!P1 LEA R239, R222, R239, 0x4 ;  /* 0x000000efdeef9211 */ /* 0x000fe400078e20ff */
[----:B------:R-:W0:Y:S01]  /*59b0*/  @!P1 LDC.64 R222, c[0x0][0x3b8] ;  /* 0x0000ee00ffde9b82 */ /* 0x000e220000000a00 */
[----:B------:R-:W-:-:S05]  /*59c0*/  @!P1 IMAD.SHL.U32 R221, R221, 0x4, RZ ;  /* 0x00000004dddd9824 */ /* 0x000fca00078e00ff */
[----:B------:R-:W-:Y:S02]  /*59d0*/  @!P1 IADD3 R235, P2, PT, R4, R221, RZ ;  /* 0x000000dd04eb9210 */ /* 0x000fe40007f5e0ff */
[----:B------:R-:W-:Y:S02]  /*59e0*/  @!P1 SHF.L.U32 R239, R239, 0x2, RZ ;  /* 0x00000002efef9819 */ /* 0x000fe400000006ff */
[----:B------:R-:W-:Y:S02]  /*59f0*/  @!P1 LEA.HI.X.SX32 R240, R221, R9, 0x1, P2 ;  /* 0x00000009ddf09211 */ /* 0x000fe400010f0eff */
[----:B-1----:R-:W-:-:S04]  /*5a00*/  @!P1 LEA R221, P2, R235, R14, 0x2 ;  /* 0x0000000eebdd9211 */ /* 0x002fc800078410ff */
[----:B------:R-:W-:Y:S02]  /*5a10*/  @!P1 LEA.HI.X R235, R235, R15, R240, 0x2, P2 ;  /* 0x0000000febeb9211 */ /* 0x000fe400010f14f0 */
[----:B------:R-:W-:-:S04]  /*5a20*/  @!P1 IADD3 R14, P2, PT, R4, R239, RZ ;  /* 0x000000ef040e9210 */ /* 0x000fc80007f5e0ff */
[----:B------:R-:W-:Y:S02]  /*5a30*/  @!P1 LEA.HI.X.SX32 R239, R239, R9, 0x1, P2 ;  /* 0x00000009efef9211 */ /* 0x000fe400010f0eff */
[----:B0-----:R-:W-:-:S04]  /*5a40*/  @!P1 LEA R222, P2, R14, R222, 0x2 ;  /* 0x000000de0ede9211 */ /* 0x001fc800078410ff */
[----:B------:R-:W-:Y:S02]  /*5a50*/  @!P1 LEA.HI.X R223, R14, R223, R239, 0x2, P2 ;  /* 0x000000df0edf9211 */ /* 0x000fe400010f14ef */
[----:B------:R-:W0:Y:S01]  /*5a60*/  @!P1 LDC.64 R14, c[0x0][0x3b8] ;  /* 0x0000ee00ff0e9b82 */ /* 0x000e220000000a00 */
[----:B------:R-:W-:Y:S01]  /*5a70*/  @!P1 IMAD R236, R6, R236, RZ ;  /* 0x000000ec06ec9224 */ /* 0x000fe200078e02ff */
[----:B------:R-:W-:Y:S01]  /*5a80*/  @!P1 LEA R239, R11, R216, 0x2 ;  /* 0x000000d80bef9211 */ /* 0x000fe200078e10ff */
[----:B------:R-:W5:Y:S02]  /*5a90*/  @!P1 LDG.E.128 R204, desc[UR36][R222.64] ;  /* 0x00000024decc9981 */ /* 0x000f64000c1e1d00 */
[----:B------:R-:W-:-:S04]  /*5aa0*/  @!P1 IMAD.SHL.U32 R236, R236, 0x40, RZ ;  /* 0x00000040ecec9824 */ /* 0x000fc800078e00ff */
[----:B------:R-:W-:Y:S01]  /*5ab0*/  @!P1 IMAD R11, R209, 0x4, R236 ;  /* 0x00000004d10b9824 */ /* 0x000fe200078e02ec */
[----:B------:R-:W-:-:S04]  /*5ac0*/  @!P1 IADD3 R209, PT, PT, R239, R236, RZ ;  /* 0x000000ecefd19210 */ /* 0x000fc80007ffe0ff */
[----:B------:R-:W-:-:S04]  /*5ad0*/  @!P1 IADD3 R236, P2, PT, R4, R11, RZ ;  /* 0x0000000b04ec9210 */ /* 0x000fc80007f5e0ff */
[----:B------:R-:W-:Y:S02]  /*5ae0*/  @!P1 LEA.HI.X.SX32 R239, R11, R9, 0x1, P2 ;  /* 0x000000090bef9211 */ /* 0x000fe400010f0eff */
[----:B0-----:R-:W-:-:S04]  /*5af0*/  @!P1 LEA R11, P2, R236, R14, 0x2 ;  /* 0x0000000eec0b9211 */ /* 0x001fc800078410ff */
[----:B------:R-:W-:Y:S02]  /*5b00*/  @!P1 LEA.HI.X R236, R236, R15, R239, 0x2, P2 ;  /* 0x0000000fecec9211 */ /* 0x000fe400010f14ef */
[----:B------:R-:W-:-:S04]  /*5b10*/  @!P1 IADD3 R241, P2, PT, R4, R209, RZ ;  /* 0x000000d104f19210 */ /* 0x000fc80007f5e0ff */
[----:B------:R-:W-:Y:S02]  /*5b20*/  @!P1 LEA.HI.X.SX32 R250, R209, R9, 0x1, P2 ;  /* 0x00000009d1fa9211 */ /* 0x000fe400010f0eff */
[----:B------:R-:W-:Y:S01]  /*5b30*/  @!P1 LEA R240, P2, R241, R14, 0x2 ;  /* 0x0000000ef1f09211 */ /* 0x000fe200078410ff */
[----:B------:R-:W-:-:S03]  /*5b40*/  @!P1 IMAD.MOV.U32 R14, RZ, RZ, R228 ;  /* 0x000000ffff0e9224 */ /* 0x000fc600078e00e4 */
[----:B------:R-:W-:Y:S02]  /*5b50*/  @!P1 LEA.HI.X R241, R241, R15, R250, 0x2, P2 ;  /* 0x0000000ff1f19211 */ /* 0x000fe400010f14fa */
[----:B------:R-:W-:Y:S01]  /*5b60*/  @!P1 MOV R15, R211 ;  /* 0x000000d3000f9202 */ /* 0x000fe20000000f00 */
[----:B------:R-:W-:Y:S02]  /*5b70*/  @!P1 IMAD.MOV.U32 R239, RZ, RZ, R238 ;  /* 0x000000ffffef9224 */ /* 0x000fe400078e00ee */
[----:B------:R-:W-:Y:S01]  /*5b80*/  @!P1 IMAD.MOV.U32 R209, RZ, RZ, R208 ;  /* 0x000000ffffd19224 */ /* 0x000fe200078e00d0 */
[----:B------:R-:W5:Y:S04]  /*5b90*/  @!P1 LDG.E.128 R176, desc[UR36][R240.64] ;  /* 0x00000024f0b09981 */ /* 0x000f68000c1e1d00 */
[----:B------:R0:W5:Y:S02]  /*5ba0*/  @!P1 LDG.E.128 R168, desc[UR36][R14.64] ;  /* 0x000000240ea89981 */ /* 0x000164000c1e1d00 */
[----:B0-----:R-:W-:Y:S01]  /*5bb0*/  @!P1 IMAD.MOV.U32 R14, RZ, RZ, R229 ;  /* 0x000000ffff0e9224 */ /* 0x001fe200078e00e5 */
[----:B------:R-:W-:-:S05]  /*5bc0*/  @!P1 MOV R15, R230 ;  /* 0x000000e6000f9202 */ /* 0x000fca0000000f00 */
[----:B------:R0:W5:Y:S02]  /*5bd0*/  @!P1 LDG.E.128 R180, desc[UR36][R14.64] ;  /* 0x000000240eb49981 */ /* 0x000164000c1e1d00 */
[----:B0-----:R-:W-:Y:S01]  /*5be0*/  @!P1 IMAD.MOV.U32 R14, RZ, RZ, R231 ;  /* 0x000000ffff0e9224 */ /* 0x001fe200078e00e7 */
[----:B------:R-:W-:-:S05]  /*5bf0*/  @!P1 MOV R15, R232 ;  /* 0x000000e8000f9202 */ /* 0x000fca0000000f00 */
[----:B------:R0:W5:Y:S01]  /*5c00*/  @!P1 LDG.E.128 R184, desc[UR36][R14.64] ;  /* 0x000000240eb89981 */ /* 0x000162000c1e1d00 */
[----:B------:R-:W-:Y:S01]  /*5c10*/  @!P1 MOV R238, R237 ;  /* 0x000000ed00ee9202 */ /* 0x000fe20000000f00 */
[----:B------:R-:W-:Y:S01]  /*5c20*/  @!P1 IMAD.MOV.U32 R237, RZ, RZ, R236 ;  /* 0x000000ffffed9224 */ /* 0x000fe200078e00ec */
[----:B------:R-:W-:Y:S01]  /*5c30*/  @!P1 MOV R208, R210 ;  /* 0x000000d200d09202 */ /* 0x000fe20000000f00 */
[----:B0-----:R-:W-:Y:S01]  /*5c40*/  @!P1 IMAD.MOV.U32 R14, RZ, RZ, R233 ;  /* 0x000000ffff0e9224 */ /* 0x001fe200078e00e9 */
[----:B------:R-:W-:-:S03]  /*5c50*/  @!P1 MOV R15, R234 ;  /* 0x000000ea000f9202 */ /* 0x000fc60000000f00 */
[----:B------:R-:W5:Y:S01]  /*5c60*/  @!P1 LDG.E.128 R164, desc[UR36][R208.64] ;  /* 0x00000024d0a49981 */ /* 0x000f62000c1e1d00 */
[----:B------:R-:W-:-:S03]  /*5c70*/  @!P1 MOV R236, R11 ;  /* 0x0000000b00ec9202 */ /* 0x000fc60000000f00 */
[----:B------:R0:W5:Y:S04]  /*5c80*/  @!P1 LDG.E.128 R188, desc[UR36][R14.64] ;  /* 0x000000240ebc9981 */ /* 0x000168000c1e1d00 */
[----:B------:R1:W5:Y:S04]  /*5c90*/  @!P1 LDG.E.128 R192, desc[UR36][R238.64] ;  /* 0x00000024eec09981 */ /* 0x000368000c1e1d00 */
[----:B------:R1:W5:Y:S01]  /*5ca0*/  @!P1 LDG.E.128 R172, desc[UR36][R236.64] ;  /* 0x00000024ecac9981 */ /* 0x000362000c1e1d00 */
[----:B0-----:R-:W-:Y:S01]  /*5cb0*/  @!P1 IMAD.MOV.U32 R14, RZ, RZ, R221 ;  /* 0x000000ffff0e9224 */ /* 0x001fe200078e00dd */
[----:B------:R-:W-:-:S05]  /*5cc0*/  @!P1 MOV R15, R235 ;  /* 0x000000eb000f9202 */ /* 0x000fca0000000f00 */
[----:B------:R1:W5:Y:S02]  /*5cd0*/  @!P1 LDG.E.128 R200, desc[UR36][R14.64] ;  /* 0x000000240ec89981 */ /* 0x000364000c1e1d00 */
.L_x_781:
[----:B------:R-:W-:Y:S05]  /*5ce0*/  BSYNC.RECONVERGENT B0 ;  /* 0x0000000000007941 */ /* 0x000fea0003800200 */
.L_x_754:
[----:B------:R-:W-:Y:S04]  /*5cf0*/  BSSY.RECONVERGENT B0, `(.L_x_806) ;  /* 0x0000059000007945 */ /* 0x000fe80003800200 */
[----:B------:R-:W-:Y:S05]  /*5d00*/  @P1 BRA `(.L_x_807) ;  /* 0x00000004005c1947 */ /* 0x000fea0003800000 */
[----:B01----:R-:W0:Y:S01]  /*5d10*/  LDC.64 R14, c[0x0][0x448] ;  /* 0x00011200ff0e7b82 */ /* 0x003e220000000a00 */
[----:B------:R-:W-:-:S04]  /*5d20*/  ISETP.NE.U32.AND P1, PT, RZ, UR16, PT ;  /* 0x00000010ff007c0c */ /* 0x000fc8000bf25070 */
[----:B------:R-:W-:-:S13]  /*5d30*/  ISETP.NE.AND.EX P1, PT, RZ, UR17, PT, P1 ;  /* 0x00000011ff007c0c */ /* 0x000fda000bf25310 */
[----:B--234-:R-:W1:Y:S01]  /*5d40*/  @P1 LDC.64 R208, c[0x0][0x438] ;  /* 0x00010e00ffd01b82 */ /* 0x01ce620000000a00 */
[----:B0-----:R-:W-:-:S04]  /*5d50*/  ISETP.NE.U32.AND P2, PT, R14, RZ, PT ;  /* 0x000000ff0e00720c */ /* 0x001fc80003f45070 */
[----:B------:R-:W-:-:S13]  /*5d60*/  ISETP.NE.AND.EX P2, PT, R15, RZ, PT, P2 ;  /* 0x000000ff0f00720c */ /* 0x000fda0003f45320 */
[----:B------:R-:W0:Y:S01]  /*5d70*/  @P2 LDC.64 R14, c[0x0][0x448] ;  /* 0x00011200ff0e2b82 */ /* 0x000e220000000a00 */
[----:B-1----:R-:W-:-:S06]  /*5d80*/  @P1 IMAD.WIDE R208, R18, 0x4, R208 ;  /* 0x0000000412d01825 */ /* 0x002fcc00078e02d0 */
[----:B------:R-:W2:Y:S01]  /*5d90*/  @P1 LDG.E R208, desc[UR36][R208.64] ;  /* 0x00000024d0d01981 */ /* 0x000ea2000c1e1900 */
[----:B0-----:R-:W-:-:S06]  /*5da0*/  @P2 IMAD.WIDE.U32 R14, R252, 0x4, R14 ;  /* 0x00000004fc0e2825 */ /* 0x001fcc00078e000e */
[----:B------:R-:W3:Y:S01]  /*5db0*/  @P2 LDG.E R14, desc[UR36][R14.64] ;  /* 0x000000240e0e2981 */ /* 0x000ee2000c1e1900 */
[----:B-----5:R-:W-:Y:S01]  /*5dc0*/  FMUL.FTZ R210, R141, R149 ;  /* 0x000000958dd27220 */ /* 0x020fe20000410000 */
[----:B------:R-:W-:Y:S01]  /*5dd0*/  FMUL.FTZ R11, R140, R148 ;  /* 0x000000948c0b7220 */ /* 0x000fe20000410000 */
[----:B------:R-:W-:Y:S02]  /*5de0*/  FMUL.FTZ R211, R142, R150 ;  /* 0x000000968ed37220 */ /* 0x000fe40000410000 */
[----:B------:R-:W-:Y:S01]  /*5df0*/  FFMA.FTZ R210, R145, R213, R210 ;  /* 0x000000d591d27223 */ /* 0x000fe200000100d2 */
[----:B------:R-:W-:Y:S01]  /*5e00*/  FFMA.FTZ R11, R144, R212, R11 ;  /* 0x000000d4900b7223 */ /* 0x000fe2000001000b */
[----:B------:R-:W-:Y:S02]  /*5e10*/  FFMA.FTZ R211, R146, R214, R211 ;  /* 0x000000d692d37223 */ /* 0x000fe400000100d3 */
[----:B------:R-:W-:Y:S01]  /*5e20*/  FFMA.FTZ R222, R137, R153, R210 ;  /* 0x0000009989de7223 */ /* 0x000fe200000100d2 */
[----:B------:R-:W-:Y:S01]  /*5e30*/  FFMA.FTZ R11, R136, R152, R11 ;  /* 0x00000098880b7223 */ /* 0x000fe2000001000b */
[----:B------:R-:W-:Y:S01]  /*5e40*/  FMUL.FTZ R210, R143, R151 ;  /* 0x000000978fd27220 */ /* 0x000fe20000410000 */
[----:B------:R-:W-:Y:S01]  /*5e50*/  FFMA.FTZ R211, R138, R154, R211 ;  /* 0x0000009a8ad37223 */ /* 0x000fe200000100d3 */
        /* <DEDUP_REMOVED lines=51> */
[----:B------:R-:W-:-:S02]  /*6190*/  FFMA.FTZ R211, R86, R206, R211 ;  /* 0x000000ce56d37223 */ /* 0x000fc400000100d3 */
[----:B------:R-:W-:Y:S01]  /*61a0*/  FADD.FTZ R222, R11, R222 ;  /* 0x000000de0bde7221 */ /* 0x000fe20000010000 */
[----:B------:R-:W-:Y:S01]  /*61b0*/  FFMA.FTZ R210, R91, R203, R210 ;  /* 0x000000cb5bd27223 */ /* 0x000fe200000100d2 */
[----:B------:R-:W-:Y:S02]  /*61c0*/  @P2 ISETP.GE.AND P4, PT, R10, R251, PT ;  /* 0x000000fb0a00220c */ /* 0x000fe40003f86270 */
[----:B------:R-:W-:Y:S01]  /*61d0*/  FADD.FTZ R211, R211, R222 ;  /* 0x000000ded3d37221 */ /* 0x000fe20000010000 */
[----:B------:R-:W-:Y:S01]  /*61e0*/  FFMA.FTZ R210, R87, R207, R210 ;  /* 0x000000cf57d27223 */ /* 0x000fe200000100d2 */
[----:B------:R-:W-:-:S03]  /*61f0*/  @P2 SEL R11, R220, RZ, !P4 ;  /* 0x000000ffdc0b2207 */ /* 0x000fc60006000000 */
[----:B------:R-:W-:Y:S01]  /*6200*/  FADD.FTZ R210, R210, R211 ;  /* 0x000000d3d2d27221 */ /* 0x000fe20000010000 */
[----:B------:R-:W-:-:S03]  /*6210*/  @P2 IADD3 R10, PT, PT, R8, R11, -R2 ;  /* 0x0000000b080a2210 */ /* 0x000fc60007ffe802 */
[----:B------:R-:W-:Y:S01]  /*6220*/  FMUL.FTZ R11, R210, UR14 ;  /* 0x0000000ed20b7c20 */ /* 0x000fe20008410000 */
[----:B------:R-:W-:-:S03]  /*6230*/  @P2 I2FP.F32.S32 R10, R10 ;  /* 0x0000000a000a2245 */ /* 0x000fc60000201400 */
[----:B--2---:R-:W-:-:S04]  /*6240*/  @P1 FADD.FTZ R11, R11, R208 ;  /* 0x000000d00b0b1221 */ /* 0x004fc80000010000 */
[----:B---3--:R-:W-:-:S05]  /*6250*/  @P2 FFMA.FTZ R11, R10, R14, R11 ;  /* 0x0000000e0a0b2223 */ /* 0x008fca000001000b */
[----:B------:R0:W-:Y:S01]  /*6260*/  STS [R19], R11 ;  /* 0x0000000b13007388 */ /* 0x0001e20000000800 */
[----:B------:R-:W-:-:S07]  /*6270*/  @!P3 FMNMX.FTZ R218, R218, R11, !PT ;  /* 0x0000000bdadab209 */ /* 0x000fce0007810000 */
.L_x_807:
[----:B------:R-:W-:Y:S05]  /*6280*/  BSYNC.RECONVERGENT B0 ;  /* 0x0000000000007941 */ /* 0x000fea0003800200 */
.L_x_806:
[C---:B------:R-:W-:Y:S01]  /*6290*/  VIADD R10, R8.reuse, 0xff ;  /* 0x000000ff080a7836 */ /* 0x040fe20000000000 */
[----:B------:R-:W-:Y:S01]  /*62a0*/  IADD3 R17, P2, PT, R17, 0x100, RZ ;  /* 0x0000010011117810 */ /* 0x000fe20007f5e0ff */
[----:B0-----:R-:W-:Y:S01]  /*62b0*/  VIADD R19, R19, 0x400 ;  /* 0x0000040013137836 */ /* 0x001fe20000000000 */
[----:B------:R-:W-:Y:S02]  /*62c0*/  IADD3 R8, PT, PT, R8, 0x100, RZ ;  /* 0x0000010008087810 */ /* 0x000fe40007ffe0ff */
[----:B------:R-:W-:Y:S01]  /*62d0*/  ISETP.GE.AND P1, PT, R10, R243, PT ;  /* 0x000000f30a00720c */ /* 0x000fe20003f26270 */
[----:B------:R-:W-:Y:S01]  /*62e0*/  IMAD.X R7, RZ, RZ, R7, P2 ;  /* 0x000000ffff077224 */ /* 0x000fe200010e0607 */
[----:B------:R-:W-:-:S11]  /*62f0*/  IADD3 R18, PT, PT, R18, 0x100, RZ ;  /* 0x0000010012127810 */ /* 0x000fd60007ffe0ff */
[----:B------:R-:W-:Y:S05]  /*6300*/  @!P1 BRA `(.L_x_808) ;  /* 0xffffffbc00349947 */ /* 0x000fea000383ffff */
.L_x_753:
[----:B0-----:R-:W-:Y:S05]  /*6310*/  BSYNC.RECONVERGENT B1 ;  /* 0x0000000000017941 */ /* 0x001fea0003800200 */
.L_x_752:
[----:B------:R-:W3:Y:S01]  /*6320*/  SHFL.BFLY PT, R3, R218, 0x10, 0x1f ;  /* 0x0e001f00da037f89 */ /* 0x000ee200000e0000 */
[----:B-1----:R-:W-:Y:S01]  /*6330*/  MOV R14, 0x400 ;  /* 0x00000400000e7802 */ /* 0x002fe20000000f00 */
[----:B------:R-:W-:Y:S01]  /*6340*/  BSSY.RECONVERGENT B0, `(.L_x_809) ;  /* 0x0000163000007945 */ /* 0x000fe20003800200 */
[----:B------:R-:W-:Y:S01]  /*6350*/  HFMA2 R12, -RZ, RZ, 0, 0 ;  /* 0x00000000ff0c7431 */ /* 0x000fe200000001ff */
[----:B------:R-:W0:Y:S01]  /*6360*/  S2R R15, SR_CgaCtaId ;  /* 0x00000000000f7919 */ /* 0x000e220000008800 */
[----:B---3--:R-:W-:-:S05]  /*6370*/  FMNMX.FTZ R4, R3, R218, !PT ;  /* 0x000000da03047209 */ /* 0x008fca0007810000 */
[----:B------:R-:W1:Y:S01]  /*6380*/  SHFL.BFLY PT, R3, R4, 0x8, 0x1f ;  /* 0x0d001f0004037f89 */ /* 0x000e6200000e0000 */
[----:B0-----:R-:W-:Y:S02]  /*6390*/  LEA R10, R15, R14, 0x18 ;  /* 0x0000000e0f0a7211 */ /* 0x001fe400078ec0ff */
[----:B-1----:R-:W-:-:S05]  /*63a0*/  FMNMX.FTZ R6, R4, R3, !PT ;  /* 0x0000000304067209 */ /* 0x002fca0007810000 */
[----:B------:R-:W0:Y:S02]  /*63b0*/  SHFL.BFLY PT, R3, R6, 0x4, 0x1f ;  /* 0x0c801f0006037f89 */ /* 0x000e2400000e0000 */
[----:B0-----:R-:W-:Y:S02]  /*63c0*/  FMNMX.FTZ R7, R6, R3, !PT ;  /* 0x0000000306077209 */ /* 0x001fe40007810000 */
[----:B------:R-:W0:Y:S03]  /*63d0*/  S2R R3, SR_TID.X ;  /* 0x0000000000037919 */ /* 0x000e260000002100 */
[----:B------:R-:W1:Y:S02]  /*63e0*/  SHFL.BFLY PT, R8, R7, 0x2, 0x1f ;  /* 0x0c401f0007087f89 */ /* 0x000e6400000e0000 */
[----:B-1----:R-:W-:Y:S02]  /*63f0*/  FMNMX.FTZ R8, R7, R8, !PT ;  /* 0x0000000807087209 */ /* 0x002fe40007810000 */
[----:B------:R-:W-:-:S02]  /*6400*/  MOV R7, 0xff7fffff ;  /* 0xff7fffff00077802 */ /* 0x000fc40000000f00 */
[C---:B0-----:R-:W-:Y:S01]  /*6410*/  LOP3.LUT P0, R5, R3.reuse, 0x1f, RZ, 0xc0, !PT ;  /* 0x0000001f03057812 */ /* 0x041fe2000780c0ff */
[----:B------:R-:W0:Y:S01]  /*6420*/  SHFL.BFLY PT, R9, R8, 0x1, 0x1f ;  /* 0x0c201f0008097f89 */ /* 0x000e2200000e0000 */
[----:B------:R-:W-:Y:S02]  /*6430*/  LEA.HI R4, R3, R10, RZ, 0x1d ;  /* 0x0000000a03047211 */ /* 0x000fe400078fe8ff */
[C---:B------:R-:W-:Y:S01]  /*6440*/  ISETP.GT.U32.AND P1, PT, R5.reuse, 0x7, PT ;  /* 0x000000070500780c */ /* 0x040fe20003f24070 */
[----:B------:R-:W-:Y:S01]  /*6450*/  IMAD R6, R5, 0x4, R10 ;  /* 0x0000000405067824 */ /* 0x000fe200078e020a */
[----:B0-----:R-:W-:-:S07]  /*6460*/  FMNMX.FTZ R13, R8, R9, !PT ;  /* 0x00000009080d7209 */ /* 0x001fce0007810000 */
[----:B------:R-:W-:Y:S01]  /*6470*/  @!P0 STS [R4], R13 ;  /* 0x0000000d04008388 */ /* 0x000fe20000000800 */
[----:B------:R-:W-:Y:S01]  /*6480*/  BAR.SYNC.DEFER_BLOCKING 0x0 ;  /* 0x0000000000007b1d */ /* 0x000fe20000010000 */
[----:B------:R-:W-:-:S05]  /*6490*/  ISETP.GE.AND P0, PT, R0, R2, PT ;  /* 0x000000020000720c */ /* 0x000fca0003f06270 */
[----:B------:R-:W0:Y:S04]  /*64a0*/  @!P1 LDS R7, [R6] ;  /* 0x0000000006079984 */ /* 0x000e280000000800 */
[----:B0-----:R-:W0:Y:S02]  /*64b0*/  SHFL.BFLY PT, R8, R7, 0x4, 0x1f ;  /* 0x0c801f0007087f89 */ /* 0x001e2400000e0000 */
[----:B0-----:R-:W-:-:S05]  /*64c0*/  FMNMX.FTZ R9, R8, R7, !PT ;  /* 0x0000000708097209 */ /* 0x001fca0007810000 */
[----:B------:R-:W0:Y:S02]  /*64d0*/  SHFL.BFLY PT, R8, R9, 0x2, 0x1f ;  /* 0x0c401f0009087f89 */ /* 0x000e2400000e0000 */
[----:B0-----:R-:W-:Y:S02]  /*64e0*/  FMNMX.FTZ R10, R9, R8, !PT ;  /* 0x00000008090a7209 */ /* 0x001fe40007810000 */
[----:B------:R-:W-:-:S03]  /*64f0*/  SHF.R.S32.HI R8, RZ, 0x1f, R224 ;  /* 0x0000001fff087819 */ /* 0x000fc600000114e0 */
[----:B------:R-:W0:Y:S02]  /*6500*/  SHFL.BFLY PT, R11, R10, 0x1, 0x1f ;  /* 0x0c201f000a0b7f89 */ /* 0x000e2400000e0000 */
[----:B0-----:R-:W-:-:S05]  /*6510*/  FMNMX.FTZ R11, R10, R11, !PT ;  /* 0x0000000b0a0b7209 */ /* 0x001fca0007810000 */
[----:B------:R0:W1:Y:S01]  /*6520*/  SHFL.IDX PT, R34, R11, RZ, 0x1f ;  /* 0x00001fff0b227589 */ /* 0x00006200000e0000 */
[----:B------:R-:W-:Y:S05]  /*6530*/  @P0 BRA `(.L_x_810) ;  /* 0x00000014000c0947 */ /* 0x000fea0003800000 */
[----:B0-----:R-:W0:Y:S02]  /*6540*/  LDC.64 R10, c[0x0][0x420] ;  /* 0x00010800ff0a7b82 */ /* 0x001e240000000a00 */
[----:B0-----:R-:W-:-:S04]  /*6550*/  ISETP.NE.U32.AND P0, PT, R10, RZ, PT ;  /* 0x000000ff0a00720c */ /* 0x001fc80003f05070 */
[----:B------:R-:W-:-:S13]  /*6560*/  ISETP.NE.AND.EX P0, PT, R11, RZ, PT, P0 ;  /* 0x000000ff0b00720c */ /* 0x000fda0003f05300 */
[----:B------:R-:W-:Y:S05]  /*6570*/  @P0 BRA `(.L_x_811) ;  /* 0x0000000c008c0947 */ /* 0x000fea0003800000 */
[----:B------:R-:W-:Y:S01]  /*6580*/  VIADDMNMX R7, R0, 0x100, R2, !PT ;  /* 0x0000010000077846 */ /* 0x000fe20007800102 */
[----:B------:R-:W-:Y:S01]  /*6590*/  BSSY.RECONVERGENT B1, `(.L_x_812) ;  /* 0x000001c000017945 */ /* 0x000fe20003800200 */
[----:B------:R-:W-:Y:S01]  /*65a0*/  LOP3.LUT R9, RZ, R3, RZ, 0x33, !PT ;  /* 0x00000003ff097212 */ /* 0x000fe200078e33ff */
[----:B------:R-:W-:-:S03]  /*65b0*/  IMAD.MOV.U32 R12, RZ, RZ, RZ ;  /* 0x000000ffff0c7224 */ /* 0x000fc600078e00ff */
[----:B------:R-:W-:-:S04]  /*65c0*/  IADD3 R9, PT, PT, -R246, R7, R9 ;  /* 0x00000007f6097210 */ /* 0x000fc80007ffe109 */
[C---:B------:R-:W-:Y:S02]  /*65d0*/  LOP3.LUT R7, R9.reuse, 0x300, RZ, 0xc0, !PT ;  /* 0x0000030009077812 */ /* 0x040fe400078ec0ff */
[----:B------:R-:W-:Y:S02]  /*65e0*/  ISETP.GE.U32.AND P1, PT, R9, 0x300, PT ;  /* 0x000003000900780c */ /* 0x000fe40003f26070 */
[----:B------:R-:W-:Y:S02]  /*65f0*/  ISETP.NE.AND P0, PT, R7, 0x300, PT ;  /* 0x000003000700780c */ /* 0x000fe40003f05270 */
[----:B------:R-:W-:-:S11]  /*6600*/  MOV R7, R0 ;  /* 0x0000000000077202 */ /* 0x000fd60000000f00 */
[----:B------:R-:W-:Y:S05]  /*6610*/  @!P0 BRA `(.L_x_813) ;  /* 0x00000000004c8947 */ /* 0x000fea0003800000 */
[----:B------:R-:W-:Y:S01]  /*6620*/  VIADD R10, R14, 0x240 ;  /* 0x000002400e0a7836 */ /* 0x000fe20000000000 */
[----:B------:R-:W-:Y:S01]  /*6630*/  LEA.HI R7, R9, 0x1, RZ, 0x18 ;  /* 0x0000000109077811 */ /* 0x000fe200078fc0ff */
[----:B------:R-:W-:-:S03]  /*6640*/  HFMA2 R12, -RZ, RZ, 0, 0 ;  /* 0x00000000ff0c7431 */ /* 0x000fc600000001ff */
[----:B------:R-:W-:Y:S01]  /*6650*/  LOP3.LUT R9, R7, 0x3, RZ, 0xc0, !PT ;  /* 0x0000000307097812 */ /* 0x000fe200078ec0ff */
[----:B------:R-:W-:Y:S01]  /*6660*/  IMAD.MOV.U32 R7, RZ, RZ, R0 ;  /* 0x000000ffff077224 */ /* 0x000fe200078e0000 */
[----:B------:R-:W-:-:S03]  /*6670*/  LEA R10, R15, R10, 0x18 ;  /* 0x0000000a0f0a7211 */ /* 0x000fc600078ec0ff */
[----:B------:R-:W-:Y:S01]  /*6680*/  IMAD.MOV R9, RZ, RZ, -R9 ;  /* 0x000000ffff097224 */ /* 0x000fe200078e0a09 */
[----:B------:R-:W-:-:S07]  /*6690*/  LEA R10, R3, R10, 0x2 ;  /* 0x0000000a030a7211 */ /* 0x000fce00078e10ff */
.L_x_814:
[----:B------:R-:W1:Y:S01]  /*66a0*/  LDS R11, [R10] ;  /* 0x000000000a0b7984 */ /* 0x000e620000000800 */
[----:B------:R-:W-:Y:S01]  /*66b0*/  IADD3 R9, PT, PT, R9, 0x1, RZ ;  /* 0x0000000109097810 */ /* 0x000fe20007ffe0ff */
[----:B------:R-:W-:-:S03]  /*66c0*/  VIADD R7, R7, 0x100 ;  /* 0x0000010007077836 */ /* 0x000fc60000000000 */
[----:B------:R-:W-:Y:S01]  /*66d0*/  ISETP.NE.AND P0, PT, R9, RZ, PT ;  /* 0x000000ff0900720c */ /* 0x000fe20003f05270 */
[----:B-1----:R-:W-:-:S04]  /*66e0*/  FADD.FTZ R11, -R34, R11 ;  /* 0x0000000b220b7221 */ /* 0x002fc80000010100 */
[----:B------:R-:W-:-:S06]  /*66f0*/  FMUL.FTZ R11, R11, 1.4426950216293334961 ;  /* 0x3fb8aa3b0b0b7820 */ /* 0x000fcc0000410000 */
[----:B------:R-:W0:Y:S02]  /*6700*/  MUFU.EX2 R11, R11 ;  /* 0x0000000b000b7308 */ /* 0x000e240000000800 */
[----:B0-----:R0:W-:Y:S01]  /*6710*/  STS [R10], R11 ;  /* 0x0000000b0a007388 */ /* 0x0011e20000000800 */
[----:B------:R-:W-:Y:S01]  /*6720*/  FADD.FTZ R12, R11, R12 ;  /* 0x0000000c0b0c7221 */ /* 0x000fe20000010000 */
[----:B0-----:R-:W-:Y:S01]  /*6730*/  IADD3 R10, PT, PT, R10, 0x400, RZ ;  /* 0x000004000a0a7810 */ /* 0x001fe20007ffe0ff */
[----:B------:R-:W-:Y:S06]  /*6740*/  @P0 BRA `(.L_x_814) ;  /* 0xfffffffc00d40947 */ /* 0x000fec000383ffff */
.L_x_813:
[----:B------:R-:W-:Y:S05]  /*6750*/  BSYNC.RECONVERGENT B1 ;  /* 0x0000000000017941 */ /* 0x000fea0003800200 */
.L_x_812:
[----:B------:R-:W-:Y:S05]  /*6760*/  @!P1 BRA `(.L_x_810) ;  /* 0x0000001000809947 */ /* 0x000fea0003800000 */
[----:B------:R-:W-:Y:S01]  /*6770*/  IMAD.IADD R9, R2, 0x1, -R7 ;  /* 0x0000000102097824 */ /* 0x000fe200078e0a07 */
[----:B------:R-:W-:Y:S01]  /*6780*/  IADD3 R14, PT, PT, R14, 0x240, RZ ;  /* 0x000002400e0e7810 */ /* 0x000fe20007ffe0ff */
[----:B------:R-:W-:Y:S01]  /*6790*/  IMAD.SHL.U32 R10, R246, 0x4, RZ ;  /* 0x00000004f60a7824 */ /* 0x000fe200078e00ff */
[----:B------:R-:W-:Y:S01]  /*67a0*/  BSSY.RECONVERGENT B1, `(.L_x_815) ;  /* 0x000006d000017945 */ /* 0x000fe20003800200 */
[----:B------:R-:W-:Y:S02]  /*67b0*/  PLOP3.LUT P0, PT, PT, PT, PT, 0x80, 0x8 ;  /* 0x000000000008781c */ /* 0x000fe40003f0f070 */
[----:B------:R-:W-:Y:S02]  /*67c0*/  ISETP.GT.AND P1, PT, R9, 0xc00, PT ;  /* 0x00000c000900780c */ /* 0x000fe40003f24270 */
[----:B------:R-:W-:Y:S02]  /*67d0*/  LEA R15, R15, R14, 0x18 ;  /* 0x0000000e0f0f7211 */ /* 0x000fe400078ec0ff */
[----:B------:R-:W-:-:S04]  /*67e0*/  LEA R10, R7, -R10, 0x2 ;  /* 0x8000000a070a7211 */ /* 0x000fc800078e10ff */
[----:B------:R-:W-:-:S05]  /*67f0*/  IADD3 R10, PT, PT, R10, 0x800, R15 ;  /* 0x000008000a0a7810 */ /* 0x000fca0007ffe00f */
[----:B------:R-:W-:Y:S05]  /*6800*/  @!P1 BRA `(.L_x_816) ;  /* 0x0000000400989947 */ /* 0x000fea0003800000 */
[----:B------:R-:W-:Y:S01]  /*6810*/  PLOP3.LUT P0, PT, PT, PT, PT, 0x8, 0x80 ;  /* 0x000000000080781c */ /* 0x000fe20003f0e170 */
[----:B------:R-:W-:-:S12]  /*6820*/  VIADD R32, R2, 0xfffff400 ;  /* 0xfffff40002207836 */ /* 0x000fd80000000000 */
.L_x_817:
[----:B------:R-:W1:Y:S01]  /*6830*/  LDS R9, [R10+-0x800] ;  /* 0xfff800000a097984 */ /* 0x000e620000000800 */
[----:B------:R-:W-:-:S03]  /*6840*/  IADD3 R7, PT, PT, R7, 0x1000, RZ ;  /* 0x0000100007077810 */ /* 0x000fc60007ffe0ff */
[----:B------:R-:W0:Y:S01]  /*6850*/  LDS R11, [R10+-0x400] ;  /* 0xfffc00000a0b7984 */ /* 0x000e220000000800 */
[----:B------:R-:W-:-:S03]  /*6860*/  ISETP.GE.AND P1, PT, R7, R32, PT ;  /* 0x000000200700720c */ /* 0x000fc60003f26270 */
[----:B------:R-:W3:Y:S04]  /*6870*/  LDS R13, [R10] ;  /* 0x000000000a0d7984 */ /* 0x000ee80000000800 */
[----:B------:R-:W3:Y:S04]  /*6880*/  LDS R14, [R10+0x400] ;  /* 0x000400000a0e7984 */ /* 0x000ee80000000800 */
[----:B------:R-:W3:Y:S04]  /*6890*/  LDS R15, [R10+0x800] ;  /* 0x000800000a0f7984 */ /* 0x000ee80000000800 */
[----:B------:R-:W3:Y:S04]  /*68a0*/  LDS R17, [R10+0xc00] ;  /* 0x000c00000a117984 */ /* 0x000ee80000000800 */
[----:B------:R-:W3:Y:S04]  /*68b0*/  LDS R19, [R10+0x1000] ;  /* 0x001000000a137984 */ /* 0x000ee80000000800 */
[----:B----4-:R-:W4:Y:S04]  /*68c0*/  LDS R20, [R10+0x1400] ;  /* 0x001400000a147984 */ /* 0x010f280000000800 */
[----:B------:R-:W4:Y:S04]  /*68d0*/  LDS R22, [R10+0x1800] ;  /* 0x001800000a167984 */ /* 0x000f280000000800 */
[----:B--2---:R-:W2:Y:S01]  /*68e0*/  LDS R24, [R10+0x1c00] ;  /* 0x001c00000a187984 */ /* 0x004ea20000000800 */
[----:B-1----:R-:W-:-:S03]  /*68f0*/  FADD.FTZ R9, -R34, R9 ;  /* 0x0000000922097221 */ /* 0x002fc60000010100 */
[----:B------:R-:W1:Y:S01]  /*6900*/  LDS R25, [R10+0x2000] ;  /* 0x002000000a197984 */ /* 0x000e620000000800 */
[C---:B0-----:R-:W-:Y:S01]  /*6910*/  FADD.FTZ R11, -R34.reuse, R11 ;  /* 0x0000000b220b7221 */ /* 0x041fe20000010100 */
[----:B------:R-:W-:Y:S02]  /*6920*/  FMUL.FTZ R9, R9, 1.4426950216293334961 ;  /* 0x3fb8aa3b09097820 */ /* 0x000fe40000410000 */
[----:B------:R-:W0:Y:S01]  /*6930*/  LDS R27, [R10+0x2400] ;  /* 0x002400000a1b7984 */ /* 0x000e220000000800 */
[C---:B---3--:R-:W-:Y:S01]  /*6940*/  FADD.FTZ R13, -R34.reuse, R13 ;  /* 0x0000000d220d7221 */ /* 0x048fe20000010100 */
[----:B------:R-:W-:Y:S02]  /*6950*/  FMUL.FTZ R11, R11, 1.4426950216293334961 ;  /* 0x3fb8aa3b0b0b7820 */ /* 0x000fe40000410000 */
[----:B------:R-:W3:Y:S01]  /*6960*/  LDS R28, [R10+0x2800] ;  /* 0x002800000a1c7984 */ /* 0x000ee20000000800 */
[----:B------:R-:W4:Y:S01]  /*6970*/  MUFU.EX2 R9, R9 ;  /* 0x0000000900097308 */ /* 0x000f220000000800 */
[----:B------:R-:W-:Y:S01]  /*6980*/  FMUL.FTZ R13, R13, 1.4426950216293334961 ;  /* 0x3fb8aa3b0d0d7820 */ /* 0x000fe20000410000 */
[C---:B------:R-:W-:Y:S01]  /*6990*/  FADD.FTZ R14, -R34.reuse, R14 ;  /* 0x0000000e220e7221 */ /* 0x040fe20000010100 */
[----:B------:R-:W3:Y:S01]  /*69a0*/  LDS R29, [R10+0x2c00] ;  /* 0x002c00000a1d7984 */ /* 0x000ee20000000800 */
[----:B------:R-:W4:Y:S01]  /*69b0*/  MUFU.EX2 R11, R11 ;  /* 0x0000000b000b7308 */ /* 0x000f220000000800 */
[----:B------:R-:W-:Y:S01]  /*69c0*/  FADD.FTZ R15, -R34, R15 ;  /* 0x0000000f220f7221 */ /* 0x000fe20000010100 */
[----:B------:R-:W-:Y:S01]  /*69d0*/  FMUL.FTZ R14, R14, 1.4426950216293334961 ;  /* 0x3fb8aa3b0e0e7820 */ /* 0x000fe20000410000 */
[----:B------:R-:W3:Y:S01]  /*69e0*/  LDS R30, [R10+0x3000] ;  /* 0x003000000a1e7984 */ /* 0x000ee20000000800 */
[----:B------:R-:W2:Y:S01]  /*69f0*/  MUFU.EX2 R13, R13 ;  /* 0x0000000d000d7308 */ /* 0x000ea20000000800 */
[C---:B------:R-:W-:Y:S01]  /*6a00*/  FADD.FTZ R18, -R34.reuse, R17 ;  /* 0x0000001122127221 */ /* 0x040fe20000010100 */
[----:B------:R-:W-:Y:S01]  /*6a10*/  FMUL.FTZ R17, R15, 1.4426950216293334961 ;  /* 0x3fb8aa3b0f117820 */ /* 0x000fe20000410000 */
[----:B------:R-:W3:Y:S01]  /*6a20*/  LDS R31, [R10+0x3400] ;  /* 0x003400000a1f7984 */ /* 0x000ee20000000800 */
[----:B------:R-:W2:Y:S01]  /*6a30*/  MUFU.EX2 R15, R14 ;  /* 0x0000000e000f7308 */ /* 0x000ea20000000800 */
[----:B------:R-:W-:Y:S01]  /*6a40*/  FADD.FTZ R19, -R34, R19 ;  /* 0x0000001322137221 */ /* 0x000fe20000010100 */
[----:B----4-:R-:W-:Y:S01]  /*6a50*/  FADD.FTZ R12, R9, R12 ;  /* 0x0000000c090c7221 */ /* 0x010fe20000010000 */
[----:B------:R-:W-:Y:S01]  /*6a60*/  FMUL.FTZ R18, R18, 1.4426950216293334961 ;  /* 0x3fb8aa3b12127820 */ /* 0x000fe20000410000 */
[----:B------:R-:W4:Y:S01]  /*6a70*/  MUFU.EX2 R17, R17 ;  /* 0x0000001100117308 */ /* 0x000f220000000800 */
[----:B------:R-:W-:Y:S01]  /*6a80*/  FADD.FTZ R21, -R34, R20 ;  /* 0x0000001422157221 */ /* 0x000fe20000010100 */
[----:B------:R-:W-:Y:S01]  /*6a90*/  FADD.FTZ R12, R12, R11 ;  /* 0x0000000b0c0c7221 */ /* 0x000fe20000010000 */
[----:B------:R-:W-:Y:S01]  /*6aa0*/  FMUL.FTZ R20, R19, 1.4426950216293334961 ;  /* 0x3fb8aa3b13147820 */ /* 0x000fe20000410000 */
[----:B------:R3:W-:Y:S01]  /*6ab0*/  STS [R10+-0x800], R9 ;  /* 0xfff800090a007388 */ /* 0x0007e20000000800 */
[----:B------:R-:W0:Y:S01]  /*6ac0*/  MUFU.EX2 R19, R18 ;  /* 0x0000001200137308 */ /* 0x000e220000000800 */
[----:B------:R-:W-:Y:S01]  /*6ad0*/  FADD.FTZ R23, -R34, R22 ;  /* 0x0000001622177221 */ /* 0x000fe20000010100 */
[----:B--2---:R-:W-:Y:S01]  /*6ae0*/  FADD.FTZ R12, R12, R13 ;  /* 0x0000000d0c0c7221 */ /* 0x004fe20000010000 */
[----:B------:R-:W-:Y:S01]  /*6af0*/  FMUL.FTZ R22, R21, 1.4426950216293334961 ;  /* 0x3fb8aa3b15167820 */ /* 0x000fe20000410000 */
[----:B------:R-:W-:Y:S01]  /*6b00*/  FADD.FTZ R24, -R34, R24 ;  /* 0x0000001822187221 */ /* 0x000fe20000010100 */
[----:B------:R-:W2:Y:S01]  /*6b10*/  MUFU.EX2 R21, R20 ;  /* 0x0000001400157308 */ /* 0x000ea20000000800 */
[----:B------:R-:W-:Y:S01]  /*6b20*/  FADD.FTZ R12, R12, R15 ;  /* 0x0000000f0c0c7221 */ /* 0x000fe20000010000 */
[----:B------:R-:W-:Y:S01]  /*6b30*/  FMUL.FTZ R14, R23, 1.4426950216293334961 ;  /* 0x3fb8aa3b170e7820 */ /* 0x000fe20000410000 */
[----:B------:R-:W-:Y:S01]  /*6b40*/  FMUL.FTZ R24, R24, 1.4426950216293334961 ;  /* 0x3fb8aa3b18187820 */ /* 0x000fe20000410000 */
[----:B------:R-:W2:Y:S01]  /*6b50*/  MUFU.EX2 R23, R22 ;  /* 0x0000001600177308 */ /* 0x000ea20000000800 */
[----:B----4-:R-:W-:Y:S01]  /*6b60*/  FADD.FTZ R12, R12, R17 ;  /* 0x000000110c0c7221 */ /* 0x010fe20000010000 */
[----:B-1----:R-:W-:Y:S01]  /*6b70*/  FADD.FTZ R26, -R34, R25 ;  /* 0x00000019221a7221 */ /* 0x002fe20000010100 */
[----:B------:R1:W-:Y:S01]  /*6b80*/  STS [R10+-0x400], R11 ;  /* 0xfffc000b0a007388 */ /* 0x0003e20000000800 */
[----:B------:R4:W4:Y:S01]  /*6b90*/  MUFU.EX2 R25, R14 ;  /* 0x0000000e00197308 */ /* 0x0009220000000800 */
[----:B0-----:R-:W-:Y:S01]  /*6ba0*/  FADD.FTZ R12, R12, R19 ;  /* 0x000000130c0c7221 */ /* 0x001fe20000010000 */
[----:B------:R-:W-:Y:S01]  /*6bb0*/  FADD.FTZ R18, -R34, R27 ;  /* 0x0000001b22127221 */ /* 0x000fe20000010100 */
[----:B------:R-:W-:Y:S01]  /*6bc0*/  FMUL.FTZ R26, R26, 1.4426950216293334961 ;  /* 0x3fb8aa3b1a1a7820 */ /* 0x000fe20000410000 */
[----:B------:R-:W0:Y:S01]  /*6bd0*/  MUFU.EX2 R27, R24 ;  /* 0x00000018001b7308 */ /* 0x000e220000000800 */
[----:B---3--:R-:W-:Y:S01]  /*6be0*/  FADD.FTZ R28, -R34, R28 ;  /* 0x0000001c221c7221 */ /* 0x008fe20000010100 */
[----:B--2---:R-:W-:Y:S01]  /*6bf0*/  FADD.FTZ R12, R12, R21 ;  /* 0x000000150c0c7221 */ /* 0x004fe20000010000 */
[----:B------:R-:W-:Y:S01]  /*6c00*/  FMUL.FTZ R18, R18, 1.4426950216293334961 ;  /* 0x3fb8aa3b12127820 */ /* 0x000fe20000410000 */
[----:B------:R-:W2:Y:S01]  /*6c10*/  MUFU.EX2 R9, R26 ;  /* 0x0000001a00097308 */ /* 0x000ea20000000800 */
[----:B------:R-:W-:Y:S01]  /*6c20*/  FADD.FTZ R29, -R34, R29 ;  /* 0x0000001d221d7221 */ /* 0x000fe20000010100 */
[----:B------:R-:W-:Y:S01]  /*6c30*/  FADD.FTZ R12, R12, R23 ;  /* 0x000000170c0c7221 */ /* 0x000fe20000010000 */
[----:B------:R-:W-:Y:S01]  /*6c40*/  FMUL.FTZ R28, R28, 1.4426950216293334961 ;  /* 0x3fb8aa3b1c1c7820 */ /* 0x000fe20000410000 */
[----:B-1----:R-:W1:Y:S01]  /*6c50*/  MUFU.EX2 R11, R18 ;  /* 0x00000012000b7308 */ /* 0x002e620000000800 */
[----:B----4-:R-:W-:Y:S01]  /*6c60*/  FMUL.FTZ R14, R29, 1.4426950216293334961 ;  /* 0x3fb8aa3b1d0e7820 */ /* 0x010fe20000410000 */
[----:B------:R-:W-:Y:S01]  /*6c70*/  FADD.FTZ R12, R12, R25 ;  /* 0x000000190c0c7221 */ /* 0x000fe20000010000 */
[C---:B------:R-:W-:Y:S01]  /*6c80*/  FADD.FTZ R30, -R34.reuse, R30 ;  /* 0x0000001e221e7221 */ /* 0x040fe20000010100 */
[----:B------:R-:W3:Y:S01]  /*6c90*/  MUFU.EX2 R29, R28 ;  /* 0x0000001c001d7308 */ /* 0x000ee20000000800 */
[----:B------:R-:W-:Y:S01]  /*6ca0*/  FADD.FTZ R20, -R34, R31 ;  /* 0x0000001f22147221 */ /* 0x000fe20000010100 */
[----:B0-----:R-:W-:Y:S01]  /*6cb0*/  FADD.FTZ R12, R12, R27 ;  /* 0x0000001b0c0c7221 */ /* 0x001fe20000010000 */
[----:B------:R-:W-:Y:S01]  /*6cc0*/  FMUL.FTZ R30, R30, 1.4426950216293334961 ;  /* 0x3fb8aa3b1e1e7820 */ /* 0x000fe20000410000 */
[----:B------:R-:W0:Y:S01]  /*6cd0*/  MUFU.EX2 R31, R14 ;  /* 0x0000000e001f7308 */ /* 0x000e220000000800 */
[----:B------:R-:W-:Y:S01]  /*6ce0*/  FMUL.FTZ R20, R20, 1.4426950216293334961 ;  /* 0x3fb8aa3b14147820 */ /* 0x000fe20000410000 */
[----:B--2---:R-:W-:Y:S01]  /*6cf0*/  FADD.FTZ R12, R12, R9 ;  /* 0x000000090c0c7221 */ /* 0x004fe20000010000 */
[----:B------:R-:W-:Y:S01]  /*6d00*/  STS [R10], R13 ;  /* 0x0000000d0a007388 */ /* 0x000fe20000000800 */
[----:B------:R-:W2:Y:S02]  /*6d10*/  MUFU.EX2 R33, R30 ;  /* 0x0000001e00217308 */ /* 0x000ea40000000800 */
[----:B-1----:R-:W-:Y:S01]  /*6d20*/  FADD.FTZ R12, R12, R11 ;  /* 0x0000000b0c0c7221 */ /* 0x002fe20000010000 */
[----:B------:R-:W-:Y:S01]  /*6d30*/  STS [R10+0x400], R15 ;  /* 0x0004000f0a007388 */ /* 0x000fe20000000800 */
[----:B------:R-:W1:Y:S02]  /*6d40*/  MUFU.EX2 R35, R20 ;  /* 0x0000001400237308 */ /* 0x000e640000000800 */
[----:B---3--:R-:W-:Y:S01]  /*6d50*/  FADD.FTZ R12, R12, R29 ;  /* 0x0000001d0c0c7221 */ /* 0x008fe20000010000 */
[----:B------:R-:W-:Y:S03]  /*6d60*/  STS [R10+0x800], R17 ;  /* 0x000800110a007388 */ /* 0x000fe60000000800 */
[----:B0-----:R-:W-:Y:S01]  /*6d70*/  FADD.FTZ R12, R12, R31 ;  /* 0x0000001f0c0c7221 */ /* 0x001fe20000010000 */
[----:B------:R-:W-:Y:S03]  /*6d80*/  STS [R10+0xc00], R19 ;  /* 0x000c00130a007388 */ /* 0x000fe60000000800 */
[----:B--2---:R-:W-:Y:S01]  /*6d90*/  FADD.FTZ R12, R12, R33 ;  /* 0x000000210c0c7221 */ /* 0x004fe20000010000 */
[----:B------:R-:W-:Y:S03]  /*6da0*/  STS [R10+0x1000], R21 ;  /* 0x001000150a007388 */ /* 0x000fe60000000800 */
[----:B-1----:R-:W-:Y:S01]  /*6db0*/  FADD.FTZ R12, R12, R35 ;  /* 0x000000230c0c7221 */ /* 0x002fe20000010000 */
        /* <DEDUP_REMOVED lines=11> */
.L_x_816:
[----:B------:R-:W-:Y:S05]  /*6e70*/  BSYNC.RECONVERGENT B1 ;  /* 0x0000000000017941 */ /* 0x000fea0003800200 */
.L_x_815:
[----:B------:R-:W-:Y:S01]  /*6e80*/  IADD3 R9, PT, PT, R2, -R7, RZ ;  /* 0x8000000702097210 */ /* 0x000fe20007ffe0ff */
[----:B------:R-:W-:Y:S03]  /*6e90*/  BSSY.RECONVERGENT B1, `(.L_x_818) ;  /* 0x0000036000017945 */ /* 0x000fe60003800200 */
[----:B------:R-:W-:-:S13]  /*6ea0*/  ISETP.GT.AND P1, PT, R9, 0x400, PT ;  /* 0x000004000900780c */ /* 0x000fda0003f24270 */
[----:B------:R-:W-:Y:S05]  /*6eb0*/  @!P1 BRA `(.L_x_819) ;  /* 0x0000000000cc9947 */ /* 0x000fea0003800000 */
[----:B------:R-:W1:Y:S01]  /*6ec0*/  LDS R9, [R10+-0x800] ;  /* 0xfff800000a097984 */ /* 0x000e620000000800 */
[----:B------:R-:W-:Y:S01]  /*6ed0*/  PLOP3.LUT P0, PT, PT, PT, PT, 0x8, 0x80 ;  /* 0x000000000080781c */ /* 0x000fe20003f0e170 */
[----:B------:R-:W-:Y:S02]  /*6ee0*/  VIADD R7, R7, 0x800 ;  /* 0x0000080007077836 */ /* 0x000fe40000000000 */
[----:B------:R-:W0:Y:S04]  /*6ef0*/  LDS R11, [R10+-0x400] ;  /* 0xfffc00000a0b7984 */ /* 0x000e280000000800 */
[----:B------:R-:W3:Y:S04]  /*6f00*/  LDS R13, [R10] ;  /* 0x000000000a0d7984 */ /* 0x000ee80000000800 */
[----:B------:R-:W2:Y:S04]  /*6f10*/  LDS R14, [R10+0x400] ;  /* 0x000400000a0e7984 */ /* 0x000ea80000000800 */
[----:B------:R-:W2:Y:S04]  /*6f20*/  LDS R15, [R10+0x800] ;  /* 0x000800000a0f7984 */ /* 0x000ea80000000800 */
[----:B------:R-:W2:Y:S04]  /*6f30*/  LDS R17, [R10+0xc00] ;  /* 0x000c00000a117984 */ /* 0x000ea80000000800 */
[----:B------:R-:W2:Y:S04]  /*6f40*/  LDS R19, [R10+0x1000] ;  /* 0x001000000a137984 */ /* 0x000ea80000000800 */
[----:B----4-:R-:W4:Y:S01]  /*6f50*/  LDS R20, [R10+0x1400] ;  /* 0x001400000a147984 */ /* 0x010f220000000800 */
[C---:B-1----:R-:W-:Y:S01]  /*6f60*/  FADD.FTZ R9, -R34.reuse, R9 ;  /* 0x0000000922097221 */ /* 0x042fe20000010100 */
[----:B0-----:R-:W-:-:S03]  /*6f70*/  FADD.FTZ R11, -R34, R11 ;  /* 0x0000000b220b7221 */ /* 0x001fc60000010100 */
[----:B------:R-:W-:Y:S01]  /*6f80*/  FMUL.FTZ R9, R9, 1.4426950216293334961 ;  /* 0x3fb8aa3b09097820 */ /* 0x000fe20000410000 */
[----:B---3--:R-:W-:Y:S01]  /*6f90*/  FADD.FTZ R13, -R34, R13 ;  /* 0x0000000d220d7221 */ /* 0x008fe20000010100 */
[----:B------:R-:W-:-:S04]  /*6fa0*/  FMUL.FTZ R11, R11, 1.4426950216293334961 ;  /* 0x3fb8aa3b0b0b7820 */ /* 0x000fc80000410000 */
[----:B------:R-:W0:Y:S01]  /*6fb0*/  MUFU.EX2 R9, R9 ;  /* 0x0000000900097308 */ /* 0x000e220000000800 */
[----:B------:R-:W-:Y:S01]  /*6fc0*/  FMUL.FTZ R13, R13, 1.4426950216293334961 ;  /* 0x3fb8aa3b0d0d7820 */ /* 0x000fe20000410000 */
[C---:B--2---:R-:W-:Y:S02]  /*6fd0*/  FADD.FTZ R14, -R34.reuse, R14 ;  /* 0x0000000e220e7221 */ /* 0x044fe40000010100 */
[----:B------:R-:W1:Y:S01]  /*6fe0*/  MUFU.EX2 R11, R11 ;  /* 0x0000000b000b7308 */ /* 0x000e620000000800 */
[----:B------:R-:W-:Y:S01]  /*6ff0*/  FADD.FTZ R15, -R34, R15 ;  /* 0x0000000f220f7221 */ /* 0x000fe20000010100 */
[----:B------:R-:W-:Y:S02]  /*7000*/  FMUL.FTZ R14, R14, 1.4426950216293334961 ;  /* 0x3fb8aa3b0e0e7820 */ /* 0x000fe40000410000 */
[----:B------:R-:W2:Y:S01]  /*7010*/  MUFU.EX2 R13, R13 ;  /* 0x0000000d000d7308 */ /* 0x000ea20000000800 */
[----:B------:R-:W-:Y:S01]  /*7020*/  FADD.FTZ R18, -R34, R17 ;  /* 0x0000001122127221 */ /* 0x000fe20000010100 */
[----:B------:R-:W-:-:S02]  /*7030*/  FMUL.FTZ R17, R15, 1.4426950216293334961 ;  /* 0x3fb8aa3b0f117820 */ /* 0x000fc40000410000 */
[----:B------:R-:W3:Y:S01]  /*7040*/  MUFU.EX2 R15, R14 ;  /* 0x0000000e000f7308 */ /* 0x000ee20000000800 */
[----:B------:R-:W-:Y:S01]  /*7050*/  FADD.FTZ R19, -R34, R19 ;  /* 0x0000001322137221 */ /* 0x000fe20000010100 */
[----:B0-----:R-:W-:Y:S01]  /*7060*/  FADD.FTZ R12, R12, R9 ;  /* 0x000000090c0c7221 */ /* 0x001fe20000010000 */
[----:B------:R-:W-:Y:S01]  /*7070*/  FMUL.FTZ R18, R18, 1.4426950216293334961 ;  /* 0x3fb8aa3b12127820 */ /* 0x000fe20000410000 */
[----:B------:R-:W0:Y:S01]  /*7080*/  MUFU.EX2 R17, R17 ;  /* 0x0000001100117308 */ /* 0x000e220000000800 */
[----:B----4-:R-:W-:Y:S01]  /*7090*/  FADD.FTZ R21, -R34, R20 ;  /* 0x0000001422157221 */ /* 0x010fe20000010100 */
[----:B-1----:R-:W-:Y:S01]  /*70a0*/  FADD.FTZ R12, R12, R11 ;  /* 0x0000000b0c0c7221 */ /* 0x002fe20000010000 */
[----:B------:R-:W-:Y:S01]  /*70b0*/  FMUL.FTZ R20, R19, 1.4426950216293334961 ;  /* 0x3fb8aa3b13147820 */ /* 0x000fe20000410000 */
[----:B------:R-:W-:Y:S01]  /*70c0*/  STS [R10+-0x800], R9 ;  /* 0xfff800090a007388 */ /* 0x000fe20000000800 */
[----:B------:R-:W1:Y:S01]  /*70d0*/  MUFU.EX2 R19, R18 ;  /* 0x0000001200137308 */ /* 0x000e620000000800 */
[----:B--2---:R-:W-:Y:S01]  /*70e0*/  FADD.FTZ R12, R12, R13 ;  /* 0x0000000d0c0c7221 */ /* 0x004fe20000010000 */
[----:B------:R-:W-:Y:S01]  /*70f0*/  FMUL.FTZ R22, R21, 1.4426950216293334961 ;  /* 0x3fb8aa3b15167820 */ /* 0x000fe20000410000 */
[----:B------:R-:W-:Y:S01]  /*7100*/  STS [R10+-0x400], R11 ;  /* 0xfffc000b0a007388 */ /* 0x000fe20000000800 */
[----:B------:R-:W2:Y:S01]  /*7110*/  MUFU.EX2 R21, R20 ;  /* 0x0000001400157308 */ /* 0x000ea20000000800 */
[----:B---3--:R-:W-:-:S02]  /*7120*/  FADD.FTZ R12, R12, R15 ;  /* 0x0000000f0c0c7221 */ /* 0x008fc40000010000 */
[----:B------:R-:W-:Y:S01]  /*7130*/  STS [R10], R13 ;  /* 0x0000000d0a007388 */ /* 0x000fe20000000800 */
[----:B------:R-:W3:Y:S01]  /*7140*/  MUFU.EX2 R23, R22 ;  /* 0x0000001600177308 */ /* 0x000ee20000000800 */
[----:B0-----:R-:W-:Y:S02]  /*7150*/  FADD.FTZ R12, R12, R17 ;  /* 0x000000110c0c7221 */ /* 0x001fe40000010000 */
[----:B------:R-:W-:Y:S02]  /*7160*/  STS [R10+0x400], R15 ;  /* 0x0004000f0a007388 */ /* 0x000fe40000000800 */
[----:B-1----:R-:W-:Y:S02]  /*7170*/  FADD.FTZ R12, R12, R19 ;  /* 0x000000130c0c7221 */ /* 0x002fe40000010000 */
[----:B------:R-:W-:Y:S02]  /*7180*/  STS [R10+0x800], R17 ;  /* 0x000800110a007388 */ /* 0x000fe40000000800 */
[----:B--2---:R-:W-:-:S02]  /*7190*/  FADD.FTZ R12, R12, R21 ;  /* 0x000000150c0c7221 */ /* 0x004fc40000010000 */
[----:B------:R-:W-:Y:S02]  /*71a0*/  STS [R10+0xc00], R19 ;  /* 0x000c00130a007388 */ /* 0x000fe40000000800 */
[----:B---3--:R-:W-:Y:S02]  /*71b0*/  FADD.FTZ R12, R12, R23 ;  /* 0x000000170c0c7221 */ /* 0x008fe40000010000 */
[----:B------:R-:W-:Y:S04]  /*71c0*/  STS [R10+0x1000], R21 ;  /* 0x001000150a007388 */ /* 0x000fe80000000800 */
[----:B------:R0:W-:Y:S02]  /*71d0*/  STS [R10+0x1400], R23 ;  /* 0x001400170a007388 */ /* 0x0001e40000000800 */
[----:B0-----:R-:W-:-:S07]  /*71e0*/  IADD3 R10, PT, PT, R10, 0x2000, RZ ;  /* 0x000020000a0a7810 */ /* 0x001fce0007ffe0ff */
.L_x_819:
[----:B------:R-:W-:Y:S05]  /*71f0*/  BSYNC.RECONVERGENT B1 ;  /* 0x0000000000017941 */ /* 0x000fea0003800200 */
.L_x_818:
[----:B------:R-:W-:-:S13]  /*7200*/  ISETP.LT.OR P0, PT, R7, R2, P0 ;  /* 0x000000020700720c */ /* 0x000fda0000701670 */
[----:B------:R-:W-:Y:S05]  /*7210*/  @!P0 BRA `(.L_x_810) ;  /* 0x0000000400d48947 */ /* 0x000fea0003800000 */
[----:B------:R-:W1:Y:S04]  /*7220*/  LDS R7, [R10+-0x800] ;  /* 0xfff800000a077984 */ /* 0x000e680000000800 */
[----:B------:R-:W0:Y:S04]  /*7230*/  LDS R9, [R10+-0x400] ;  /* 0xfffc00000a097984 */ /* 0x000e280000000800 */
[----:B------:R-:W3:Y:S04]  /*7240*/  LDS R11, [R10] ;  /* 0x000000000a0b7984 */ /* 0x000ee80000000800 */
[----:B------:R-:W2:Y:S01]  /*7250*/  LDS R13, [R10+0x400] ;  /* 0x000400000a0d7984 */ /* 0x000ea20000000800 */
[C---:B-1----:R-:W-:Y:S01]  /*7260*/  FADD.FTZ R7, -R34.reuse, R7 ;  /* 0x0000000722077221 */ /* 0x042fe20000010100 */
[----:B0-----:R-:W-:-:S03]  /*7270*/  FADD.FTZ R9, -R34, R9 ;  /* 0x0000000922097221 */ /* 0x001fc60000010100 */
[----:B------:R-:W-:Y:S01]  /*7280*/  FMUL.FTZ R7, R7, 1.4426950216293334961 ;  /* 0x3fb8aa3b07077820 */ /* 0x000fe20000410000 */
[----:B---3--:R-:W-:Y:S01]  /*7290*/  FADD.FTZ R11, -R34, R11 ;  /* 0x0000000b220b7221 */ /* 0x008fe20000010100 */
[----:B------:R-:W-:-:S04]  /*72a0*/  FMUL.FTZ R9, R9, 1.4426950216293334961 ;  /* 0x3fb8aa3b09097820 */ /* 0x000fc80000410000 */
[----:B------:R-:W0:Y:S01]  /*72b0*/  MUFU.EX2 R7, R7 ;  /* 0x0000000700077308 */ /* 0x000e220000000800 */
[----:B--2---:R-:W-:Y:S01]  /*72c0*/  FADD.FTZ R13, -R34, R13 ;  /* 0x0000000d220d7221 */ /* 0x004fe20000010100 */
        /* <DEDUP_REMOVED lines=14> */
.L_x_811:
        /* <DEDUP_REMOVED lines=12> */
[----:B------:R-:W-:Y:S01]  /*7470*/  HFMA2 R12, -RZ, RZ, 0, 0 ;  /* 0x00000000ff0c7431 */ /* 0x000fe200000001ff */
[--C-:B------:R-:W-:Y:S02]  /*7480*/  IADD3 R10, P1, P2, R224, R10, R0.reuse ;  /* 0x0000000ae00a7210 */ /* 0x100fe40007a3e000 */
[----:B------:R-:W-:Y:S01]  /*7490*/  LOP3.LUT R9, R7, 0x3, RZ, 0xc0, !PT ;  /* 0x0000000307097812 */ /* 0x000fe200078ec0ff */
[----:B------:R-:W-:Y:S01]  /*74a0*/  IMAD.MOV.U32 R7, RZ, RZ, R0 ;  /* 0x000000ffff077224 */ /* 0x000fe200078e0000 */
[----:B------:R-:W-:Y:S02]  /*74b0*/  LEA R14, R15, R14, 0x18 ;  /* 0x0000000e0f0e7211 */ /* 0x000fe400078ec0ff */
[----:B------:R-:W-:Y:S01]  /*74c0*/  IADD3.X R11, PT, PT, R8, R11, RZ, P1, P2 ;  /* 0x0000000b080b7210 */ /* 0x000fe20000fe44ff */
[----:B------:R-:W-:Y:S01]  /*74d0*/  IMAD.MOV R9, RZ, RZ, -R9 ;  /* 0x000000ffff097224 */ /* 0x000fe200078e0a09 */
[----:B------:R-:W-:-:S07]  /*74e0*/  LEA R13, R3, R14, 0x2 ;  /* 0x0000000e030d7211 */ /* 0x000fce00078e10ff */
.L_x_822:
[----:B------:R0:W3:Y:S01]  /*74f0*/  LDG.E.U8 R14, desc[UR36][R10.64] ;  /* 0x000000240a0e7981 */ /* 0x0000e2000c1e1100 */
[----:B------:R-:W-:Y:S01]  /*7500*/  VIADD R9, R9, 0x1 ;  /* 0x0000000109097836 */ /* 0x000fe20000000000 */
[----:B------:R-:W-:Y:S02]  /*7510*/  IADD3 R7, PT, PT, R7, 0x100, RZ ;  /* 0x0000010007077810 */ /* 0x000fe40007ffe0ff */
[----:B0-----:R-:W-:-:S05]  /*7520*/  IADD3 R10, P2, PT, R10, 0x100, RZ ;  /* 0x000001000a0a7810 */ /* 0x001fca0007f5e0ff */
[----:B------:R-:W-:Y:S01]  /*7530*/  IMAD.X R11, RZ, RZ, R11, P2 ;  /* 0x000000ffff0b7224 */ /* 0x000fe200010e060b */
[----:B---3--:R-:W-:-:S13]  /*7540*/  ISETP.NE.AND P1, PT, R14, RZ, PT ;  /* 0x000000ff0e00720c */ /* 0x008fda0003f25270 */
[----:B------:R-:W1:Y:S02]  /*7550*/  @!P1 LDS R14, [R13] ;  /* 0x000000000d0e9984 */ /* 0x000e640000000800 */
[----:B-1----:R-:W-:Y:S01]  /*7560*/  @!P1 FADD.FTZ R15, -R34, R14 ;  /* 0x0000000e220f9221 */ /* 0x002fe20000010100 */
[----:B------:R-:W-:-:S03]  /*7570*/  MOV R14, RZ ;  /* 0x000000ff000e7202 */ /* 0x000fc60000000f00 */
[----:B------:R-:W-:-:S04]  /*7580*/  @!P1 FMUL.FTZ R15, R15, 1.4426950216293334961 ;  /* 0x3fb8aa3b0f0f9820 */ /* 0x000fc80000410000 */
[----:B------:R-:W0:Y:S01]  /*7590*/  @!P1 MUFU.EX2 R14, R15 ;  /* 0x0000000f000e9308 */ /* 0x000e220000000800 */
[----:B------:R-:W-:Y:S01]  /*75a0*/  ISETP.NE.AND P1, PT, R9, RZ, PT ;  /* 0x000000ff0900720c */ /* 0x000fe20003f25270 */
[----:B0-----:R0:W-:Y:S01]  /*75b0*/  STS [R13], R14 ;  /* 0x0000000e0d007388 */ /* 0x0011e20000000800 */
[----:B------:R-:W-:Y:S01]  /*75c0*/  FADD.FTZ R12, R14, R12 ;  /* 0x0000000c0e0c7221 */ /* 0x000fe20000010000 */
[----:B0-----:R-:W-:-:S10]  /*75d0*/  IADD3 R13, PT, PT, R13, 0x400, RZ ;  /* 0x000004000d0d7810 */ /* 0x001fd40007ffe0ff */
[----:B------:R-:W-:Y:S05]  /*75e0*/  @P1 BRA `(.L_x_822) ;  /* 0xfffffffc00c01947 */ /* 0x000fea000383ffff */
.L_x_821:
[----:B------:R-:W-:Y:S05]  /*75f0*/  BSYNC.RECONVERGENT B1 ;  /* 0x0000000000017941 */ /* 0x000fea0003800200 */
.L_x_820:
[----:B------:R-:W-:Y:S05]  /*7600*/  @!P0 BRA `(.L_x_810) ;  /* 0x0000000000d88947 */ /* 0x000fea0003800000 */
[----:B------:R-:W0:Y:S01]  /*7610*/  S2R R18, SR_CgaCtaId ;  /* 0x0000000000127919 */ /* 0x000e220000008800 */
[----:B------:R-:W3:Y:S01]  /*7620*/  LDCU.64 UR4, c[0x0][0x420] ;  /* 0x00008400ff0477ac */ /* 0x000ee20008000a00 */
[----:B------:R-:W-:Y:S01]  /*7630*/  MOV R9, 0x400 ;  /* 0x0000040000097802 */ /* 0x000fe20000000f00 */
[----:B------:R-:W-:-:S03]  /*7640*/  IMAD.SHL.U32 R14, R246, 0x4, RZ ;  /* 0x00000004f60e7824 */ /* 0x000fc600078e00ff */
[----:B------:R-:W-:Y:S01]  /*7650*/  IADD3 R11, PT, PT, R9, 0x240, RZ ;  /* 0x00000240090b7810 */ /* 0x000fe20007ffe0ff */
[----:B------:R-:W-:Y:S01]  /*7660*/  IMAD R9, R7, 0x4, -R14 ;  /* 0x0000000407097824 */ /* 0x000fe200078e0a0e */
[----:B---3--:R-:W-:-:S04]  /*7670*/  IADD3 R10, P0, P1, R224, UR4, R7 ;  /* 0x00000004e00a7c10 */ /* 0x008fc8000f91e007 */
[----:B------:R-:W-:Y:S02]  /*7680*/  IADD3 R10, P2, PT, R10, 0x200, RZ ;  /* 0x000002000a0a7810 */ /* 0x000fe40007f5e0ff */
[----:B0-----:R-:W-:Y:S02]  /*7690*/  LEA R18, R18, R11, 0x18 ;  /* 0x0000000b12127211 */ /* 0x001fe400078ec0ff */
[----:B------:R-:W-:Y:S02]  /*76a0*/  IADD3.X R11, PT, PT, R8, UR5, RZ, P0, P1 ;  /* 0x00000005080b7c10 */ /* 0x000fe400087e24ff */
[----:B------:R-:W-:Y:S02]  /*76b0*/  IADD3 R9, PT, PT, R9, 0x800, R18 ;  /* 0x0000080009097810 */ /* 0x000fe40007ffe012 */
[----:B------:R-:W-:-:S07]  /*76c0*/  IADD3.X R11, PT, PT, RZ, R11, RZ, P2, !PT ;  /* 0x0000000bff0b7210 */ /* 0x000fce00017fe4ff */
.L_x_823:
[----:B------:R-:W3:Y:S04]  /*76d0*/  LDG.E.U8 R17, desc[UR36][R10.64+-0x200] ;  /* 0xfffe00240a117981 */ /* 0x000ee8000c1e1100 */
[----:B------:R-:W2:Y:S04]  /*76e0*/  LDG.E.U8 R13, desc[UR36][R10.64+-0x100] ;  /* 0xffff00240a0d7981 */ /* 0x000ea8000c1e1100 */
[----:B------:R-:W2:Y:S04]  /*76f0*/  LDG.E.U8 R14, desc[UR36][R10.64] ;  /* 0x000000240a0e7981 */ /* 0x000ea8000c1e1100 */
[----:B------:R-:W2:Y:S01]  /*7700*/  LDG.E.U8 R15, desc[UR36][R10.64+0x100] ;  /* 0x000100240a0f7981 */ /* 0x000ea2000c1e1100 */
[----:B------:R-:W-:-:S02]  /*7710*/  IMAD.MOV.U32 R18, RZ, RZ, RZ ;  /* 0x000000ffff127224 */ /* 0x000fc400078e00ff */
[----:B----4-:R-:W-:Y:S01]  /*7720*/  HFMA2 R20, -RZ, RZ, 0, 0 ;  /* 0x00000000ff147431 */ /* 0x010fe200000001ff */
[----:B------:R-:W-:Y:S01]  /*7730*/  MOV R22, RZ ;  /* 0x000000ff00167202 */ /* 0x000fe20000000f00 */
[----:B------:R-:W-:Y:S01]  /*7740*/  VIADD R7, R7, 0x400 ;  /* 0x0000040007077836 */ /* 0x000fe20000000000 */
[----:B---3--:R-:W-:Y:S02]  /*7750*/  ISETP.NE.AND P0, PT, R17, RZ, PT ;  /* 0x000000ff1100720c */ /* 0x008fe40003f05270 */
[----:B--2---:R-:W-:Y:S02]  /*7760*/  ISETP.NE.AND P1, PT, R13, RZ, PT ;  /* 0x000000ff0d00720c */ /* 0x004fe40003f25270 */
[----:B------:R-:W-:Y:S02]  /*7770*/  ISETP.NE.AND P2, PT, R14, RZ, PT ;  /* 0x000000ff0e00720c */ /* 0x000fe40003f45270 */
[----:B------:R-:W-:-:S07]  /*7780*/  ISETP.NE.AND P3, PT, R15, RZ, PT ;  /* 0x000000ff0f00720c */ /* 0x000fce0003f65270 */
[----:B------:R-:W1:Y:S04]  /*7790*/  @!P0 LDS R13, [R9+-0x800] ;  /* 0xfff80000090d8984 */ /* 0x000e680000000800 */
[----:B------:R-:W0:Y:S04]  /*77a0*/  @!P1 LDS R15, [R9+-0x400] ;  /* 0xfffc0000090f9984 */ /* 0x000e280000000800 */
[----:B------:R-:W2:Y:S04]  /*77b0*/  @!P2 LDS R17, [R9] ;  /* 0x000000000911a984 */ /* 0x000ea80000000800 */
[----:B------:R-:W3:Y:S01]  /*77c0*/  @!P3 LDS R19, [R9+0x400] ;  /* 0x000400000913b984 */ /* 0x000ee20000000800 */
[----:B-1----:R-:W-:Y:S01]  /*77d0*/  @!P0 FADD.FTZ R14, -R34, R13 ;  /* 0x0000000d220e8221 */ /* 0x002fe20000010100 */
[----:B------:R-:W-:-:S03]  /*77e0*/  MOV R13, RZ ;  /* 0x000000ff000d7202 */ /* 0x000fc60000000f00 */
[----:B------:R-:W-:Y:S01]  /*77f0*/  @!P0 FMUL.FTZ R14, R14, 1.4426950216293334961 ;  /* 0x3fb8aa3b0e0e8820 */ /* 0x000fe20000410000 */
[----:B0-----:R-:W-:-:S03]  /*7800*/  @!P1 FADD.FTZ R15, -R34, R15 ;  /* 0x0000000f220f9221 */ /* 0x001fc60000010100 */
[----:B------:R-:W0:Y:S01]  /*7810*/  @!P0 MUFU.EX2 R13, R14 ;  /* 0x0000000e000d8308 */ /* 0x000e220000000800 */
[----:B------:R-:W-:Y:S01]  /*7820*/  @!P1 FMUL.FTZ R15, R15, 1.4426950216293334961 ;  /* 0x3fb8aa3b0f0f9820 */ /* 0x000fe20000410000 */
[C---:B--2---:R-:W-:Y:S01]  /*7830*/  @!P2 FADD.FTZ R17, -R34.reuse, R17 ;  /* 0x000000112211a221 */ /* 0x044fe20000010100 */
[----:B------:R-:W-:Y:S01]  /*7840*/  ISETP.GE.AND P0, PT, R7, R2, PT ;  /* 0x000000020700720c */ /* 0x000fe20003f06270 */
[----:B---3--:R-:W-:Y:S01]  /*7850*/  @!P3 FADD.FTZ R19, -R34, R19 ;  /* 0x000000132213b221 */ /* 0x008fe20000010100 */
[----:B------:R0:W1:Y:S01]  /*7860*/  @!P1 MUFU.EX2 R18, R15 ;  /* 0x0000000f00129308 */ /* 0x0000620000000800 */
[----:B------:R-:W-:Y:S01]  /*7870*/  @!P2 FMUL.FTZ R17, R17, 1.4426950216293334961 ;  /* 0x3fb8aa3b1111a820 */ /* 0x000fe20000410000 */
[----:B------:R-:W-:Y:S01]  /*7880*/  IADD3 R10, P1, PT, R10, 0x400, RZ ;  /* 0x000004000a0a7810 */ /* 0x000fe20007f3e0ff */
[----:B------:R-:W-:Y:S02]  /*7890*/  @!P3 FMUL.FTZ R19, R19, 1.4426950216293334961 ;  /* 0x3fb8aa3b1313b820 */ /* 0x000fe40000410000 */
[----:B------:R-:W2:Y:S01]  /*78a0*/  @!P2 MUFU.EX2 R20, R17 ;  /* 0x000000110014a308 */ /* 0x000ea20000000800 */
[----:B------:R-:W-:-:S03]  /*78b0*/  IADD3.X R11, PT, PT, RZ, R11, RZ, P1, !PT ;  /* 0x0000000bff0b7210 */ /* 0x000fc60000ffe4ff */
[----:B------:R-:W3:Y:S01]  /*78c0*/  @!P3 MUFU.EX2 R22, R19 ;  /* 0x000000130016b308 */ /* 0x000ee20000000800 */
[----:B0-----:R-:W-:Y:S01]  /*78d0*/  FADD.FTZ R15, R13, R12 ;  /* 0x0000000c0d0f7221 */ /* 0x001fe20000010000 */
[----:B------:R-:W-:Y:S03]  /*78e0*/  STS [R9+-0x800], R13 ;  /* 0xfff8000d09007388 */ /* 0x000fe60000000800 */
[----:B-1----:R-:W-:Y:S01]  /*78f0*/  FADD.FTZ R15, R15, R18 ;  /* 0x000000120f0f7221 */ /* 0x002fe20000010000 */
[----:B------:R-:W-:Y:S03]  /*7900*/  STS [R9+-0x400], R18 ;  /* 0xfffc001209007388 */ /* 0x000fe60000000800 */
[----:B--2---:R-:W-:Y:S01]  /*7910*/  FADD.FTZ R15, R15, R20 ;  /* 0x000000140f0f7221 */ /* 0x004fe20000010000 */
[----:B------:R-:W-:Y:S03]  /*7920*/  STS [R9], R20 ;  /* 0x0000001409007388 */ /* 0x000fe60000000800 */
[----:B---3--:R-:W-:Y:S01]  /*7930*/  FADD.FTZ R12, R15, R22 ;  /* 0x000000160f0c7221 */ /* 0x008fe20000010000 */
[----:B------:R0:W-:Y:S02]  /*7940*/  STS [R9+0x400], R22 ;  /* 0x0004001609007388 */ /* 0x0001e40000000800 */
[----:B0-----:R-:W-:Y:S01]  /*7950*/  IADD3 R9, PT, PT, R9, 0x1000, RZ ;  /* 0x0000100009097810 */ /* 0x001fe20007ffe0ff */
[----:B------:R-:W-:Y:S06]  /*7960*/  @!P0 BRA `(.L_x_823) ;  /* 0xfffffffc00588947 */ /* 0x000fec000383ffff */
.L_x_810:
[----:B------:R-:W-:Y:S05]  /*7970*/  BSYNC.RECONVERGENT B0 ;  /* 0x0000000000007941 */ /* 0x000fea0003800200 */
.L_x_809:
[----:B0-----:R-:W0:Y:S01]  /*7980*/  SHFL.BFLY PT, R7, R12, 0x10, 0x1f ;  /* 0x0e001f000c077f89 */ /* 0x001e2200000e0000 */
[C---:B------:R-:W-:Y:S01]  /*7990*/  ISETP.NE.AND P0, PT, R5.reuse, RZ, PT ;  /* 0x000000ff0500720c */ /* 0x040fe20003f05270 */
[----:B------:R-:W3:Y:S01]  /*79a0*/  LDCU.U8 UR6, c[0x0][0x48c] ;  /* 0x00009180ff0677ac */ /* 0x000ee20008000000 */
[----:B------:R-:W-:Y:S01]  /*79b0*/  ISETP.GT.U32.AND P1, PT, R5, 0x7, PT ;  /* 0x000000070500780c */ /* 0x000fe20003f24070 */
[----:B---3--:R-:W-:Y:S01]  /*79c0*/  UISETP.NE.AND UP0, UPT, UR6, URZ, UPT ;  /* 0x000000ff0600728c */ /* 0x008fe2000bf05270 */
[----:B0-----:R-:W-:-:S05]  /*79d0*/  FADD.FTZ R7, R7, R12 ;  /* 0x0000000c07077221 */ /* 0x001fca0000010000 */
        /* <DEDUP_REMOVED lines=8> */
[----:B------:R-:W-:Y:S01]  /*7a60*/  @!P0 STS [R4+0x20], R11 ;  /* 0x0000200b04008388 */ /* 0x000fe20000000800 */
[----:B------:R-:W-:Y:S01]  /*7a70*/  BAR.SYNC.DEFER_BLOCKING 0x0 ;  /* 0x0000000000007b1d */ /* 0x000fe20000010000 */
[----:B------:R-:W-:-:S05]  /*7a80*/  ISETP.GE.AND P0, PT, R0, R2, PT ;  /* 0x000000020000720c */ /* 0x000fca0003f06270 */
[----:B------:R-:W0:Y:S04]  /*7a90*/  @!P1 LDS R11, [R6+0x20] ;  /* 0x00002000060b9984 */ /* 0x000e280000000800 */
[----:B0-----:R-:W0:Y:S02]  /*7aa0*/  SHFL.BFLY PT, R10, R11, 0x4, 0x1f ;  /* 0x0c801f000b0a7f89 */ /* 0x001e2400000e0000 */
[----:B0-----:R-:W-:-:S05]  /*7ab0*/  FADD.FTZ R10, R10, R11 ;  /* 0x0000000b0a0a7221 */ /* 0x001fca0000010000 */
[----:B------:R-:W0:Y:S02]  /*7ac0*/  SHFL.BFLY PT, R5, R10, 0x2, 0x1f ;  /* 0x0c401f000a057f89 */ /* 0x000e2400000e0000 */
[----:B0-----:R-:W-:Y:S01]  /*7ad0*/  FADD.FTZ R7, R10, R5 ;  /* 0x000000050a077221 */ /* 0x001fe20000010000 */
[----:B------:R-:W-:-:S04]  /*7ae0*/  CS2R R4, SRZ ;  /* 0x0000000000047805 */ /* 0x000fc8000001ff00 */
[----:B------:R-:W0:Y:S02]  /*7af0*/  SHFL.BFLY PT, R12, R7, 0x1, 0x1f ;  /* 0x0c201f00070c7f89 */ /* 0x000e2400000e0000 */
[----:B0-----:R-:W-:-:S06]  /*7b00*/  FADD.FTZ R12, R7, R12 ;  /* 0x0000000c070c7221 */ /* 0x001fcc0000010000 */
[----:B------:R-:W0:Y:S02]  /*7b10*/  SHFL.IDX PT, R12, R12, RZ, 0x1f ;  /* 0x00001fff0c0c7589 */ /* 0x000e2400000e0000 */
[----:B0-----:R-:W-:-:S04]  /*7b20*/  FADD.FTZ R9, R12, 9.9999999747524270788e-07 ;  /* 0x358637bd0c097421 */ /* 0x001fc80000010000 */
[----:B------:R0:W3:Y:S01]  /*7b30*/  MUFU.RCP R29, R9 ;  /* 0x00000009001d7308 */ /* 0x0000e20000001000 */
[----:B------:R-:W-:Y:S05]  /*7b40*/  BRA.U !UP0, `(.L_x_824) ;  /* 0x0000000108247547 */ /* 0x000fea000b800000 */
[----:B------:R-:W1:Y:S01]  /*7b50*/  S2R R13, SR_CTAID.Y ;  /* 0x00000000000d7919 */ /* 0x000e620000002600 */
[----:B------:R-:W1:Y:S08]  /*7b60*/  LDC R15, c[0x0][0x3f8] ;  /* 0x0000fe00ff0f7b82 */ /* 0x000e700000000800 */
[----:B------:R-:W2:Y:S08]  /*7b70*/  LDC R4, c[0x0][0x488] ;  /* 0x00012200ff047b82 */ /* 0x000eb00000000800 */
[----:B------:R-:W2:Y:S08]  /*7b80*/  LDC R5, c[0x0][0x40c] ;  /* 0x00010300ff057b82 */ /* 0x000eb00000000800 */
[----:B------:R-:W4:Y:S01]  /*7b90*/  LDC R7, c[0x0][0x3f4] ;  /* 0x0000fd00ff077b82 */ /* 0x000f220000000800 */
[----:B-1----:R-:W-:-:S04]  /*7ba0*/  IMAD R13, R13, R15, R252 ;  /* 0x0000000f0d0d7224 */ /* 0x002fc800078e02fc */
[----:B--2---:R-:W-:-:S04]  /*7bb0*/  IMAD R4, R13, R4, R5 ;  /* 0x000000040d047224 */ /* 0x004fc800078e0205 */
[----:B----4-:R-:W-:-:S05]  /*7bc0*/  IMAD R4, R4, R7, RZ ;  /* 0x0000000704047224 */ /* 0x010fca00078e02ff */
[----:B------:R-:W-:-:S07]  /*7bd0*/  SHF.R.S32.HI R5, RZ, 0x1f, R4 ;  /* 0x0000001fff057819 */ /* 0x000fce0000011404 */
.L_x_824:
[----:B------:R-:W-:Y:S04]  /*7be0*/  BSSY.RECONVERGENT B0, `(.L_x_825) ;  /* 0x0000154000007945 */ /* 0x000fe80003800200 */
[----:B------:R-:W-:Y:S05]  /*7bf0*/  @P0 BRA `(.L_x_826) ;  /* 0x0000001400480947 */ /* 0x000fea0003800000 */
[----:B------:R-:W-:-:S09]  /*7c00*/  UISETP.NE.AND UP0, UPT, UR6, URZ, UPT ;  /* 0x000000ff0600728c */ /* 0x000fd2000bf05270 */
[----:B------:R-:W-:Y:S05]  /*7c10*/  BRA.U UP0, `(.L_x_827) ;  /* 0x0000000900387547 */ /* 0x000fea000b800000 */
[----:B------:R-:W-:Y:S01]  /*7c20*/  VIADDMNMX R5, R0, 0x100, R2, !PT ;  /* 0x0000010000057846 */ /* 0x000fe20007800102 */
[----:B------:R-:W-:Y:S01]  /*7c30*/  BSSY.RECONVERGENT B1, `(.L_x_828) ;  /* 0x0000019000017945 */ /* 0x000fe20003800200 */
[----:B------:R-:W-:-:S04]  /*7c40*/  LOP3.LUT R4, RZ, R3, RZ, 0x33, !PT ;  /* 0x00000003ff047212 */ /* 0x000fc800078e33ff */
[----:B------:R-:W-:-:S04]  /*7c50*/  IADD3 R4, PT, PT, -R246, R5, R4 ;  /* 0x00000005f6047210 */ /* 0x000fc80007ffe104 */
[C---:B------:R-:W-:Y:S02]  /*7c60*/  LOP3.LUT R5, R4.reuse, 0x300, RZ, 0xc0, !PT ;  /* 0x0000030004057812 */ /* 0x040fe400078ec0ff */
[----:B------:R-:W-:Y:S02]  /*7c70*/  ISETP.GE.U32.AND P1, PT, R4, 0x300, PT ;  /* 0x000003000400780c */ /* 0x000fe40003f26070 */
[----:B------:R-:W-:-:S13]  /*7c80*/  ISETP.NE.AND P0, PT, R5, 0x300, PT ;  /* 0x000003000500780c */ /* 0x000fda0003f05270 */
[----:B------:R-:W-:Y:S05]  /*7c90*/  @!P0 BRA `(.L_x_829) ;  /* 0x0000000000488947 */ /* 0x000fea0003800000 */
[----:B------:R-:W0:Y:S01]  /*7ca0*/  S2UR UR5, SR_CgaCtaId ;  /* 0x00000000000579c3 */ /* 0x000e220000008800 */
[----:B------:R-:W-:Y:S01]  /*7cb0*/  LEA.HI R4, R4, 0x1, RZ, 0x18 ;  /* 0x0000000104047811 */ /* 0x000fe200078fc0ff */
[----:B------:R-:W-:Y:S02]  /*7cc0*/  UMOV UR4, 0x400 ;  /* 0x0000040000047882 */ /* 0x000fe40000000000 */
[----:B------:R-:W-:Y:S02]  /*7cd0*/  UIADD3 UR4, UPT, UPT, UR4, 0x240, URZ ;  /* 0x0000024004047890 */ /* 0x000fe4000fffe0ff */
[C---:B------:R-:W-:Y:S01]  /*7ce0*/  IMAD.SHL.U32 R5, R4.reuse, 0x100, RZ ;  /* 0x0000010004057824 */ /* 0x040fe200078e00ff */
[----:B------:R-:W-:-:S04]  /*7cf0*/  LOP3.LUT R4, R4, 0x3, RZ, 0xc0, !PT ;  /* 0x0000000304047812 */ /* 0x000fc800078ec0ff */
[----:B------:R-:W-:Y:S02]  /*7d00*/  LOP3.LUT R5, R5, 0x300, RZ, 0xc0, !PT ;  /* 0x0000030005057812 */ /* 0x000fe400078ec0ff */
[----:B------:R-:W-:Y:S02]  /*7d10*/  IADD3 R6, PT, PT, -R4, RZ, RZ ;  /* 0x000000ff04067210 */ /* 0x000fe40007ffe1ff */
[----:B------:R-:W-:Y:S01]  /*7d20*/  IADD3 R0, PT, PT, R0, R5, RZ ;  /* 0x0000000500007210 */ /* 0x000fe20007ffe0ff */
[----:B0-----:R-:W-:-:S06]  /*7d30*/  ULEA UR4, UR5, UR4, 0x18 ;  /* 0x0000000405047291 */ /* 0x001fcc000f8ec0ff */
[----:B------:R-:W-:-:S07]  /*7d40*/  LEA R4, R3, UR4, 0x2 ;  /* 0x0000000403047c11 */ /* 0x000fce000f8e10ff */
.L_x_830:
[----:B------:R-:W3:Y:S01]  /*7d50*/  LDS R5, [R4] ;  /* 0x0000000004057984 */ /* 0x000ee20000000800 */
[----:B------:R-:W-:-:S05]  /*7d60*/  VIADD R6, R6, 0x1 ;  /* 0x0000000106067836 */ /* 0x000fca0000000000 */
[----:B------:R-:W-:Y:S01]  /*7d70*/  ISETP.NE.AND P0, PT, R6, RZ, PT ;  /* 0x000000ff0600720c */ /* 0x000fe20003f05270 */
[----:B---3--:R-:W-:-:S05]  /*7d80*/  FMUL.FTZ R5, R5, R29 ;  /* 0x0000001d05057220 */ /* 0x008fca0000410000 */
[----:B------:R0:W-:Y:S02]  /*7d90*/  STS [R4], R5 ;  /* 0x0000000504007388 */ /* 0x0001e40000000800 */
[----:B0-----:R-:W-:-:S05]  /*7da0*/  IADD3 R4, PT, PT, R4, 0x400, RZ ;  /* 0x0000040004047810 */ /* 0x001fca0007ffe0ff */
[----:B------:R-:W-:Y:S05]  /*7db0*/  @P0 BRA `(.L_x_830) ;  /* 0xfffffffc00e40947 */ /* 0x000fea000383ffff */
.L_x_829:
[----:B------:R-:W-:Y:S05]  /*7dc0*/  BSYNC.RECONVERGENT B1 ;  /* 0x0000000000017941 */ /* 0x000fea0003800200 */
.L_x_828:
[----:B------:R-:W-:Y:S05]  /*7dd0*/  @!P1 BRA `(.L_x_826) ;  /* 0x0000001000d09947 */ /* 0x000fea0003800000 */
[----:B------:R-:W0:Y:S01]  /*7de0*/  S2R R7, SR_CgaCtaId ;  /* 0x0000000000077919 */ /* 0x000e220000008800 */
[----:B------:R-:W-:Y:S01]  /*7df0*/  IADD3 R5, PT, PT, R2, -R0, RZ ;  /* 0x8000000002057210 */ /* 0x000fe20007ffe0ff */
[----:B------:R-:W-:Y:S01]  /*7e00*/  BSSY.RECONVERGENT B1, `(.L_x_831) ;  /* 0x0000040000017945 */ /* 0x000fe20003800200 */
[----:B------:R-:W-:Y:S02]  /*7e10*/  MOV R4, 0x400 ;  /* 0x0000040000047802 */ /* 0x000fe40000000f00 */
[----:B------:R-:W-:Y:S01]  /*7e20*/  ISETP.GT.AND P1, PT, R5, 0xc00, PT ;  /* 0x00000c000500780c */ /* 0x000fe20003f24270 */
[----:B------:R-:W-:Y:S01]  /*7e30*/  IMAD.SHL.U32 R5, R246, 0x4, RZ ;  /* 0x00000004f6057824 */ /* 0x000fe200078e00ff */
[----:B------:R-:W-:Y:S02]  /*7e40*/  IADD3 R6, PT, PT, R4, 0x240, RZ ;  /* 0x0000024004067810 */ /* 0x000fe40007ffe0ff */
[----:B------:R-:W-:Y:S02]  /*7e50*/  PLOP3.LUT P0, PT, PT, PT, PT, 0x80, 0x8 ;  /* 0x000000000008781c */ /* 0x000fe40003f0f070 */
[----:B------:R-:W-:-:S02]  /*7e60*/  LEA R4, R0, -R5, 0x2 ;  /* 0x8000000500047211 */ /* 0x000fc400078e10ff */
[----:B0-----:R-:W-:-:S04]  /*7e70*/  LEA R7, R7, R6, 0x18 ;  /* 0x0000000607077211 */ /* 0x001fc800078ec0ff */
[----:B------:R-:W-:Y:S01]  /*7e80*/  IADD3 R4, PT, PT, R4, 0x800, R7 ;  /* 0x0000080004047810 */ /* 0x000fe20007ffe007 */
[----:B------:R-:W-:Y:S06]  /*7e90*/  @!P1 BRA `(.L_x_832) ;  /* 0x0000000000d89947 */ /* 0x000fec0003800000 */
[----:B------:R-:W-:Y:S01]  /*7ea0*/  PLOP3.LUT P0, PT, PT, PT, PT, 0x8, 0x80 ;  /* 0x000000000080781c */ /* 0x000fe20003f0e170 */
[----:B------:R-:W-:-:S12]  /*7eb0*/  VIADD R31, R2, 0xfffff400 ;  /* 0xfffff400021f7836 */ /* 0x000fd80000000000 */
.L_x_833:
[----:B------:R-:W3:Y:S01]  /*7ec0*/  LDS R5, [R4+-0x800] ;  /* 0xfff8000004057984 */ /* 0x000ee20000000800 */
[----:B------:R-:W-:-:S03]  /*7ed0*/  IADD3 R0, PT, PT, R0, 0x1000, RZ ;  /* 0x0000100000007810 */ /* 0x000fc60007ffe0ff */
[----:B------:R-:W0:Y:S01]  /*7ee0*/  LDS R6, [R4+-0x400] ;  /* 0xfffc000004067984 */ /* 0x000e220000000800 */
[----:B------:R-:W-:-:S03]  /*7ef0*/  ISETP.GE.AND P1, PT, R0, R31, PT ;  /* 0x0000001f0000720c */ /* 0x000fc60003f26270 */
[----:B------:R-:W1:Y:S04]  /*7f00*/  LDS R9, [R4] ;  /* 0x0000000004097984 */ /* 0x000e680000000800 */
[----:B------:R-:W1:Y:S04]  /*7f10*/  LDS R10, [R4+0x400] ;  /* 0x00040000040a7984 */ /* 0x000e680000000800 */
[----:B------:R-:W1:Y:S04]  /*7f20*/  LDS R12, [R4+0x800] ;  /* 0x00080000040c7984 */ /* 0x000e680000000800 */
[----:B------:R-:W1:Y:S04]  /*7f30*/  LDS R14, [R4+0xc00] ;  /* 0x000c0000040e7984 */ /* 0x000e680000000800 */
[----:B------:R-:W1:Y:S04]  /*7f40*/  LDS R17, [R4+0x1000] ;  /* 0x0010000004117984 */ /* 0x000e680000000800 */
[----:B------:R-:W-:Y:S04]  /*7f50*/  LDS R18, [R4+0x1400] ;  /* 0x0014000004127984 */ /* 0x000fe80000000800 */
[----:B------:R-:W1:Y:S04]  /*7f60*/  LDS R19, [R4+0x1800] ;  /* 0x0018000004137984 */ /* 0x000e680000000800 */
[----:B----4-:R-:W4:Y:S04]  /*7f70*/  LDS R20, [R4+0x1c00] ;  /* 0x001c000004147984 */ /* 0x010f280000000800 */
[----:B------:R-:W4:Y:S01]  /*7f80*/  LDS R22, [R4+0x2000] ;  /* 0x0020000004167984 */ /* 0x000f220000000800 */
[----:B---3--:R-:W-:-:S03]  /*7f90*/  FMUL.FTZ R5, R29, R5 ;  /* 0x000000051d057220 */ /* 0x008fc60000410000 */
[----:B--2---:R-:W2:Y:S01]  /*7fa0*/  LDS R24, [R4+0x2400] ;  /* 0x0024000004187984 */ /* 0x004ea20000000800 */
[----:B0-----:R-:W-:-:S03]  /*7fb0*/  FMUL.FTZ R7, R29, R6 ;  /* 0x000000061d077220 */ /* 0x001fc60000410000 */
[----:B------:R-:W0:Y:S01]  /*7fc0*/  LDS R25, [R4+0x2800] ;  /* 0x0028000004197984 */ /* 0x000e220000000800 */
[----:B-1----:R-:W-:-:S03]  /*7fd0*/  FMUL.FTZ R9, R29, R9 ;  /* 0x000000091d097220 */ /* 0x002fc60000410000 */
[----:B------:R-:W1:Y:S01]  /*7fe0*/  LDS R26, [R4+0x2c00] ;  /* 0x002c0000041a7984 */ /* 0x000e620000000800 */
[----:B------:R-:W-:-:S03]  /*7ff0*/  FMUL.FTZ R11, R29, R10 ;  /* 0x0000000a1d0b7220 */ /* 0x000fc60000410000 */
[----:B------:R-:W3:Y:S01]  /*8000*/  LDS R27, [R4+0x3000] ;  /* 0x00300000041b7984 */ /* 0x000ee20000000800 */
[----:B------:R-:W-:-:S03]  /*8010*/  FMUL.FTZ R13, R29, R12 ;  /* 0x0000000c1d0d7220 */ /* 0x000fc60000410000 */
[----:B------:R-:W3:Y:S01]  /*8020*/  LDS R28, [R4+0x3400] ;  /* 0x00340000041c7984 */ /* 0x000ee20000000800 */
[----:B------:R-:W-:-:S03]  /*8030*/  FMUL.FTZ R15, R29, R14 ;  /* 0x0000000e1d0f7220 */ /* 0x000fc60000410000 */
[----:B------:R4:W-:Y:S01]  /*8040*/  STS [R4+-0x800], R5 ;  /* 0xfff8000504007388 */ /* 0x0009e20000000800 */
[----:B------:R-:W-:-:S03]  /*8050*/  FMUL.FTZ R17, R29, R17 ;  /* 0x000000111d117220 */ /* 0x000fc60000410000 */
[----:B------:R2:W-:Y:S04]  /*8060*/  STS [R4+-0x400], R7 ;  /* 0xfffc000704007388 */ /* 0x0005e80000000800 */
[----:B------:R1:W-:Y:S01]  /*8070*/  STS [R4], R9 ;  /* 0x0000000904007388 */ /* 0x0003e20000000800 */
[C---:B------:R-:W-:Y:S01]  /*8080*/  FMUL.FTZ R19, R29.reuse, R19 ;  /* 0x000000131d137220 */ /* 0x040fe20000410000 */
[C---:B----4-:R-:W-:Y:S02]  /*8090*/  FMUL.FTZ R5, R29.reuse, R18 ;  /* 0x000000121d057220 */ /* 0x050fe40000410000 */
[----:B------:R4:W-:Y:S01]  /*80a0*/  STS [R4+0x400], R11 ;  /* 0x0004000b04007388 */ /* 0x0009e20000000800 */
[C---:B------:R-:W-:Y:S01]  /*80b0*/  FMUL.FTZ R21, R29.reuse, R20 ;  /* 0x000000141d157220 */ /* 0x040fe20000410000 */
[----:B------:R-:W-:-:S02]  /*80c0*/  FMUL.FTZ R23, R29, R22 ;  /* 0x000000161d177220 */ /* 0x000fc40000410000 */
[----:B------:R-:W-:Y:S01]  /*80d0*/  STS [R4+0x800], R13 ;  /* 0x0008000d04007388 */ /* 0x000fe20000000800 */
[----:B--2---:R-:W-:-:S03]  /*80e0*/  FMUL.FTZ R7, R29, R24 ;  /* 0x000000181d077220 */ /* 0x004fc60000410000 */
[----:B------:R-:W-:Y:S01]  /*80f0*/  STS [R4+0xc00], R15 ;  /* 0x000c000f04007388 */ /* 0x000fe20000000800 */
[----:B0-----:R-:W-:-:S03]  /*8100*/  FMUL.FTZ R25, R29, R25 ;  /* 0x000000191d197220 */ /* 0x001fc60000410000 */
[----:B------:R-:W-:Y:S01]  /*8110*/  STS [R4+0x1000], R17 ;  /* 0x0010001104007388 */ /* 0x000fe20000000800 */
[----:B-1----:R-:W-:-:S03]  /*8120*/  FMUL.FTZ R9, R29, R26 ;  /* 0x0000001a1d097220 */ /* 0x002fc60000410000 */
[----:B------:R-:W-:Y:S01]  /*8130*/  STS [R4+0x1400], R5 ;  /* 0x0014000504007388 */ /* 0x000fe20000000800 */
[----:B---3--:R-:W-:-:S03]  /*8140*/  FMUL.FTZ R27, R29, R27 ;  /* 0x0000001b1d1b7220 */ /* 0x008fc60000410000 */
[----:B------:R-:W-:Y:S01]  /*8150*/  STS [R4+0x1800], R19 ;  /* 0x0018001304007388 */ /* 0x000fe20000000800 */
[----:B----4-:R-:W-:-:S03]  /*8160*/  FMUL.FTZ R11, R29, R28 ;  /* 0x0000001c1d0b7220 */ /* 0x010fc60000410000 */
        /* <DEDUP_REMOVED lines=9> */
.L_x_832:
[----:B------:R-:W-:Y:S05]  /*8200*/  BSYNC.RECONVERGENT B1 ;  /* 0x0000000000017941 */ /* 0x000fea0003800200 */
.L_x_831:
[----:B------:R-:W-:Y:S01]  /*8210*/  IMAD.IADD R5, R2, 0x1, -R0 ;  /* 0x0000000102057824 */ /* 0x000fe200078e0a00 */
[----:B------:R-:W-:Y:S04]  /*8220*/  BSSY.RECONVERGENT B1, `(.L_x_834) ;  /* 0x000001e000017945 */ /* 0x000fe80003800200 */
[----:B------:R-:W-:-:S13]  /*8230*/  ISETP.GT.AND P1, PT, R5, 0x400, PT ;  /* 0x000004000500780c */ /* 0x000fda0003f24270 */
[----:B------:R-:W-:Y:S05]  /*8240*/  @!P1 BRA `(.L_x_835) ;  /* 0x00000000006c9947 */ /* 0x000fea0003800000 */
[----:B------:R-:W3:Y:S01]  /*8250*/  LDS R5, [R4+-0x800] ;  /* 0xfff8000004057984 */ /* 0x000ee20000000800 */
[----:B------:R-:W-:Y:S02]  /*8260*/  PLOP3.LUT P0, PT, PT, PT, PT, 0x8, 0x80 ;  /* 0x000000000080781c */ /* 0x000fe40003f0e170 */
[----:B------:R-:W-:Y:S01]  /*8270*/  IADD3 R0, PT, PT, R0, 0x800, RZ ;  /* 0x0000080000007810 */ /* 0x000fe20007ffe0ff */
[----:B------:R-:W0:Y:S04]  /*8280*/  LDS R6, [R4+-0x400] ;  /* 0xfffc000004067984 */ /* 0x000e280000000800 */
[----:B------:R-:W1:Y:S04]  /*8290*/  LDS R9, [R4] ;  /* 0x0000000004097984 */ /* 0x000e680000000800 */
[----:B------:R-:W2:Y:S04]  /*82a0*/  LDS R10, [R4+0x400] ;  /* 0x00040000040a7984 */ /* 0x000ea80000000800 */
[----:B------:R-:W4:Y:S04]  /*82b0*/  LDS R12, [R4+0x800] ;  /* 0x00080000040c7984 */ /* 0x000f280000000800 */
[----:B------:R-:W4:Y:S04]  /*82c0*/  LDS R14, [R4+0xc00] ;  /* 0x000c0000040e7984 */ /* 0x000f280000000800 */
[----:B------:R-:W4:Y:S04]  /*82d0*/  LDS R17, [R4+0x1000] ;  /* 0x0010000004117984 */ /* 0x000f280000000800 */
[----:B------:R-:W4:Y:S01]  /*82e0*/  LDS R18, [R4+0x1400] ;  /* 0x0014000004127984 */ /* 0x000f220000000800 */
[C---:B---3--:R-:W-:Y:S01]  /*82f0*/  FMUL.FTZ R5, R29.reuse, R5 ;  /* 0x000000051d057220 */ /* 0x048fe20000410000 */
[----:B0-----:R-:W-:-:S04]  /*8300*/  FMUL.FTZ R7, R29, R6 ;  /* 0x000000061d077220 */ /* 0x001fc80000410000 */
[----:B------:R-:W-:Y:S01]  /*8310*/  STS [R4+-0x800], R5 ;  /* 0xfff8000504007388 */ /* 0x000fe20000000800 */
[----:B-1----:R-:W-:-:S03]  /*8320*/  FMUL.FTZ R9, R29, R9 ;  /* 0x000000091d097220 */ /* 0x002fc60000410000 */
[----:B------:R-:W-:Y:S01]  /*8330*/  STS [R4+-0x400], R7 ;  /* 0xfffc000704007388 */ /* 0x000fe20000000800 */
[----:B--2---:R-:W-:-:S03]  /*8340*/  FMUL.FTZ R11, R29, R10 ;  /* 0x0000000a1d0b7220 */ /* 0x004fc60000410000 */
[----:B------:R-:W-:Y:S01]  /*8350*/  STS [R4], R9 ;  /* 0x0000000904007388 */ /* 0x000fe20000000800 */
[----:B----4-:R-:W-:-:S03]  /*8360*/  FMUL.FTZ R13, R29, R12 ;  /* 0x0000000c1d0d7220 */ /* 0x010fc60000410000 */
[----:B------:R-:W-:Y:S01]  /*8370*/  STS [R4+0x400], R11 ;  /* 0x0004000b04007388 */ /* 0x000fe20000000800 */
[----:B------:R-:W-:-:S03]  /*8380*/  FMUL.FTZ R15, R29, R14 ;  /* 0x0000000e1d0f7220 */ /* 0x000fc60000410000 */
[----:B------:R-:W-:Y:S01]  /*8390*/  STS [R4+0x800], R13 ;  /* 0x0008000d04007388 */ /* 0x000fe20000000800 */
[----:B------:R-:W-:-:S03]  /*83a0*/  FMUL.FTZ R17, R29, R17 ;  /* 0x000000111d117220 */ /* 0x000fc60000410000 */
[----:B------:R-:W-:Y:S01]  /*83b0*/  STS [R4+0xc00], R15 ;  /* 0x000c000f04007388 */ /* 0x000fe20000000800 */
[----:B------:R-:W-:-:S03]  /*83c0*/  FMUL.FTZ R19, R29, R18 ;  /* 0x000000121d137220 */ /* 0x000fc60000410000 */
[----:B------:R-:W-:Y:S04]  /*83d0*/  STS [R4+0x1000], R17 ;  /* 0x0010001104007388 */ /* 0x000fe80000000800 */
[----:B------:R0:W-:Y:S02]  /*83e0*/  STS [R4+0x1400], R19 ;  /* 0x0014001304007388 */ /* 0x0001e40000000800 */
[----:B0-----:R-:W-:-:S07]  /*83f0*/  IADD3 R4, PT, PT, R4, 0x2000, RZ ;  /* 0x0000200004047810 */ /* 0x001fce0007ffe0ff */
.L_x_835:
[----:B------:R-:W-:Y:S05]  /*8400*/  BSYNC.RECONVERGENT B1 ;  /* 0x0000000000017941 */ /* 0x000fea0003800200 */
.L_x_834:
[----:B------:R-:W-:-:S13]  /*8410*/  ISETP.LT.OR P0, PT, R0, R2, P0 ;  /* 0x000000020000720c */ /* 0x000fda0000701670 */
[----:B------:R-:W-:Y:S05]  /*8420*/  @!P0 BRA `(.L_x_826) ;  /* 0x0000000c003c8947 */ /* 0x000fea0003800000 */
[----:B------:R-:W3:Y:S04]  /*8430*/  LDS R0, [R4+-0x800] ;  /* 0xfff8000004007984 */ /* 0x000ee80000000800 */
[----:B------:R-:W0:Y:S04]  /*8440*/  LDS R6, [R4+-0x400] ;  /* 0xfffc000004067984 */ /* 0x000e280000000800 */
[----:B------:R-:W1:Y:S04]  /*8450*/  LDS R9, [R4] ;  /* 0x0000000004097984 */ /* 0x000e680000000800 */
[----:B------:R-:W2:Y:S01]  /*8460*/  LDS R10, [R4+0x400] ;  /* 0x00040000040a7984 */ /* 0x000ea20000000800 */
[-C--:B---3--:R-:W-:Y:S01]  /*8470*/  FMUL.FTZ R5, R0, R29.reuse ;  /* 0x0000001d00057220 */ /* 0x088fe20000410000 */
[----:B0-----:R-:W-:-:S04]  /*8480*/  FMUL.FTZ R7, R6, R29 ;  /* 0x0000001d06077220 */ /* 0x001fc80000410000 */
[----:B------:R0:W-:Y:S01]  /*8490*/  STS [R4+-0x800], R5 ;  /* 0xfff8000504007388 */ /* 0x0001e20000000800 */
[----:B-1----:R-:W-:-:S03]  /*84a0*/  FMUL.FTZ R9, R9, R29 ;  /* 0x0000001d09097220 */ /* 0x002fc60000410000 */
[----:B------:R0:W-:Y:S01]  /*84b0*/  STS [R4+-0x400], R7 ;  /* 0xfffc000704007388 */ /* 0x0001e20000000800 */
[----:B--2---:R-:W-:-:S03]  /*84c0*/  FMUL.FTZ R11, R10, R29 ;  /* 0x0000001d0a0b7220 */ /* 0x004fc60000410000 */
[----:B------:R0:W-:Y:S04]  /*84d0*/  STS [R4], R9 ;  /* 0x0000000904007388 */ /* 0x0001e80000000800 */
[----:B------:R0:W-:Y:S01]  /*84e0*/  STS [R4+0x400], R11 ;  /* 0x0004000b04007388 */ /* 0x0001e20000000800 */
[----:B------:R-:W-:Y:S05]  /*84f0*/  BRA `(.L_x_826) ;  /* 0x0000000c00087947 */ /* 0x000fea0003800000 */
.L_x_827:
        /* <DEDUP_REMOVED lines=9> */
[----:B------:R-:W1:Y:S01]  /*8590*/  LDCU.64 UR8, c[0x0][0x480] ;  /* 0x00009000ff0877ac */ /* 0x000e620008000a00 */
[----:B------:R-:W-:Y:S02]  /*85a0*/  LEA.HI R6, R6, 0x1, RZ, 0x18 ;  /* 0x0000000106067811 */ /* 0x000fe400078fc0ff */
[----:B------:R-:W-:Y:S01]  /*85b0*/  IADD3 R13, P1, PT, R0, R4, RZ ;  /* 0x00000004000d7210 */ /* 0x000fe20007f3e0ff */
[----:B------:R-:W-:Y:S02]  /*85c0*/  UMOV UR4, 0x400 ;  /* 0x0000040000047882 */ /* 0x000fe40000000000 */
[----:B------:R-:W-:Y:S01]  /*85d0*/  UIADD3 UR4, UPT, UPT, UR4, 0x240, URZ ;  /* 0x0000024004047890 */ /* 0x000fe2000fffe0ff */
[C---:B------:R-:W-:Y:S01]  /*85e0*/  IMAD.SHL.U32 R7, R6.reuse, 0x100, RZ ;  /* 0x0000010006077824 */ /* 0x040fe200078e00ff */
[----:B------:R-:W-:Y:S02]  /*85f0*/  IADD3.X R10, PT, PT, RZ, R5, RZ, P1, !PT ;  /* 0x00000005ff0a7210 */ /* 0x000fe40000ffe4ff */
[----:B------:R-:W-:-:S02]  /*8600*/  LOP3.LUT R6, R6, 0x3, RZ, 0xc0, !PT ;  /* 0x0000000306067812 */ /* 0x000fc400078ec0ff */
[----:B------:R-:W-:-:S04]  /*8610*/  LOP3.LUT R7, R7, 0x300, RZ, 0xc0, !PT ;  /* 0x0000030007077812 */ /* 0x000fc800078ec0ff */
[----:B------:R-:W-:Y:S02]  /*8620*/  IADD3 R0, PT, PT, R0, R7, RZ ;  /* 0x0000000700007210 */ /* 0x000fe40007ffe0ff */
[----:B-1----:R-:W-:-:S04]  /*8630*/  LEA R12, P1, R13, UR8, 0x2 ;  /* 0x000000080d0c7c11 */ /* 0x002fc8000f8210ff */
[----:B------:R-:W-:Y:S01]  /*8640*/  LEA.HI.X R13, R13, UR9, R10, 0x2, P1 ;  /* 0x000000090d0d7c11 */ /* 0x000fe200088f140a */
[----:B0-----:R-:W-:Y:S01]  /*8650*/  ULEA UR4, UR5, UR4, 0x18 ;  /* 0x0000000405047291 */ /* 0x001fe2000f8ec0ff */
[----:B------:R-:W-:-:S05]  /*8660*/  IMAD.MOV R10, RZ, RZ, -R6 ;  /* 0x000000ffff0a7224 */ /* 0x000fca00078e0a06 */
[----:B------:R-:W-:-:S07]  /*8670*/  LEA R9, R3, UR4, 0x2 ;  /* 0x0000000403097c11 */ /* 0x000fce000f8e10ff */
.L_x_838:
[----:B-1----:R-:W3:Y:S01]  /*8680*/  LDS R6, [R9] ;  /* 0x0000000009067984 */ /* 0x002ee20000000800 */
[----:B------:R-:W-:Y:S01]  /*8690*/  MOV R7, R13 ;  /* 0x0000000d00077202 */ /* 0x000fe20000000f00 */
[----:B------:R-:W-:-:S05]  /*86a0*/  VIADD R10, R10, 0x1 ;  /* 0x000000010a0a7836 */ /* 0x000fca0000000000 */
[----:B------:R-:W-:Y:S01]  /*86b0*/  ISETP.NE.AND P1, PT, R10, RZ, PT ;  /* 0x000000ff0a00720c */ /* 0x000fe20003f25270 */
[----:B---3--:R-:W-:Y:S01]  /*86c0*/  FMUL.FTZ R11, R6, R29 ;  /* 0x0000001d060b7220 */ /* 0x008fe20000410000 */
[----:B------:R-:W-:Y:S02]  /*86d0*/  MOV R6, R12 ;  /* 0x0000000c00067202 */ /* 0x000fe40000000f00 */
[----:B------:R-:W-:Y:S02]  /*86e0*/  IADD3 R12, P2, PT, R12, 0x400, RZ ;  /* 0x000004000c0c7810 */ /* 0x000fe40007f5e0ff */
[----:B------:R0:W-:Y:S02]  /*86f0*/  STS [R9], R11 ;  /* 0x0000000b09007388 */ /* 0x0001e40000000800 */
[----:B------:R-:W-:Y:S02]  /*8700*/  IADD3.X R13, PT, PT, RZ, R13, RZ, P2, !PT ;  /* 0x0000000dff0d7210 */ /* 0x000fe400017fe4ff */
[----:B------:R1:W-:Y:S01]  /*8710*/  STG.E desc[UR36][R6.64], R11 ;  /* 0x0000000b06007986 */ /* 0x0003e2000c101924 */
[----:B0-----:R-:W-:-:S02]  /*8720*/  IADD3 R9, PT, PT, R9, 0x400, RZ ;  /* 0x0000040009097810 */ /* 0x001fc40007ffe0ff */
[----:B------:R-:W-:Y:S05]  /*8730*/  @P1 BRA `(.L_x_838) ;  /* 0xfffffffc00d01947 */ /* 0x000fea000383ffff */
.L_x_837:
[----:B------:R-:W-:Y:S05]  /*8740*/  BSYNC.RECONVERGENT B1 ;  /* 0x0000000000017941 */ /* 0x000fea0003800200 */
.L_x_836:
[----:B------:R-:W-:Y:S05]  /*8750*/  @!P0 BRA `(.L_x_826) ;  /* 0x0000000800708947 */ /* 0x000fea0003800000 */
[----:B-1----:R-:W1:Y:S01]  /*8760*/  S2R R7, SR_CgaCtaId ;  /* 0x0000000000077919 */ /* 0x002e620000008800 */
[----:B------:R-:W0:Y:S01]  /*8770*/  LDCU.64 UR4, c[0x0][0x480] ;  /* 0x00009000ff0477ac */ /* 0x000e220008000a00 */
[----:B------:R-:W-:Y:S01]  /*8780*/  IADD3 R6, P0, PT, R0, R4, RZ ;  /* 0x0000000400067210 */ /* 0x000fe20007f1e0ff */
[----:B------:R-:W-:Y:S01]  /*8790*/  BSSY.RECONVERGENT B1, `(.L_x_839) ;  /* 0x000005a000017945 */ /* 0x000fe20003800200 */
[----:B------:R-:W-:Y:S02]  /*87a0*/  IADD3 R11, PT, PT, R2, -R0, RZ ;  /* 0x80000000020b7210 */ /* 0x000fe40007ffe0ff */
[----:B------:R-:W-:Y:S01]  /*87b0*/  MOV R4, 0x400 ;  /* 0x0000040000047802 */ /* 0x000fe20000000f00 */
[----:B------:R-:W-:Y:S01]  /*87c0*/  IMAD.X R5, RZ, RZ, R5, P0 ;  /* 0x000000ffff057224 */ /* 0x000fe200000e0605 */
[----:B------:R-:W-:Y:S02]  /*87d0*/  ISETP.GT.AND P1, PT, R11, 0xc00, PT ;  /* 0x00000c000b00780c */ /* 0x000fe40003f24270 */
[----:B0-----:R-:W-:-:S04]  /*87e0*/  LEA R9, P0, R6, UR4, 0x2 ;  /* 0x0000000406097c11 */ /* 0x001fc8000f8010ff */
[----:B------:R-:W-:Y:S01]  /*87f0*/  LEA.HI.X R10, R6, UR5, R5, 0x2, P0 ;  /* 0x00000005060a7c11 */ /* 0x000fe200080f1405 */
[----:B------:R-:W-:Y:S01]  /*8800*/  IMAD.SHL.U32 R5, R246, 0x4, RZ ;  /* 0x00000004f6057824 */ /* 0x000fe200078e00ff */
[----:B------:R-:W-:Y:S02]  /*8810*/  IADD3 R6, PT, PT, R4, 0x240, RZ ;  /* 0x0000024004067810 */ /* 0x000fe40007ffe0ff */
[----:B------:R-:W-:Y:S02]  /*8820*/  IADD3 R4, P0, PT, R9, 0x800, RZ ;  /* 0x0000080009047810 */ /* 0x000fe40007f1e0ff */
[----:B-1----:R-:W-:Y:S02]  /*8830*/  LEA R7, R7, R6, 0x18 ;  /* 0x0000000607077211 */ /* 0x002fe400078ec0ff */
[----:B------:R-:W-:Y:S02]  /*8840*/  LEA R6, R0, -R5, 0x2 ;  /* 0x8000000500067211 */ /* 0x000fe400078e10ff */
[----:B------:R-:W-:-:S02]  /*8850*/  IADD3.X R5, PT, PT, RZ, R10, RZ, P0, !PT ;  /* 0x0000000aff057210 */ /* 0x000fc400007fe4ff */
[----:B------:R-:W-:Y:S02]  /*8860*/  IADD3 R6, PT, PT, R6, 0x800, R7 ;  /* 0x0000080006067810 */ /* 0x000fe40007ffe007 */
[----:B------:R-:W-:Y:S01]  /*8870*/  PLOP3.LUT P0, PT, PT, PT, PT, 0x80, 0x8 ;  /* 0x000000000008781c */ /* 0x000fe20003f0f070 */
[----:B------:R-:W-:-:S12]  /*8880*/  @!P1 BRA `(.L_x_840) ;  /* 0x0000000400289947 */ /* 0x000fd80003800000 */
[----:B------:R-:W-:Y:S01]  /*8890*/  PLOP3.LUT P0, PT, PT, PT, PT, 0x8, 0x80 ;  /* 0x000000000080781c */ /* 0x000fe20003f0e170 */
[----:B------:R-:W-:-:S12]  /*88a0*/  VIADD R31, R2, 0xfffff400 ;  /* 0xfffff400021f7836 */ /* 0x000fd80000000000 */
.L_x_841:
[----:B------:R-:W3:Y:S01]  /*88b0*/  LDS R9, [R6+-0x400] ;  /* 0xfffc000006097984 */ /* 0x000ee20000000800 */
[----:B------:R-:W-:-:S03]  /*88c0*/  IADD3 R0, PT, PT, R0, 0x1000, RZ ;  /* 0x0000100000007810 */ /* 0x000fc60007ffe0ff */
[----:B------:R-:W0:Y:S01]  /*88d0*/  LDS R7, [R6+-0x800] ;  /* 0xfff8000006077984 */ /* 0x000e220000000800 */
[----:B------:R-:W-:-:S03]  /*88e0*/  ISETP.GE.AND P2, PT, R0, R31, PT ;  /* 0x0000001f0000720c */ /* 0x000fc60003f46270 */
[----:B----4-:R-:W-:Y:S04]  /*88f0*/  LDS R22, [R6+0x1c00] ;  /* 0x001c000006167984 */ /* 0x010fe80000000800 */
[----:B------:R-:W1:Y:S04]  /*8900*/  LDS R10, [R6] ;  /* 0x00000000060a7984 */ /* 0x000e680000000800 */
[----:B------:R-:W4:Y:S04]  /*8910*/  LDS R12, [R6+0x400] ;  /* 0x00040000060c7984 */ /* 0x000f280000000800 */
[----:B------:R-:W-:Y:S04]  /*8920*/  LDS R20, [R6+0x1400] ;  /* 0x0014000006147984 */ /* 0x000fe80000000800 */
[----:B------:R-:W4:Y:S04]  /*8930*/  LDS R14, [R6+0x800] ;  /* 0x00080000060e7984 */ /* 0x000f280000000800 */
[----:B------:R-:W4:Y:S04]  /*8940*/  LDS R17, [R6+0xc00] ;  /* 0x000c000006117984 */ /* 0x000f280000000800 */
[----:B------:R-:W4:Y:S04]  /*8950*/  LDS R18, [R6+0x1000] ;  /* 0x0010000006127984 */ /* 0x000f280000000800 */
[----:B------:R-:W4:Y:S04]  /*8960*/  LDS R21, [R6+0x1800] ;  /* 0x0018000006157984 */ /* 0x000f280000000800 */
[----:B------:R-:W4:Y:S01]  /*8970*/  LDS R23, [R6+0x2000] ;  /* 0x0020000006177984 */ /* 0x000f220000000800 */
[----:B---3--:R-:W-:-:S03]  /*8980*/  FMUL.FTZ R9, R29, R9 ;  /* 0x000000091d097220 */ /* 0x008fc60000410000 */
[----:B--2---:R-:W-:Y:S01]  /*8990*/  LDS R24, [R6+0x2400] ;  /* 0x0024000006187984 */ /* 0x004fe20000000800 */
[----:B0-----:R-:W-:-:S03]  /*89a0*/  FMUL.FTZ R7, R29, R7 ;  /* 0x000000071d077220 */ /* 0x001fc60000410000 */
[----:B------:R-:W0:Y:S04]  /*89b0*/  LDS R25, [R6+0x2800] ;  /* 0x0028000006197984 */ /* 0x000e280000000800 */
[----:B------:R-:W-:Y:S01]  /*89c0*/  LDS R26, [R6+0x2c00] ;  /* 0x002c0000061a7984 */ /* 0x000fe20000000800 */
[----:B-1----:R-:W-:-:S03]  /*89d0*/  FMUL.FTZ R11, R29, R10 ;  /* 0x0000000a1d0b7220 */ /* 0x002fc60000410000 */
[----:B------:R-:W1:Y:S01]  /*89e0*/  LDS R27, [R6+0x3000] ;  /* 0x00300000061b7984 */ /* 0x000e620000000800 */
[----:B----4-:R-:W-:-:S03]  /*89f0*/  FMUL.FTZ R13, R29, R12 ;  /* 0x0000000c1d0d7220 */ /* 0x010fc60000410000 */
[----:B------:R-:W2:Y:S04]  /*8a00*/  LDS R28, [R6+0x3400] ;  /* 0x00340000061c7984 */ /* 0x000ea80000000800 */
[----:B------:R-:W-:Y:S01]  /*8a10*/  STG.E desc[UR36][R4.64+-0x400], R9 ;  /* 0xfffc000904007986 */ /* 0x000fe2000c101924 */
[----:B------:R-:W-:-:S03]  /*8a20*/  FMUL.FTZ R15, R29, R14 ;  /* 0x0000000e1d0f7220 */ /* 0x000fc60000410000 */
[----:B------:R3:W-:Y:S01]  /*8a30*/  STS [R6+-0x400], R9 ;  /* 0xfffc000906007388 */ /* 0x0007e20000000800 */
[----:B------:R-:W-:-:S03]  /*8a40*/  FMUL.FTZ R17, R29, R17 ;  /* 0x000000111d117220 */ /* 0x000fc60000410000 */
[----:B------:R-:W-:Y:S01]  /*8a50*/  STG.E desc[UR36][R4.64+-0x800], R7 ;  /* 0xfff8000704007986 */ /* 0x000fe2000c101924 */
[----:B------:R-:W-:-:S03]  /*8a60*/  FMUL.FTZ R19, R29, R18 ;  /* 0x000000121d137220 */ /* 0x000fc60000410000 */
[----:B------:R4:W-:Y:S01]  /*8a70*/  STS [R6+-0x800], R7 ;  /* 0xfff8000706007388 */ /* 0x0009e20000000800 */
[C---:B------:R-:W-:Y:S01]  /*8a80*/  FMUL.FTZ R21, R29.reuse, R21 ;  /* 0x000000151d157220 */ /* 0x040fe20000410000 */
[C---:B---3--:R-:W-:Y:S02]  /*8a90*/  FMUL.FTZ R9, R29.reuse, R22 ;  /* 0x000000161d097220 */ /* 0x048fe40000410000 */
[----:B------:R-:W-:Y:S01]  /*8aa0*/  STG.E desc[UR36][R4.64], R11 ;  /* 0x0000000b04007986 */ /* 0x000fe2000c101924 */
[----:B------:R-:W-:-:S03]  /*8ab0*/  FMUL.FTZ R23, R29, R23 ;  /* 0x000000171d177220 */ /* 0x000fc60000410000 */
[----:B------:R-:W-:Y:S01]  /*8ac0*/  STG.E desc[UR36][R4.64+0x1c00], R9 ;  /* 0x001c000904007986 */ /* 0x000fe2000c101924 */
[----:B----4-:R-:W-:-:S03]  /*8ad0*/  FMUL.FTZ R7, R29, R20 ;  /* 0x000000141d077220 */ /* 0x010fc60000410000 */
[----:B------:R3:W-:Y:S01]  /*8ae0*/  STS [R6+0x1c00], R9 ;  /* 0x001c000906007388 */ /* 0x0007e20000000800 */
[----:B0-----:R-:W-:-:S03]  /*8af0*/  FMUL.FTZ R25, R29, R25 ;  /* 0x000000191d197220 */ /* 0x001fc60000410000 */
[----:B------:R0:W-:Y:S04]  /*8b00*/  STS [R6], R11 ;  /* 0x0000000b06007388 */ /* 0x0001e80000000800 */
[----:B------:R-:W-:Y:S01]  /*8b10*/  STG.E desc[UR36][R4.64+0x400], R13 ;  /* 0x0004000d04007986 */ /* 0x000fe2000c101924 */
[C---:B-1----:R-:W-:Y:S01]  /*8b20*/  FMUL.FTZ R27, R29.reuse, R27 ;  /* 0x0000001b1d1b7220 */ /* 0x042fe20000410000 */
[----:B---3--:R-:W-:Y:S02]  /*8b30*/  IADD3 R9, P1, PT, R4, 0x4000, RZ ;  /* 0x0000400004097810 */ /* 0x008fe40007f3e0ff */
[----:B------:R2:W-:Y:S01]  /*8b40*/  STS [R6+0x400], R13 ;  /* 0x0004000d06007388 */ /* 0x0005e20000000800 */
[----:B0-----:R-:W-:Y:S01]  /*8b50*/  FMUL.FTZ R11, R29, R24 ;  /* 0x000000181d0b7220 */ /* 0x001fe20000410000 */
[----:B------:R-:W-:-:S02]  /*8b60*/  IADD3.X R10, PT, PT, RZ, R5, RZ, P1, !PT ;  /* 0x00000005ff0a7210 */ /* 0x000fc40000ffe4ff */
[----:B------:R-:W-:Y:S04]  /*8b70*/  STG.E desc[UR36][R4.64+0x1400], R7 ;  /* 0x0014000704007986 */ /* 0x000fe8000c101924 */
[----:B------:R0:W-:Y:S01]  /*8b80*/  STS [R6+0x1400], R7 ;  /* 0x0014000706007388 */ /* 0x0001e20000000800 */
[----:B--2---:R-:W-:-:S03]  /*8b90*/  FMUL.FTZ R13, R29, R28 ;  /* 0x0000001c1d0d7220 */ /* 0x004fc60000410000 */
[----:B------:R-:W-:Y:S04]  /*8ba0*/  STG.E desc[UR36][R4.64+0x800], R15 ;  /* 0x0008000f04007986 */ /* 0x000fe8000c101924 */
[----:B------:R-:W-:Y:S01]  /*8bb0*/  STS [R6+0x800], R15 ;  /* 0x0008000f06007388 */ /* 0x000fe20000000800 */
[----:B0-----:R-:W-:-:S03]  /*8bc0*/  FMUL.FTZ R7, R29, R26 ;  /* 0x0000001a1d077220 */ /* 0x001fc60000410000 */
[----:B------:R-:W-:Y:S04]  /*8bd0*/  STG.E desc[UR36][R4.64+0xc00], R17 ;  /* 0x000c001104007986 */ /* 0x000fe8000c101924 */
[----:B------:R-:W-:Y:S04]  /*8be0*/  STS [R6+0xc00], R17 ;  /* 0x000c001106007388 */ /* 0x000fe80000000800 */
        /* <DEDUP_REMOVED lines=14> */
[----:B------:R0:W-:Y:S04]  /*8cd0*/  STG.E desc[UR36][R4.64+0x3400], R13 ;  /* 0x0034000d04007986 */ /* 0x0001e8000c101924 */
[----:B------:R1:W-:Y:S01]  /*8ce0*/  STS [R6+0x3400], R13 ;  /* 0x0034000d06007388 */ /* 0x0003e20000000800 */
[----:B0-----:R-:W-:Y:S01]  /*8cf0*/  MOV R4, R9 ;  /* 0x0000000900047202 */ /* 0x001fe20000000f00 */
[----:B-1----:R-:W-:Y:S01]  /*8d00*/  VIADD R6, R6, 0x4000 ;  /* 0x0000400006067836 */ /* 0x002fe20000000000 */
[----:B------:R-:W-:Y:S01]  /*8d10*/  MOV R5, R10 ;  /* 0x0000000a00057202 */ /* 0x000fe20000000f00 */
[----:B------:R-:W-:Y:S06]  /*8d20*/  @!P2 BRA `(.L_x_841) ;  /* 0xfffffff800e0a947 */ /* 0x000fec000383ffff */
.L_x_840:
[----:B------:R-:W-:Y:S05]  /*8d30*/  BSYNC.RECONVERGENT B1 ;  /* 0x0000000000017941 */ /* 0x000fea0003800200 */
.L_x_839:
        /* <DEDUP_REMOVED lines=10> */
[----:B------:R-:W2:Y:S04]  /*8de0*/  LDS R14, [R6+0x800] ;  /* 0x00080000060e7984 */ /* 0x000ea80000000800 */
[----:B------:R-:W2:Y:S04]  /*8df0*/  LDS R17, [R6+0xc00] ;  /* 0x000c000006117984 */ /* 0x000ea80000000800 */
[----:B------:R-:W2:Y:S04]  /*8e00*/  LDS R18, [R6+0x1000] ;  /* 0x0010000006127984 */ /* 0x000ea80000000800 */
[----:B----4-:R-:W4:Y:S01]  /*8e10*/  LDS R20, [R6+0x1400] ;  /* 0x0014000006147984 */ /* 0x010f220000000800 */
[C---:B---3--:R-:W-:Y:S01]  /*8e20*/  FMUL.FTZ R9, R29.reuse, R9 ;  /* 0x000000091d097220 */ /* 0x048fe20000410000 */
[----:B0-----:R-:W-:-:S04]  /*8e30*/  FMUL.FTZ R7, R29, R7 ;  /* 0x000000071d077220 */ /* 0x001fc80000410000 */
[----:B------:R-:W-:Y:S01]  /*8e40*/  STG.E desc[UR36][R4.64+-0x400], R9 ;  /* 0xfffc000904007986 */ /* 0x000fe2000c101924 */
[----:B-1----:R-:W-:-:S03]  /*8e50*/  FMUL.FTZ R11, R29, R10 ;  /* 0x0000000a1d0b7220 */ /* 0x002fc60000410000 */
[----:B------:R0:W-:Y:S01]  /*8e60*/  STS [R6+-0x400], R9 ;  /* 0xfffc000906007388 */ /* 0x0001e20000000800 */
[----:B--2---:R-:W-:-:S03]  /*8e70*/  FMUL.FTZ R13, R29, R12 ;  /* 0x0000000c1d0d7220 */ /* 0x004fc60000410000 */
[----:B------:R-:W-:Y:S01]  /*8e80*/  STG.E desc[UR36][R4.64+-0x800], R7 ;  /* 0xfff8000704007986 */ /* 0x000fe2000c101924 */
[----:B------:R-:W-:-:S03]  /*8e90*/  FMUL.FTZ R15, R29, R14 ;  /* 0x0000000e1d0f7220 */ /* 0x000fc60000410000 */
[----:B------:R4:W-:Y:S01]  /*8ea0*/  STS [R6+-0x800], R7 ;  /* 0xfff8000706007388 */ /* 0x0009e20000000800 */
[----:B0-----:R-:W-:Y:S01]  /*8eb0*/  IADD3 R9, P1, PT, R4, 0x2000, RZ ;  /* 0x0000200004097810 */ /* 0x001fe20007f3e0ff */
[C---:B------:R-:W-:Y:S02]  /*8ec0*/  FMUL.FTZ R17, R29.reuse, R17 ;  /* 0x000000111d117220 */ /* 0x040fe40000410000 */
[----:B------:R-:W-:Y:S01]  /*8ed0*/  STG.E desc[UR36][R4.64], R11 ;  /* 0x0000000b04007986 */ /* 0x000fe2000c101924 */
[----:B------:R-:W-:Y:S01]  /*8ee0*/  IADD3.X R10, PT, PT, RZ, R5, RZ, P1, !PT ;  /* 0x00000005ff0a7210 */ /* 0x000fe20000ffe4ff */
[C---:B------:R-:W-:Y:S02]  /*8ef0*/  FMUL.FTZ R19, R29.reuse, R18 ;  /* 0x000000121d137220 */ /* 0x040fe40000410000 */
[----:B------:R-:W-:Y:S01]  /*8f00*/  STS [R6], R11 ;  /* 0x0000000b06007388 */ /* 0x000fe20000000800 */
[----:B----4-:R-:W-:-:S03]  /*8f10*/  FMUL.FTZ R7, R29, R20 ;  /* 0x000000141d077220 */ /* 0x010fc60000410000 */
        /* <DEDUP_REMOVED lines=12> */
[----:B------:R-:W-:-:S07]  /*8fe0*/  MOV R5, R10 ;  /* 0x0000000a00057202 */ /* 0x000fce0000000f00 */
.L_x_843:
[----:B------:R-:W-:Y:S05]  /*8ff0*/  BSYNC.RECONVERGENT B1 ;  /* 0x0000000000017941 */ /* 0x000fea0003800200 */
.L_x_842:
        /* <DEDUP_REMOVED lines=8> */
[----:B------:R0:W-:Y:S01]  /*9080*/  STG.E desc[UR36][R4.64+-0x800], R7 ;  /* 0xfff8000704007986 */ /* 0x0001e2000c101924 */
[----:B-1----:R-:W-:-:S03]  /*9090*/  FMUL.FTZ R11, R10, R29 ;  /* 0x0000001d0a0b7220 */ /* 0x002fc60000410000 */
[----:B------:R0:W-:Y:S01]  /*90a0*/  STS [R6+-0x800], R7 ;  /* 0xfff8000706007388 */ /* 0x0001e20000000800 */
[----:B--2---:R-:W-:-:S03]  /*90b0*/  FMUL.FTZ R13, R12, R29 ;  /* 0x0000001d0c0d7220 */ /* 0x004fc60000410000 */
[----:B------:R0:W-:Y:S04]  /*90c0*/  STG.E desc[UR36][R4.64+-0x400], R9 ;  /* 0xfffc000904007986 */ /* 0x0001e8000c101924 */
[----:B------:R0:W-:Y:S04]  /*90d0*/  STS [R6+-0x400], R9 ;  /* 0xfffc000906007388 */ /* 0x0001e80000000800 */
[----:B------:R0:W-:Y:S04]  /*90e0*/  STG.E desc[UR36][R4.64], R11 ;  /* 0x0000000b04007986 */ /* 0x0001e8000c101924 */
[----:B------:R0:W-:Y:S04]  /*90f0*/  STS [R6], R11 ;  /* 0x0000000b06007388 */ /* 0x0001e80000000800 */
[----:B------:R0:W-:Y:S04]  /*9100*/  STG.E desc[UR36][R4.64+0x400], R13 ;  /* 0x0004000d04007986 */ /* 0x0001e8000c101924 */
[----:B------:R0:W-:Y:S02]  /*9110*/  STS [R6+0x400], R13 ;  /* 0x0004000d06007388 */ /* 0x0001e40000000800 */
.L_x_826:
[----:B------:R-:W-:Y:S05]  /*9120*/  BSYNC.RECONVERGENT B0 ;  /* 0x0000000000007941 */ /* 0x000fea0003800200 */
.L_x_825:
[----:B------:R-:W2:Y:S01]  /*9130*/  LDCU UR5, c[0x0][0x40c] ;  /* 0x00008180ff0577ac */ /* 0x000ea20008000800 */
[----:B0-----:R-:W-:Y:S01]  /*9140*/  SHF.R.S32.HI R5, RZ, 0x1f, R244 ;  /* 0x0000001fff057819 */ /* 0x001fe200000114f4 */
[----:B------:R-:W0:Y:S01]  /*9150*/  S2UR UR6, SR_CgaCtaId ;  /* 0x00000000000679c3 */ /* 0x000e220000008800 */
[----:B------:R-:W-:Y:S01]  /*9160*/  SHF.R.U32.HI R17, RZ, 0x4, R3 ;  /* 0x00000004ff117819 */ /* 0x000fe20000011603 */
[----:B------:R-:W-:Y:S01]  /*9170*/  UMOV UR4, 0x400 ;  /* 0x0000040000047882 */ /* 0x000fe20000000000 */
[----:B------:R-:W-:Y:S01]  /*9180*/  LEA.HI R5, R5, R244, RZ, 0x4 ;  /* 0x000000f405057211 */ /* 0x000fe200078f20ff */
[C---:B----4-:R-:W-:Y:S01]  /*9190*/  IMAD.SHL.U32 R21, R3.reuse, 0x10, RZ ;  /* 0x0000001003157824 */ /* 0x050fe200078e00ff */
[----:B------:R-:W-:Y:S01]  /*91a0*/  SHF.L.U32 R9, R3, 0x2, RZ ;  /* 0x0000000203097819 */ /* 0x000fe200000006ff */
[----:B------:R-:W-:Y:S01]  /*91b0*/  BSSY.RECONVERGENT B0, `(.L_x_844) ;  /* 0x0000017000007945 */ /* 0x000fe20003800200 */
[----:B------:R-:W-:Y:S02]  /*91c0*/  LOP3.LUT R5, R5, 0xfffffff0, RZ, 0xc0, !PT ;  /* 0xfffffff005057812 */ /* 0x000fe400078ec0ff */
[----:B-1----:R-:W-:-:S02]  /*91d0*/  CS2R R6, SRZ ;  /* 0x0000000000067805 */ /* 0x002fc4000001ff00 */
[----:B------:R-:W-:Y:S02]  /*91e0*/  LOP3.LUT R9, R9, 0x3c, RZ, 0xc0, !PT ;  /* 0x0000003c09097812 */ /* 0x000fe400078ec0ff */
[----:B------:R-:W-:Y:S01]  /*91f0*/  LOP3.LUT R21, R21, 0xf0, RZ, 0xc0, !PT ;  /* 0x000000f015157812 */ /* 0x000fe200078ec0ff */
[----:B------:R-:W-:Y:S01]  /*9200*/  IMAD.IADD R20, R244, 0x1, -R5 ;  /* 0x00000001f4147824 */ /* 0x000fe200078e0a05 */
[----:B------:R-:W-:Y:S02]  /*9210*/  CS2R R4, SRZ ;  /* 0x0000000000047805 */ /* 0x000fe4000001ff00 */
[----:B--2---:R-:W-:Y:S01]  /*9220*/  MOV R44, UR5 ;  /* 0x00000005002c7c02 */ /* 0x004fe20008000f00 */
[----:B------:R-:W-:Y:S01]  /*9230*/  UIADD3 UR5, UPT, UPT, UR4, 0x140, URZ ;  /* 0x0000014004057890 */ /* 0x000fe2000fffe0ff */
[----:B------:R-:W-:-:S04]  /*9240*/  ISETP.NE.AND P0, PT, R17, R20, PT ;  /* 0x000000141100720c */ /* 0x000fc80003f05270 */
[----:B------:R-:W-:Y:S01]  /*9250*/  ISETP.NE.OR P0, PT, R44, RZ, P0 ;  /* 0x000000ff2c00720c */ /* 0x000fe20000705670 */
[----:B0-----:R-:W-:-:S12]  /*9260*/  ULEA UR5, UR6, UR5, 0x18 ;  /* 0x0000000506057291 */ /* 0x001fd8000f8ec0ff */
[----:B------:R-:W-:Y:S05]  /*9270*/  @P0 BRA `(.L_x_845) ;  /* 0x0000000000280947 */ /* 0x000fea0003800000 */
[----:B------:R-:W0:Y:S01]  /*9280*/  LDCU.64 UR8, c[0x0][0x3b0] ;  /* 0x00007600ff0877ac */ /* 0x000e220008000a00 */
[----:B------:R-:W-:Y:S01]  /*9290*/  HFMA2 R7, -RZ, RZ, 0, 0 ;  /* 0x00000000ff077431 */ /* 0x000fe200000001ff */
[----:B0-----:R-:W-:-:S04]  /*92a0*/  UISETP.NE.U32.AND UP0, UPT, UR8, URZ, UPT ;  /* 0x000000ff0800728c */ /* 0x001fc8000bf05070 */
[----:B------:R-:W-:-:S09]  /*92b0*/  UISETP.NE.AND.EX UP0, UPT, UR9, URZ, UPT, UP0 ;  /* 0x000000ff0900728c */ /* 0x000fd2000bf05300 */
[----:B------:R-:W-:Y:S05]  /*92c0*/  BRA.U !UP0, `(.L_x_846) ;  /* 0x0000000108107547 */ /* 0x000fea000b800000 */
[----:B------:R-:W0:Y:S01]  /*92d0*/  LDC.64 R4, c[0x0][0x3b0] ;  /* 0x0000ec00ff047b82 */ /* 0x000e220000000a00 */
[----:B------:R-:W-:-:S05]  /*92e0*/  LEA R7, R252, R9, 0x6 ;  /* 0x00000009fc077211 */ /* 0x000fca00078e30ff */
[----:B0-----:R-:W-:-:S06]  /*92f0*/  IMAD.WIDE.U32 R4, R7, 0x4, R4 ;  /* 0x0000000407047825 */ /* 0x001fcc00078e0004 */
[----:B------:R-:W5:Y:S02]  /*9300*/  LDG.E.128 R4, desc[UR36][R4.64] ;  /* 0x0000002404047981 */ /* 0x000f64000c1e1d00 */
.L_x_846:
[----:B-----5:R0:W-:Y:S02]  /*9310*/  STS.128 [R21+UR5], R4 ;  /* 0x0000000415007988 */ /* 0x0201e40008000c05 */
.L_x_845:
[----:B------:R-:W-:Y:S05]  /*9320*/  BSYNC.RECONVERGENT B0 ;  /* 0x0000000000007941 */ /* 0x000fea0003800200 */
.L_x_844:
[----:B------:R-:W1:Y:S01]  /*9330*/  LDCU UR7, c[0x0][0x3f4] ;  /* 0x00007e80ff0777ac */ /* 0x000e620008000800 */
[----:B------:R-:W2:Y:S01]  /*9340*/  LDC.64 R18, c[0x0][0x3c0] ;  /* 0x0000f000ff127b82 */ /* 0x000ea20000000a00 */
[C---:B---3--:R-:W-:Y:S01]  /*9350*/  IMAD.IADD R29, R17.reuse, 0x1, R246 ;  /* 0x00000001111d7824 */ /* 0x048fe200078e02f6 */
[----:B------:R-:W-:Y:S01]  /*9360*/  BSSY.RECONVERGENT B0, `(.L_x_847) ;  /* 0x0000087000007945 */ /* 0x000fe20003800200 */
[----:B------:R-:W-:Y:S01]  /*9370*/  UIADD3 UR4, UPT, UPT, UR4, 0x240, URZ ;  /* 0x0000024004047890 */ /* 0x000fe2000fffe0ff */
[----:B------:R-:W-:Y:S01]  /*9380*/  CS2R R14, SRZ ;  /* 0x00000000000e7805 */ /* 0x000fe2000001ff00 */
[----:B------:R-:W3:Y:S01]  /*9390*/  LDCU UR12, c[0x0][0x40c] ;  /* 0x00008180ff0c77ac */ /* 0x000ee20008000800 */
[----:B------:R-:W-:Y:S01]  /*93a0*/  CS2R R12, SRZ ;  /* 0x00000000000c7805 */ /* 0x000fe2000001ff00 */
[----:B------:R-:W-:Y:S01]  /*93b0*/  ULEA UR4, UR6, UR4, 0x18 ;  /* 0x0000000406047291 */ /* 0x000fe2000f8ec0ff */
[----:B------:R-:W4:Y:S05]  /*93c0*/  LDCU.64 UR10, c[0x0][0x3c8] ;  /* 0x00007900ff0a77ac */ /* 0x000f2a0008000a00 */
[----:B------:R-:W-:-:S02]  /*93d0*/  LEA R30, R17, UR4, 0x2 ;  /* 0x00000004111e7c11 */ /* 0x000fc4000f8e10ff */
[----:B-1----:R-:W-:Y:S01]  /*93e0*/  VIMNMX R28, PT, PT, R244, UR7, PT ;  /* 0x00000007f41c7c48 */ /* 0x002fe2000bfe0100 */
[--C-:B------:R-:W-:Y:S02]  /*93f0*/  IMAD R11, R248, UR7, R9.reuse ;  /* 0x00000007f80b7c24 */ /* 0x100fe4000f8e0209 */
[----:B------:R-:W-:Y:S01]  /*9400*/  IMAD R249, R249, UR7, R9 ;  /* 0x00000007f9f97c24 */ /* 0x000fe2000f8e0209 */
[----:B------:R-:W-:Y:S01]  /*9410*/  BAR.SYNC.DEFER_BLOCKING 0x0 ;  /* 0x0000000000007b1d */ /* 0x000fe20000010000 */
[----:B------:R-:W-:Y:S01]  /*9420*/  ISETP.GE.AND P0, PT, R29, R28, PT ;  /* 0x0000001c1d00720c */ /* 0x000fe20003f06270 */
[----:B--2---:R-:W-:-:S04]  /*9430*/  IMAD.WIDE R10, R11, 0x4, R18 ;  /* 0x000000040b0a7825 */ /* 0x004fc800078e0212 */
[----:B------:R-:W-:-:S08]  /*9440*/  IMAD.WIDE R18, R249, 0x4, R18 ;  /* 0x00000004f9127825 */ /* 0x000fd000078e0212 */
[----:B---34-:R-:W-:Y:S05]  /*9450*/  @P0 BRA `(.L_x_848) ;  /* 0x0000000400dc0947 */ /* 0x018fea0003800000 */
[----:B------:R-:W1:Y:S01]  /*9460*/  LDC R26, c[0x0][0x3f8] ;  /* 0x0000fe00ff1a7b82 */ /* 0x000e620000000800 */
[----:B------:R-:W-:Y:S01]  /*9470*/  IADD3 R23, PT, PT, R29, 0x10, RZ ;  /* 0x000000101d177810 */ /* 0x000fe20007ffe0ff */
[----:B------:R-:W-:Y:S01]  /*9480*/  BSSY.RECONVERGENT B1, `(.L_x_849) ;  /* 0x000002e000017945 */ /* 0x000fe20003800200 */
[----:B------:R-:W-:Y:S01]  /*9490*/  LOP3.LUT R14, RZ, R246, RZ, 0x33, !PT ;  /* 0x000000f6ff0e7212 */ /* 0x000fe200078e33ff */
[----:B------:R-:W-:Y:S01]  /*94a0*/  IMAD.MOV.U32 R31, RZ, RZ, R29 ;  /* 0x000000ffff1f7224 */ /* 0x000fe200078e001d */
[----:B------:R-:W-:-:S03]  /*94b0*/  VIMNMX R0, PT, PT, R28, R23, !PT ;  /* 0x000000171c007248 */ /* 0x000fc60007fe0100 */
[----:B------:R-:W2:Y:S01]  /*94c0*/  LDC.64 R12, c[0x0][0x458] ;  /* 0x00011600ff0c7b82 */ /* 0x000ea20000000a00 */
[----:B------:R-:W-:Y:S02]  /*94d0*/  IADD3 R22, PT, PT, -R17, R0, R14 ;  /* 0x0000000011167210 */ /* 0x000fe40007ffe10e */
[----:B------:R-:W-:Y:S02]  /*94e0*/  CS2R R14, SRZ ;  /* 0x00000000000e7805 */ /* 0x000fe4000001ff00 */
[----:B------:R-:W-:Y:S01]  /*94f0*/  LOP3.LUT P0, RZ, R22, 0x10, RZ, 0xc0, !PT ;  /* 0x0000001016ff7812 */ /* 0x000fe2000780c0ff */
[----:B-1----:R-:W-:Y:S02]  /*9500*/  IMAD R24, R245, R26, R252 ;  /* 0x0000001af5187224 */ /* 0x002fe400078e02fc */
[----:B------:R-:W-:-:S03]  /*9510*/  IMAD R49, R26, UR7, RZ ;  /* 0x000000071a317c24 */ /* 0x000fc6000f8e02ff */
[----:B------:R-:W-:-:S05]  /*9520*/  LEA R25, R24, R9, 0x6 ;  /* 0x0000000918197211 */ /* 0x000fca00078e30ff */
[----:B--2---:R-:W-:Y:S01]  /*9530*/  IMAD.WIDE R24, R25, 0x4, R12 ;  /* 0x0000000419187825 */ /* 0x004fe200078e020c */
[----:B------:R-:W-:Y:S01]  /*9540*/  CS2R R12, SRZ ;  /* 0x00000000000c7805 */ /* 0x000fe2000001ff00 */
[----:B------:R-:W-:Y:S06]  /*9550*/  @P0 BRA `(.L_x_850) ;  /* 0x0000000000800947 */ /* 0x000fec0003800000 */
[----:B------:R-:W1:Y:S01]  /*9560*/  LDCU.64 UR8, c[0x0][0x3c8] ;  /* 0x00007900ff0877ac */ /* 0x000e620008000a00 */
[----:B------:R-:W-:-:S04]  /*9570*/  IADD3 R0, P0, PT, R224, R29, RZ ;  /* 0x0000001de0007210 */ /* 0x000fc80007f1e0ff */
[----:B------:R-:W-:Y:S02]  /*9580*/  IADD3.X R13, PT, PT, RZ, R8, RZ, P0, !PT ;  /* 0x00000008ff0d7210 */ /* 0x000fe400007fe4ff */
[----:B-1----:R-:W-:-:S04]  /*9590*/  LEA R14, P0, R0, UR8, 0x2 ;  /* 0x00000008000e7c11 */ /* 0x002fc8000f8010ff */
[----:B------:R-:W-:-:S05]  /*95a0*/  LEA.HI.X R15, R0, UR9, R13, 0x2, P0 ;  /* 0x00000009000f7c11 */ /* 0x000fca00080f140d */
[----:B------:R-:W2:Y:S01]  /*95b0*/  LDG.E R14, desc[UR36][R14.64] ;  /* 0x000000240e0e7981 */ /* 0x000ea2000c1e1900 */
[----:B------:R-:W-:Y:S02]  /*95c0*/  SHF.L.U32 R27, R29, 0x6, RZ ;  /* 0x000000061d1b7819 */ /* 0x000fe400000006ff */
[----:B------:R-:W-:Y:S01]  /*95d0*/  ISETP.NE.AND P0, PT, R44, RZ, PT ;  /* 0x000000ff2c00720c */ /* 0x000fe20003f05270 */
[----:B--2---:R-:W-:-:S04]  /*95e0*/  IMAD R0, R49, R14, RZ ;  /* 0x0000000e31007224 */ /* 0x004fc800078e02ff */
[----:B------:R-:W-:Y:S02]  /*95f0*/  IMAD R13, R0, 0x40, R27 ;  /* 0x00000040000d7824 */ /* 0x000fe400078e021b */
[----:B------:R1:W2:Y:S02]  /*9600*/  LDS R0, [R30] ;  /* 0x000000001e007984 */ /* 0x0002a40000000800 */
[----:B------:R-:W-:-:S05]  /*9610*/  IMAD.WIDE R12, R13, 0x4, R18 ;  /* 0x000000040d0c7825 */ /* 0x000fca00078e0212 */
[----:B------:R1:W5:Y:S01]  /*9620*/  LDG.E.128 R32, desc[UR36][R12.64] ;  /* 0x000000240c207981 */ /* 0x000362000c1e1d00 */
[----:B------:R-:W-:Y:S05]  /*9630*/  @P0 BRA `(.L_x_851) ;  /* 0x0000000000340947 */ /* 0x000fea0003800000 */
[----:B------:R-:W-:Y:S01]  /*9640*/  ISETP.NE.AND P1, PT, R16, RZ, PT ;  /* 0x000000ff1000720c */ /* 0x000fe20003f25270 */
[----:B-1----:R-:W1:-:S12]  /*9650*/  LDS.128 R12, [R21+UR5] ;  /* 0x00000005150c7984 */ /* 0x002e580008000c00 */
[----:B------:R-:W3:Y:S01]  /*9660*/  @P1 LDG.E.128 R36, desc[UR36][R24.64] ;  /* 0x0000002418241981 */ /* 0x000ee2000c1e1d00 */
[----:B-1---5:R-:W-:Y:S01]  /*9670*/  FADD.FTZ R32, R32, R12 ;  /* 0x0000000c20207221 */ /* 0x022fe20000010000 */
[----:B------:R-:W-:Y:S01]  /*9680*/  FADD.FTZ R33, R33, R13 ;  /* 0x0000000d21217221 */ /* 0x000fe20000010000 */
[----:B------:R-:W-:Y:S01]  /*9690*/  FADD.FTZ R34, R34, R14 ;  /* 0x0000000e22227221 */ /* 0x000fe20000010000 */
[----:B------:R-:W-:Y:S01]  /*96a0*/  FADD.FTZ R35, R35, R15 ;  /* 0x0000000f23237221 */ /* 0x000fe20000010000 */
[----:B------:R-:W-:-:S04]  /*96b0*/  IMAD.WIDE.U32 R12, R27, 0x4, R10 ;  /* 0x000000041b0c7825 */ /* 0x000fc800078e000a */
[----:B---3--:R-:W-:Y:S01]  /*96c0*/  @P1 FMUL.FTZ R32, R32, R36 ;  /* 0x0000002420201220 */ /* 0x008fe20000410000 */
[----:B------:R-:W-:Y:S01]  /*96d0*/  @P1 FMUL.FTZ R33, R33, R37 ;  /* 0x0000002521211220 */ /* 0x000fe20000410000 */
[----:B------:R-:W-:Y:S01]  /*96e0*/  @P1 FMUL.FTZ R34, R34, R38 ;  /* 0x0000002622221220 */ /* 0x000fe20000410000 */
[----:B------:R-:W-:-:S05]  /*96f0*/  @P1 FMUL.FTZ R35, R35, R39 ;  /* 0x0000002723231220 */ /* 0x000fca0000410000 */
[----:B------:R3:W-:Y:S02]  /*9700*/  STG.E.128 desc[UR36][R12.64], R32 ;  /* 0x000000200c007986 */ /* 0x0007e4000c101d24 */
.L_x_851:
[C---:B-123-5:R-:W-:Y:S01]  /*9710*/  FFMA.FTZ R12, R0.reuse, R32, RZ ;  /* 0x00000020000c7223 */ /* 0x06efe200000100ff */
[C---:B------:R-:W-:Y:S01]  /*9720*/  FFMA.FTZ R13, R0.reuse, R33, RZ ;  /* 0x00000021000d7223 */ /* 0x040fe200000100ff */
[C---:B------:R-:W-:Y:S01]  /*9730*/  FFMA.FTZ R14, R0.reuse, R34, RZ ;  /* 0x00000022000e7223 */ /* 0x040fe200000100ff */
[----:B------:R-:W-:Y:S01]  /*9740*/  FFMA.FTZ R15, R0, R35, RZ ;  /* 0x00000023000f7223 */ /* 0x000fe200000100ff */
[----:B------:R-:W-:-:S07]  /*9750*/  MOV R31, R23 ;  /* 0x00000017001f7202 */ /* 0x000fce0000000f00 */
.L_x_850:
[----:B------:R-:W-:Y:S05]  /*9760*/  BSYNC.RECONVERGENT B1 ;  /* 0x0000000000017941 */ /* 0x000fea0003800200 */
.L_x_849:
[----:B------:R-:W-:-:S13]  /*9770*/  ISETP.GE.U32.AND P0, PT, R22, 0x10, PT ;  /* 0x000000101600780c */ /* 0x000fda0003f06070 */
[----:B------:R-:W-:Y:S05]  /*9780*/  @!P0 BRA `(.L_x_848) ;  /* 0x0000000400108947 */ /* 0x000fea0003800000 */
[----:B------:R-:W-:Y:S01]  /*9790*/  SHF.L.U32 R0, R246, 0x2, RZ ;  /* 0x00000002f6007819 */ /* 0x000fe200000006ff */
[----:B------:R-:W-:Y:S01]  /*97a0*/  IMAD.U32 R23, RZ, RZ, UR4 ;  /* 0x00000004ff177e24 */ /* 0x000fe2000f8e00ff */
[----:B------:R-:W-:Y:S01]  /*97b0*/  ISETP.NE.AND P1, PT, R44, RZ, PT ;  /* 0x000000ff2c00720c */ /* 0x000fe20003f25270 */
[----:B------:R-:W-:Y:S01]  /*97c0*/  IMAD.SHL.U32 R32, R49, 0x40, RZ ;  /* 0x0000004031207824 */ /* 0x000fe200078e00ff */
[C---:B------:R-:W-:Y:S02]  /*97d0*/  LEA R0, R31.reuse, -R0, 0x2 ;  /* 0x800000001f007211 */ /* 0x040fe400078e10ff */
[----:B------:R-:W-:Y:S02]  /*97e0*/  SHF.L.U32 R33, R31, 0x6, RZ ;  /* 0x000000061f217819 */ /* 0x000fe400000006ff */
[----:B------:R-:W-:-:S07]  /*97f0*/  IADD3 R0, PT, PT, R0, 0x40, R23 ;  /* 0x0000004000007810 */ /* 0x000fce0007ffe017 */
.L_x_855:
[----:B------:R-:W-:Y:S02]  /*9800*/  IADD3 R22, P0, PT, R224, R31, RZ ;  /* 0x0000001fe0167210 */ /* 0x000fe40007f1e0ff */
[----:B------:R-:W-:Y:S02]  /*9810*/  ISETP.NE.AND P2, PT, R16, RZ, PT ;  /* 0x000000ff1000720c */ /* 0x000fe40003f45270 */
[----:B------:R-:W-:Y:S02]  /*9820*/  IADD3.X R23, PT, PT, RZ, R8, RZ, P0, !PT ;  /* 0x00000008ff177210 */ /* 0x000fe400007fe4ff */
[----:B------:R-:W-:-:S04]  /*9830*/  LEA R26, P0, R22, UR10, 0x2 ;  /* 0x0000000a161a7c11 */ /* 0x000fc8000f8010ff */
[----:B------:R-:W-:-:S05]  /*9840*/  LEA.HI.X R27, R22, UR11, R23, 0x2, P0 ;  /* 0x0000000b161b7c11 */ /* 0x000fca00080f1417 */
[----:B------:R-:W2:Y:S02]  /*9850*/  LDG.E R22, desc[UR36][R26.64] ;  /* 0x000000241a167981 */ /* 0x000ea4000c1e1900 */
[----:B--2---:R-:W-:-:S04]  /*9860*/  IMAD R23, R22, R32, R33 ;  /* 0x0000002016177224 */ /* 0x004fc800078e0221 */
[----:B------:R-:W-:-:S05]  /*9870*/  IMAD.WIDE R22, R23, 0x4, R18 ;  /* 0x0000000417167825 */ /* 0x000fca00078e0212 */
[----:B-----5:R1:W5:Y:S01]  /*9880*/  LDG.E.128 R36, desc[UR36][R22.64] ;  /* 0x0000002416247981 */ /* 0x020362000c1e1d00 */
[----:B------:R-:W-:Y:S04]  /*9890*/  BSSY.RECONVERGENT B1, `(.L_x_852) ;  /* 0x000000e000017945 */ /* 0x000fe80003800200 */
[----:B------:R-:W-:Y:S05]  /*98a0*/  @P1 BRA `(.L_x_853) ;  /* 0x0000000000301947 */ /* 0x000fea0003800000 */
[----:B------:R-:W2:Y:S01]  /*98b0*/  @P2 LDG.E.128 R44, desc[UR36][R24.64] ;  /* 0x00000024182c2981 */ /* 0x000ea2000c1e1d00 */
[----:B-1----:R-:W-:-:S03]  /*98c0*/  IMAD.WIDE.U32 R22, R33, 0x4, R10 ;  /* 0x0000000421167825 */ /* 0x002fc600078e000a */
[----:B------:R-:W1:Y:S02]  /*98d0*/  LDS.128 R40, [R21+UR5] ;  /* 0x0000000515287984 */ /* 0x000e640008000c00 */
[----:B-1---5:R-:W-:Y:S01]  /*98e0*/  FADD.FTZ R36, R36, R40 ;  /* 0x0000002824247221 */ /* 0x022fe20000010000 */
[----:B------:R-:W-:Y:S01]  /*98f0*/  FADD.FTZ R37, R37, R41 ;  /* 0x0000002925257221 */ /* 0x000fe20000010000 */
[----:B------:R-:W-:Y:S01]  /*9900*/  FADD.FTZ R38, R38, R42 ;  /* 0x0000002a26267221 */ /* 0x000fe20000010000 */
[----:B------:R-:W-:Y:S01]  /*9910*/  FADD.FTZ R39, R39, R43 ;  /* 0x0000002b27277221 */ /* 0x000fe20000010000 */
[----:B--2---:R-:W-:Y:S01]  /*9920*/  @P2 FMUL.FTZ R36, R36, R44 ;  /* 0x0000002c24242220 */ /* 0x004fe20000410000 */
[----:B------:R-:W-:Y:S01]  /*9930*/  @P2 FMUL.FTZ R37, R37, R45 ;  /* 0x0000002d25252220 */ /* 0x000fe20000410000 */
[----:B------:R-:W-:Y:S01]  /*9940*/  @P2 FMUL.FTZ R38, R38, R46 ;  /* 0x0000002e26262220 */ /* 0x000fe20000410000 */
[----:B------:R-:W-:-:S05]  /*9950*/  @P2 FMUL.FTZ R39, R39, R47 ;  /* 0x0000002f27272220 */ /* 0x000fca0000410000 */
[----:B------:R2:W-:Y:S02]  /*9960*/  STG.E.128 desc[UR36][R22.64], R36 ;  /* 0x0000002416007986 */ /* 0x0005e4000c101d24 */
.L_x_853:
[----:B------:R-:W-:Y:S05]  /*9970*/  BSYNC.RECONVERGENT B1 ;  /* 0x0000000000017941 */ /* 0x000fea0003800200 */
.L_x_852:
[----:B------:R-:W1:Y:S04]  /*9980*/  LDG.E R26, desc[UR36][R26.64+0x40] ;  /* 0x000040241a1a7981 */ /* 0x000e68000c1e1900 */
[----:B------:R-:W3:Y:S01]  /*9990*/  LDS R35, [R0+-0x40] ;  /* 0xffffc00000237984 */ /* 0x000ee20000000800 */
[----:B-12---:R-:W-:-:S05]  /*99a0*/  IMAD R22, R49, R26, RZ ;  /* 0x0000001a31167224 */ /* 0x006fca00078e02ff */
[----:B------:R-:W-:-:S05]  /*99b0*/  LEA R22, R22, R33, 0x6 ;  /* 0x0000002116167211 */ /* 0x000fca00078e30ff */
[----:B------:R-:W-:-:S04]  /*99c0*/  VIADD R23, R22, 0x400 ;  /* 0x0000040016177836 */ /* 0x000fc80000000000 */
[----:B------:R-:W-:-:S05]  /*99d0*/  IMAD.WIDE R22, R23, 0x4, R18 ;  /* 0x0000000417167825 */ /* 0x000fca00078e0212 */
[----:B------:R1:W5:Y:S01]  /*99e0*/  LDG.E.128 R40, desc[UR36][R22.64] ;  /* 0x0000002416287981 */ /* 0x000362000c1e1d00 */
[----:B------:R-:W-:Y:S01]  /*99f0*/  MOV R44, UR12 ;  /* 0x0000000c002c7c02 */ /* 0x000fe20008000f00 */
[C---:B---3-5:R-:W-:Y:S01]  /*9a00*/  FFMA.FTZ R36, R35.reuse, R36, R12 ;  /* 0x0000002423247223 */ /* 0x068fe2000001000c */
[C---:B------:R-:W-:Y:S01]  /*9a10*/  FFMA.FTZ R34, R35.reuse, R37, R13 ;  /* 0x0000002523227223 */ /* 0x040fe2000001000d */
[C---:B------:R-:W-:Y:S01]  /*9a20*/  FFMA.FTZ R27, R35.reuse, R38, R14 ;  /* 0x00000026231b7223 */ /* 0x040fe2000001000e */
[----:B------:R-:W-:Y:S01]  /*9a30*/  ISETP.NE.AND P1, PT, R44, RZ, PT ;  /* 0x000000ff2c00720c */ /* 0x000fe20003f25270 */
[----:B------:R-:W-:-:S12]  /*9a40*/  FFMA.FTZ R26, R35, R39, R15 ;  /* 0x00000027231a7223 */ /* 0x000fd8000001000f */
[----:B-1----:R-:W-:Y:S05]  /*9a50*/  @P1 BRA `(.L_x_854) ;  /* 0x0000000000341947 */ /* 0x002fea0003800000 */
[----:B------:R-:W2:Y:S01]  /*9a60*/  @P2 LDG.E.128 R12, desc[UR36][R24.64] ;  /* 0x00000024180c2981 */ /* 0x000ea2000c1e1d00 */
[----:B------:R-:W-:-:S03]  /*9a70*/  IADD3 R23, PT, PT, R33, 0x400, RZ ;  /* 0x0000040021177810 */ /* 0x000fc60007ffe0ff */
[----:B------:R-:W1:Y:S02]  /*9a80*/  LDS.128 R52, [R21+UR5] ;  /* 0x0000000515347984 */ /* 0x000e640008000c00 */
[----:B-1----:R-:W-:Y:S01]  /*9a90*/  FADD.FTZ R40, R52, R40 ;  /* 0x0000002834287221 */ /* 0x002fe20000010000 */
[----:B------:R-:W-:Y:S01]  /*9aa0*/  FADD.FTZ R41, R53, R41 ;  /* 0x0000002935297221 */ /* 0x000fe20000010000 */
[----:B------:R-:W-:Y:S01]  /*9ab0*/  FADD.FTZ R42, R54, R42 ;  /* 0x0000002a362a7221 */ /* 0x000fe20000010000 */
[----:B------:R-:W-:Y:S01]  /*9ac0*/  FADD.FTZ R43, R55, R43 ;  /* 0x0000002b372b7221 */ /* 0x000fe20000010000 */
[----:B--2---:R-:W-:Y:S01]  /*9ad0*/  @P2 FMUL.FTZ R40, R40, R12 ;  /* 0x0000000c28282220 */ /* 0x004fe20000410000 */
[----:B------:R-:W-:Y:S01]  /*9ae0*/  @P2 FMUL.FTZ R41, R41, R13 ;  /* 0x0000000d29292220 */ /* 0x000fe20000410000 */
[----:B------:R-:W-:Y:S01]  /*9af0*/  @P2 FMUL.FTZ R42, R42, R14 ;  /* 0x0000000e2a2a2220 */ /* 0x000fe20000410000 */
[----:B------:R-:W-:Y:S01]  /*9b00*/  @P2 FMUL.FTZ R43, R43, R15 ;  /* 0x0000000f2b2b2220 */ /* 0x000fe20000410000 */
[----:B------:R-:W-:-:S05]  /*9b10*/  IMAD.WIDE.U32 R12, R23, 0x4, R10 ;  /* 0x00000004170c7825 */ /* 0x000fca00078e000a */
[----:B------:R1:W-:Y:S02]  /*9b20*/  STG.E.128 desc[UR36][R12.64], R40 ;  /* 0x000000280c007986 */ /* 0x0003e4000c101d24 */
.L_x_854:
[----:B------:R2:W1:Y:S01]  /*9b30*/  LDS R15, [R0] ;  /* 0x00000000000f7984 */ /* 0x0004620000000800 */
[----:B------:R-:W-:Y:S01]  /*9b40*/  VIADD R31, R31, 0x20 ;  /* 0x000000201f1f7836 */ /* 0x000fe20000000000 */
[----:B------:R-:W-:-:S04]  /*9b50*/  IADD3 R33, PT, PT, R33, 0x800, RZ ;  /* 0x0000080021217810 */ /* 0x000fc80007ffe0ff */
[----:B------:R-:W-:Y:S02]  /*9b60*/  ISETP.GE.AND P0, PT, R31, R28, PT ;  /* 0x0000001c1f00720c */ /* 0x000fe40003f06270 */
[----:B--2---:R-:W-:Y:S01]  /*9b70*/  IADD3 R0, PT, PT, R0, 0x80, RZ ;  /* 0x0000008000007810 */ /* 0x004fe20007ffe0ff */
[C---:B-1----:R-:W-:Y:S01]  /*9b80*/  FFMA.FTZ R12, R15.reuse, R40, R36 ;  /* 0x000000280f0c7223 */ /* 0x042fe20000010024 */
[C---:B------:R-:W-:Y:S01]  /*9b90*/  FFMA.FTZ R13, R15.reuse, R41, R34 ;  /* 0x000000290f0d7223 */ /* 0x040fe20000010022 */
[C---:B------:R-:W-:Y:S01]  /*9ba0*/  FFMA.FTZ R14, R15.reuse, R42, R27 ;  /* 0x0000002a0f0e7223 */ /* 0x040fe2000001001b */
[----:B------:R-:W-:-:S07]  /*9bb0*/  FFMA.FTZ R15, R15, R43, R26 ;  /* 0x0000002b0f0f7223 */ /* 0x000fce000001001a */
[----:B------:R-:W-:Y:S05]  /*9bc0*/  @!P0 BRA `(.L_x_855) ;  /* 0xfffffffc000c8947 */ /* 0x000fea000383ffff */
.L_x_848:
[----:B------:R-:W-:Y:S05]  /*9bd0*/  BSYNC.RECONVERGENT B0 ;  /* 0x0000000000007941 */ /* 0x000fea0003800200 */
.L_x_847:
[----:B------:R-:W-:Y:S01]  /*9be0*/  ISETP.GE.AND P0, PT, R29, R244, PT ;  /* 0x000000f41d00720c */ /* 0x000fe20003f06270 */
[----:B------:R-:W1:Y:S01]  /*9bf0*/  LDCU UR8, c[0x0][0x40c] ;  /* 0x00008180ff0877ac */ /* 0x000e620008000800 */
[----:B------:R-:W-:Y:S01]  /*9c00*/  BSSY.RECONVERGENT B0, `(.L_x_856) ;  /* 0x00000cd000007945 */ /* 0x000fe20003800200 */
[----:B------:R-:W2:Y:S10]  /*9c10*/  LDCU.64 UR10, c[0x0][0x3c8] ;  /* 0x00007900ff0a77ac */ /* 0x000eb40008000a00 */
[----:B------:R-:W-:Y:S05]  /*9c20*/  @P0 BRA `(.L_x_857) ;  /* 0x0000000c00280947 */ /* 0x000fea0003800000 */
[----:B------:R-:W3:Y:S01]  /*9c30*/  LDCU UR6, c[0x0][0x3f8] ;  /* 0x00007f00ff0677ac */ /* 0x000ee20008000800 */
[----:B------:R-:W-:Y:S01]  /*9c40*/  VIADD R37, R29, 0x10 ;  /* 0x000000101d257836 */ /* 0x000fe20000000000 */
[----:B------:R-:W4:Y:S01]  /*9c50*/  LDC R26, c[0x0][0x3f4] ;  /* 0x0000fd00ff1a7b82 */ /* 0x000f220000000800 */
[----:B------:R-:W-:Y:S01]  /*9c60*/  LOP3.LUT R25, RZ, R246, RZ, 0x33, !PT ;  /* 0x000000f6ff197212 */ /* 0x000fe200078e33ff */
[----:B------:R-:W-:Y:S02]  /*9c70*/  BSSY.RECONVERGENT B1, `(.L_x_858) ;  /* 0x0000046000017945 */ /* 0x000fe40003800200 */
[----:B------:R-:W-:-:S04]  /*9c80*/  VIMNMX R0, PT, PT, R244, R37, !PT ;  /* 0x00000025f4007248 */ /* 0x000fc80007fe0100 */
[----:B------:R-:W0:Y:S01]  /*9c90*/  LDC.64 R22, c[0x0][0x458] ;  /* 0x00011600ff167b82 */ /* 0x000e220000000a00 */
[----:B------:R-:W-:-:S04]  /*9ca0*/  IADD3 R0, PT, PT, -R17, R0, R25 ;  /* 0x0000000011007210 */ /* 0x000fc80007ffe119 */
[----:B------:R-:W-:Y:S01]  /*9cb0*/  LOP3.LUT P0, RZ, R0, 0x10, RZ, 0xc0, !PT ;  /* 0x0000001000ff7812 */ /* 0x000fe2000780c0ff */
[----:B---3--:R-:W-:-:S05]  /*9cc0*/  IMAD R24, R245, UR6, R252 ;  /* 0x00000006f5187c24 */ /* 0x008fca000f8e02fc */
[----:B------:R-:W-:Y:S02]  /*9cd0*/  LEA R25, R24, R9, 0x6 ;  /* 0x0000000918197211 */ /* 0x000fe400078e30ff */
[----:B------:R-:W-:Y:S01]  /*9ce0*/  MOV R24, R29 ;  /* 0x0000001d00187202 */ /* 0x000fe20000000f00 */
[----:B----4-:R-:W-:Y:S02]  /*9cf0*/  IMAD R40, R26, UR6, RZ ;  /* 0x000000061a287c24 */ /* 0x010fe4000f8e02ff */
[----:B0-----:R-:W-:Y:S02]  /*9d00*/  IMAD.WIDE R22, R25, 0x4, R22 ;  /* 0x0000000419167825 */ /* 0x001fe400078e0216 */
[----:B------:R-:W-:Y:S05]  /*9d10*/  @P0 BRA `(.L_x_859) ;  /* 0x0000000000ec0947 */ /* 0x000fea0003800000 */
[----:B------:R-:W-:Y:S01]  /*9d20*/  ISETP.GE.AND P0, PT, R29, R26, PT ;  /* 0x0000001a1d00720c */ /* 0x000fe20003f06270 */
[----:B------:R-:W-:-:S12]  /*9d30*/  IMAD.MOV.U32 R24, RZ, RZ, R37 ;  /* 0x000000ffff187224 */ /* 0x000fd800078e0025 */
[----:B------:R-:W-:Y:S05]  /*9d40*/  @!P0 BRA `(.L_x_859) ;  /* 0x0000000000e08947 */ /* 0x000fea0003800000 */
[----:B------:R-:W-:Y:S01]  /*9d50*/  IABS R27, R26 ;  /* 0x0000001a001b7213 */ /* 0x000fe20000000000 */
[----:B------:R-:W0:Y:S01]  /*9d60*/  LDCU.64 UR6, c[0x0][0x3c8] ;  /* 0x00007900ff0677ac */ /* 0x000e220008000a00 */
[----:B------:R-:W-:Y:S02]  /*9d70*/  IABS R32, R29 ;  /* 0x0000001d00207213 */ /* 0x000fe40000000000 */
[----:B------:R-:W3:Y:S01]  /*9d80*/  I2F.RP R28, R27 ;  /* 0x0000001b001c7306 */ /* 0x000ee20000209400 */
[----:B------:R-:W-:Y:S02]  /*9d90*/  ISETP.GE.AND P1, PT, R29, RZ, PT ;  /* 0x000000ff1d00720c */ /* 0x000fe40003f26270 */
[----:B------:R-:W-:-:S05]  /*9da0*/  ISETP.NE.AND P2, PT, R26, RZ, PT ;  /* 0x000000ff1a00720c */ /* 0x000fca0003f45270 */
[----:B---3--:R-:W3:Y:S02]  /*9db0*/  MUFU.RCP R28, R28 ;  /* 0x0000001c001c7308 */ /* 0x008ee40000001000 */
[----:B---3--:R-:W-:-:S06]  /*9dc0*/  IADD3 R31, PT, PT, R28, 0xffffffe, RZ ;  /* 0x0ffffffe1c1f7810 */ /* 0x008fcc0007ffe0ff */
[----:B------:R3:W4:Y:S02]  /*9dd0*/  F2I.FTZ.U32.TRUNC.NTZ R25, R31 ;  /* 0x0000001f00197305 */ /* 0x000724000021f000 */
[----:B---3--:R3:W0:Y:S01]  /*9de0*/  LDS R31, [R30] ;  /* 0x000000001e1f7984 */ /* 0x0086220000000800 */
[----:B----4-:R-:W-:-:S05]  /*9df0*/  IADD3 R24, PT, PT, RZ, -R25, RZ ;  /* 0x80000019ff187210 */ /* 0x010fca0007ffe0ff */
        /* <DEDUP_REMOVED lines=15> */
[----:B0-----:R-:W-:-:S04]  /*9ef0*/  LEA R26, P0, R25, UR6, 0x2 ;  /* 0x00000006191a7c11 */ /* 0x001fc8000f8010ff */
[----:B------:R-:W-:-:S06]  /*9f00*/  LEA.HI.X R27, R25, UR7, R28, 0x2, P0 ;  /* 0x00000007191b7c11 */ /* 0x000fcc00080f141c */
[----:B------:R-:W4:Y:S01]  /*9f10*/  LDG.E R27, desc[UR36][R26.64] ;  /* 0x000000241a1b7981 */ /* 0x000f22000c1e1900 */
[----:B------:R-:W-:Y:S01]  /*9f20*/  ISETP.NE.AND P0, PT, R44, RZ, PT ;  /* 0x000000ff2c00720c */ /* 0x000fe20003f05270 */
[----:B----4-:R-:W-:-:S05]  /*9f30*/  IMAD R25, R40, R27, R24 ;  /* 0x0000001b28197224 */ /* 0x010fca00078e0218 */
[----:B------:R-:W-:-:S05]  /*9f40*/  SHF.L.U32 R25, R25, 0x6, RZ ;  /* 0x0000000619197819 */ /* 0x000fca00000006ff */
[----:B------:R-:W-:-:S05]  /*9f50*/  IMAD.WIDE R24, R25, 0x4, R18 ;  /* 0x0000000419187825 */ /* 0x000fca00078e0212 */
[----:B------:R3:W5:Y:S01]  /*9f60*/  LDG.E.128 R32, desc[UR36][R24.64] ;  /* 0x0000002418207981 */ /* 0x000762000c1e1d00 */
[----:B------:R-:W-:Y:S04]  /*9f70*/  BSSY.RECONVERGENT B2, `(.L_x_860) ;  /* 0x0000010000027945 */ /* 0x000fe80003800200 */
[----:B------:R-:W-:Y:S05]  /*9f80*/  @P0 BRA `(.L_x_861) ;  /* 0x0000000000380947 */ /* 0x000fea0003800000 */
[----:B------:R-:W-:Y:S01]  /*9f90*/  ISETP.NE.AND P3, PT, R16, RZ, PT ;  /* 0x000000ff1000720c */ /* 0x000fe20003f65270 */
[----:B------:R-:W0:-:S12]  /*9fa0*/  LDS.128 R44, [R21+UR5] ;  /* 0x00000005152c7984 */ /* 0x000e180008000c00 */
[----:B---3--:R-:W3:Y:S01]  /*9fb0*/  @P3 LDG.E.128 R24, desc[UR36][R22.64] ;  /* 0x0000002416183981 */ /* 0x008ee2000c1e1d00 */
[----:B------:R-:W-:Y:S01]  /*9fc0*/  SHF.L.U32 R29, R29, 0x6, RZ ;  /* 0x000000061d1d7819 */ /* 0x000fe200000006ff */
[----:B0----5:R-:W-:Y:S01]  /*9fd0*/  FADD.FTZ R32, R44, R32 ;  /* 0x000000202c207221 */ /* 0x021fe20000010000 */
[----:B------:R-:W-:Y:S01]  /*9fe0*/  FADD.FTZ R33, R45, R33 ;  /* 0x000000212d217221 */ /* 0x000fe20000010000 */
[----:B------:R-:W-:Y:S01]  /*9ff0*/  FADD.FTZ R34, R46, R34 ;  /* 0x000000222e227221 */ /* 0x000fe20000010000 */
[----:B------:R-:W-:Y:S01]  /*a000*/  FADD.FTZ R35, R47, R35 ;  /* 0x000000232f237221 */ /* 0x000fe20000010000 */
[----:B---3--:R-:W-:Y:S01]  /*a010*/  @P3 FMUL.FTZ R32, R32, R24 ;  /* 0x0000001820203220 */ /* 0x008fe20000410000 */
[----:B------:R-:W-:Y:S01]  /*a020*/  @P3 FMUL.FTZ R33, R33, R25 ;  /* 0x0000001921213220 */ /* 0x000fe20000410000 */
[----:B------:R-:W-:Y:S01]  /*a030*/  @P3 FMUL.FTZ R34, R34, R26 ;  /* 0x0000001a22223220 */ /* 0x000fe20000410000 */
[----:B------:R-:W-:Y:S01]  /*a040*/  @P3 FMUL.FTZ R35, R35, R27 ;  /* 0x0000001b23233220 */ /* 0x000fe20000410000 */
[----:B------:R-:W-:-:S05]  /*a050*/  IMAD.WIDE.U32 R24, R29, 0x4, R10 ;  /* 0x000000041d187825 */ /* 0x000fca00078e000a */
[----:B------:R0:W-:Y:S02]  /*a060*/  STG.E.128 desc[UR36][R24.64], R32 ;  /* 0x0000002018007986 */ /* 0x0001e4000c101d24 */
.L_x_861:
[----:B-12---:R-:W-:Y:S05]  /*a070*/  BSYNC.RECONVERGENT B2 ;  /* 0x0000000000027941 */ /* 0x006fea0003800200 */
.L_x_860:
[C---:B-----5:R-:W-:Y:S01]  /*a080*/  FFMA.FTZ R12, R31.reuse, R32, R12 ;  /* 0x000000201f0c7223 */ /* 0x060fe2000001000c */
[C---:B------:R-:W-:Y:S01]  /*a090*/  FFMA.FTZ R13, R31.reuse, R33, R13 ;  /* 0x000000211f0d7223 */ /* 0x040fe2000001000d */
[C---:B------:R-:W-:Y:S01]  /*a0a0*/  FFMA.FTZ R14, R31.reuse, R34, R14 ;  /* 0x000000221f0e7223 */ /* 0x040fe2000001000e */
[----:B------:R-:W-:Y:S01]  /*a0b0*/  FFMA.FTZ R15, R31, R35, R15 ;  /* 0x000000231f0f7223 */ /* 0x000fe2000001000f */
[----:B0--3--:R-:W-:-:S07]  /*a0c0*/  IMAD.MOV.U32 R24, RZ, RZ, R37 ;  /* 0x000000ffff187224 */ /* 0x009fce00078e0025 */
.L_x_859:
[----:B-12---:R-:W-:Y:S05]  /*a0d0*/  BSYNC.RECONVERGENT B1 ;  /* 0x0000000000017941 */ /* 0x006fea0003800200 */
.L_x_858:
[----:B------:R-:W-:-:S13]  /*a0e0*/  ISETP.GE.U32.AND P0, PT, R0, 0x10, PT ;  /* 0x000000100000780c */ /* 0x000fda0003f06070 */
[----:B------:R-:W-:Y:S05]  /*a0f0*/  @!P0 BRA `(.L_x_857) ;  /* 0x0000000400f48947 */ /* 0x000fea0003800000 */
[----:B------:R-:W-:Y:S02]  /*a100*/  SHF.L.U32 R25, R246, 0x2, RZ ;  /* 0x00000002f6197819 */ /* 0x000fe400000006ff */
[----:B------:R-:W-:Y:S02]  /*a110*/  MOV R27, UR4 ;  /* 0x00000004001b7c02 */ /* 0x000fe40008000f00 */
[C---:B------:R-:W-:Y:S01]  /*a120*/  IADD3 R28, PT, PT, R24.reuse, 0x10, RZ ;  /* 0x00000010181c7810 */ /* 0x040fe20007ffe0ff */
[C---:B------:R-:W-:Y:S01]  /*a130*/  IMAD R0, R24.reuse, 0x4, -R25 ;  /* 0x0000000418007824 */ /* 0x040fe200078e0a19 */
[----:B------:R-:W-:-:S04]  /*a140*/  SHF.L.U32 R29, R24, 0x6, RZ ;  /* 0x00000006181d7819 */ /* 0x000fc800000006ff */
[----:B------:R-:W-:-:S07]  /*a150*/  IADD3 R0, PT, PT, R0, 0x40, R27 ;  /* 0x0000004000007810 */ /* 0x000fce0007ffe01b */
.L_x_868:
        /* <DEDUP_REMOVED lines=13> */
[----:B0-----:R0:W2:Y:S01]  /*a230*/  LDS R31, [R0+-0x40] ;  /* 0xffffc000001f7984 */ /* 0x0010a20000000800 */
        /* <DEDUP_REMOVED lines=17> */
[----:B------:R-:W-:-:S06]  /*a350*/  LEA.HI.X R27, R25, UR11, R30, 0x2, P0 ;  /* 0x0000000b191b7c11 */ /* 0x000fcc00080f141e */
[----:B------:R-:W3:Y:S02]  /*a360*/  LDG.E R27, desc[UR36][R26.64] ;  /* 0x000000241a1b7981 */ /* 0x000ee4000c1e1900 */
[----:B---3--:R-:W-:-:S05]  /*a370*/  IMAD R25, R40, R27, R24 ;  /* 0x0000001b28197224 */ /* 0x008fca00078e0218 */
[----:B------:R-:W-:-:S05]  /*a380*/  SHF.L.U32 R25, R25, 0x6, RZ ;  /* 0x0000000619197819 */ /* 0x000fca00000006ff */
[----:B------:R-:W-:-:S05]  /*a390*/  IMAD.WIDE R24, R25, 0x4, R18 ;  /* 0x0000000419187825 */ /* 0x000fca00078e0212 */
[----:B------:R0:W5:Y:S01]  /*a3a0*/  LDG.E.128 R32, desc[UR36][R24.64] ;  /* 0x0000002418207981 */ /* 0x000162000c1e1d00 */
[----:B------:R-:W-:-:S09]  /*a3b0*/  UISETP.NE.AND UP0, UPT, UR8, URZ, UPT ;  /* 0x000000ff0800728c */ /* 0x000fd2000bf05270 */
[----:B0-2---:R-:W-:Y:S05]  /*a3c0*/  BRA.U UP0, `(.L_x_864) ;  /* 0x0000000100347547 */ /* 0x005fea000b800000 */
[----:B------:R-:W-:Y:S01]  /*a3d0*/  ISETP.NE.AND P3, PT, R16, RZ, PT ;  /* 0x000000ff1000720c */ /* 0x000fe20003f65270 */
[----:B------:R-:W0:-:S12]  /*a3e0*/  LDS.128 R24, [R21+UR5] ;  /* 0x0000000515187984 */ /* 0x000e180008000c00 */
[----:B------:R-:W2:Y:S01]  /*a3f0*/  @P3 LDG.E.128 R36, desc[UR36][R22.64] ;  /* 0x0000002416243981 */ /* 0x000ea2000c1e1d00 */
[----:B0----5:R-:W-:Y:S01]  /*a400*/  FADD.FTZ R32, R32, R24 ;  /* 0x0000001820207221 */ /* 0x021fe20000010000 */
[----:B------:R-:W-:Y:S01]  /*a410*/  FADD.FTZ R33, R33, R25 ;  /* 0x0000001921217221 */ /* 0x000fe20000010000 */
[----:B------:R-:W-:Y:S01]  /*a420*/  FADD.FTZ R34, R34, R26 ;  /* 0x0000001a22227221 */ /* 0x000fe20000010000 */
[----:B------:R-:W-:Y:S01]  /*a430*/  FADD.FTZ R35, R35, R27 ;  /* 0x0000001b23237221 */ /* 0x000fe20000010000 */
[----:B------:R-:W-:-:S04]  /*a440*/  IMAD.WIDE.U32 R24, R29, 0x4, R10 ;  /* 0x000000041d187825 */ /* 0x000fc800078e000a */
[----:B--2---:R-:W-:Y:S01]  /*a450*/  @P3 FMUL.FTZ R32, R32, R36 ;  /* 0x0000002420203220 */ /* 0x004fe20000410000 */
[----:B------:R-:W-:Y:S01]  /*a460*/  @P3 FMUL.FTZ R33, R33, R37 ;  /* 0x0000002521213220 */ /* 0x000fe20000410000 */
[----:B------:R-:W-:Y:S01]  /*a470*/  @P3 FMUL.FTZ R34, R34, R38 ;  /* 0x0000002622223220 */ /* 0x000fe20000410000 */
[----:B------:R-:W-:-:S05]  /*a480*/  @P3 FMUL.FTZ R35, R35, R39 ;  /* 0x0000002723233220 */ /* 0x000fca0000410000 */
[----:B------:R0:W-:Y:S02]  /*a490*/  STG.E.128 desc[UR36][R24.64], R32 ;  /* 0x0000002018007986 */ /* 0x0001e4000c101d24 */
.L_x_864:
[C---:B-----5:R-:W-:Y:S01]  /*a4a0*/  FFMA.FTZ R12, R31.reuse, R32, R12 ;  /* 0x000000201f0c7223 */ /* 0x060fe2000001000c */
[C---:B------:R-:W-:Y:S01]  /*a4b0*/  FFMA.FTZ R13, R31.reuse, R33, R13 ;  /* 0x000000211f0d7223 */ /* 0x040fe2000001000d */
[C---:B------:R-:W-:Y:S01]  /*a4c0*/  FFMA.FTZ R14, R31.reuse, R34, R14 ;  /* 0x000000221f0e7223 */ /* 0x040fe2000001000e */
[----:B------:R-:W-:-:S07]  /*a4d0*/  FFMA.FTZ R15, R31, R35, R15 ;  /* 0x000000231f0f7223 */ /* 0x000fce000001000f */
.L_x_863:
[----:B------:R-:W-:Y:S05]  /*a4e0*/  BSYNC.RECONVERGENT B1 ;  /* 0x0000000000017941 */ /* 0x000fea0003800200 */
.L_x_862:
[----:B------:R-:W-:Y:S01]  /*a4f0*/  ISETP.GE.AND P0, PT, R28, R41, PT ;  /* 0x000000291c00720c */ /* 0x000fe20003f06270 */
[----:B------:R-:W-:-:S12]  /*a500*/  BSSY.RECONVERGENT B1, `(.L_x_865) ;  /* 0x0000036000017945 */ /* 0x000fd80003800200 */
[----:B------:R-:W-:Y:S05]  /*a510*/  @!P0 BRA `(.L_x_866) ;  /* 0x0000000000d08947 */ /* 0x000fea0003800000 */
[----:B------:R-:W-:Y:S01]  /*a520*/  IABS R27, R41 ;  /* 0x00000029001b7213 */ /* 0x000fe20000000000 */
[----:B------:R1:W2:Y:S01]  /*a530*/  LDS R37, [R0] ;  /* 0x0000000000257984 */ /* 0x0002a20000000800 */
[----:B0-----:R-:W-:Y:S02]  /*a540*/  IABS R32, R28 ;  /* 0x0000001c00207213 */ /* 0x001fe40000000000 */
        /* <DEDUP_REMOVED lines=20> */
[----:B------:R-:W-:-:S04]  /*a690*/  IADD3 R25, P0, PT, R224, R24, RZ ;  /* 0x00000018e0197210 */ /* 0x000fc80007f1e0ff */
[----:B------:R-:W-:Y:S02]  /*a6a0*/  IADD3.X R30, PT, PT, RZ, R8, RZ, P0, !PT ;  /* 0x00000008ff1e7210 */ /* 0x000fe400007fe4ff */
        /* <DEDUP_REMOVED lines=8> */
[----:B-12---:R-:W-:Y:S05]  /*a730*/  BRA.U UP0, `(.L_x_867) ;  /* 0x0000000100387547 */ /* 0x006fea000b800000 */
[----:B------:R-:W-:Y:S01]  /*a740*/  ISETP.NE.AND P3, PT, R16, RZ, PT ;  /* 0x000000ff1000720c */ /* 0x000fe20003f65270 */
[----:B------:R-:W0:-:S12]  /*a750*/  LDS.128 R44, [R21+UR5] ;  /* 0x00000005152c7984 */ /* 0x000e180008000c00 */
[----:B------:R-:W2:Y:S01]  /*a760*/  @P3 LDG.E.128 R24, desc[UR36][R22.64] ;  /* 0x0000002416183981 */ /* 0x000ea2000c1e1d00 */
[----:B------:R-:W-:Y:S02]  /*a770*/  VIADD R31, R29, 0x400 ;  /* 0x000004001d1f7836 */ /* 0x000fe40000000000 */
[----:B0----5:R-:W-:Y:S01]  /*a780*/  FADD.FTZ R32, R44, R32 ;  /* 0x000000202c207221 */ /* 0x021fe20000010000 */
        /* <DEDUP_REMOVED lines=9> */
.L_x_867:
[C---:B-----5:R-:W-:Y:S01]  /*a820*/  FFMA.FTZ R12, R37.reuse, R32, R12 ;  /* 0x00000020250c7223 */ /* 0x060fe2000001000c */
[C---:B------:R-:W-:Y:S01]  /*a830*/  FFMA.FTZ R13, R37.reuse, R33, R13 ;  /* 0x00000021250d7223 */ /* 0x040fe2000001000d */
[C---:B------:R-:W-:Y:S01]  /*a840*/  FFMA.FTZ R14, R37.reuse, R34, R14 ;  /* 0x00000022250e7223 */ /* 0x040fe2000001000e */
[----:B------:R-:W-:-:S07]  /*a850*/  FFMA.FTZ R15, R37, R35, R15 ;  /* 0x00000023250f7223 */ /* 0x000fce000001000f */
.L_x_866:
[----:B------:R-:W-:Y:S05]  /*a860*/  BSYNC.RECONVERGENT B1 ;  /* 0x0000000000017941 */ /* 0x000fea0003800200 */
.L_x_865:
[C---:B0-----:R-:W-:Y:S01]  /*a870*/  IADD3 R25, PT, PT, R28.reuse, 0x10, RZ ;  /* 0x000000101c197810 */ /* 0x041fe20007ffe0ff */
[----:B------:R-:W-:Y:S01]  /*a880*/  VIADD R29, R29, 0x800 ;  /* 0x000008001d1d7836 */ /* 0x000fe20000000000 */
[----:B------:R-:W-:Y:S02]  /*a890*/  IADD3 R28, PT, PT, R28, 0x20, RZ ;  /* 0x000000201c1c7810 */ /* 0x000fe40007ffe0ff */
[----:B------:R-:W-:Y:S02]  /*a8a0*/  ISETP.GE.AND P0, PT, R25, R244, PT ;  /* 0x000000f41900720c */ /* 0x000fe40003f06270 */
[----:B------:R-:W-:-:S11]  /*a8b0*/  IADD3 R0, PT, PT, R0, 0x80, RZ ;  /* 0x0000008000007810 */ /* 0x000fd60007ffe0ff */
[----:B------:R-:W-:Y:S05]  /*a8c0*/  @!P0 BRA `(.L_x_868) ;  /* 0xfffffff800248947 */ /* 0x000fea000383ffff */
.L_x_857:
[----:B-12---:R-:W-:Y:S05]  /*a8d0*/  BSYNC.RECONVERGENT B0 ;  /* 0x0000000000007941 */ /* 0x006fea0003800200 */
.L_x_856:
[----:B------:R-:W-:Y:S01]  /*a8e0*/  ISETP.NE.AND P0, PT, R17, R20, PT ;  /* 0x000000141100720c */ /* 0x000fe20003f05270 */
[----:B------:R-:W-:-:S12]  /*a8f0*/  BSSY.RECONVERGENT B0, `(.L_x_869) ;  /* 0x0000029000007945 */ /* 0x000fd80003800200 */
[----:B------:R-:W-:Y:S05]  /*a900*/  @P0 BRA `(.L_x_870) ;  /* 0x00000000009c0947 */ /* 0x000fea0003800000 */
[----:B------:R-:W-:Y:S01]  /*a910*/  SHF.L.U32 R19, R244, 0x6, RZ ;  /* 0x00000006f4137819 */ /* 0x000fe200000006ff */
[----:B------:R-:W1:Y:S01]  /*a920*/  S2R R27, SR_CgaCtaId ;  /* 0x00000000001b7919 */ /* 0x000e620000008800 */
[----:B------:R-:W2:Y:S03]  /*a930*/  LDCU UR5, c[0x0][0x3f4] ;  /* 0x00007e80ff0577ac */ /* 0x000ea60008000800 */
[----:B------:R-:W-:-:S05]  /*a940*/  IMAD.WIDE R18, R19, 0x4, R10 ;  /* 0x0000000413127825 */ /* 0x000fca00078e020a */
[----:B0-----:R0:W5:Y:S01]  /*a950*/  LDG.E.128 R20, desc[UR36][R18.64] ;  /* 0x0000002412147981 */ /* 0x001162000c1e1d00 */
[----:B------:R-:W-:-:S05]  /*a960*/  MOV R0, 0x400 ;  /* 0x0000040000007802 */ /* 0x000fca0000000f00 */
[----:B------:R-:W-:Y:S01]  /*a970*/  VIADD R0, R0, 0x240 ;  /* 0x0000024000007836 */ /* 0x000fe20000000000 */
[C---:B--2---:R-:W-:Y:S01]  /*a980*/  VIADDMNMX R25, R2.reuse, -UR5, RZ, !PT ;  /* 0x8000000502197c46 */ /* 0x044fe2000f8001ff */
[----:B------:R-:W2:Y:S03]  /*a990*/  LDCU UR5, c[0x0][0x40c] ;  /* 0x00008180ff0577ac */ /* 0x000ea60008000800 */
[----:B------:R-:W-:Y:S02]  /*a9a0*/  IADD3 R25, PT, PT, R2, -R25, RZ ;  /* 0x8000001902197210 */ /* 0x000fe40007ffe0ff */
[----:B-1----:R-:W-:-:S04]  /*a9b0*/  LEA R0, R27, R0, 0x18 ;  /* 0x000000001b007211 */ /* 0x002fc800078ec0ff */
[----:B------:R-:W-:Y:S01]  /*a9c0*/  LEA R0, R25, R0, 0x2 ;  /* 0x0000000019007211 */ /* 0x000fe200078e10ff */
[----:B--2---:R-:W-:-:S04]  /*a9d0*/  UISETP.NE.AND UP0, UPT, UR5, URZ, UPT ;  /* 0x000000ff0500728c */ /* 0x004fc8000bf05270 */
[----:B------:R0:W1:Y:S05]  /*a9e0*/  LDS R29, [R0+-0x4] ;  /* 0xfffffc00001d7984 */ /* 0x00006a0000000800 */
[----:B------:R-:W-:Y:S05]  /*a9f0*/  BRA.U UP0, `(.L_x_871) ;  /* 0x0000000100507547 */ /* 0x000fea000b800000 */
[----:B------:R-:W2:Y:S02]  /*aa00*/  LDCU.64 UR6, c[0x0][0x460] ;  /* 0x00008c00ff0677ac */ /* 0x000ea40008000a00 */
[----:B--2---:R-:W-:-:S04]  /*aa10*/  ISETP.NE.U32.AND P0, PT, RZ, UR6, PT ;  /* 0x00000006ff007c0c */ /* 0x004fc8000bf05070 */
[----:B------:R-:W-:-:S13]  /*aa20*/  ISETP.NE.AND.EX P0, PT, RZ, UR7, PT, P0 ;  /* 0x00000007ff007c0c */ /* 0x000fda000bf05300 */
[----:B0-----:R-:W0:Y:S08]  /*aa30*/  @P0 LDC R0, c[0x0][0x3f8] ;  /* 0x0000fe00ff000b82 */ /* 0x001e300000000800 */
[----:B------:R-:W2:Y:S01]  /*aa40*/  @P0 LDC.64 R18, c[0x0][0x458] ;  /* 0x00011600ff120b82 */ /* 0x000ea20000000a00 */
[----:B0-----:R-:W-:-:S04]  /*aa50*/  @P0 IMAD R0, R245, R0, R252 ;  /* 0x00000000f5000224 */ /* 0x001fc800078e02fc */
[----:B------:R-:W-:-:S04]  /*aa60*/  @P0 IMAD R25, R0, 0x40, R9 ;  /* 0x0000004000190824 */ /* 0x000fc800078e0209 */
[----:B--2---:R-:W-:-:S05]  /*aa70*/  @P0 IMAD.WIDE R18, R25, 0x4, R18 ;  /* 0x0000000419120825 */ /* 0x004fca00078e0212 */
[----:B------:R-:W2:Y:S01]  /*aa80*/  @P0 LDG.E.128 R24, desc[UR36][R18.64] ;  /* 0x0000002412180981 */ /* 0x000ea2000c1e1d00 */
[----:B------:R-:W-:Y:S01]  /*aa90*/  SHF.L.U32 R247, R247, 0x6, RZ ;  /* 0x00000006f7f77819 */ /* 0x000fe200000006ff */
[----:B-----5:R-:W-:Y:S01]  /*aaa0*/  FADD.FTZ R20, R20, R4 ;  /* 0x0000000414147221 */ /* 0x020fe20000010000 */
[----:B------:R-:W-:Y:S01]  /*aab0*/  FADD.FTZ R21, R21, R5 ;  /* 0x0000000515157221 */ /* 0x000fe20000010000 */
[----:B------:R-:W-:Y:S01]  /*aac0*/  FADD.FTZ R22, R22, R6 ;  /* 0x0000000616167221 */ /* 0x000fe20000010000 */
[----:B------:R-:W-:Y:S01]  /*aad0*/  FADD.FTZ R23, R23, R7 ;  /* 0x0000000717177221 */ /* 0x000fe20000010000 */
[----:B------:R-:W-:-:S04]  /*aae0*/  IMAD.WIDE R10, R247, 0x4, R10 ;  /* 0x00000004f70a7825 */ /* 0x000fc800078e020a */
[----:B--2---:R-:W-:Y:S01]  /*aaf0*/  @P0 FMUL.FTZ R20, R20, R24 ;  /* 0x0000001814140220 */ /* 0x004fe20000410000 */
[----:B------:R-:W-:Y:S01]  /*ab00*/  @P0 FMUL.FTZ R21, R21, R25 ;  /* 0x0000001915150220 */ /* 0x000fe20000410000 */
[----:B------:R-:W-:Y:S01]  /*ab10*/  @P0 FMUL.FTZ R22, R22, R26 ;  /* 0x0000001a16160220 */ /* 0x000fe20000410000 */
[----:B------:R-:W-:-:S05]  /*ab20*/  @P0 FMUL.FTZ R23, R23, R27 ;  /* 0x0000001b17170220 */ /* 0x000fca0000410000 */
[----:B------:R2:W-:Y:S02]  /*ab30*/  STG.E.128 desc[UR36][R10.64], R20 ;  /* 0x000000140a007986 */ /* 0x0005e4000c101d24 */
.L_x_871:
[C---:B-1---5:R-:W-:Y:S01]  /*ab40*/  FFMA.FTZ R12, R29.reuse, R20, R12 ;  /* 0x000000141d0c7223 */ /* 0x062fe2000001000c */
[C---:B------:R-:W-:Y:S01]  /*ab50*/  FFMA.FTZ R13, R29.reuse, R21, R13 ;  /* 0x000000151d0d7223 */ /* 0x040fe2000001000d */
[C---:B------:R-:W-:Y:S01]  /*ab60*/  FFMA.FTZ R14, R29.reuse, R22, R14 ;  /* 0x000000161d0e7223 */ /* 0x040fe2000001000e */
[----:B------:R-:W-:-:S07]  /*ab70*/  FFMA.FTZ R15, R29, R23, R15 ;  /* 0x000000171d0f7223 */ /* 0x000fce000001000f */
.L_x_870:
[----:B------:R-:W-:Y:S05]  /*ab80*/  BSYNC.RECONVERGENT B0 ;  /* 0x0000000000007941 */ /* 0x000fea0003800200 */
.L_x_869:
[----:B------:R-:W-:Y:S01]  /*ab90*/  BAR.SYNC.DEFER_BLOCKING 0x0 ;  /* 0x0000000000007b1d */ /* 0x000fe20000010000 */
[C---:B0-----:R-:W-:Y:S02]  /*aba0*/  LOP3.LUT R0, R3.reuse, 0x380, RZ, 0xc0, !PT ;  /* 0x0000038003007812 */ /* 0x041fe400078ec0ff */
[----:B------:R-:W-:Y:S02]  /*abb0*/  ISETP.GT.U32.AND P1, PT, R3, 0x7f, PT ;  /* 0x0000007f0300780c */ /* 0x000fe40003f24070 */
[----:B------:R-:W-:Y:S02]  /*abc0*/  ISETP.NE.AND P0, PT, R0, 0x80, PT ;  /* 0x000000800000780c */ /* 0x000fe40003f05270 */
[----:B------:R-:W-:Y:S02]  /*abd0*/  SHF.L.U32 R0, R9, 0x2, RZ ;  /* 0x0000000209007819 */ /* 0x000fe400000006ff */
[C---:B------:R-:W-:Y:S02]  /*abe0*/  LOP3.LUT R2, R3.reuse, 0x3c0, RZ, 0xc0, !PT ;  /* 0x000003c003027812 */ /* 0x040fe400078ec0ff */
[----:B------:R-:W-:Y:S01]  /*abf0*/  ISETP.GT.U32.AND P2, PT, R3, 0x3f, PT ;  /* 0x0000003f0300780c */ /* 0x000fe20003f44070 */
[----:B------:R-:W-:Y:S01]  /*ac00*/  IMAD R17, R17, 0x100, R0 ;  /* 0x0000010011117824 */ /* 0x000fe200078e0200 */
[----:B------:R-:W-:-:S05]  /*ac10*/  ISETP.GT.U32.AND P3, PT, R3, 0x1f, PT ;  /* 0x0000001f0300780c */ /* 0x000fca0003f64070 */
[----:B------:R-:W-:Y:S01]  /*ac20*/  @!P0 STS.128 [R17+UR4+-0x800], R12 ;  /* 0xfff8000c11008988 */ /* 0x000fe20008000c04 */
[----:B------:R-:W-:Y:S01]  /*ac30*/  BAR.SYNC.DEFER_BLOCKING 0x0 ;  /* 0x0000000000007b1d */ /* 0x000fe20000010000 */
[----:B------:R-:W-:Y:S02]  /*ac40*/  ISETP.NE.AND P0, PT, R2, 0x40, PT ;  /* 0x000000400200780c */ /* 0x000fe40003f05270 */
[----:B------:R-:W-:-:S03]  /*ac50*/  LOP3.LUT R2, R3, 0x3e0, RZ, 0xc0, !PT ;  /* 0x000003e003027812 */ /* 0x000fc600078ec0ff */
[----:B------:R-:W0:Y:S02]  /*ac60*/  @!P1 LDS.128 R4, [R17+UR4] ;  /* 0x0000000411049984 */ /* 0x000e240008000c00 */
[----:B0-----:R-:W-:Y:S01]  /*ac70*/  @!P1 FADD.FTZ R12, R12, R4 ;  /* 0x000000040c0c9221 */ /* 0x001fe20000010000 */
[----:B------:R-:W-:Y:S01]  /*ac80*/  @!P1 FADD.FTZ R13, R13, R5 ;  /* 0x000000050d0d9221 */ /* 0x000fe20000010000 */
[----:B------:R-:W-:Y:S01]  /*ac90*/  @!P1 FADD.FTZ R14, R14, R6 ;  /* 0x000000060e0e9221 */ /* 0x000fe20000010000 */
[----:B------:R-:W-:Y:S01]  /*aca0*/  @!P1 FADD.FTZ R15, R15, R7 ;  /* 0x000000070f0f9221 */ /* 0x000fe20000010000 */
[----:B------:R-:W-:Y:S01]  /*acb0*/  BAR.SYNC.DEFER_BLOCKING 0x0 ;  /* 0x0000000000007b1d */ /* 0x000fe20000010000 */
[----:B------:R-:W-:-:S05]  /*acc0*/  ISETP.GT.U32.AND P1, PT, R3, 0xf, PT ;  /* 0x0000000f0300780c */ /* 0x000fca0003f24070 */
[----:B------:R-:W-:Y:S02]  /*acd0*/  @!P0 STS.128 [R17+UR4+-0x400], R12 ;  /* 0xfffc000c11008988 */ /* 0x000fe40008000c04 */
        /* <DEDUP_REMOVED lines=8> */
[----:B------:R-:W-:Y:S06]  /*ad60*/  BAR.SYNC.DEFER_BLOCKING 0x0 ;  /* 0x0000000000007b1d */ /* 0x000fec0000010000 */
[----:B------:R-:W-:Y:S02]  /*ad70*/  @!P0 STS.128 [R17+UR4+-0x200], R12 ;  /* 0xfffe000c11008988 */ /* 0x000fe40008000c04 */
[----:B------:R-:W-:Y:S01]  /*ad80*/  BAR.SYNC.DEFER_BLOCKING 0x0 ;  /* 0x0000000000007b1d */ /* 0x000fe20000010000 */
[----:B------:R-:W-:-:S05]  /*ad90*/  ISETP.NE.AND P0, PT, R2, 0x10, PT ;  /* 0x000000100200780c */ /* 0x000fca0003f05270 */
[----:B------:R-:W0:Y:S02]  /*ada0*/  @!P3 LDS.128 R4, [R17+UR4] ;  /* 0x000000041104b984 */ /* 0x000e240008000c00 */
[----:B------:R-:W-:Y:S01]  /*adb0*/  BAR.SYNC.DEFER_BLOCKING 0x0 ;  /* 0x0000000000007b1d */ /* 0x000fe20000010000 */
[----:B0-----:R-:W-:Y:S01]  /*adc0*/  @!P3 FADD.FTZ R12, R12, R4 ;  /* 0x000000040c0cb221 */ /* 0x001fe20000010000 */
[----:B------:R-:W-:Y:S01]  /*add0*/  @!P3 FADD.FTZ R13, R13, R5 ;  /* 0x000000050d0db221 */ /* 0x000fe20000010000 */
[----:B------:R-:W-:Y:S01]  /*ade0*/  @!P3 FADD.FTZ R14, R14, R6 ;  /* 0x000000060e0eb221 */ /* 0x000fe20000010000 */
[----:B------:R-:W-:-:S05]  /*adf0*/  @!P3 FADD.FTZ R15, R15, R7 ;  /* 0x000000070f0fb221 */ /* 0x000fca0000010000 */
[----:B------:R0:W-:Y:S01]  /*ae00*/  @!P0 STS.128 [R0+UR4], R12 ;  /* 0x0000000c00008988 */ /* 0x0001e20008000c04 */
[----:B------:R-:W-:Y:S06]  /*ae10*/  BAR.SYNC.DEFER_BLOCKING 0x0 ;  /* 0x0000000000007b1d */ /* 0x000fec0000010000 */
[----:B------:R-:W1:Y:S02]  /*ae20*/  @!P1 LDS.128 R16, [R17+UR4] ;  /* 0x0000000411109984 */ /* 0x000e640008000c00 */
[----:B------:R-:W-:Y:S06]  /*ae30*/  BAR.SYNC.DEFER_BLOCKING 0x0 ;  /* 0x0000000000007b1d */ /* 0x000fec0000010000 */
[----:B------:R-:W-:Y:S05]  /*ae40*/  @P1 EXIT ;  /* 0x000000000000194d */ /* 0x000fea0003800000 */
[----:B------:R-:W3:Y:S01]  /*ae50*/  LDCU UR4, c[0x0][0x478] ;  /* 0x00008f00ff0477ac */ /* 0x000ee20008000800 */
[----:B01----:R-:W-:Y:S01]  /*ae60*/  @!P1 FADD.FTZ R12, R12, R16 ;  /* 0x000000100c0c9221 */ /* 0x003fe20000010000 */
[----:B------:R-:W-:Y:S01]  /*ae70*/  @!P1 FADD.FTZ R13, R13, R17 ;  /* 0x000000110d0d9221 */ /* 0x000fe20000010000 */
[----:B------:R-:W-:Y:S01]  /*ae80*/  @!P1 FADD.FTZ R14, R14, R18 ;  /* 0x000000120e0e9221 */ /* 0x000fe20000010000 */
[----:B------:R-:W-:Y:S01]  /*ae90*/  @!P1 FADD.FTZ R15, R15, R19 ;  /* 0x000000130f0f9221 */ /* 0x000fe20000010000 */
[----:B---3--:R-:W-:-:S09]  /*aea0*/  UISETP.NE.AND UP0, UPT, UR4, 0x2, UPT ;  /* 0x000000020400788c */ /* 0x008fd2000bf05270 */
[----:B------:R-:W-:Y:S05]  /*aeb0*/  BRA.U UP0, `(.L_x_872) ;  /* 0x00000001007c7547 */ /* 0x000fea000b800000 */
[----:B------:R-:W0:Y:S01]  /*aec0*/  LDC.64 R2, c[0x0][0x470] ;  /* 0x00011c00ff027b82 */ /* 0x000e220000000a00 */
[----:B------:R-:W1:Y:S01]  /*aed0*/  LDCU.64 UR4, c[0x0][0x380] ;  /* 0x00007000ff0477ac */ /* 0x000e620008000a00 */
[----:B0-----:R-:W3:Y:S01]  /*aee0*/  LDG.E R2, desc[UR36][R2.64] ;  /* 0x0000002402027981 */ /* 0x001ee2000c1e1900 */
[----:B------:R-:W-:Y:S01]  /*aef0*/  IADD3 R9, PT, PT, R248, R9, RZ ;  /* 0x00000009f8097210 */ /* 0x000fe20007ffe0ff */
[C---:B---3--:R-:W-:Y:S01]  /*af00*/  FMUL.FTZ R14, R2.reuse, R14 ;  /* 0x0000000e020e7220 */ /* 0x048fe20000410000 */
[C---:B------:R-:W-:Y:S01]  /*af10*/  FMUL.FTZ R15, R2.reuse, R15 ;  /* 0x0000000f020f7220 */ /* 0x040fe20000410000 */
[C---:B------:R-:W-:Y:S01]  /*af20*/  FMUL.FTZ R13, R2.reuse, R13 ;  /* 0x0000000d020d7220 */ /* 0x040fe20000410000 */
[----:B------:R-:W-:-:S03]  /*af30*/  FMUL.FTZ R12, R2, R12 ;  /* 0x0000000c020c7220 */ /* 0x000fc60000410000 */
[----:B------:R-:W0:Y:S08]  /*af40*/  F2I.S8.NTZ R14, R14 ;  /* 0x0000000e000e7305 */ /* 0x000e300000202100 */
[----:B------:R-:W3:Y:S01]  /*af50*/  F2I.S8.NTZ R15, R15 ;  /* 0x0000000f000f7305 */ /* 0x000ee20000202100 */
[----:B0-----:R-:W-:-:S07]  /*af60*/  PRMT R0, R14, 0x8880, RZ ;  /* 0x000088800e007816 */ /* 0x001fce00000000ff */
[----:B------:R-:W0:Y:S01]  /*af70*/  F2I.S8.NTZ R13, R13 ;  /* 0x0000000d000d7305 */ /* 0x000e220000202100 */
[----:B------:R-:W-:Y:S02]  /*af80*/  PRMT R0, R0, 0x7710, RZ ;  /* 0x0000771000007816 */ /* 0x000fe400000000ff */
[----:B---3--:R-:W-:-:S05]  /*af90*/  PRMT R3, R15, 0x8880, RZ ;  /* 0x000088800f037816 */ /* 0x008fca00000000ff */
[----:B------:R-:W3:Y:S01]  /*afa0*/  F2I.S8.NTZ R12, R12 ;  /* 0x0000000c000c7305 */ /* 0x000ee20000202100 */
[----:B------:R-:W-:Y:S02]  /*afb0*/  SHF.L.U32 R2, R0, 0x10, RZ ;  /* 0x0000001000027819 */ /* 0x000fe400000006ff */
[----:B------:R-:W-:Y:S02]  /*afc0*/  PRMT R0, R3, 0x7710, RZ ;  /* 0x0000771003007816 */ /* 0x000fe400000000ff */
[----:B------:R-:W-:Y:S02]  /*afd0*/  LOP3.LUT R3, R2, 0xff0000, RZ, 0xc0, !PT ;  /* 0x00ff000002037812 */ /* 0x000fe400078ec0ff */
[----:B0-----:R-:W-:-:S03]  /*afe0*/  PRMT R13, R13, 0x8880, RZ ;  /* 0x000088800d0d7816 */ /* 0x001fc600000000ff */
[----:B------:R-:W-:Y:S01]  /*aff0*/  IMAD R3, R0, 0x1000000, R3 ;  /* 0x0100000000037824 */ /* 0x000fe200078e0203 */
[----:B------:R-:W-:Y:S02]  /*b000*/  PRMT R2, R13, 0x7710, RZ ;  /* 0x000077100d027816 */ /* 0x000fe400000000ff */
[----:B---3--:R-:W-:-:S04]  /*b010*/  PRMT R4, R12, 0x8880, RZ ;  /* 0x000088800c047816 */ /* 0x008fc800000000ff */
[----:B------:R-:W-:Y:S02]  /*b020*/  PRMT R0, R4, 0x7710, RZ ;  /* 0x0000771004007816 */ /* 0x000fe400000000ff */
[----:B------:R-:W-:Y:S02]  /*b030*/  LOP3.LUT R4, R2, 0xff, RZ, 0xc0, !PT ;  /* 0x000000ff02047812 */ /* 0x000fe400078ec0ff */
[C---:B-1----:R-:W-:Y:S02]  /*b040*/  IADD3 R2, P0, PT, R9.reuse, UR4, RZ ;  /* 0x0000000409027c10 */ /* 0x042fe4000ff1e0ff */
[----:B------:R-:W-:Y:S02]  /*b050*/  LOP3.LUT R5, R0, 0xff, RZ, 0xc0, !PT ;  /* 0x000000ff00057812 */ /* 0x000fe400078ec0ff */
[----:B------:R-:W-:Y:S02]  /*b060*/  LEA R4, R4, R3, 0x8 ;  /* 0x0000000304047211 */ /* 0x000fe400078e40ff */
[----:B------:R-:W-:-:S02]  /*b070*/  LEA.HI.X.SX32 R3, R9, UR5, 0x1, P0 ;  /* 0x0000000509037c11 */ /* 0x000fc400080f0eff */
[----:B------:R-:W-:-:S05]  /*b080*/  IADD3 R5, PT, PT, R4, R5, RZ ;  /* 0x0000000504057210 */ /* 0x000fca0007ffe0ff */
[----:B------:R-:W-:Y:S01]  /*b090*/  STG.E desc[UR36][R2.64], R5 ;  /* 0x0000000502007986 */ /* 0x000fe2000c101924 */
[----:B------:R-:W-:Y:S05]  /*b0a0*/  EXIT ;  /* 0x000000000000794d */ /* 0x000fea0003800000 */
.L_x_872:
[----:B------:R-:W0:Y:S01]  /*b0b0*/  LDC.64 R2, c[0x0][0x380] ;  /* 0x0000e000ff027b82 */ /* 0x000e220000000a00 */
[----:B------:R-:W-:-:S04]  /*b0c0*/  IMAD.IADD R9, R248, 0x1, R9 ;  /* 0x00000001f8097824 */ /* 0x000fc800078e0209 */
[----:B0-----:R-:W-:-:S05]  /*b0d0*/  IMAD.WIDE R2, R9, 0x4, R2 ;  /* 0x0000000409027825 */ /* 0x001fca00078e0202 */
[----:B------:R-:W-:Y:S01]  /*b0e0*/  STG.E.128 desc[UR36][R2.64], R12 ;  /* 0x0000000c02007986 */ /* 0x000fe2000c101d24 */
[----:B------:R-:W-:Y:S05]  /*b0f0*/  EXIT ;  /* 0x000000000000794d */ /* 0x000fea0003800000 */
.L_x_749:
[----:B------:R-:W-:Y:S01]  /*b100*/  HFMA2 R12, -RZ, RZ, 0, 9.5367431640625e-07 ;  /* 0x00000010ff0c7431 */ /* 0x000fe200000001ff */
[----:B------:R-:W-:Y:S01]  /*b110*/  MOV R11, 0x1f ;  /* 0x0000001f000b7802 */ /* 0x000fe20000000f00 */
[----:B------:R-:W-:-:S07]  /*b120*/  IMAD.MOV.U32 R15, RZ, RZ, -0x1 ;  /* 0xffffffffff0f7424 */ /* 0x000fce00078e00ff */
[----:B-1---5:R-:W-:Y:S05]  /*b130*/  WARPSYNC.COLLECTIVE R15, `(.L_x_873) ;  /* 0x000000000f087348 */ /* 0x022fea0003c00000 */
[----:B------:R0:W2:Y:S02]  /*b140*/  SHFL.BFLY P6, R14, R13, R12, R11 ;  /* 0x0c00000c0d0e7389 */ /* 0x0000a400000c000b */
[----:B012--5:R-:W-:Y:S05]  /*b150*/  ENDCOLLECTIVE ;  /* 0x000000000000791b */ /* 0x027fea0003800000 */
.L_x_873:
[----:B------:R-:W-:Y:S02]  /*b160*/  HFMA2 R12, -RZ, RZ, 0, 4.76837158203125e-07 ;  /* 0x00000008ff0c7431 */ /* 0x000fe400000001ff */
[----:B------:R-:W-:-:S05]  /*b170*/  FADD.FTZ R0, R13, R14 ;  /* 0x0000000e0d007221 */ /* 0x000fca0000010000 */
[----:B------:R-:W-:-:S07]  /*b180*/  MOV R13, R0 ;  /* 0x00000000000d7202 */ /* 0x000fce0000000f00 */
[----:B------:R-:W-:Y:S05]  /*b190*/  WARPSYNC.COLLECTIVE R15, `(.L_x_874) ;  /* 0x000000000f087348 */ /* 0x000fea0003c00000 */
[----:B------:R0:W1:Y:S02]  /*b1a0*/  SHFL.BFLY P6, R14, R13, R12, R11 ;  /* 0x0c00000c0d0e7389 */ /* 0x00006400000c000b */
[----:B01----:R-:W-:Y:S05]  /*b1b0*/  ENDCOLLECTIVE ;  /* 0x000000000000791b */ /* 0x003fea0003800000 */
.L_x_874:
[----:B------:R-:W-:Y:S01]  /*b1c0*/  MOV R12, 0x4 ;  /* 0x00000004000c7802 */ /* 0x000fe20000000f00 */
[----:B------:R-:W-:-:S04]  /*b1d0*/  FADD.FTZ R3, R0, R14 ;  /* 0x0000000e00037221 */ /* 0x000fc80000010000 */
[----:B------:R-:W-:-:S07]  /*b1e0*/  IMAD.MOV.U32 R13, RZ, RZ, R3 ;  /* 0x000000ffff0d7224 */ /* 0x000fce00078e0003 */
[----:B------:R-:W-:Y:S05]  /*b1f0*/  WARPSYNC.COLLECTIVE R15, `(.L_x_875) ;  /* 0x000000000f087348 */ /* 0x000fea0003c00000 */
[----:B------:R0:W1:Y:S02]  /*b200*/  SHFL.BFLY P6, R14, R13, R12, R11 ;  /* 0x0c00000c0d0e7389 */ /* 0x00006400000c000b */
[----:B01----:R-:W-:Y:S05]  /*b210*/  ENDCOLLECTIVE ;  /* 0x000000000000791b */ /* 0x003fea0003800000 */
.L_x_875:
[----:B------:R-:W-:Y:S02]  /*b220*/  IMAD.MOV.U32 R12, RZ, RZ, 0x2 ;  /* 0x00000002ff0c7424 */ /* 0x000fe400078e00ff */
[----:B------:R-:W-:-:S05]  /*b230*/  FADD.FTZ R4, R3, R14 ;  /* 0x0000000e03047221 */ /* 0x000fca0000010000 */
[----:B------:R-:W-:-:S07]  /*b240*/  MOV R13, R4 ;  /* 0x00000004000d7202 */ /* 0x000fce0000000f00 */
[----:B------:R-:W-:Y:S05]  /*b250*/  WARPSYNC.COLLECTIVE R15, `(.L_x_876) ;  /* 0x000000000f087348 */ /* 0x000fea0003c00000 */
[----:B------:R0:W1:Y:S02]  /*b260*/  SHFL.BFLY P6, R14, R13, R12, R11 ;  /* 0x0c00000c0d0e7389 */ /* 0x00006400000c000b */
[----:B01----:R-:W-:Y:S05]  /*b270*/  ENDCOLLECTIVE ;  /* 0x000000000000791b */ /* 0x003fea0003800000 */
.L_x_876:
[----:B------:R-:W-:Y:S02]  /*b280*/  HFMA2 R12, -RZ, RZ, 0, 5.9604644775390625e-08 ;  /* 0x00000001ff0c7431 */ /* 0x000fe400000001ff */
[----:B------:R-:W-:-:S05]  /*b290*/  FADD.FTZ R5, R4, R14 ;  /* 0x0000000e04057221 */ /* 0x000fca0000010000 */
[----:B------:R-:W-:-:S07]  /*b2a0*/  MOV R13, R5 ;  /* 0x00000005000d7202 */ /* 0x000fce0000000f00 */
[----:B------:R-:W-:Y:S05]  /*b2b0*/  WARPSYNC.COLLECTIVE R15, `(.L_x_877) ;  /* 0x000000000f087348 */ /* 0x000fea0003c00000 */
[----:B------:R0:W1:Y:S02]  /*b2c0*/  SHFL.BFLY P6, R14, R13, R12, R11 ;  /* 0x0c00000c0d0e7389 */ /* 0x00006400000c000b */
[----:B01----:R-:W-:Y:S05]  /*b2d0*/  ENDCOLLECTIVE ;  /* 0x000000000000791b */ /* 0x003fea0003800000 */
.L_x_877:
[----:B------:R-:W-:Y:S05]  /*b2e0*/  BRA `(.L_x_878) ;  /* 0xffffff64008c7947 */ /* 0x000fea000383ffff */
.L_x_879:
        /* <DEDUP_REMOVED lines=9> */
.L_x_3006:


//--------------------- .text._ZN4mmha33masked_multihead_attention_kernelIfLi64ELi64ELi2ELi16ELi128ELb1ELb1EEEv26Multihead_attention_paramsIT_XT5_EE --------------------------
	.section	.text._ZN4mmha33masked_multihead_attention_kernelIfLi64ELi64ELi2ELi16ELi128ELb1ELb1EEEv26Multihead_attention_paramsIT_XT5_EE,"ax",@progbits
	.align	128
        .global         _ZN4mmha33masked_multihead_attention_kernelIfLi64ELi64ELi2ELi16ELi128ELb1ELb1EEEv26Multihead_attention_paramsIT_XT5_EE
        .type           _ZN4mmha33masked_multihead_attention_kernelIfLi64ELi64ELi2ELi16ELi128ELb1ELb1EEEv26Multihead_attention_paramsIT_XT5_EE,@function
        .size           _ZN4mmha33masked_multihead_attention_kernelIfLi64ELi64ELi2ELi16ELi128ELb1ELb1EEEv26Multihead_attention_paramsIT_XT5_EE,(.L_x_3007 - _ZN4mmha33masked_multihead_attention_kernelIfLi64ELi64ELi2ELi16ELi128ELb1ELb1EEEv26Multihead_attention_paramsIT_XT5_EE)
        .other          _ZN4mmha33masked_multihead_attention_kernelIfLi64ELi64ELi2ELi16ELi128ELb1ELb1EEEv26Multihead_attention_paramsIT_XT5_EE,@"STO_CUDA_ENTRY STV_DEFAULT"
_ZN4mmha33masked_multihead_attention_kernelIfLi64ELi64ELi2ELi16ELi128ELb1ELb1EEEv26Multihead_attention_paramsIT_XT5_EE:
.text._ZN4mmha33masked_multihead_attention_kernelIfLi64ELi64ELi2ELi16ELi128ELb1ELb1EEEv26Multihead_attention_paramsIT_XT5_EE:
[----:B------:R-:W0:Y:S01]  /*0000*/  LDC R1, c[0x0][0x37c] ;  /* 0x0000df00ff017b82 */ /* 0x000e220000000800 */
[----:B------:R-:W1:Y:S01]  /*0010*/  LDCU.64 UR4, c[0x0][0x490] ;  /* 0x00009200ff0477ac */ /* 0x000e620008000a00 */
[----:B------:R-:W2:Y:S01]  /*0020*/  S2R R31, SR_CTAID.Y ;  /* 0x00000000001f7919 */ /* 0x000ea20000002600 */
[----:B------:R-:W3:Y:S01]  /*0030*/  LDCU.64 UR36, c[0x0][0x358] ;  /* 0x00006b00ff2477ac */ /* 0x000ee20008000a00 */
[----:B-1----:R-:W-:-:S04]  /*0040*/  UISETP.NE.U32.AND UP0, UPT, UR4, URZ, UPT ;  /* 0x000000ff0400728c */ /* 0x002fc8000bf05070 */
[----:B------:R-:W-:-:S09]  /*0050*/  UISETP.NE.AND.EX UP0, UPT, UR5, URZ, UPT, UP0 ;  /* 0x000000ff0500728c */ /* 0x000fd2000bf05300 */
[----:B---3--:R-:W-:Y:S05]  /*0060*/  BRA.U !UP0, `(.L_x_880) ;  /* 0x0000000108147547 */ /* 0x008fea000b800000 */
[----:B--2---:R-:W-:-:S05]  /*0070*/  IADD3 R2, P0, PT, R31, UR4, RZ ;  /* 0x000000041f027c10 */ /* 0x004fca000ff1e0ff */
[----:B------:R-:W-:-:S05]  /*0080*/  IMAD.X R3, RZ, RZ, UR5, P0 ;  /* 0x00000005ff037e24 */ /* 0x000fca00080e06ff */
[----:B------:R-:W2:Y:S02]  /*0090*/  LDG.E.U8 R2, desc[UR36][R2.64] ;  /* 0x0000002402027981 */ /* 0x000ea4000c1e1100 */
[----:B--2---:R-:W-:-:S13]  /*00a0*/  ISETP.NE.AND P0, PT, R2, 0x1, PT ;  /* 0x000000010200780c */ /* 0x004fda0003f05270 */
[----:B------:R-:W-:Y:S05]  /*00b0*/  @!P0 EXIT ;  /* 0x000000000000894d */ /* 0x000fea0003800000 */
.L_x_880:
[----:B------:R-:W2:Y:S01]  /*00c0*/  LDC.64 R2, c[0x0][0x498] ;  /* 0x00012600ff027b82 */ /* 0x000ea20000000a00 */
[----:B------:R-:W1:Y:S07]  /*00d0*/  LDCU UR4, c[0x0][0x3f4] ;  /* 0x00007e80ff0477ac */ /* 0x000e6e0008000800 */
[----:B------:R-:W3:Y:S08]  /*00e0*/  LDC R6, c[0x0][0x3f0] ;  /* 0x0000fc00ff067b82 */ /* 0x000ef00000000800 */
[----:B------:R-:W4:Y:S01]  /*00f0*/  LDC.64 R10, c[0x0][0x460] ;  /* 0x00011800ff0a7b82 */ /* 0x000f220000000a00 */
[----:B--2---:R-:W-:-:S04]  /*0100*/  IMAD.WIDE.U32 R2, R31, 0x4, R2 ;  /* 0x000000041f027825 */ /* 0x004fc800078e0002 */
[----:B------:R-:W-:Y:S01]  /*0110*/  IMAD.MOV.U32 R16, RZ, RZ, RZ ;  /* 0x000000ffff107224 */ /* 0x000fe200078e00ff */
[----:B------:R2:W4:Y:S02]  /*0120*/  LDG.E R12, desc[UR36][R2.64] ;  /* 0x00000024020c7981 */ /* 0x000524000c1e1900 */
[----:B------:R-:W0:Y:S01]  /*0130*/  LDC R84, c[0x0][0x3f8] ;  /* 0x0000fe00ff547b82 */ /* 0x000e220000000800 */
[----:B---3--:R-:W-:-:S04]  /*0140*/  IABS R7, R6 ;  /* 0x0000000600077213 */ /* 0x008fc80000000000 */
[----:B------:R-:W3:Y:S03]  /*0150*/  I2F.RP R0, R7 ;  /* 0x0000000700007306 */ /* 0x000ee60000209400 */
[----:B--2---:R-:W2:Y:S05]  /*0160*/  LDC R3, c[0x0][0x40c] ;  /* 0x00010300ff037b82 */ /* 0x004eaa0000000800 */
[----:B---3--:R-:W3:Y:S02]  /*0170*/  MUFU.RCP R0, R0 ;  /* 0x0000000000007308 */ /* 0x008ee40000001000 */
[----:B---3--:R-:W-:-:S06]  /*0180*/  VIADD R4, R0, 0xffffffe ;  /* 0x0ffffffe00047836 */ /* 0x008fcc0000000000 */
[----:B------:R3:W1:Y:S01]  /*0190*/  F2I.FTZ.U32.TRUNC.NTZ R5, R4 ;  /* 0x0000000400057305 */ /* 0x000662000021f000 */
[----:B------:R-:W-:Y:S01]  /*01a0*/  IABS R2, R31 ;  /* 0x0000001f00027213 */ /* 0x000fe20000000000 */
[----:B---3--:R-:W-:Y:S02]  /*01b0*/  HFMA2 R4, -RZ, RZ, 0, 0 ;  /* 0x00000000ff047431 */ /* 0x008fe400000001ff */
[----:B-1----:R-:W-:-:S04]  /*01c0*/  IMAD.MOV R8, RZ, RZ, -R5 ;  /* 0x000000ffff087224 */ /* 0x002fc800078e0a05 */
[----:B------:R-:W-:-:S04]  /*01d0*/  IMAD R9, R8, R7, RZ ;  /* 0x0000000708097224 */ /* 0x000fc800078e02ff */
[----:B------:R-:W-:-:S06]  /*01e0*/  IMAD.HI.U32 R5, R5, R9, R4 ;  /* 0x0000000905057227 */ /* 0x000fcc00078e0004 */
[----:B------:R-:W-:-:S04]  /*01f0*/  IMAD.HI.U32 R0, R5, R2, RZ ;  /* 0x0000000205007227 */ /* 0x000fc800078e00ff */
[----:B------:R-:W-:-:S04]  /*0200*/  IMAD.MOV R4, RZ, RZ, -R0 ;  /* 0x000000ffff047224 */ /* 0x000fc800078e0a00 */
[----:B------:R-:W-:-:S05]  /*0210*/  IMAD R2, R7, R4, R2 ;  /* 0x0000000407027224 */ /* 0x000fca00078e0202 */
[----:B------:R-:W-:Y:S02]  /*0220*/  ISETP.GT.U32.AND P1, PT, R7, R2, PT ;  /* 0x000000020700720c */ /* 0x000fe40003f24070 */
[----:B----4-:R-:W-:-:S04]  /*0230*/  ISETP.NE.U32.AND P0, PT, R10, RZ, PT ;  /* 0x000000ff0a00720c */ /* 0x010fc80003f05070 */
[----:B------:R-:W-:-:S07]  /*0240*/  ISETP.NE.AND.EX P0, PT, R11, RZ, PT, P0 ;  /* 0x000000ff0b00720c */ /* 0x000fce0003f05300 */
[----:B------:R-:W-:Y:S01]  /*0250*/  @!P1 IMAD.IADD R2, R2, 0x1, -R7 ;  /* 0x0000000102029824 */ /* 0x000fe200078e0a07 */
[----:B--2---:R-:W-:-:S04]  /*0260*/  ISETP.EQ.AND P5, PT, R3, RZ, P0 ;  /* 0x000000ff0300720c */ /* 0x004fc800007a2270 */
[----:B------:R-:W-:Y:S01]  /*0270*/  ISETP.GE.U32.AND P0, PT, R2, R7, PT ;  /* 0x000000070200720c */ /* 0x000fe20003f06070 */
[----:B------:R-:W-:Y:S01]  /*0280*/  @!P1 VIADD R0, R0, 0x1 ;  /* 0x0000000100009836 */ /* 0x000fe20000000000 */
[----:B------:R-:W-:Y:S02]  /*0290*/  LOP3.LUT R2, R31, R6, RZ, 0x3c, !PT ;  /* 0x000000061f027212 */ /* 0x000fe400078e3cff */
[----:B------:R-:W-:Y:S02]  /*02a0*/  MOV R28, UR4 ;  /* 0x00000004001c7c02 */ /* 0x000fe40008000f00 */
[----:B------:R-:W-:Y:S02]  /*02b0*/  ISETP.GE.AND P2, PT, R2, RZ, PT ;  /* 0x000000ff0200720c */ /* 0x000fe40003f46270 */
[----:B------:R-:W-:Y:S01]  /*02c0*/  IABS R2, R28 ;  /* 0x0000001c00027213 */ /* 0x000fe20000000000 */
[----:B------:R-:W1:Y:S04]  /*02d0*/  @P5 LDC.64 R4, c[0x0][0x460] ;  /* 0x00011800ff045b82 */ /* 0x000e680000000a00 */
[----:B------:R-:W-:-:S05]  /*02e0*/  @P0 IADD3 R0, PT, PT, R0, 0x1, RZ ;  /* 0x0000000100000810 */ /* 0x000fca0007ffe0ff */
[----:B------:R-:W-:Y:S02]  /*02f0*/  IMAD.MOV.U32 R33, RZ, RZ, R0 ;  /* 0x000000ffff217224 */ /* 0x000fe400078e0000 */
[----:B------:R-:W2:Y:S01]  /*0300*/  I2F.RP R0, R2 ;  /* 0x0000000200007306 */ /* 0x000ea20000209400 */
[----:B------:R-:W-:-:S07]  /*0310*/  ISETP.NE.AND P1, PT, R6, RZ, PT ;  /* 0x000000ff0600720c */ /* 0x000fce0003f25270 */
[----:B--2---:R-:W2:Y:S01]  /*0320*/  MUFU.RCP R0, R0 ;  /* 0x0000000000007308 */ /* 0x004ea20000001000 */
[----:B------:R-:W-:-:S05]  /*0330*/  @!P2 IMAD.MOV R33, RZ, RZ, -R33 ;  /* 0x000000ffff21a224 */ /* 0x000fca00078e0a21 */
[----:B------:R-:W-:Y:S01]  /*0340*/  @!P1 LOP3.LUT R33, RZ, R6, RZ, 0x33, !PT ;  /* 0x00000006ff219212 */ /* 0x000fe200078e33ff */
[----:B--2---:R-:W-:-:S04]  /*0350*/  VIADD R6, R0, 0xffffffe ;  /* 0x0ffffffe00067836 */ /* 0x004fc80000000000 */
[----:B------:R2:W3:Y:S01]  /*0360*/  F2I.FTZ.U32.TRUNC.NTZ R7, R6 ;  /* 0x0000000600077305 */ /* 0x0004e2000021f000 */
[----:B-1----:R-:W-:-:S05]  /*0370*/  @P5 IMAD.WIDE R4, R33, 0x4, R4 ;  /* 0x0000000421045825 */ /* 0x002fca00078e0204 */
[----:B------:R3:W5:Y:S01]  /*0380*/  @P5 LDG.E R16, desc[UR36][R4.64] ;  /* 0x0000002404105981 */ /* 0x000762000c1e1900 */
[----:B--2---:R-:W-:Y:S02]  /*0390*/  IMAD.MOV.U32 R6, RZ, RZ, RZ ;  /* 0x000000ffff067224 */ /* 0x004fe400078e00ff */
[----:B---3--:R-:W-:Y:S01]  /*03a0*/  IMAD.MOV R5, RZ, RZ, -R7 ;  /* 0x000000ffff057224 */ /* 0x008fe200078e0a07 */
[----:B------:R-:W1:Y:S01]  /*03b0*/  S2R R22, SR_TID.X ;  /* 0x0000000000167919 */ /* 0x000e620000002100 */
[----:B------:R-:W2:Y:S02]  /*03c0*/  LDC R4, c[0x0][0x3e8] ;  /* 0x0000fa00ff047b82 */ /* 0x000ea40000000800 */
[----:B------:R-:W-:-:S04]  /*03d0*/  IMAD R5, R5, R2, RZ ;  /* 0x0000000205057224 */ /* 0x000fc800078e02ff */
[----:B------:R-:W-:Y:S01]  /*03e0*/  IMAD.HI.U32 R7, R7, R5, R6 ;  /* 0x0000000507077227 */ /* 0x000fe200078e0006 */
[----:B------:R-:W0:Y:S01]  /*03f0*/  S2R R83, SR_CTAID.X ;  /* 0x0000000000537919 */ /* 0x000e220000002500 */
[----:B------:R-:W-:Y:S01]  /*0400*/  UISETP.NE.AND UP0, UPT, UR4, URZ, UPT ;  /* 0x000000ff0400728c */ /* 0x000fe2000bf05270 */
        /* <DEDUP_REMOVED lines=10> */
[----:B------:R-:W-:Y:S02]  /*04b0*/  ISETP.GT.U32.AND P1, PT, R2, UR38, PT ;  /* 0x0000002602007c0c */ /* 0x000fe4000bf24070 */
[----:B--2---:R-:W-:Y:S01]  /*04c0*/  ISETP.NE.AND P0, PT, R4, RZ, PT ;  /* 0x000000ff0400720c */ /* 0x004fe20003f05270 */
[----:B------:R-:W-:Y:S01]  /*04d0*/  UISETP.GE.AND UP1, UPT, UR39, URZ, UPT ;  /* 0x000000ff2700728c */ /* 0x000fe2000bf26270 */
[----:B-1----:R-:W-:-:S09]  /*04e0*/  ISETP.GT.U32.AND P3, PT, R22, 0x1f, PT ;  /* 0x0000001f1600780c */ /* 0x002fd20003f64070 */
[----:B------:R-:W-:-:S04]  /*04f0*/  @!P1 IADD3 R2, PT, PT, -R2, UR38, RZ ;  /* 0x0000002602029c10 */ /* 0x000fc8000fffe1ff */
[----:B------:R-:W-:Y:S01]  /*0500*/  @!P1 R2UR UR38, R2 ;  /* 0x00000000022692ca */ /* 0x000fe200000e0000 */
[----:B0-----:R-:W-:Y:S01]  /*0510*/  IMAD R23, R31, R84, R83 ;  /* 0x000000541f177224 */ /* 0x001fe200078e0253 */
[----:B------:R-:W-:Y:S01]  /*0520*/  BSSY.RECONVERGENT B0, `(.L_x_881) ;  /* 0x000001a000007945 */ /* 0x000fe20003800200 */
[----:B------:R-:W-:Y:S01]  /*0530*/  @P0 IMAD.SHL.U32 R2, R83, 0x40, RZ ;  /* 0x0000004053020824 */ /* 0x000fe200078e00ff */
[----:B------:R-:W-:Y:S01]  /*0540*/  P2R R17, PR, RZ, 0x20 ;  /* 0x00000020ff117803 */ /* 0x000fe20000000000 */
[----:B------:R-:W-:Y:S01]  /*0550*/  @!P0 IMAD.SHL.U32 R0, R23, 0x40, RZ ;  /* 0x0000004017008824 */ /* 0x000fe200078e00ff */
[----:B------:R-:W-:Y:S01]  /*0560*/  CS2R R26, SRZ ;  /* 0x00000000001a7805 */ /* 0x000fe2000001ff00 */
[----:B------:R-:W-:Y:S02]  /*0570*/  @P0 IMAD R0, R31, R4, R2 ;  /* 0x000000041f000224 */ /* 0x000fe400078e0202 */
[----:B------:R-:W-:-:S04]  /*0580*/  IMAD.SHL.U32 R14, R22, 0x2, RZ ;  /* 0x00000002160e7824 */ /* 0x000fc800078e00ff */
[----:B------:R-:W-:Y:S02]  /*0590*/  @!UP1 UIADD3 UR38, UPT, UPT, -UR38, URZ, URZ ;  /* 0x000000ff26269290 */ /* 0x000fe4000fffe1ff */
[----:B------:R-:W-:Y:S01]  /*05a0*/  @!UP0 ULOP3.LUT UR38, URZ, UR4, URZ, 0x33, !UPT ;  /* 0x00000004ff268292 */ /* 0x000fe2000f8e33ff */
[----:B------:R-:W-:Y:S11]  /*05b0*/  @P3 BRA `(.L_x_882) ;  /* 0x0000000000403947 */ /* 0x000ff60003800000 */
        /* <DEDUP_REMOVED lines=16> */
.L_x_882:
[----:B------:R-:W-:Y:S05]  /*06c0*/  BSYNC.RECONVERGENT B0 ;  /* 0x0000000000007941 */ /* 0x000fea0003800200 */
.L_x_881:
[----:B------:R-:W1:Y:S01]  /*06d0*/  LDCU.64 UR8, c[0x0][0x3a0] ;  /* 0x00007400ff0877ac */ /* 0x000e620008000a00 */
[----:B0-----:R-:W0:Y:S01]  /*06e0*/  LDC.64 R6, c[0x0][0x418] ;  /* 0x00010600ff067b82 */ /* 0x001e220000000a00 */
[----:B------:R-:W-:Y:S01]  /*06f0*/  ISETP.GT.U32.OR P2, PT, R22, 0x1f, !P5 ;  /* 0x0000001f1600780c */ /* 0x000fe20006f44470 */
[----:B------:R-:W-:Y:S01]  /*0700*/  IMAD.SHL.U32 R23, R23, 0x40, RZ ;  /* 0x0000004017177824 */ /* 0x000fe200078e00ff */
[----:B------:R-:W2:Y:S01]  /*0710*/  LDCU.64 UR6, c[0x0][0x390] ;  /* 0x00007200ff0677ac */ /* 0x000ea20008000a00 */
[----:B------:R-:W-:Y:S01]  /*0720*/  LOP3.LUT R82, R14, 0x2, RZ, 0xc0, !PT ;  /* 0x000000020e527812 */ /* 0x000fe200078ec0ff */
[----:B------:R-:W-:Y:S01]  /*0730*/  IMAD R15, R83, 0x40, R14 ;  /* 0x00000040530f7824 */ /* 0x000fe200078e020e */
[----:B------:R-:W-:Y:S02]  /*0740*/  SHF.R.U32.HI R115, RZ, 0x1, R22 ;  /* 0x00000001ff737819 */ /* 0x000fe40000011616 */
[----:B------:R-:W-:Y:S01]  /*0750*/  CS2R R24, SRZ ;  /* 0x0000000000187805 */ /* 0x000fe2000001ff00 */
[----:B------:R-:W3:Y:S01]  /*0760*/  @!P3 LDC.64 R4, c[0x0][0x3b8] ;  /* 0x0000ee00ff04bb82 */ /* 0x000ee20000000a00 */
[----:B------:R-:W-:Y:S01]  /*0770*/  @!P3 IMAD R0, R23, UR4, R82 ;  /* 0x000000041700bc24 */ /* 0x000fe2000f8e0252 */
[----:B------:R-:W-:Y:S01]  /*0780*/  CS2R R18, SRZ ;  /* 0x0000000000127805 */ /* 0x000fe2000001ff00 */
[----:B------:R-:W-:Y:S01]  /*0790*/  @!P3 IMAD R13, R115, R28, UR39 ;  /* 0x00000027730dbe24 */ /* 0x000fe2000f8e021c */
[----:B------:R-:W-:Y:S01]  /*07a0*/  CS2R R20, SRZ ;  /* 0x0000000000147805 */ /* 0x000fe2000001ff00 */
[----:B------:R-:W-:Y:S01]  /*07b0*/  IMAD.MOV.U32 R2, RZ, RZ, RZ ;  /* 0x000000ffff027224 */ /* 0x000fe200078e00ff */
[----:B------:R-:W4:Y:S01]  /*07c0*/  LDCU.U8 UR4, c[0x0][0x404] ;  /* 0x00008080ff0477ac */ /* 0x000f220008000000 */
[----:B------:R-:W-:Y:S01]  /*07d0*/  @!P3 IMAD R13, R13, 0x4, R0 ;  /* 0x000000040d0db824 */ /* 0x000fe200078e0200 */
[----:B------:R-:W4:Y:S01]  /*07e0*/  @!P2 LDC.64 R10, c[0x0][0x450] ;  /* 0x00011400ff0aab82 */ /* 0x000f220000000a00 */
[----:B-1----:R-:W-:Y:S01]  /*07f0*/  ISETP.NE.U32.AND P0, PT, RZ, UR8, PT ;  /* 0x00000008ff007c0c */ /* 0x002fe2000bf05070 */
[----:B-----5:R-:W-:-:S03]  /*0800*/  @!P2 IMAD R0, R16, R84, RZ ;  /* 0x000000541000a224 */ /* 0x020fc600078e02ff */
[----:B------:R-:W-:Y:S02]  /*0810*/  ISETP.NE.AND.EX P0, PT, RZ, UR9, PT, P0 ;  /* 0x00000009ff007c0c */ /* 0x000fe4000bf05300 */
[----:B--2---:R-:W-:Y:S02]  /*0820*/  ISETP.NE.U32.AND P1, PT, RZ, UR6, PT ;  /* 0x00000006ff007c0c */ /* 0x004fe4000bf25070 */
[C---:B------:R-:W-:Y:S02]  /*0830*/  ISETP.GT.U32.OR P0, PT, R22.reuse, 0x1f, !P0 ;  /* 0x0000001f1600780c */ /* 0x040fe40004704470 */
[----:B------:R-:W-:Y:S02]  /*0840*/  ISETP.NE.AND.EX P1, PT, RZ, UR7, PT, P1 ;  /* 0x00000007ff007c0c */ /* 0x000fe4000bf25310 */
[----:B------:R-:W-:Y:S02]  /*0850*/  ISETP.NE.OR P0, PT, R3, RZ, P0 ;  /* 0x000000ff0300720c */ /* 0x000fe40000705670 */
[----:B------:R-:W-:Y:S01]  /*0860*/  ISETP.GT.U32.OR P1, PT, R22, 0x1f, !P1 ;  /* 0x0000001f1600780c */ /* 0x000fe20004f24470 */
[----:B---3--:R-:W-:Y:S01]  /*0870*/  @!P3 IMAD.WIDE R4, R13, 0x4, R4 ;  /* 0x000000040d04b825 */ /* 0x008fe200078e0204 */
[----:B0-----:R-:W-:-:S04]  /*0880*/  ISETP.NE.U32.AND P4, PT, R6, RZ, PT ;  /* 0x000000ff0600720c */ /* 0x001fc80003f85070 */
[----:B------:R-:W-:Y:S01]  /*0890*/  ISETP.NE.AND.EX P4, PT, R7, RZ, PT, P4 ;  /* 0x000000ff0700720c */ /* 0x000fe20003f85340 */
[----:B------:R-:W2:Y:S04]  /*08a0*/  @!P3 LDG.E.64 R24, desc[UR36][R4.64] ;  /* 0x000000240418b981 */ /* 0x000ea8000c1e1b00 */
[----:B------:R-:W0:Y:S08]  /*08b0*/  @!P0 LDC.64 R8, c[0x0][0x3a0] ;  /* 0x0000e800ff088b82 */ /* 0x000e300000000a00 */
[----:B------:R-:W1:Y:S08]  /*08c0*/  @!P1 LDC.64 R6, c[0x0][0x390] ;  /* 0x0000e400ff069b82 */ /* 0x000e700000000a00 */
[----:B------:R-:W3:Y:S01]  /*08d0*/  @P4 LDC.64 R12, c[0x0][0x418] ;  /* 0x00010600ff0c4b82 */ /* 0x000ee20000000a00 */
[----:B------:R-:W-:Y:S01]  /*08e0*/  @!P2 LEA R29, R0, R15, 0x6 ;  /* 0x0000000f001da211 */ /* 0x000fe200078e30ff */
[----:B0-----:R-:W-:-:S04]  /*08f0*/  @!P0 IMAD.WIDE.U32 R8, R15, 0x4, R8 ;  /* 0x000000040f088825 */ /* 0x001fc800078e0008 */
[----:B----4-:R-:W-:Y:S01]  /*0900*/  @!P2 IMAD.WIDE R10, R29, 0x4, R10 ;  /* 0x000000041d0aa825 */ /* 0x010fe200078e020a */
[----:B------:R0:W2:Y:S03]  /*0910*/  @!P0 LDG.E.64 R18, desc[UR36][R8.64] ;  /* 0x0000002408128981 */ /* 0x0000a6000c1e1b00 */
[----:B-1----:R-:W-:Y:S02]  /*0920*/  @!P1 IMAD.WIDE.U32 R6, R15, 0x4, R6 ;  /* 0x000000040f069825 */ /* 0x002fe400078e0006 */
[----:B------:R-:W4:Y:S04]  /*0930*/  @!P2 LDG.E.64 R10, desc[UR36][R10.64] ;  /* 0x000000240a0aa981 */ /* 0x000f28000c1e1b00 */
[----:B------:R-:W4:Y:S01]  /*0940*/  @!P1 LDG.E.64 R20, desc[UR36][R6.64] ;  /* 0x0000002406149981 */ /* 0x000f22000c1e1b00 */
[----:B0-----:R-:W0:Y:S01]  /*0950*/  LDC R9, c[0x0][0x400] ;  /* 0x00010000ff097b82 */ /* 0x001e220000000800 */
[----:B---3--:R-:W-:-:S05]  /*0960*/  @P4 IMAD.WIDE.U32 R12, R31, 0x4, R12 ;  /* 0x000000041f0c4825 */ /* 0x008fca00078e000c */
[----:B------:R1:W5:Y:S01]  /*0970*/  @P4 LDG.E R2, desc[UR36][R12.64] ;  /* 0x000000240c024981 */ /* 0x000362000c1e1900 */
[----:B------:R-:W-:Y:S01]  /*0980*/  ISETP.NE.AND P0, PT, RZ, UR4, PT ;  /* 0x00000004ff007c0c */ /* 0x000fe2000bf05270 */
[----:B------:R-:W-:Y:S01]  /*0990*/  IMAD.MOV R4, RZ, RZ, -R28 ;  /* 0x000000ffff047224 */ /* 0x000fe200078e0a1c */
[----:B------:R-:W-:-:S04]  /*09a0*/  ISETP.NE.AND P1, PT, R3, RZ, PT ;  /* 0x000000ff0300720c */ /* 0x000fc80003f25270 */
[----:B------:R-:W-:Y:S02]  /*09b0*/  VIADDMNMX R4, R4, UR40, RZ, !PT ;  /* 0x0000002804047c46 */ /* 0x000fe4000f8001ff */
[----:B0-----:R-:W-:Y:S01]  /*09c0*/  ISETP.LT.OR P0, PT, R9, 0x1, P0 ;  /* 0x000000010900780c */ /* 0x001fe20000701670 */
[----:B------:R-:W-:Y:S01]  /*09d0*/  BSSY.RECONVERGENT B6, `(.L_x_883) ;  /* 0x00000d2000067945 */ /* 0x000fe20003800200 */
[----:B------:R-:W-:Y:S01]  /*09e0*/  R2UR UR41, R4 ;  /* 0x00000000042972ca */ /* 0x000fe200000e0000 */
[----:B------:R-:W-:Y:S02]  /*09f0*/  IMAD R84, R33, R84, RZ ;  /* 0x0000005421547224 */ /* 0x000fe400078e02ff */
[----:B--2---:R-:W-:Y:S01]  /*0a00*/  FADD.FTZ R5, R18, R24 ;  /* 0x0000001812057221 */ /* 0x004fe20000010000 */
[----:B------:R-:W-:-:S04]  /*0a10*/  FADD.FTZ R0, R19, R25 ;  /* 0x0000001913007221 */ /* 0x000fc80000010000 */
[C---:B------:R-:W-:Y:S01]  /*0a20*/  FSEL R24, R5.reuse, R24, !P1 ;  /* 0x0000001805187208 */ /* 0x040fe20004800000 */
[----:B----4-:R-:W-:Y:S01]  /*0a30*/  @!P2 FMUL.FTZ R24, R5, R10 ;  /* 0x0000000a0518a220 */ /* 0x010fe20000410000 */
[C---:B------:R-:W-:Y:S01]  /*0a40*/  FSEL R25, R0.reuse, R25, !P1 ;  /* 0x0000001900197208 */ /* 0x040fe20004800000 */
[----:B------:R-:W-:Y:S01]  /*0a50*/  @!P2 FMUL.FTZ R25, R0, R11 ;  /* 0x0000000b0019a220 */ /* 0x000fe20000410000 */
[----:B------:R-:W-:Y:S01]  /*0a60*/  FADD.FTZ R26, R20, R26 ;  /* 0x0000001a141a7221 */ /* 0x000fe20000010000 */
[----:B------:R-:W-:Y:S01]  /*0a70*/  FADD.FTZ R27, R21, R27 ;  /* 0x0000001b151b7221 */ /* 0x000fe20000010000 */
[----:B-1----:R-:W-:Y:S06]  /*0a80*/  @P0 BRA `(.L_x_884) ;  /* 0x0000000000b00947 */ /* 0x002fec0003800000 */
[----:B------:R-:W-:-:S13]  /*0a90*/  ISETP.NE.AND P0, PT, R3, RZ, PT ;  /* 0x000000ff0300720c */ /* 0x000fda0003f05270 */
[----:B------:R-:W-:Y:S05]  /*0aa0*/  @P0 BRA `(.L_x_885) ;  /* 0x00000000005c0947 */ /* 0x000fea0003800000 */
[----:B------:R-:W-:-:S13]  /*0ab0*/  ISETP.GE.AND P0, PT, R14, R9, PT ;  /* 0x000000090e00720c */ /* 0x000fda0003f06270 */
[----:B------:R-:W-:Y:S05]  /*0ac0*/  @P0 BRA `(.L_x_886) ;  /* 0x0000000c00080947 */ /* 0x000fea0003800000 */
[----:B------:R-:W-:Y:S01]  /*0ad0*/  I2FP.F32.U32 R0, R9 ;  /* 0x0000000900007245 */ /* 0x000fe20000201000 */
[----:B-----5:R-:W-:Y:S01]  /*0ae0*/  IMAD.IADD R3, R3, 0x1, -R2 ;  /* 0x0000000103037824 */ /* 0x020fe200078e0a02 */
[----:B------:R-:W-:Y:S02]  /*0af0*/  I2FP.F32.U32 R14, R14 ;  /* 0x0000000e000e7245 */ /* 0x000fe40000201000 */
        /* <DEDUP_REMOVED lines=18> */
.L_x_885:
        /* <DEDUP_REMOVED lines=19> */
.L_x_884:
        /* <DEDUP_REMOVED lines=13> */
[----:B0-----:R-:W-:Y:S01]  /*0e20*/  MOV R4, RZ ;  /* 0x000000ff00047202 */ /* 0x001fe20000000f00 */
[----:B-1----:R-:W-:-:S04]  /*0e30*/  IMAD.MOV R6, RZ, RZ, -R5 ;  /* 0x000000ffff067224 */ /* 0x002fc800078e0a05 */
[----:B------:R-:W-:Y:S02]  /*0e40*/  IMAD R7, R6, R3, RZ ;  /* 0x0000000306077224 */ /* 0x000fe400078e02ff */
[----:B------:R-:W-:Y:S02]  /*0e50*/  IMAD.MOV.U32 R6, RZ, RZ, R8 ;  /* 0x000000ffff067224 */ /* 0x000fe400078e0008 */
[----:B------:R-:W-:-:S06]  /*0e60*/  IMAD.HI.U32 R5, R5, R7, R4 ;  /* 0x0000000705057227 */ /* 0x000fcc00078e0004 */
[----:B------:R-:W-:-:S04]  /*0e70*/  IMAD.HI.U32 R5, R5, R6, RZ ;  /* 0x0000000605057227 */ /* 0x000fc800078e00ff */
[----:B------:R-:W-:-:S05]  /*0e80*/  IMAD R0, R5, R0, R6 ;  /* 0x0000000005007224 */ /* 0x000fca00078e0206 */
[----:B------:R-:W-:-:S13]  /*0e90*/  ISETP.GT.U32.AND P1, PT, R3, R0, PT ;  /* 0x000000000300720c */ /* 0x000fda0003f24070 */
[----:B------:R-:W-:Y:S02]  /*0ea0*/  @!P1 IMAD.IADD R0, R0, 0x1, -R3 ;  /* 0x0000000100009824 */ /* 0x000fe400078e0a03 */
[----:B------:R-:W-:Y:S01]  /*0eb0*/  @!P1 VIADD R5, R5, 0x1 ;  /* 0x0000000105059836 */ /* 0x000fe20000000000 */
[----:B------:R-:W-:Y:S02]  /*0ec0*/  ISETP.NE.AND P1, PT, R29, RZ, PT ;  /* 0x000000ff1d00720c */ /* 0x000fe40003f25270 */
[----:B------:R-:W-:Y:S02]  /*0ed0*/  ISETP.GE.U32.AND P0, PT, R0, R3, PT ;  /* 0x000000030000720c */ /* 0x000fe40003f06070 */
[----:B------:R-:W-:-:S04]  /*0ee0*/  LOP3.LUT R0, R14, R29, RZ, 0x3c, !PT ;  /* 0x0000001d0e007212 */ /* 0x000fc800078e3cff */
[----:B------:R-:W-:Y:S02]  /*0ef0*/  ISETP.GE.AND P2, PT, R0, RZ, PT ;  /* 0x000000ff0000720c */ /* 0x000fe40003f46270 */
[----:B------:R-:W-:-:S05]  /*0f00*/  LOP3.LUT R0, R29, 0x1, RZ, 0xc0, !PT ;  /* 0x000000011d007812 */ /* 0x000fca00078ec0ff */
[----:B------:R-:W-:Y:S02]  /*0f10*/  @P0 IADD3 R5, PT, PT, R5, 0x1, RZ ;  /* 0x0000000105050810 */ /* 0x000fe40007ffe0ff */
[----:B------:R-:W-:-:S03]  /*0f20*/  ISETP.GE.AND P0, PT, R14, R9, PT ;  /* 0x000000090e00720c */ /* 0x000fc60003f06270 */
[----:B------:R-:W-:-:S04]  /*0f30*/  IMAD.MOV.U32 R28, RZ, RZ, R5 ;  /* 0x000000ffff1c7224 */ /* 0x000fc800078e0005 */
[----:B------:R-:W-:Y:S01]  /*0f40*/  @!P2 IMAD.MOV R28, RZ, RZ, -R28 ;  /* 0x000000ffff1ca224 */ /* 0x000fe200078e0a1c */
        /* <DEDUP_REMOVED lines=9> */
[----:B------:R-:W-:Y:S02]  /*0fe0*/  HFMA2 R13, -RZ, RZ, 0, 0 ;  /* 0x00000000ff0d7431 */ /* 0x000fe400000001ff */
[----:B------:R-:W-:Y:S01]  /*0ff0*/  IMAD.MOV.U32 R8, RZ, RZ, 0x53f ;  /* 0x0000053fff087424 */ /* 0x000fe200078e00ff */
[----:B------:R1:W2:Y:S01]  /*1000*/  LDC.64 R14, c[0x4][R0] ;  /* 0x01000000000e7b82 */ /* 0x0002a20000000a00 */
[----:B------:R-:W3:Y:S01]  /*1010*/  LDCU.64 UR6, c[0x4][0xd0] ;  /* 0x01001a00ff0677ac */ /* 0x000ee20008000a00 */
[----:B------:R-:W-:Y:S01]  /*1020*/  IMAD.MOV.U32 R12, RZ, RZ, 0x1 ;  /* 0x00000001ff0c7424 */ /* 0x000fe200078e00ff */
[----:B------:R-:W4:Y:S01]  /*1030*/  LDCU.64 UR8, c[0x4][0x88] ;  /* 0x01001100ff0877ac */ /* 0x000f220008000a00 */
[----:B0-----:R-:W-:Y:S01]  /*1040*/  MOV R4, UR4 ;  /* 0x0000000400047c02 */ /* 0x001fe20008000f00 */
[----:B------:R-:W-:-:S02]  /*1050*/  IMAD.U32 R5, RZ, RZ, UR5 ;  /* 0x00000005ff057e24 */ /* 0x000fc4000f8e00ff */
[----:B---3--:R-:W-:Y:S02]  /*1060*/  IMAD.U32 R6, RZ, RZ, UR6 ;  /* 0x00000006ff067e24 */ /* 0x008fe4000f8e00ff */
[----:B------:R-:W-:Y:S01]  /*1070*/  IMAD.U32 R7, RZ, RZ, UR7 ;  /* 0x00000007ff077e24 */ /* 0x000fe2000f8e00ff */
[----:B----4-:R-:W-:Y:S01]  /*1080*/  MOV R10, UR8 ;  /* 0x00000008000a7c02 */ /* 0x010fe20008000f00 */
[----:B-1----:R-:W-:-:S07]  /*1090*/  IMAD.U32 R11, RZ, RZ, UR9 ;  /* 0x00000009ff0b7e24 */ /* 0x002fce000f8e00ff */
[----:B------:R-:W-:-:S07]  /*10a0*/  LEPC R20, `(.L_x_887) ;  /* 0x000000001014794e */ /* 0x000fce0000000000 */
[----:B--2--5:R-:W-:Y:S05]  /*10b0*/  CALL.ABS.NOINC R14 ;  /* 0x000000000e007343 */ /* 0x024fea0003c00000 */
.L_x_887:
[----:B------:R-:W0:Y:S01]  /*10c0*/  S2R R3, SR_CgaCtaId ;  /* 0x0000000000037919 */ /* 0x000e220000008800 */
[----:B------:R-:W1:Y:S01]  /*10d0*/  LDC R7, c[0x0][0x400] ;  /* 0x00010000ff077b82 */ /* 0x000e620000000800 */
[----:B------:R-:W-:Y:S02]  /*10e0*/  ISETP.NE.AND P6, PT, R31, RZ, PT ;  /* 0x000000ff1f00720c */ /* 0x000fe40003fc5270 */
[----:B------:R-:W-:-:S05]  /*10f0*/  MOV R0, 0x400 ;  /* 0x0000040000007802 */ /* 0x000fca0000000f00 */
[----:B------:R-:W-:-:S05]  /*1100*/  VIADD R0, R0, 0x220 ;  /* 0x0000022000007836 */ /* 0x000fca0000000000 */
[----:B0-----:R-:W-:-:S05]  /*1110*/  LEA R0, R3, R0, 0x18 ;  /* 0x0000000003007211 */ /* 0x001fca00078ec0ff */
[----:B-1----:R-:W-:Y:S01]  /*1120*/  IMAD R3, R7, 0x4, R0 ;  /* 0x0000000407037824 */ /* 0x002fe200078e0200 */
[----:B------:R-:W-:Y:S06]  /*1130*/  @P6 BRA `(.L_x_888) ;  /* 0x00000000001c6947 */ /* 0x000fec0003800000 */
[----:B------:R-:W0:Y:S01]  /*1140*/  LDCU UR4, c[0x0][0x40c] ;  /* 0x00008180ff0477ac */ /* 0x000e220008000800 */
[----:B------:R-:W-:-:S04]  /*1150*/  IMAD R5, R29, R28, R30 ;  /* 0x0000001c1d057224 */ /* 0x000fc800078e021e */
[----:B------:R-:W-:-:S05]  /*1160*/  IMAD R4, R5, 0x4, R0 ;  /* 0x0000000405047824 */ /* 0x000fca00078e0200 */
[----:B------:R1:W-:Y:S01]  /*1170*/  STS.64 [R4], R26 ;  /* 0x0000001a04007388 */ /* 0x0003e20000000a00 */
[----:B0-----:R-:W-:-:S13]  /*1180*/  ISETP.NE.AND P0, PT, RZ, UR4, PT ;  /* 0x00000004ff007c0c */ /* 0x001fda000bf05270 */
[----:B------:R-:W-:-:S05]  /*1190*/  @!P0 LEA R5, R5, R3, 0x2 ;  /* 0x0000000305058211 */ /* 0x000fca00078e10ff */
[----:B------:R1:W-:Y:S02]  /*11a0*/  @!P0 STS.64 [R5], R24 ;  /* 0x0000001805008388 */ /* 0x0003e40000000a00 */
.L_x_888:
        /* <DEDUP_REMOVED lines=10> */
[----:B------:R-:W-:Y:S01]  /*1250*/  IMAD R11, R4, 0x4, R0 ;  /* 0x00000004040b7824 */ /* 0x000fe200078e0200 */
[----:B------:R-:W0:Y:S01]  /*1260*/  LDC R9, c[0x0][0x40c] ;  /* 0x00010300ff097b82 */ /* 0x000e220000000800 */
[----:B------:R-:W-:Y:S02]  /*1270*/  BSSY.RECONVERGENT B1, `(.L_x_891) ;  /* 0x0000038000017945 */ /* 0x000fe40003800200 */
[----:B------:R-:W-:Y:S01]  /*1280*/  IMAD R12, R29, 0x4, R11 ;  /* 0x000000041d0c7824 */ /* 0x000fe200078e020b */
[----:B------:R1:W2:Y:S04]  /*1290*/  LDS R26, [R11] ;  /* 0x000000000b1a7984 */ /* 0x0002a80000000800 */
[----:B------:R1:W3:Y:S01]  /*12a0*/  LDS R27, [R12] ;  /* 0x000000000c1b7984 */ /* 0x0002e20000000800 */
[----:B0-----:R-:W-:-:S13]  /*12b0*/  ISETP.NE.AND P0, PT, R9, RZ, PT ;  /* 0x000000ff0900720c */ /* 0x001fda0003f05270 */
[----:B-123--:R-:W-:Y:S05]  /*12c0*/  @P0 BRA `(.L_x_892) ;  /* 0x0000000000800947 */ /* 0x00efea0003800000 */
[C---:B------:R-:W-:Y:S01]  /*12d0*/  IMAD R13, R4.reuse, 0x4, R3 ;  /* 0x00000004040d7824 */ /* 0x040fe200078e0203 */
[----:B------:R-:W-:Y:S01]  /*12e0*/  SHF.L.U32 R4, R4, 0x1, RZ ;  /* 0x0000000104047819 */ /* 0x000fe200000006ff */
[----:B------:R-:W-:Y:S02]  /*12f0*/  BSSY.RECONVERGENT B2, `(.L_x_893) ;  /* 0x000001a000027945 */ /* 0x000fe40003800200 */
[----:B------:R-:W-:Y:S01]  /*1300*/  IMAD R14, R29, 0x4, R13 ;  /* 0x000000041d0e7824 */ /* 0x000fe200078e020d */
        /* <DEDUP_REMOVED lines=24> */
.L_x_894:
[----:B------:R-:W-:Y:S05]  /*1490*/  BSYNC.RECONVERGENT B2 ;  /* 0x0000000000027941 */ /* 0x000fea0003800200 */
.L_x_893:
[----:B-1----:R0:W-:Y:S04]  /*14a0*/  STS [R13], R24 ;  /* 0x000000180d007388 */ /* 0x0021e80000000800 */
[----:B--2---:R0:W-:Y:S01]  /*14b0*/  STS [R14], R25 ;  /* 0x000000190e007388 */ /* 0x0041e20000000800 */
[----:B------:R-:W-:Y:S05]  /*14c0*/  BRA `(.L_x_895) ;  /* 0x0000000000487947 */ /* 0x000fea0003800000 */
.L_x_892:
[----:B------:R-:W-:-:S05]  /*14d0*/  IMAD.SHL.U32 R4, R4, 0x2, RZ ;  /* 0x0000000204047824 */ /* 0x000fca00078e00ff */
        /* <DEDUP_REMOVED lines=17> */
.L_x_895:
[----:B------:R-:W-:Y:S05]  /*15f0*/  BSYNC.RECONVERGENT B1 ;  /* 0x0000000000017941 */ /* 0x000fea0003800200 */
.L_x_891:
[----:B------:R1:W-:Y:S04]  /*1600*/  STS [R11], R26 ;  /* 0x0000001a0b007388 */ /* 0x0003e80000000800 */
[----:B------:R1:W-:Y:S02]  /*1610*/  STS [R12], R27 ;  /* 0x0000001b0c007388 */ /* 0x0003e40000000800 */
.L_x_890:
[----:B------:R-:W-:Y:S05]  /*1620*/  BSYNC.RECONVERGENT B0 ;  /* 0x0000000000007941 */ /* 0x000fea0003800200 */
.L_x_889:
[----:B------:R-:W-:Y:S06]  /*1630*/  BAR.SYNC.DEFER_BLOCKING 0x0 ;  /* 0x0000000000007b1d */ /* 0x000fec0000010000 */
[----:B------:R-:W-:Y:S04]  /*1640*/  BSSY.RECONVERGENT B0, `(.L_x_896) ;  /* 0x0000009000007945 */ /* 0x000fe80003800200 */
[----:B------:R-:W-:Y:S05]  /*1650*/  @P6 BRA `(.L_x_897) ;  /* 0x00000000001c6947 */ /* 0x000fea0003800000 */
[----:B------:R-:W2:Y:S01]  /*1660*/  LDCU UR4, c[0x0][0x40c] ;  /* 0x00008180ff0477ac */ /* 0x000ea20008000800 */
[----:B------:R-:W-:-:S05]  /*1670*/  IMAD R28, R29, R28, R30 ;  /* 0x0000001c1d1c7224 */ /* 0x000fca00078e021e */
[----:B------:R-:W-:-:S05]  /*1680*/  LEA R0, R28, R0, 0x2 ;  /* 0x000000001c007211 */ /* 0x000fca00078e10ff */
[----:B-1----:R3:W4:Y:S01]  /*1690*/  LDS.64 R26, [R0] ;  /* 0x00000000001a7984 */ /* 0x0027220000000a00 */
[----:B--2---:R-:W-:-:S13]  /*16a0*/  ISETP.NE.AND P0, PT, RZ, UR4, PT ;  /* 0x00000004ff007c0c */ /* 0x004fda000bf05270 */
[----:B------:R-:W-:-:S05]  /*16b0*/  @!P0 IMAD R3, R28, 0x4, R3 ;  /* 0x000000041c038824 */ /* 0x000fca00078e0203 */
[----:B0-----:R3:W2:Y:S02]  /*16c0*/  @!P0 LDS.64 R24, [R3] ;  /* 0x0000000003188984 */ /* 0x0016a40000000a00 */
.L_x_897:
[----:B------:R-:W-:Y:S05]  /*16d0*/  BSYNC.RECONVERGENT B0 ;  /* 0x0000000000007941 */ /* 0x000fea0003800200 */
.L_x_896:
[----:B------:R-:W-:Y:S06]  /*16e0*/  BAR.SYNC.DEFER_BLOCKING 0x0 ;  /* 0x0000000000007b1d */ /* 0x000fec0000010000 */
.L_x_886:
[----:B------:R-:W-:Y:S05]  /*16f0*/  BSYNC.RECONVERGENT B6 ;  /* 0x0000000000067941 */ /* 0x000fea0003800200 */
.L_x_883:
[----:B------:R-:W0:Y:S01]  /*1700*/  S2UR UR8, SR_CgaCtaId ;  /* 0x00000000000879c3 */ /* 0x000e220000008800 */
[----:B------:R-:W-:Y:S01]  /*1710*/  ISETP.GT.U32.AND P0, PT, R22, 0x1f, PT ;  /* 0x0000001f1600780c */ /* 0x000fe20003f04070 */
[----:B------:R-:W-:Y:S01]  /*1720*/  UMOV UR7, 0x400 ;  /* 0x0000040000077882 */ /* 0x000fe20000000000 */
[----:B------:R-:W-:Y:S01]  /*1730*/  UIADD3 UR5, UPT, UPT, UR40, -UR41, URZ ;  /* 0x8000002928057290 */ /* 0x000fe2000fffe0ff */
[----:B------:R-:W-:Y:S01]  /*1740*/  IMAD.MOV.U32 R120, RZ, RZ, -0x800001 ;  /* 0xff7fffffff787424 */ /* 0x000fe200078e00ff */
[----:B------:R-:W-:-:S04]  /*1750*/  UIADD3 UR4, UPT, UPT, UR7, 0x220, URZ ;  /* 0x0000022007047890 */ /* 0x000fc8000fffe0ff */
[----:B0-----:R-:W-:-:S04]  /*1760*/  ULEA UR4, UR8, UR4, 0x18 ;  /* 0x0000000408047291 */ /* 0x001fc8000f8ec0ff */
[----:B------:R-:W-:Y:S01]  /*1770*/  ULEA UR5, UR5, UR4, 0x2 ;  /* 0x0000000405057291 */ /* 0x000fe2000f8e10ff */
[----:B------:R-:W-:Y:S11]  /*1780*/  @P0 BRA `(.L_x_898) ;  /* 0x0000000000c80947 */ /* 0x000ff60003800000 */
[----:B------:R-:W-:Y:S01]  /*1790*/  UIADD3 UR6, UPT, UPT, UR7, 0x20, URZ ;  /* 0x0000002007067890 */ /* 0x000fe2000fffe0ff */
[----:B--2-4-:R-:W-:Y:S01]  /*17a0*/  FMUL.FTZ R6, R24, R26 ;  /* 0x0000001a18067220 */ /* 0x014fe20000410000 */
[----:B------:R-:W0:Y:S02]  /*17b0*/  LDCU UR9, c[0x0][0x40c] ;  /* 0x00008180ff0977ac */ /* 0x000e240008000800 */
[----:B------:R-:W-:-:S06]  /*17c0*/  ULEA UR6, UR8, UR6, 0x18 ;  /* 0x0000000608067291 */ /* 0x000fcc000f8ec0ff */
[----:B---3--:R-:W-:-:S05]  /*17d0*/  LEA R0, R22, UR6, 0x3 ;  /* 0x0000000616007c11 */ /* 0x008fca000f8e18ff */
[----:B------:R2:W-:Y:S01]  /*17e0*/  STS.64 [R0], R26 ;  /* 0x0000001a00007388 */ /* 0x0005e20000000a00 */
[----:B0-----:R-:W-:-:S09]  /*17f0*/  UISETP.NE.AND UP0, UPT, UR9, URZ, UPT ;  /* 0x000000ff0900728c */ /* 0x001fd2000bf05270 */
[----:B--2---:R-:W-:Y:S05]  /*1800*/  BRA.U UP0, `(.L_x_899) ;  /* 0x0000000100307547 */ /* 0x004fea000b800000 */
[----:B------:R-:W0:Y:S01]  /*1810*/  LDCU UR9, c[0x0][0x3f4] ;  /* 0x00007e80ff0977ac */ /* 0x000e220008000800 */
[----:B-1----:R-:W1:Y:S01]  /*1820*/  LDC.64 R4, c[0x0][0x3b8] ;  /* 0x0000ee00ff047b82 */ /* 0x002e620000000a00 */
[----:B------:R-:W-:-:S04]  /*1830*/  UIADD3 UR6, UPT, UPT, UR7, 0x120, URZ ;  /* 0x0000012007067890 */ /* 0x000fc8000fffe0ff */
[----:B------:R-:W-:Y:S01]  /*1840*/  ULEA UR6, UR8, UR6, 0x18 ;  /* 0x0000000608067291 */ /* 0x000fe2000f8ec0ff */
[----:B0-----:R-:W-:Y:S02]  /*1850*/  IMAD.U32 R0, RZ, RZ, UR9 ;  /* 0x00000009ff007e24 */ /* 0x001fe4000f8e00ff */
[----:B------:R-:W-:Y:S02]  /*1860*/  IMAD R3, R23, UR9, R82 ;  /* 0x0000000917037c24 */ /* 0x000fe4000f8e0252 */
[----:B------:R-:W-:-:S05]  /*1870*/  IMAD R0, R115, R0, UR38 ;  /* 0x0000002673007e24 */ /* 0x000fca000f8e0200 */
[----:B------:R-:W-:Y:S02]  /*1880*/  LEA R3, R0, R3, 0x2 ;  /* 0x0000000300037211 */ /* 0x000fe400078e10ff */
[----:B------:R-:W-:-:S03]  /*1890*/  LEA R0, R22, UR6, 0x3 ;  /* 0x0000000616007c11 */ /* 0x000fc6000f8e18ff */
[----:B-1----:R-:W-:Y:S02]  /*18a0*/  IMAD.WIDE R4, R3, 0x4, R4 ;  /* 0x0000000403047825 */ /* 0x002fe400078e0204 */
[----:B------:R0:W-:Y:S04]  /*18b0*/  STS.64 [R0], R18 ;  /* 0x0000001200007388 */ /* 0x0001e80000000a00 */
[----:B------:R0:W-:Y:S02]  /*18c0*/  STG.E.64 desc[UR36][R4.64], R24 ;  /* 0x0000001804007986 */ /* 0x0001e4000c101b24 */
.L_x_899:
[----:B------:R-:W-:Y:S01]  /*18d0*/  UMOV UR6, 0xffffffff ;  /* 0xffffffff00067882 */ /* 0x000fe20000000000 */
[----:B------:R-:W-:Y:S02]  /*18e0*/  FFMA.FTZ R13, R25, R27, R6 ;  /* 0x0000001b190d7223 */ /* 0x000fe40000010006 */
[----:B------:R-:W-:Y:S05]  /*18f0*/  BRA.DIV UR6, `(.L_x_900) ;  /* 0x000000ae06b87947 */ /* 0x000fea000b800000 */
[----:B------:R-:W0:Y:S02]  /*1900*/  SHFL.BFLY PT, R14, R13, 0x10, 0x1f ;  /* 0x0e001f000d0e7f89 */ /* 0x000e2400000e0000 */
[----:B0-----:R-:W-:-:S05]  /*1910*/  FADD.FTZ R0, R13, R14 ;  /* 0x0000000e0d007221 */ /* 0x001fca0000010000 */
[----:B------:R-:W0:Y:S02]  /*1920*/  SHFL.BFLY PT, R14, R0, 0x8, 0x1f ;  /* 0x0d001f00000e7f89 */ /* 0x000e2400000e0000 */
[----:B0-----:R-:W-:-:S05]  /*1930*/  FADD.FTZ R3, R0, R14 ;  /* 0x0000000e00037221 */ /* 0x001fca0000010000 */
[----:B------:R-:W1:Y:S02]  /*1940*/  SHFL.BFLY PT, R14, R3, 0x4, 0x1f ;  /* 0x0c801f00030e7f89 */ /* 0x000e6400000e0000 */
[----:B-1----:R-:W-:-:S05]  /*1950*/  FADD.FTZ R4, R3, R14 ;  /* 0x0000000e03047221 */ /* 0x002fca0000010000 */
[----:B------:R-:W0:Y:S02]  /*1960*/  SHFL.BFLY PT, R14, R4, 0x2, 0x1f ;  /* 0x0c401f00040e7f89 */ /* 0x000e2400000e0000 */
[----:B0-----:R-:W-:-:S05]  /*1970*/  FADD.FTZ R5, R4, R14 ;  /* 0x0000000e04057221 */ /* 0x001fca0000010000 */
[----:B------:R0:W1:Y:S02]  /*1980*/  SHFL.BFLY PT, R14, R5, 0x1, 0x1f ;  /* 0x0c201f00050e7f89 */ /* 0x00006400000e0000 */
.L_x_1041:
        /* <DEDUP_REMOVED lines=11> */
[----:B-----5:R-:W-:-:S05]  /*1a40*/  IADD3 R0, PT, PT, -R2, UR39, RZ ;  /* 0x0000002702007c10 */ /* 0x020fca000fffe1ff */
[----:B-1----:R-:W-:-:S04]  /*1a50*/  IMAD R3, R83, UR6, R0 ;  /* 0x0000000653037c24 */ /* 0x002fc8000f8e0200 */
[----:B------:R-:W-:-:S04]  /*1a60*/  IMAD R3, R3, UR6, R0 ;  /* 0x0000000603037c24 */ /* 0x000fc8000f8e0200 */
[----:B0-----:R-:W-:-:S06]  /*1a70*/  IMAD.WIDE R4, R3, 0x4, R4 ;  /* 0x0000000403047825 */ /* 0x001fcc00078e0204 */
[----:B------:R-:W2:Y:S02]  /*1a80*/  LDG.E R5, desc[UR36][R4.64] ;  /* 0x0000002404057981 */ /* 0x000ea4000c1e1900 */
[----:B--2---:R-:W-:-:S07]  /*1a90*/  FADD.FTZ R120, R120, R5 ;  /* 0x0000000578787221 */ /* 0x004fce0000010000 */
.L_x_901:
[----:B------:R1:W-:Y:S02]  /*1aa0*/  STS [UR5+-0x4], R120 ;  /* 0xfffffc78ff007988 */ /* 0x0003e40008000805 */
.L_x_898:
[----:B------:R-:W-:Y:S05]  /*1ab0*/  WARPSYNC.ALL ;  /* 0x0000000000007948 */ /* 0x000fea0003800000 */
[----:B------:R-:W-:Y:S01]  /*1ac0*/  BAR.SYNC.DEFER_BLOCKING 0x0 ;  /* 0x0000000000007b1d */ /* 0x000fe20000010000 */
[----:B------:R-:W-:Y:S01]  /*1ad0*/  UIADD3 UR6, UPT, UPT, UR7, 0x20, URZ ;  /* 0x0000002007067890 */ /* 0x000fe2000fffe0ff */
[----:B------:R-:W-:-:S03]  /*1ae0*/  IMAD.SHL.U32 R22, R22, 0x8, RZ ;  /* 0x0000000816167824 */ /* 0x000fc600078e00ff */
[----:B------:R-:W-:Y:S02]  /*1af0*/  ULEA UR6, UR8, UR6, 0x18 ;  /* 0x0000000608067291 */ /* 0x000fe4000f8ec0ff */
[----:B------:R-:W-:Y:S01]  /*1b00*/  LOP3.LUT R22, R22, 0x8, RZ, 0xc0, !PT ;  /* 0x0000000816167812 */ /* 0x000fe200078ec0ff */
[----:B------:R-:W0:Y:S06]  /*1b10*/  LDCU UR9, c[0x0][0x40c] ;  /* 0x00008180ff0977ac */ /* 0x000e2c0008000800 */
[----:B------:R0:W1:Y:S02]  /*1b20*/  LDS.64 R80, [R22+UR6] ;  /* 0x0000000616507984 */ /* 0x0000640008000a00 */
[----:B0-----:R-:W-:-:S02]  /*1b30*/  UISETP.NE.AND UP0, UPT, UR9, URZ, UPT ;  /* 0x000000ff0900728c */ /* 0x001fc4000bf05270 */
[----:B------:R0:W0:Y:S04]  /*1b40*/  LDS.64 R78, [R22+UR6+0x10] ;  /* 0x00001006164e7984 */ /* 0x0000280008000a00 */
        /* <DEDUP_REMOVED lines=13> */
[----:B------:R0:W0:Y:S01]  /*1c20*/  LDS.64 R50, [R22+UR6+0xf0] ;  /* 0x0000f00616327984 */ /* 0x0000220008000a00 */
[----:B-1----:R-:W-:Y:S05]  /*1c30*/  BRA.U UP0, `(.L_x_902) ;  /* 0x00000001004c7547 */ /* 0x002fea000b800000 */
[----:B------:R-:W-:-:S04]  /*1c40*/  UIADD3 UR7, UPT, UPT, UR7, 0x120, URZ ;  /* 0x0000012007077890 */ /* 0x000fc8000fffe0ff */
[----:B------:R-:W-:-:S06]  /*1c50*/  ULEA UR7, UR8, UR7, 0x18 ;  /* 0x0000000708077291 */ /* 0x000fcc000f8ec0ff */
[----:B---3--:R-:W-:-:S05]  /*1c60*/  LEA R0, R82, UR7, 0x2 ;  /* 0x0000000752007c11 */ /* 0x008fca000f8e10ff */
[----:B------:R1:W3:Y:S04]  /*1c70*/  LDS.64 R48, [R0] ;  /* 0x0000000000307984 */ /* 0x0002e80000000a00 */
[----:B------:R1:W0:Y:S04]  /*1c80*/  LDS.64 R46, [R0+0x10] ;  /* 0x00001000002e7984 */ /* 0x0002280000000a00 */
[----:B------:R1:W0:Y:S04]  /*1c90*/  LDS.64 R44, [R0+0x20] ;  /* 0x00002000002c7984 */ /* 0x0002280000000a00 */
[----:B------:R1:W0:Y:S04]  /*1ca0*/  LDS.64 R42, [R0+0x30] ;  /* 0x00003000002a7984 */ /* 0x0002280000000a00 */
[----:B------:R1:W1:Y:S04]  /*1cb0*/  LDS.64 R40, [R0+0x40] ;  /* 0x0000400000287984 */ /* 0x0002680000000a00 */
[----:B------:R0:W1:Y:S04]  /*1cc0*/  LDS.64 R38, [R0+0x50] ;  /* 0x0000500000267984 */ /* 0x0000680000000a00 */
[----:B------:R0:W1:Y:S04]  /*1cd0*/  LDS.64 R36, [R0+0x60] ;  /* 0x0000600000247984 */ /* 0x0000680000000a00 */
[----:B------:R0:W1:Y:S04]  /*1ce0*/  LDS.64 R34, [R0+0x70] ;  /* 0x0000700000227984 */ /* 0x0000680000000a00 */
[----:B------:R0:W1:Y:S04]  /*1cf0*/  LDS.64 R32, [R0+0x80] ;  /* 0x0000800000207984 */ /* 0x0000680000000a00 */
[----:B------:R0:W1:Y:S04]  /*1d00*/  LDS.64 R30, [R0+0x90] ;  /* 0x00009000001e7984 */ /* 0x0000680000000a00 */
[----:B------:R0:W1:Y:S04]  /*1d10*/  LDS.64 R28, [R0+0xa0] ;  /* 0x0000a000001c7984 */ /* 0x0000680000000a00 */
[----:B----4-:R4:W1:Y:S04]  /*1d20*/  LDS.64 R26, [R0+0xb0] ;  /* 0x0000b000001a7984 */ /* 0x0108680000000a00 */
[----:B--2---:R4:W2:Y:S04]  /*1d30*/  LDS.64 R24, [R0+0xc0] ;  /* 0x0000c00000187984 */ /* 0x0048a80000000a00 */
[----:B0-----:R4:W0:Y:S04]  /*1d40*/  LDS.64 R22, [R0+0xd0] ;  /* 0x0000d00000167984 */ /* 0x0018280000000a00 */
[----:B------:R4:W0:Y:S04]  /*1d50*/  LDS.64 R20, [R0+0xe0] ;  /* 0x0000e00000147984 */ /* 0x0008280000000a00 */
[----:B---3--:R4:W0:Y:S02]  /*1d60*/  LDS.64 R18, [R0+0xf0] ;  /* 0x0000f00000127984 */ /* 0x0088240000000a00 */
.L_x_902:
[----:B-1-34-:R-:W-:Y:S01]  /*1d70*/  IMAD.U32 R0, RZ, RZ, UR39 ;  /* 0x00000027ff007e24 */ /* 0x01afe2000f8e00ff */
[----:B------:R-:W1:Y:S01]  /*1d80*/  LDCU.64 UR6, c[0x0][0x3f0] ;  /* 0x00007e00ff0677ac */ /* 0x000e620008000a00 */
[----:B------:R-:W-:Y:S01]  /*1d90*/  IMAD.U32 R3, RZ, RZ, UR41 ;  /* 0x00000029ff037e24 */ /* 0x000fe2000f8e00ff */
[----:B------:R-:W-:Y:S01]  /*1da0*/  BSSY B1, `(.L_x_903) ;  /* 0x00005c5000017945 */ /* 0x000fe20003800000 */
[----:B------:R-:W3:Y:S03]  /*1db0*/  LDCU UR16, c[0x0][0x3f8] ;  /* 0x00007f00ff1077ac */ /* 0x000ee60008000800 */
[----:B------:R-:W-:Y:S01]  /*1dc0*/  IADD3 R0, PT, PT, R0, 0xf, -R3 ;  /* 0x0000000f00007810 */ /* 0x000fe20007ffe803 */
[----:B------:R-:W4:Y:S03]  /*1dd0*/  LDCU UR17, c[0x0][0x40c] ;  /* 0x00008180ff1177ac */ /* 0x000f260008000800 */
[----:B------:R-:W-:Y:S01]  /*1de0*/  SHF.R.S32.HI R3, RZ, 0x1f, R0 ;  /* 0x0000001fff037819 */ /* 0x000fe20000011400 */
[----:B------:R-:W0:Y:S03]  /*1df0*/  LDCU UR18, c[0x0][0x3f4] ;  /* 0x00007e80ff1277ac */ /* 0x000e260008000800 */
[----:B------:R-:W-:Y:S01]  /*1e00*/  LEA.HI R3, R3, R0, RZ, 0x4 ;  /* 0x0000000003037211 */ /* 0x000fe200078f20ff */
[----:B------:R-:W0:Y:S03]  /*1e10*/  LDCU UR19, c[0x0][0x410] ;  /* 0x00008200ff1377ac */ /* 0x000e260008000800 */
[----:B------:R-:W-:Y:S01]  /*1e20*/  LOP3.LUT R10, R3, 0xfffffff0, RZ, 0xc0, !PT ;  /* 0xfffffff0030a7812 */ /* 0x000fe200078ec0ff */
[----:B-1----:R-:W-:Y:S01]  /*1e30*/  IMAD R3, R84, UR6, R83 ;  /* 0x0000000654037c24 */ /* 0x002fe2000f8e0253 */
[----:B------:R-:W1:Y:S01]  /*1e40*/  LDCU.64 UR8, c[0x0][0x3c8] ;  /* 0x00007900ff0877ac */ /* 0x000e620008000a00 */
[----:B------:R-:W-:-:S02]  /*1e50*/  MOV R0, UR7 ;  /* 0x0000000700007c02 */ /* 0x000fc40008000f00 */
[----:B------:R-:W-:Y:S01]  /*1e60*/  ISETP.GE.AND P0, PT, R115, R10, PT ;  /* 0x0000000a7300720c */ /* 0x000fe20003f06270 */
[----:B------:R-:W0:Y:S01]  /*1e70*/  LDCU.64 UR10, c[0x0][0x3b8] ;  /* 0x00007700ff0a77ac */ /* 0x000e220008000a00 */
[----:B------:R-:W-:Y:S01]  /*1e80*/  IMAD.SHL.U32 R3, R3, 0x40, RZ ;  /* 0x0000004003037824 */ /* 0x000fe200078e00ff */
[----:B------:R-:W0:Y:S01]  /*1e90*/  LDCU.64 UR12, c[0x0][0x438] ;  /* 0x00008700ff0c77ac */ /* 0x000e220008000a00 */
[----:B------:R-:W0:Y:S09]  /*1ea0*/  LDCU.64 UR14, c[0x0][0x448] ;  /* 0x00008900ff0e77ac */ /* 0x000e320008000a00 */
[----:B---34-:R-:W-:Y:S05]  /*1eb0*/  @P0 BRA `(.L_x_904) ;  /* 0x0000005800cc0947 */ /* 0x018fea0003800000 */
[----:B------:R-:W-:Y:S01]  /*1ec0*/  IABS R4, R0 ;  /* 0x0000000000047213 */ /* 0x000fe20000000000 */
[----:B------:R-:W3:Y:S01]  /*1ed0*/  S2R R5, SR_CTAID.X ;  /* 0x0000000000057919 */ /* 0x000ee20000002500 */
[----:B------:R-:W4:Y:S01]  /*1ee0*/  LDCU UR22, c[0x0][0x440] ;  /* 0x00008800ff1677ac */ /* 0x000f220008000800 */
[----:B------:R-:W1:Y:S01]  /*1ef0*/  S2UR UR23, SR_CTAID.Y ;  /* 0x00000000001779c3 */ /* 0x000e620000002600 */
[----:B------:R-:W2:Y:S01]  /*1f00*/  I2F.RP R6, R4 ;  /* 0x0000000400067306 */ /* 0x000ea20000209400 */
[C---:B------:R-:W-:Y:S01]  /*1f10*/  VIADD R116, R115.reuse, UR41 ;  /* 0x0000002973747c36 */ /* 0x040fe20008000000 */
[----:B------:R-:W0:Y:S01]  /*1f20*/  LDCU UR7, c[0x0][0x3f8] ;  /* 0x00007f00ff0777ac */ /* 0x000e220008000800 */
[----:B------:R-:W-:Y:S02]  /*1f30*/  IADD3 R117, PT, PT, R10, UR41, RZ ;  /* 0x000000290a757c10 */ /* 0x000fe4000fffe0ff */
[----:B------:R-:W-:Y:S01]  /*1f40*/  LEA R115, R115, UR4, 0x2 ;  /* 0x0000000473737c11 */ /* 0x000fe2000f8e10ff */
[----:B------:R-:W1:Y:S01]  /*1f50*/  LDCU.64 UR20, c[0x0][0x420] ;  /* 0x00008400ff1477ac */ /* 0x000e620008000a00 */
[----:B------:R-:W3:Y:S01]  /*1f60*/  LDC.64 R122, c[0x0][0x450] ;  /* 0x00011400ff7a7b82 */ /* 0x000ee20000000a00 */
[----:B------:R-:W3:Y:S01]  /*1f70*/  LDCU UR6, c[0x0][0x408] ;  /* 0x00008100ff0677ac */ /* 0x000ee20008000800 */
[----:B--2---:R-:W2:Y:S06]  /*1f80*/  MUFU.RCP R6, R6 ;  /* 0x0000000600067308 */ /* 0x004eac0000001000 */
[----:B------:R-:W2:Y:S01]  /*1f90*/  LDC R119, c[0x0][0x430] ;  /* 0x00010c00ff777b82 */ /* 0x000ea20000000800 */
[----:B----4-:R-:W-:-:S02]  /*1fa0*/  IMAD.U32 R12, RZ, RZ, UR22 ;  /* 0x00000016ff0c7e24 */ /* 0x010fc4000f8e00ff */
[C---:B0-----:R-:W-:Y:S02]  /*1fb0*/  IMAD R118, R0.reuse, UR7, RZ ;  /* 0x0000000700767c24 */ /* 0x041fe4000f8e02ff */
[----:B-1----:R-:W-:Y:S01]  /*1fc0*/  IMAD R13, R0, UR23, RZ ;  /* 0x00000017000d7c24 */ /* 0x002fe2000f8e02ff */
[----:B------:R-:W-:-:S04]  /*1fd0*/  ISETP.NE.U32.AND P0, PT, RZ, UR20, PT ;  /* 0x00000014ff007c0c */ /* 0x000fc8000bf05070 */
[----:B------:R-:W-:Y:S01]  /*1fe0*/  ISETP.NE.AND.EX P0, PT, RZ, UR21, PT, P0 ;  /* 0x00000015ff007c0c */ /* 0x000fe2000bf05300 */
[----:B---3--:R-:W-:Y:S01]  /*1ff0*/  IMAD R11, R5, R12, UR39 ;  /* 0x00000027050b7e24 */ /* 0x008fe2000f8e020c */
[----:B------:R-:W-:Y:S01]  /*2000*/  SHF.R.S32.HI R12, RZ, 0x1f, R13 ;  /* 0x0000001fff0c7819 */ /* 0x000fe2000001140d */
[----:B------:R-:W-:Y:S02]  /*2010*/  IMAD R5, R16, UR7, R5 ;  /* 0x0000000710057c24 */ /* 0x000fe4000f8e0205 */
[----:B--2---:R-:W-:Y:S01]  /*2020*/  VIADD R8, R6, 0xffffffe ;  /* 0x0ffffffe06087836 */ /* 0x004fe20000000000 */
[----:B------:R-:W-:Y:S01]  /*2030*/  IADD3 R6, P1, P2, R13, UR20, R116 ;  /* 0x000000140d067c10 */ /* 0x000fe2000fa3e074 */
[----:B------:R-:W-:Y:S02]  /*2040*/  IMAD R7, R5, 0x40, R82 ;  /* 0x0000004005077824 */ /* 0x000fe400078e0252 */
[----:B------:R0:W1:Y:S02]  /*2050*/  F2I.FTZ.U32.TRUNC.NTZ R9, R8 ;  /* 0x0000000800097305 */ /* 0x000064000021f000 */
[----:B------:R-:W-:Y:S01]  /*2060*/  IMAD.WIDE R122, R7, 0x4, R122 ;  /* 0x00000004077a7825 */ /* 0x000fe200078e027a */
[----:B------:R-:W-:-:S03]  /*2070*/  IADD3.X R7, PT, PT, R12, UR21, RZ, P1, P2 ;  /* 0x000000150c077c10 */ /* 0x000fc60008fe44ff */
[----:B------:R-:W-:Y:S02]  /*2080*/  VIADD R119, R119, UR6 ;  /* 0x0000000677777c36 */ /* 0x000fe40008000000 */
[----:B0-----:R-:W-:Y:S01]  /*2090*/  IMAD.MOV.U32 R8, RZ, RZ, RZ ;  /* 0x000000ffff087224 */ /* 0x001fe200078e00ff */
[----:B-1----:R-:W-:-:S05]  /*20a0*/  IADD3 R15, PT, PT, RZ, -R9, RZ ;  /* 0x80000009ff0f7210 */ /* 0x002fca0007ffe0ff */
[----:B------:R-:W-:-:S04]  /*20b0*/  IMAD R5, R15, R4, RZ ;  /* 0x000000040f057224 */ /* 0x000fc800078e02ff */
[----:B------:R-:W-:-:S04]  /*20c0*/  IMAD.HI.U32 R5, R9, R5, R8 ;  /* 0x0000000509057227 */ /* 0x000fc800078e0008 */
[----:B------:R-:W-:Y:S02]  /*20d0*/  IMAD R8, R3, R0, R82 ;  /* 0x0000000003087224 */ /* 0x000fe400078e0252 */
[----:B------:R-:W-:Y:S02]  /*20e0*/  IMAD R9, R11, UR22, R116 ;  /* 0x000000160b097c24 */ /* 0x000fe4000f8e0274 */
[----:B------:R-:W-:Y:S01]  /*20f0*/  VIADD R116, R116, 0x1 ;  /* 0x0000000174747836 */ /* 0x000fe20000000000 */
[----:B------:R-:W-:-:S07]  /*2100*/  SHF.R.S32.HI R10, RZ, 0x1f, R8 ;  /* 0x0000001fff0a7819 */ /* 0x000fce0000011408 */
.L_x_970:
[----:B0-----:R-:W2:Y:S01]  /*2110*/  @P0 LDG.E.U8 R13, desc[UR36][R6.64] ;  /* 0x00000024060d0981 */ /* 0x001ea2000c1e1100 */
[----:B------:R-:W-:Y:S01]  /*2120*/  VIADD R114, R116, 0xffffffff ;  /* 0xffffffff74727836 */ /* 0x000fe20000000000 */
[----:B------:R-:W-:Y:S01]  /*2130*/  MOV R0, UR18 ;  /* 0x0000001200007c02 */ /* 0x000fe20008000f00 */
[----:B------:R-:W-:Y:S01]  /*2140*/  UISETP.NE.AND UP0, UPT, UR17, URZ, UPT ;  /* 0x000000ff1100728c */ /* 0x000fe2000bf05270 */
[----:B------:R-:W-:Y:S02]  /*2150*/  BSSY.RECONVERGENT B0, `(.L_x_905) ;  /* 0x0000542000007945 */ /* 0x000fe40003800200 */
[----:B------:R-:W-:Y:S02]  /*2160*/  IABS R12, R114 ;  /* 0x00000072000c7213 */ /* 0x000fe40000000000 */
[----:B------:R-:W-:Y:S02]  /*2170*/  IABS R14, R0 ;  /* 0x00000000000e7213 */ /* 0x000fe40000000000 */
[----:B------:R-:W-:Y:S01]  /*2180*/  ISETP.GE.AND P3, PT, R114, RZ, PT ;  /* 0x000000ff7200720c */ /* 0x000fe20003f66270 */
[----:B------:R-:W-:-:S04]  /*2190*/  IMAD.HI.U32 R11, R5, R12, RZ ;  /* 0x0000000c050b7227 */ /* 0x000fc800078e00ff */
[----:B------:R-:W-:-:S04]  /*21a0*/  IMAD.MOV R11, RZ, RZ, -R11 ;  /* 0x000000ffff0b7224 */ /* 0x000fc800078e0a0b */
[----:B------:R-:W-:-:S05]  /*21b0*/  IMAD R11, R14, R11, R12 ;  /* 0x0000000b0e0b7224 */ /* 0x000fca00078e020c */
[----:B------:R-:W-:-:S13]  /*21c0*/  ISETP.GT.U32.AND P1, PT, R4, R11, PT ;  /* 0x0000000b0400720c */ /* 0x000fda0003f24070 */
[----:B------:R-:W-:-:S05]  /*21d0*/  @!P1 IMAD.IADD R11, R11, 0x1, -R14 ;  /* 0x000000010b0b9824 */ /* 0x000fca00078e0a0e */
[----:B------:R-:W-:-:S13]  /*21e0*/  ISETP.GT.U32.AND P1, PT, R4, R11, PT ;  /* 0x0000000b0400720c */ /* 0x000fda0003f24070 */
[----:B------:R-:W-:Y:S01]  /*21f0*/  @!P1 IMAD.IADD R11, R11, 0x1, -R14 ;  /* 0x000000010b0b9824 */ /* 0x000fe200078e0a0e */
[----:B------:R-:W-:-:S04]  /*2200*/  ISETP.NE.AND P1, PT, R0, RZ, PT ;  /* 0x000000ff0000720c */ /* 0x000fc80003f25270 */
[----:B------:R-:W-:-:S09]  /*2210*/  @!P3 IADD3 R11, PT, PT, -R11, RZ, RZ ;  /* 0x000000ff0b0bb210 */ /* 0x000fd20007ffe1ff */
[----:B------:R-:W-:Y:S02]  /*2220*/  @!P1 LOP3.LUT R11, RZ, R0, RZ, 0x33, !PT ;  /* 0x00000000ff0b9212 */ /* 0x000fe400078e33ff */
[----:B--2---:R-:W-:Y:S01]  /*2230*/  ISETP.NE.AND P2, PT, R13, RZ, P0 ;  /* 0x000000ff0d00720c */ /* 0x004fe20000745270 */
[----:B------:R-:W-:-:S12]  /*2240*/  BRA.U UP0, `(.L_x_906) ;  /* 0x0000004100507547 */ /* 0x000fd8000b800000 */
[----:B------:R-:W-:-:S13]  /*2250*/  ISETP.NE.AND P4, PT, R17, RZ, PT ;  /* 0x000000ff1100720c */ /* 0x000fda0003f85270 */
[----:B------:R-:W-:Y:S05]  /*2260*/  @!P4 BRA `(.L_x_907) ;  /* 0x000000200084c947 */ /* 0x000fea0003800000 */
[----:B------:R-:W-:Y:S01]  /*2270*/  ISETP.GE.AND P1, PT, R114, UR39, PT ;  /* 0x0000002772007c0c */ /* 0x000fe2000bf26270 */
[----:B------:R-:W-:-:S12]  /*2280*/  BSSY.RECONVERGENT B2, `(.L_x_908) ;  /* 0x0000022000027945 */ /* 0x000fd80003800200 */
[----:B------:R-:W-:Y:S05]  /*2290*/  @P1 BRA `(.L_x_909) ;  /* 0x0000000000801947 */ /* 0x000fea0003800000 */
[----:B------:R-:W0:Y:S02]  /*22a0*/  S2UR UR6, SR_CTAID.Y ;  /* 0x00000000000679c3 */ /* 0x000e240000002600 */
[----:B0-----:R-:W-:-:S05]  /*22b0*/  IMAD R14, R0, UR6, RZ ;  /* 0x00000006000e7c24 */ /* 0x001fca000f8e02ff */
[----:B------:R-:W-:-:S04]  /*22c0*/  IADD3 R13, P3, PT, R14, R11, RZ ;  /* 0x0000000b0e0d7210 */ /* 0x000fc80007f7e0ff */
[----:B------:R-:W-:Y:S02]  /*22d0*/  LEA.HI.X.SX32 R14, R14, RZ, 0x1, P3 ;  /* 0x000000ff0e0e7211 */ /* 0x000fe400018f0eff */
[----:B------:R-:W-:-:S04]  /*22e0*/  LEA R12, P3, R13, UR8, 0x2 ;  /* 0x000000080d0c7c11 */ /* 0x000fc8000f8610ff */
[----:B------:R-:W-:-:S06]  /*22f0*/  LEA.HI.X R13, R13, UR9, R14, 0x2, P3 ;  /* 0x000000090d0d7c11 */ /* 0x000fcc00098f140e */
[----:B------:R-:W2:Y:S01]  /*2300*/  LDG.E R13, desc[UR36][R12.64] ;  /* 0x000000240c0d7981 */ /* 0x000ea2000c1e1900 */
[----:B------:R-:W-:Y:S01]  /*2310*/  IMAD.SHL.U32 R121, R11, 0x4, RZ ;  /* 0x000000040b797824 */ /* 0x000fe200078e00ff */
[----:B------:R-:W0:Y:S01]  /*2320*/  S2R R124, SR_TID.X ;  /* 0x00000000007c7919 */ /* 0x000e220000002100 */
[----:B--2---:R-:W-:-:S04]  /*2330*/  IMAD R14, R118, R13, RZ ;  /* 0x0000000d760e7224 */ /* 0x004fc800078e02ff */
[----:B------:R-:W-:-:S05]  /*2340*/  IMAD R15, R14, 0x40, R121 ;  /* 0x000000400e0f7824 */ /* 0x000fca00078e0279 */
[----:B------:R-:W-:-:S04]  /*2350*/  IADD3 R82, P3, PT, R8, R15, RZ ;  /* 0x0000000f08527210 */ /* 0x000fc80007f7e0ff */
[----:B------:R-:W-:Y:S02]  /*2360*/  LEA.HI.X.SX32 R15, R15, R10, 0x1, P3 ;  /* 0x0000000a0f0f7211 */ /* 0x000fe400018f0eff */
[----:B------:R-:W-:-:S04]  /*2370*/  LEA R14, P3, R82, UR10, 0x2 ;  /* 0x0000000a520e7c11 */ /* 0x000fc8000f8610ff */
[----:B------:R-:W-:Y:S02]  /*2380*/  LEA.HI.X R15, R82, UR11, R15, 0x2, P3 ;  /* 0x0000000b520f7c11 */ /* 0x000fe400098f140f */
[----:B------:R-:W2:Y:S04]  /*2390*/  LDG.E.64 R82, desc[UR36][R122.64] ;  /* 0x000000247a527981 */ /* 0x000ea8000c1e1b00 */
[----:B------:R-:W3:Y:S01]  /*23a0*/  LDG.E.64 R14, desc[UR36][R14.64] ;  /* 0x000000240e0e7981 */ /* 0x000ee2000c1e1b00 */
[----:B------:R-:W1:Y:S01]  /*23b0*/  S2UR UR7, SR_CTAID.X ;  /* 0x00000000000779c3 */ /* 0x000e620000002500 */
[----:B0-----:R-:W-:Y:S01]  /*23c0*/  IMAD.SHL.U32 R124, R124, 0x2, RZ ;  /* 0x000000027c7c7824 */ /* 0x001fe200078e00ff */
[----:B-1----:R-:W-:-:S06]  /*23d0*/  UIMAD UR7, UR6, UR16, UR7 ;  /* 0x00000010060772a4 */ /* 0x002fcc000f8e0207 */
[----:B------:R-:W-:Y:S02]  /*23e0*/  IMAD R12, R0, UR7, RZ ;  /* 0x00000007000c7c24 */ /* 0x000fe4000f8e02ff */
[----:B---3--:R-:W-:-:S04]  /*23f0*/  FADD.FTZ R13, R48, R14 ;  /* 0x0000000e300d7221 */ /* 0x008fc80000010000 */
[----:B--2---:R-:W-:Y:S01]  /*2400*/  FMUL.FTZ R82, R13, R82 ;  /* 0x000000520d527220 */ /* 0x004fe20000410000 */
[----:B------:R-:W-:-:S04]  /*2410*/  LOP3.LUT R13, R124, 0x2, RZ, 0xc0, !PT ;  /* 0x000000027c0d7812 */ /* 0x000fc800078ec0ff */
[----:B------:R-:W-:-:S04]  /*2420*/  LEA R12, R12, R13, 0x6 ;  /* 0x0000000d0c0c7211 */ /* 0x000fc800078e30ff */
[----:B------:R-:W-:Y:S01]  /*2430*/  IADD3 R121, P3, PT, R121, R12, RZ ;  /* 0x0000000c79797210 */ /* 0x000fe20007f7e0ff */
[----:B------:R-:W-:-:S03]  /*2440*/  FADD.FTZ R14, R49, R15 ;  /* 0x0000000f310e7221 */ /* 0x000fc60000010000 */
[----:B------:R-:W-:Y:S02]  /*2450*/  LEA.HI.X.SX32 R124, R12, RZ, 0x1, P3 ;  /* 0x000000ff0c7c7211 */ /* 0x000fe400018f0eff */
[----:B------:R-:W-:Y:S01]  /*2460*/  LEA R12, P3, R121, UR10, 0x2 ;  /* 0x0000000a790c7c11 */ /* 0x000fe2000f8610ff */
[----:B------:R-:W-:-:S03]  /*2470*/  FMUL.FTZ R83, R14, R83 ;  /* 0x000000530e537220 */ /* 0x000fc60000410000 */
[----:B------:R-:W-:-:S05]  /*2480*/  LEA.HI.X R13, R121, UR11, R124, 0x2, P3 ;  /* 0x0000000b790d7c11 */ /* 0x000fca00098f147c */
[----:B------:R0:W-:Y:S04]  /*2490*/  STG.E.64 desc[UR36][R12.64], R82 ;  /* 0x000000520c007986 */ /* 0x0001e8000c101b24 */
.L_x_909:
[----:B------:R-:W-:Y:S05]  /*24a0*/  BSYNC.RECONVERGENT B2 ;  /* 0x0000000000027941 */ /* 0x000fea0003800200 */
.L_x_908:
[----:B------:R-:W-:Y:S04]  /*24b0*/  BSSY.RECONVERGENT B2, `(.L_x_910) ;  /* 0x0000038000027945 */ /* 0x000fe80003800200 */
        /* <DEDUP_REMOVED lines=8> */
[----:B------:R-:W-:-:S04]  /*2540*/  IMAD.IADD R87, R11, 0x1, R0 ;  /* 0x000000010b577824 */ /* 0x000fc800078e0200 */
        /* <DEDUP_REMOVED lines=11> */
[----:B0-----:R-:W-:-:S04]  /*2600*/  SHF.L.U32 R86, R86, 0x1, RZ ;  /* 0x0000000156567819 */ /* 0x001fc800000006ff */
[----:B------:R-:W-:Y:S01]  /*2610*/  LOP3.LUT R86, R86, 0x2, RZ, 0xc0, !PT ;  /* 0x0000000256567812 */ /* 0x000fe200078ec0ff */
[----:B-1----:R-:W-:Y:S01]  /*2620*/  UIMAD UR7, UR6, UR16, UR7 ;  /* 0x00000010060772a4 */ /* 0x002fe2000f8e0207 */
[----:B---3--:R-:W-:-:S04]  /*2630*/  FADD.FTZ R121, R46, R14 ;  /* 0x0000000e2e797221 */ /* 0x008fc80000010000 */
[----:B--2---:R-:W-:Y:S01]  /*2640*/  FMUL.FTZ R84, R121, R84 ;  /* 0x0000005479547220 */ /* 0x004fe20000410000 */
[----:B------:R-:W-:Y:S02]  /*2650*/  IMAD R121, R0, UR7, RZ ;  /* 0x0000000700797c24 */ /* 0x000fe4000f8e02ff */
[----:B------:R-:W-:Y:S02]  /*2660*/  FADD.FTZ R14, R47, R15 ;  /* 0x0000000f2f0e7221 */ /* 0x000fe40000010000 */
[----:B------:R-:W-:Y:S02]  /*2670*/  IMAD R121, R121, 0x40, R86 ;  /* 0x0000004079797824 */ /* 0x000fe400078e0256 */
[----:B------:R-:W-:-:S03]  /*2680*/  FMUL.FTZ R85, R14, R85 ;  /* 0x000000550e557220 */ /* 0x000fc60000410000 */
[----:B------:R-:W-:Y:S02]  /*2690*/  SHF.R.S32.HI R86, RZ, 0x1f, R121 ;  /* 0x0000001fff567819 */ /* 0x000fe40000011479 */
[----:B------:R-:W-:-:S04]  /*26a0*/  IADD3 R14, P3, PT, R121, R87, RZ ;  /* 0x00000057790e7210 */ /* 0x000fc80007f7e0ff */
[----:B------:R-:W-:Y:S02]  /*26b0*/  LEA.HI.X.SX32 R87, R87, R86, 0x1, P3 ;  /* 0x0000005657577211 */ /* 0x000fe400018f0eff */
[----:B------:R-:W-:-:S04]  /*26c0*/  LEA R124, P3, R14, UR10, 0x2 ;  /* 0x0000000a0e7c7c11 */ /* 0x000fc8000f8610ff */
[----:B------:R-:W-:-:S05]  /*26d0*/  LEA.HI.X R125, R14, UR11, R87, 0x2, P3 ;  /* 0x0000000b0e7d7c11 */ /* 0x000fca00098f1457 */
[----:B------:R0:W-:Y:S04]  /*26e0*/  STG.E.64 desc[UR36][R124.64], R84 ;  /* 0x000000547c007986 */ /* 0x0001e8000c101b24 */
[----:B------:R-:W2:Y:S01]  /*26f0*/  LDG.E R13, desc[UR36][R12.64] ;  /* 0x000000240c0d7981 */ /* 0x000ea2000c1e1900 */
[----:B------:R-:W-:-:S04]  /*2700*/  IMAD R87, R0, 0x2, R11 ;  /* 0x0000000200577824 */ /* 0x000fc800078e020b */
[----:B------:R-:W-:Y:S02]  /*2710*/  IMAD.SHL.U32 R87, R87, 0x4, RZ ;  /* 0x0000000457577824 */ /* 0x000fe400078e00ff */
[----:B--2---:R-:W-:-:S05]  /*2720*/  IMAD R14, R118, R13, RZ ;  /* 0x0000000d760e7224 */ /* 0x004fca00078e02ff */
[----:B------:R-:W-:-:S04]  /*2730*/  LEA R15, R14, R87, 0x6 ;  /* 0x000000570e0f7211 */ /* 0x000fc800078e30ff */
[----:B------:R-:W-:-:S04]  /*2740*/  IADD3 R12, P3, PT, R8, R15, RZ ;  /* 0x0000000f080c7210 */ /* 0x000fc80007f7e0ff */
[----:B------:R-:W-:Y:S02]  /*2750*/  LEA.HI.X.SX32 R15, R15, R10, 0x1, P3 ;  /* 0x0000000a0f0f7211 */ /* 0x000fe400018f0eff */
[----:B------:R-:W-:-:S04]  /*2760*/  LEA R14, P3, R12, UR10, 0x2 ;  /* 0x0000000a0c0e7c11 */ /* 0x000fc8000f8610ff */
[----:B------:R-:W-:Y:S02]  /*2770*/  LEA.HI.X R15, R12, UR11, R15, 0x2, P3 ;  /* 0x0000000b0c0f7c11 */ /* 0x000fe400098f140f */
[----:B------:R-:W-:-:S04]  /*2780*/  IADD3 R121, P3, PT, R121, R87, RZ ;  /* 0x0000005779797210 */ /* 0x000fc80007f7e0ff */
[----:B------:R-:W2:Y:S01]  /*2790*/  LDG.E.64 R14, desc[UR36][R14.64] ;  /* 0x000000240e0e7981 */ /* 0x000ea2000c1e1b00 */
[----:B0-----:R-:W-:-:S03]  /*27a0*/  LEA.HI.X.SX32 R124, R87, R86, 0x1, P3 ;  /* 0x00000056577c7211 */ /* 0x001fc600018f0eff */
[----:B------:R-:W3:Y:S01]  /*27b0*/  LDG.E.64 R86, desc[UR36][R122.64+0x20] ;  /* 0x000020247a567981 */ /* 0x000ee2000c1e1b00 */
[----:B------:R-:W-:Y:S01]  /*27c0*/  LEA R12, P3, R121, UR10, 0x2 ;  /* 0x0000000a790c7c11 */ /* 0x000fe2000f8610ff */
[----:B--2---:R-:W-:Y:S01]  /*27d0*/  FADD.FTZ R13, R44, R14 ;  /* 0x0000000e2c0d7221 */ /* 0x004fe20000010000 */
[----:B------:R-:W-:-:S03]  /*27e0*/  FADD.FTZ R125, R45, R15 ;  /* 0x0000000f2d7d7221 */ /* 0x000fc60000010000 */
[----:B---3--:R-:W-:Y:S01]  /*27f0*/  FMUL.FTZ R86, R13, R86 ;  /* 0x000000560d567220 */ /* 0x008fe20000410000 */
[----:B------:R-:W-:Y:S01]  /*2800*/  LEA.HI.X R13, R121, UR11, R124, 0x2, P3 ;  /* 0x0000000b790d7c11 */ /* 0x000fe200098f147c */
[----:B------:R-:W-:-:S05]  /*2810*/  FMUL.FTZ R87, R125, R87 ;  /* 0x000000577d577220 */ /* 0x000fca0000410000 */
[----:B------:R1:W-:Y:S02]  /*2820*/  STG.E.64 desc[UR36][R12.64], R86 ;  /* 0x000000560c007986 */ /* 0x0003e4000c101b24 */
.L_x_911:
[----:B------:R-:W-:Y:S05]  /*2830*/  BSYNC.RECONVERGENT B2 ;  /* 0x0000000000027941 */ /* 0x000fea0003800200 */
.L_x_910:
[----:B------:R-:W-:Y:S04]  /*2840*/  BSSY.RECONVERGENT B2, `(.L_x_912) ;  /* 0x0000039000027945 */ /* 0x000fe80003800200 */
[----:B------:R-:W-:Y:S05]  /*2850*/  @P1 BRA `(.L_x_913) ;  /* 0x0000000000dc1947 */ /* 0x000fea0003800000 */
[----:B------:R-:W0:Y:S02]  /*2860*/  S2UR UR6, SR_CTAID.Y ;  /* 0x00000000000679c3 */ /* 0x000e240000002600 */
[----:B01----:R-:W-:-:S05]  /*2870*/  IMAD R12, R0, UR6, RZ ;  /* 0x00000006000c7c24 */ /* 0x003fca000f8e02ff */
[----:B------:R-:W-:-:S04]  /*2880*/  IADD3 R13, P3, PT, R12, R11, RZ ;  /* 0x0000000b0c0d7210 */ /* 0x000fc80007f7e0ff */
[----:B------:R-:W-:Y:S02]  /*2890*/  LEA.HI.X.SX32 R14, R12, RZ, 0x1, P3 ;  /* 0x000000ff0c0e7211 */ /* 0x000fe400018f0eff */
[----:B------:R-:W-:-:S04]  /*28a0*/  LEA R12, P3, R13, UR8, 0x2 ;  /* 0x000000080d0c7c11 */ /* 0x000fc8000f8610ff */
[----:B------:R-:W-:-:S05]  /*28b0*/  LEA.HI.X R13, R13, UR9, R14, 0x2, P3 ;  /* 0x000000090d0d7c11 */ /* 0x000fca00098f140e */
[----:B------:R-:W2:Y:S01]  /*28c0*/  LDG.E R15, desc[UR36][R12.64] ;  /* 0x000000240c0f7981 */ /* 0x000ea2000c1e1900 */
[----:B------:R-:W-:-:S04]  /*28d0*/  IMAD.IADD R91, R11, 0x1, R0 ;  /* 0x000000010b5b7824 */ /* 0x000fc800078e0200 */
        /* <DEDUP_REMOVED lines=8> */
[----:B------:R-:W2:Y:S04]  /*2960*/  LDG.E.64 R88, desc[UR36][R122.64+0x30] ;  /* 0x000030247a587981 */ /* 0x000ea8000c1e1b00 */
[----:B------:R-:W3:Y:S01]  /*2970*/  LDG.E.64 R14, desc[UR36][R14.64] ;  /* 0x000000240e0e7981 */ /* 0x000ee2000c1e1b00 */
[----:B------:R-:W0:Y:S01]  /*2980*/  S2R R90, SR_TID.X ;  /* 0x00000000005a7919 */ /* 0x000e220000002100 */
[----:B------:R-:W1:Y:S02]  /*2990*/  S2UR UR7, SR_CTAID.X ;  /* 0x00000000000779c3 */ /* 0x000e640000002500 */
[----:B-1----:R-:W-:Y:S01]  /*29a0*/  UIMAD UR7, UR6, UR16, UR7 ;  /* 0x00000010060772a4 */ /* 0x002fe2000f8e0207 */
[----:B0-----:R-:W-:-:S05]  /*29b0*/  IMAD.SHL.U32 R90, R90, 0x2, RZ ;  /* 0x000000025a5a7824 */ /* 0x001fca00078e00ff */
[----:B------:R-:W-:Y:S01]  /*29c0*/  LOP3.LUT R90, R90, 0x2, RZ, 0xc0, !PT ;  /* 0x000000025a5a7812 */ /* 0x000fe200078ec0ff */
        /* <DEDUP_REMOVED lines=13> */
[----:B------:R-:W-:-:S05]  /*2aa0*/  IMAD R91, R0, 0x4, R11 ;  /* 0x00000004005b7824 */ /* 0x000fca00078e020b */
[----:B------:R-:W-:Y:S01]  /*2ab0*/  SHF.L.U32 R91, R91, 0x2, RZ ;  /* 0x000000025b5b7819 */ /* 0x000fe200000006ff */
[----:B--2---:R-:W-:-:S04]  /*2ac0*/  IMAD R14, R118, R13, RZ ;  /* 0x0000000d760e7224 */ /* 0x004fc800078e02ff */
[----:B------:R-:W-:-:S05]  /*2ad0*/  IMAD R15, R14, 0x40, R91 ;  /* 0x000000400e0f7824 */ /* 0x000fca00078e025b */
        /* <DEDUP_REMOVED lines=15> */
.L_x_913:
[----:B------:R-:W-:Y:S05]  /*2bd0*/  BSYNC.RECONVERGENT B2 ;  /* 0x0000000000027941 */ /* 0x000fea0003800200 */
.L_x_912:
[----:B------:R-:W-:Y:S04]  /*2be0*/  BSSY.RECONVERGENT B2, `(.L_x_914) ;  /* 0x0000025000027945 */ /* 0x000fe80003800200 */
[----:B------:R-:W-:Y:S05]  /*2bf0*/  @P1 BRA `(.L_x_915) ;  /* 0x00000000008c1947 */ /* 0x000fea0003800000 */
[----:B------:R-:W0:Y:S02]  /*2c00*/  S2UR UR6, SR_CTAID.Y ;  /* 0x00000000000679c3 */ /* 0x000e240000002600 */
[----:B012---:R-:W-:-:S05]  /*2c10*/  IMAD R12, R0, UR6, RZ ;  /* 0x00000006000c7c24 */ /* 0x007fca000f8e02ff */
[----:B------:R-:W-:-:S04]  /*2c20*/  IADD3 R13, P3, PT, R12, R11, RZ ;  /* 0x0000000b0c0d7210 */ /* 0x000fc80007f7e0ff */
[----:B------:R-:W-:Y:S02]  /*2c30*/  LEA.HI.X.SX32 R14, R12, RZ, 0x1, P3 ;  /* 0x000000ff0c0e7211 */ /* 0x000fe400018f0eff */
[----:B------:R-:W-:-:S04]  /*2c40*/  LEA R12, P3, R13, UR8, 0x2 ;  /* 0x000000080d0c7c11 */ /* 0x000fc8000f8610ff */
[----:B------:R-:W-:-:S06]  /*2c50*/  LEA.HI.X R13, R13, UR9, R14, 0x2, P3 ;  /* 0x000000090d0d7c11 */ /* 0x000fcc00098f140e */
[----:B------:R-:W2:Y:S01]  /*2c60*/  LDG.E R13, desc[UR36][R12.64] ;  /* 0x000000240c0d7981 */ /* 0x000ea2000c1e1900 */
[----:B------:R-:W-:-:S04]  /*2c70*/  IMAD.IADD R121, R11, 0x1, R0 ;  /* 0x000000010b797824 */ /* 0x000fc800078e0200 */
        /* <DEDUP_REMOVED lines=13> */
[----:B0-----:R-:W-:-:S02]  /*2d50*/  IMAD.SHL.U32 R12, R12, 0x2, RZ ;  /* 0x000000020c0c7824 */ /* 0x001fc400078e00ff */
[----:B---3--:R-:W-:-:S04]  /*2d60*/  FADD.FTZ R13, R38, R14 ;  /* 0x0000000e260d7221 */ /* 0x008fc80000010000 */
[----:B--2---:R-:W-:Y:S01]  /*2d70*/  FMUL.FTZ R92, R13, R92 ;  /* 0x0000005c0d5c7220 */ /* 0x004fe20000410000 */
[----:B------:R-:W-:Y:S01]  /*2d80*/  LOP3.LUT R13, R12, 0x2, RZ, 0xc0, !PT ;  /* 0x000000020c0d7812 */ /* 0x000fe200078ec0ff */
[----:B------:R-:W-:-:S04]  /*2d90*/  IMAD R12, R0, UR7, RZ ;  /* 0x00000007000c7c24 */ /* 0x000fc8000f8e02ff */
[----:B------:R-:W-:Y:S01]  /*2da0*/  IMAD R13, R12, 0x40, R13 ;  /* 0x000000400c0d7824 */ /* 0x000fe200078e020d */
[----:B------:R-:W-:-:S04]  /*2db0*/  SHF.R.S32.HI R12, RZ, 0x1f, R121 ;  /* 0x0000001fff0c7819 */ /* 0x000fc80000011479 */
[----:B------:R-:W-:Y:S01]  /*2dc0*/  IADD3 R121, P3, PT, R13, R121, RZ ;  /* 0x000000790d797210 */ /* 0x000fe20007f7e0ff */
[----:B------:R-:W-:-:S03]  /*2dd0*/  FADD.FTZ R14, R39, R15 ;  /* 0x0000000f270e7221 */ /* 0x000fc60000010000 */
[----:B------:R-:W-:Y:S02]  /*2de0*/  LEA.HI.X.SX32 R124, R13, R12, 0x1, P3 ;  /* 0x0000000c0d7c7211 */ /* 0x000fe400018f0eff */
[----:B------:R-:W-:Y:S01]  /*2df0*/  LEA R12, P3, R121, UR10, 0x2 ;  /* 0x0000000a790c7c11 */ /* 0x000fe2000f8610ff */
[----:B------:R-:W-:-:S03]  /*2e00*/  FMUL.FTZ R93, R14, R93 ;  /* 0x0000005d0e5d7220 */ /* 0x000fc60000410000 */
[----:B------:R-:W-:-:S05]  /*2e10*/  LEA.HI.X R13, R121, UR11, R124, 0x2, P3 ;  /* 0x0000000b790d7c11 */ /* 0x000fca00098f147c */
[----:B------:R3:W-:Y:S04]  /*2e20*/  STG.E.64 desc[UR36][R12.64], R92 ;  /* 0x0000005c0c007986 */ /* 0x0007e8000c101b24 */
.L_x_915:
[----:B------:R-:W-:Y:S05]  /*2e30*/  BSYNC.RECONVERGENT B2 ;  /* 0x0000000000027941 */ /* 0x000fea0003800200 */
.L_x_914:
[----:B------:R-:W-:Y:S04]  /*2e40*/  BSSY.RECONVERGENT B2, `(.L_x_916) ;  /* 0x0000026000027945 */ /* 0x000fe80003800200 */
[----:B------:R-:W-:Y:S05]  /*2e50*/  @P1 BRA `(.L_x_917) ;  /* 0x0000000000901947 */ /* 0x000fea0003800000 */
[----:B------:R-:W0:Y:S02]  /*2e60*/  S2UR UR6, SR_CTAID.Y ;  /* 0x00000000000679c3 */ /* 0x000e240000002600 */
[----:B0123--:R-:W-:-:S05]  /*2e70*/  IMAD R12, R0, UR6, RZ ;  /* 0x00000006000c7c24 */ /* 0x00ffca000f8e02ff */
[----:B------:R-:W-:-:S04]  /*2e80*/  IADD3 R13, P3, PT, R12, R11, RZ ;  /* 0x0000000b0c0d7210 */ /* 0x000fc80007f7e0ff */
[----:B------:R-:W-:Y:S02]  /*2e90*/  LEA.HI.X.SX32 R14, R12, RZ, 0x1, P3 ;  /* 0x000000ff0c0e7211 */ /* 0x000fe400018f0eff */
[----:B------:R-:W-:-:S04]  /*2ea0*/  LEA R12, P3, R13, UR8, 0x2 ;  /* 0x000000080d0c7c11 */ /* 0x000fc8000f8610ff */
[----:B------:R-:W-:-:S06]  /*2eb0*/  LEA.HI.X R13, R13, UR9, R14, 0x2, P3 ;  /* 0x000000090d0d7c11 */ /* 0x000fcc00098f140e */
[----:B------:R-:W2:Y:S01]  /*2ec0*/  LDG.E R13, desc[UR36][R12.64] ;  /* 0x000000240c0d7981 */ /* 0x000ea2000c1e1900 */
[----:B------:R-:W-:-:S05]  /*2ed0*/  IADD3 R15, PT, PT, R11, R0, RZ ;  /* 0x000000000b0f7210 */ /* 0x000fca0007ffe0ff */
[----:B------:R-:W-:-:S04]  /*2ee0*/  IMAD R15, R0, 0x4, R15 ;  /* 0x00000004000f7824 */ /* 0x000fc800078e020f */
[----:B------:R-:W-:-:S04]  /*2ef0*/  IMAD.IADD R121, R15, 0x1, R0 ;  /* 0x000000010f797824 */ /* 0x000fc800078e0200 */
        /* <DEDUP_REMOVED lines=26> */
.L_x_917:
[----:B------:R-:W-:Y:S05]  /*30a0*/  BSYNC.RECONVERGENT B2 ;  /* 0x0000000000027941 */ /* 0x000fea0003800200 */
.L_x_916:
[----:B01234-:R-:W-:Y:S01]  /*30b0*/  IMAD.IADD R13, R11, 0x1, R0 ;  /* 0x000000010b0d7824 */ /* 0x01ffe200078e0200 */
[----:B------:R-:W-:Y:S04]  /*30c0*/  BSSY.RECONVERGENT B2, `(.L_x_918) ;  /* 0x0000039000027945 */ /* 0x000fe80003800200 */
[----:B------:R-:W-:-:S05]  /*30d0*/  LEA R13, R0, R13, 0x2 ;  /* 0x0000000d000d7211 */ /* 0x000fca00078e10ff */
[----:B------:R-:W-:Y:S01]  /*30e0*/  IMAD R13, R0, 0x2, R13 ;  /* 0x00000002000d7824 */ /* 0x000fe200078e020d */
[----:B------:R-:W-:Y:S06]  /*30f0*/  @P1 BRA `(.L_x_919) ;  /* 0x0000000000d41947 */ /* 0x000fec0003800000 */
[----:B------:R-:W0:Y:S02]  /*3100*/  S2UR UR6, SR_CTAID.Y ;  /* 0x00000000000679c3 */ /* 0x000e240000002600 */
[----:B0-----:R-:W-:-:S05]  /*3110*/  IMAD R12, R0, UR6, RZ ;  /* 0x00000006000c7c24 */ /* 0x001fca000f8e02ff */
[----:B------:R-:W-:-:S04]  /*3120*/  IADD3 R14, P3, PT, R12, R11, RZ ;  /* 0x0000000b0c0e7210 */ /* 0x000fc80007f7e0ff */
[----:B------:R-:W-:Y:S02]  /*3130*/  LEA.HI.X.SX32 R15, R12, RZ, 0x1, P3 ;  /* 0x000000ff0c0f7211 */ /* 0x000fe400018f0eff */
[----:B------:R-:W-:-:S04]  /*3140*/  LEA R98, P3, R14, UR8, 0x2 ;  /* 0x000000080e627c11 */ /* 0x000fc8000f8610ff */
[----:B------:R-:W-:-:S05]  /*3150*/  LEA.HI.X R99, R14, UR9, R15, 0x2, P3 ;  /* 0x000000090e637c11 */ /* 0x000fca00098f140f */
[----:B------:R-:W2:Y:S01]  /*3160*/  LDG.E R15, desc[UR36][R98.64] ;  /* 0x00000024620f7981 */ /* 0x000ea2000c1e1900 */
[----:B------:R-:W-:Y:S02]  /*3170*/  IMAD.SHL.U32 R12, R13, 0x4, RZ ;  /* 0x000000040d0c7824 */ /* 0x000fe400078e00ff */
        /* <DEDUP_REMOVED lines=8> */
[----:B------:R-:W0:Y:S02]  /*3200*/  S2UR UR7, SR_CTAID.X ;  /* 0x00000000000779c3 */ /* 0x000e240000002500 */
[----:B0-----:R-:W-:-:S06]  /*3210*/  UIMAD UR7, UR6, UR16, UR7 ;  /* 0x00000010060772a4 */ /* 0x001fcc000f8e0207 */
[----:B------:R-:W-:Y:S02]  /*3220*/  IMAD R125, R0, UR7, RZ ;  /* 0x00000007007d7c24 */ /* 0x000fe4000f8e02ff */
[----:B---3--:R-:W-:-:S04]  /*3230*/  FADD.FTZ R121, R34, R14 ;  /* 0x0000000e22797221 */ /* 0x008fc80000010000 */
[----:B--2---:R-:W-:Y:S02]  /*3240*/  FMUL.FTZ R96, R121, R96 ;  /* 0x0000006079607220 */ /* 0x004fe40000410000 */
[----:B------:R-:W0:Y:S01]  /*3250*/  S2R R121, SR_TID.X ;  /* 0x0000000000797919 */ /* 0x000e220000002100 */
[----:B------:R-:W-:-:S04]  /*3260*/  FADD.FTZ R124, R35, R15 ;  /* 0x0000000f237c7221 */ /* 0x000fc80000010000 */
[----:B------:R-:W-:Y:S01]  /*3270*/  FMUL.FTZ R97, R124, R97 ;  /* 0x000000617c617220 */ /* 0x000fe20000410000 */
[----:B0-----:R-:W-:-:S04]  /*3280*/  SHF.L.U32 R121, R121, 0x1, RZ ;  /* 0x0000000179797819 */ /* 0x001fc800000006ff */
[----:B------:R-:W-:-:S05]  /*3290*/  LOP3.LUT R124, R121, 0x2, RZ, 0xc0, !PT ;  /* 0x00000002797c7812 */ /* 0x000fca00078ec0ff */
[----:B------:R-:W-:-:S05]  /*32a0*/  IMAD R125, R125, 0x40, R124 ;  /* 0x000000407d7d7824 */ /* 0x000fca00078e027c */
[----:B------:R-:W-:Y:S02]  /*32b0*/  SHF.R.S32.HI R121, RZ, 0x1f, R125 ;  /* 0x0000001fff797819 */ /* 0x000fe4000001147d */
[----:B------:R-:W-:-:S04]  /*32c0*/  IADD3 R15, P3, PT, R125, R12, RZ ;  /* 0x0000000c7d0f7210 */ /* 0x000fc80007f7e0ff */
[----:B------:R-:W-:Y:S02]  /*32d0*/  LEA.HI.X.SX32 R12, R12, R121, 0x1, P3 ;  /* 0x000000790c0c7211 */ /* 0x000fe400018f0eff */
[----:B------:R-:W-:-:S04]  /*32e0*/  LEA R14, P3, R15, UR10, 0x2 ;  /* 0x0000000a0f0e7c11 */ /* 0x000fc8000f8610ff */
[----:B------:R-:W-:-:S05]  /*32f0*/  LEA.HI.X R15, R15, UR11, R12, 0x2, P3 ;  /* 0x0000000b0f0f7c11 */ /* 0x000fca00098f140c */
[----:B------:R0:W-:Y:S04]  /*3300*/  STG.E.64 desc[UR36][R14.64], R96 ;  /* 0x000000600e007986 */ /* 0x0001e8000c101b24 */
[----:B------:R1:W2:Y:S01]  /*3310*/  LDG.E R99, desc[UR36][R98.64] ;  /* 0x0000002462637981 */ /* 0x0002a2000c1e1900 */
[----:B------:R-:W-:-:S04]  /*3320*/  IMAD R12, R0, 0x8, R11 ;  /* 0x00000008000c7824 */ /* 0x000fc800078e020b */
[----:B-1----:R-:W-:-:S05]  /*3330*/  IMAD.SHL.U32 R98, R12, 0x4, RZ ;  /* 0x000000040c627824 */ /* 0x002fca00078e00ff */
[----:B------:R-:W-:-:S04]  /*3340*/  IADD3 R12, P3, PT, R125, R98, RZ ;  /* 0x000000627d0c7210 */ /* 0x000fc80007f7e0ff */
[----:B------:R-:W-:Y:S01]  /*3350*/  LEA.HI.X.SX32 R121, R98, R121, 0x1, P3 ;  /* 0x0000007962797211 */ /* 0x000fe200018f0eff */
[----:B--2---:R-:W-:-:S05]  /*3360*/  IMAD R124, R118, R99, RZ ;  /* 0x00000063767c7224 */ /* 0x004fca00078e02ff */
[----:B------:R-:W-:-:S04]  /*3370*/  LEA R125, R124, R98, 0x6 ;  /* 0x000000627c7d7211 */ /* 0x000fc800078e30ff */
[----:B------:R-:W-:-:S04]  /*3380*/  IADD3 R98, P3, PT, R8, R125, RZ ;  /* 0x0000007d08627210 */ /* 0x000fc80007f7e0ff */
[----:B------:R-:W-:Y:S02]  /*3390*/  LEA.HI.X.SX32 R125, R125, R10, 0x1, P3 ;  /* 0x0000000a7d7d7211 */ /* 0x000fe400018f0eff */
[----:B------:R-:W-:-:S04]  /*33a0*/  LEA R124, P3, R98, UR10, 0x2 ;  /* 0x0000000a627c7c11 */ /* 0x000fc8000f8610ff */
[----:B------:R-:W-:Y:S02]  /*33b0*/  LEA.HI.X R125, R98, UR11, R125, 0x2, P3 ;  /* 0x0000000b627d7c11 */ /* 0x000fe400098f147d */
[----:B------:R-:W2:Y:S04]  /*33c0*/  LDG.E.64 R98, desc[UR36][R122.64+0x80] ;  /* 0x000080247a627981 */ /* 0x000ea8000c1e1b00 */
[----:B0-----:R-:W3:Y:S02]  /*33d0*/  LDG.E.64 R14, desc[UR36][R124.64] ;  /* 0x000000247c0e7981 */ /* 0x001ee4000c1e1b00 */
[----:B---3--:R-:W-:Y:S01]  /*33e0*/  FADD.FTZ R14, R32, R14 ;  /* 0x0000000e200e7221 */ /* 0x008fe20000010000 */
[----:B------:R-:W-:-:S03]  /*33f0*/  FADD.FTZ R15, R33, R15 ;  /* 0x0000000f210f7221 */ /* 0x000fc60000010000 */
[----:B--2---:R-:W-:Y:S01]  /*3400*/  FMUL.FTZ R98, R14, R98 ;  /* 0x000000620e627220 */ /* 0x004fe20000410000 */
[----:B------:R-:W-:Y:S01]  /*3410*/  LEA R14, P3, R12, UR10, 0x2 ;  /* 0x0000000a0c0e7c11 */ /* 0x000fe2000f8610ff */
[----:B------:R-:W-:-:S03]  /*3420*/  FMUL.FTZ R99, R15, R99 ;  /* 0x000000630f637220 */ /* 0x000fc60000410000 */
[----:B------:R-:W-:-:S05]  /*3430*/  LEA.HI.X R15, R12, UR11, R121, 0x2, P3 ;  /* 0x0000000b0c0f7c11 */ /* 0x000fca00098f1479 */
[----:B------:R0:W-:Y:S04]  /*3440*/  STG.E.64 desc[UR36][R14.64], R98 ;  /* 0x000000620e007986 */ /* 0x0001e8000c101b24 */
.L_x_919:
[----:B------:R-:W-:Y:S05]  /*3450*/  BSYNC.RECONVERGENT B2 ;  /* 0x0000000000027941 */ /* 0x000fea0003800200 */
.L_x_918:
[----:B------:R-:W-:Y:S01]  /*3460*/  BSSY.RECONVERGENT B2, `(.L_x_920) ;  /* 0x0000024000027945 */ /* 0x000fe20003800200 */
[----:B------:R-:W-:-:S03]  /*3470*/  IMAD R121, R0, 0x2, R13 ;  /* 0x0000000200797824 */ /* 0x000fc600078e020d */
[----:B------:R-:W-:Y:S05]  /*3480*/  @P1 BRA `(.L_x_921) ;  /* 0x0000000000841947 */ /* 0x000fea0003800000 */
[----:B------:R-:W1:Y:S02]  /*3490*/  S2UR UR6, SR_CTAID.Y ;  /* 0x00000000000679c3 */ /* 0x000e640000002600 */
[----:B-1----:R-:W-:-:S05]  /*34a0*/  IMAD R12, R0, UR6, RZ ;  /* 0x00000006000c7c24 */ /* 0x002fca000f8e02ff */
[----:B------:R-:W-:-:S04]  /*34b0*/  IADD3 R13, P3, PT, R12, R11, RZ ;  /* 0x0000000b0c0d7210 */ /* 0x000fc80007f7e0ff */
[----:B------:R-:W-:Y:S02]  /*34c0*/  LEA.HI.X.SX32 R12, R12, RZ, 0x1, P3 ;  /* 0x000000ff0c0c7211 */ /* 0x000fe400018f0eff */
[----:B------:R-:W-:-:S04]  /*34d0*/  LEA R124, P3, R13, UR8, 0x2 ;  /* 0x000000080d7c7c11 */ /* 0x000fc8000f8610ff */
[----:B------:R-:W-:-:S06]  /*34e0*/  LEA.HI.X R125, R13, UR9, R12, 0x2, P3 ;  /* 0x000000090d7d7c11 */ /* 0x000fcc00098f140c */
[----:B------:R-:W2:Y:S01]  /*34f0*/  LDG.E R125, desc[UR36][R124.64] ;  /* 0x000000247c7d7981 */ /* 0x000ea2000c1e1900 */
[----:B------:R-:W-:Y:S02]  /*3500*/  IMAD.SHL.U32 R12, R121, 0x4, RZ ;  /* 0x00000004790c7824 */ /* 0x000fe400078e00ff */
[----:B--2---:R-:W-:-:S04]  /*3510*/  IMAD R13, R118, R125, RZ ;  /* 0x0000007d760d7224 */ /* 0x004fc800078e02ff */
[----:B------:R-:W-:-:S05]  /*3520*/  IMAD R13, R13, 0x40, R12 ;  /* 0x000000400d0d7824 */ /* 0x000fca00078e020c */
[----:B0-----:R-:W-:-:S04]  /*3530*/  IADD3 R15, P3, PT, R8, R13, RZ ;  /* 0x0000000d080f7210 */ /* 0x001fc80007f7e0ff */
[----:B------:R-:W-:Y:S02]  /*3540*/  LEA.HI.X.SX32 R100, R13, R10, 0x1, P3 ;  /* 0x0000000a0d647211 */ /* 0x000fe400018f0eff */
[----:B------:R-:W-:-:S04]  /*3550*/  LEA R14, P3, R15, UR10, 0x2 ;  /* 0x0000000a0f0e7c11 */ /* 0x000fc8000f8610ff */
[----:B------:R-:W-:Y:S02]  /*3560*/  LEA.HI.X R15, R15, UR11, R100, 0x2, P3 ;  /* 0x0000000b0f0f7c11 */ /* 0x000fe400098f1464 */
[----:B------:R-:W2:Y:S04]  /*3570*/  LDG.E.64 R100, desc[UR36][R122.64+0x90] ;  /* 0x000090247a647981 */ /* 0x000ea8000c1e1b00 */
[----:B------:R-:W3:Y:S01]  /*3580*/  LDG.E.64 R14, desc[UR36][R14.64] ;  /* 0x000000240e0e7981 */ /* 0x000ee2000c1e1b00 */
[----:B------:R-:W0:Y:S02]  /*3590*/  S2UR UR7, SR_CTAID.X ;  /* 0x00000000000779c3 */ /* 0x000e240000002500 */
[----:B0-----:R-:W-:Y:S01]  /*35a0*/  UIMAD UR7, UR6, UR16, UR7 ;  /* 0x00000010060772a4 */ /* 0x001fe2000f8e0207 */
[----:B---3--:R-:W-:-:S04]  /*35b0*/  FADD.FTZ R13, R30, R14 ;  /* 0x0000000e1e0d7221 */ /* 0x008fc80000010000 */
[----:B--2---:R-:W-:Y:S02]  /*35c0*/  FMUL.FTZ R100, R13, R100 ;  /* 0x000000640d647220 */ /* 0x004fe40000410000 */
[----:B------:R-:W0:Y:S01]  /*35d0*/  S2R R13, SR_TID.X ;  /* 0x00000000000d7919 */ /* 0x000e220000002100 */
[----:B------:R-:W-:-:S04]  /*35e0*/  FADD.FTZ R124, R31, R15 ;  /* 0x0000000f1f7c7221 */ /* 0x000fc80000010000 */
[----:B------:R-:W-:Y:S01]  /*35f0*/  FMUL.FTZ R101, R124, R101 ;  /* 0x000000657c657220 */ /* 0x000fe20000410000 */
[----:B0-----:R-:W-:-:S04]  /*3600*/  SHF.L.U32 R13, R13, 0x1, RZ ;  /* 0x000000010d0d7819 */ /* 0x001fc800000006ff */
[----:B------:R-:W-:Y:S01]  /*3610*/  LOP3.LUT R124, R13, 0x2, RZ, 0xc0, !PT ;  /* 0x000000020d7c7812 */ /* 0x000fe200078ec0ff */
[----:B------:R-:W-:-:S04]  /*3620*/  IMAD R13, R0, UR7, RZ ;  /* 0x00000007000d7c24 */ /* 0x000fc8000f8e02ff */
[----:B------:R-:W-:Y:S01]  /*3630*/  IMAD R124, R13, 0x40, R124 ;  /* 0x000000400d7c7824 */ /* 0x000fe200078e027c */
[----:B------:R-:W-:-:S04]  /*3640*/  SHF.R.S32.HI R13, RZ, 0x1f, R12 ;  /* 0x0000001fff0d7819 */ /* 0x000fc8000001140c */
[----:B------:R-:W-:-:S04]  /*3650*/  IADD3 R14, P3, PT, R124, R12, RZ ;  /* 0x0000000c7c0e7210 */ /* 0x000fc80007f7e0ff */
[----:B------:R-:W-:Y:S02]  /*3660*/  LEA.HI.X.SX32 R13, R124, R13, 0x1, P3 ;  /* 0x0000000d7c0d7211 */ /* 0x000fe400018f0eff */
[----:B------:R-:W-:-:S04]  /*3670*/  LEA R12, P3, R14, UR10, 0x2 ;  /* 0x0000000a0e0c7c11 */ /* 0x000fc8000f8610ff */
[----:B------:R-:W-:-:S05]  /*3680*/  LEA.HI.X R13, R14, UR11, R13, 0x2, P3 ;  /* 0x0000000b0e0d7c11 */ /* 0x000fca00098f140d */
[----:B------:R1:W-:Y:S04]  /*3690*/  STG.E.64 desc[UR36][R12.64], R100 ;  /* 0x000000640c007986 */ /* 0x0003e8000c101b24 */
.L_x_921:
[----:B------:R-:W-:Y:S05]  /*36a0*/  BSYNC.RECONVERGENT B2 ;  /* 0x0000000000027941 */ /* 0x000fea0003800200 */
.L_x_920:
[----:B------:R-:W-:Y:S01]  /*36b0*/  BSSY.RECONVERGENT B2, `(.L_x_922) ;  /* 0x0000024000027945 */ /* 0x000fe20003800200 */
[----:B------:R-:W-:-:S03]  /*36c0*/  IMAD.IADD R121, R121, 0x1, R0 ;  /* 0x0000000179797824 */ /* 0x000fc600078e0200 */
        /* <DEDUP_REMOVED lines=9> */
[----:B--2---:R-:W-:-:S05]  /*3760*/  IMAD R13, R118, R125, RZ ;  /* 0x0000007d760d7224 */ /* 0x004fca00078e02ff */
[----:B------:R-:W-:-:S04]  /*3770*/  LEA R13, R13, R12, 0x6 ;  /* 0x0000000c0d0d7211 */ /* 0x000fc800078e30ff */
        /* <DEDUP_REMOVED lines=13> */
[----:B0-----:R-:W-:-:S05]  /*3850*/  IMAD.SHL.U32 R13, R13, 0x2, RZ ;  /* 0x000000020d0d7824 */ /* 0x001fca00078e00ff */
        /* <DEDUP_REMOVED lines=9> */
.L_x_923:
[----:B------:R-:W-:Y:S05]  /*38f0*/  BSYNC.RECONVERGENT B2 ;  /* 0x0000000000027941 */ /* 0x000fea0003800200 */
.L_x_922:
[----:B------:R-:W-:Y:S01]  /*3900*/  BSSY.RECONVERGENT B2, `(.L_x_924) ;  /* 0x0000024000027945 */ /* 0x000fe20003800200 */
[----:B------:R-:W-:-:S03]  /*3910*/  IMAD.IADD R121, R121, 0x1, R0 ;  /* 0x0000000179797824 */ /* 0x000fc600078e0200 */
[----:B------:R-:W-:Y:S05]  /*3920*/  @P1 BRA `(.L_x_925) ;  /* 0x0000000000841947 */ /* 0x000fea0003800000 */
[----:B------:R-:W1:Y:S02]  /*3930*/  S2UR UR6, SR_CTAID.Y ;  /* 0x00000000000679c3 */ /* 0x000e640000002600 */
[----:B-12---:R-:W-:-:S05]  /*3940*/  IMAD R12, R0, UR6, RZ ;  /* 0x00000006000c7c24 */ /* 0x006fca000f8e02ff */
[----:B------:R-:W-:-:S04]  /*3950*/  IADD3 R13, P3, PT, R12, R11, RZ ;  /* 0x0000000b0c0d7210 */ /* 0x000fc80007f7e0ff */
[----:B------:R-:W-:Y:S02]  /*3960*/  LEA.HI.X.SX32 R12, R12, RZ, 0x1, P3 ;  /* 0x000000ff0c0c7211 */ /* 0x000fe400018f0eff */
[----:B------:R-:W-:-:S04]  /*3970*/  LEA R124, P3, R13, UR8, 0x2 ;  /* 0x000000080d7c7c11 */ /* 0x000fc8000f8610ff */
[----:B------:R-:W-:-:S06]  /*3980*/  LEA.HI.X R125, R13, UR9, R12, 0x2, P3 ;  /* 0x000000090d7d7c11 */ /* 0x000fcc00098f140c */
[----:B------:R-:W2:Y:S01]  /*3990*/  LDG.E R125, desc[UR36][R124.64] ;  /* 0x000000247c7d7981 */ /* 0x000ea2000c1e1900 */
[----:B------:R-:W-:Y:S01]  /*39a0*/  SHF.L.U32 R12, R121, 0x2, RZ ;  /* 0x00000002790c7819 */ /* 0x000fe200000006ff */
        /* <DEDUP_REMOVED lines=25> */
.L_x_925:
[----:B------:R-:W-:Y:S05]  /*3b40*/  BSYNC.RECONVERGENT B2 ;  /* 0x0000000000027941 */ /* 0x000fea0003800200 */
.L_x_924:
[----:B------:R-:W-:Y:S01]  /*3b50*/  BSSY.RECONVERGENT B2, `(.L_x_926) ;  /* 0x0000024000027945 */ /* 0x000fe20003800200 */
[----:B------:R-:W-:-:S03]  /*3b60*/  IADD3 R121, PT, PT, R121, R0, RZ ;  /* 0x0000000079797210 */ /* 0x000fc60007ffe0ff */
[----:B------:R-:W-:Y:S05]  /*3b70*/  @P1 BRA `(.L_x_927) ;  /* 0x0000000000841947 */ /* 0x000fea0003800000 */
[----:B------:R-:W1:Y:S02]  /*3b80*/  S2UR UR6, SR_CTAID.Y ;  /* 0x00000000000679c3 */ /* 0x000e640000002600 */
[----:B-123--:R-:W-:-:S05]  /*3b90*/  IMAD R12, R0, UR6, RZ ;  /* 0x00000006000c7c24 */ /* 0x00efca000f8e02ff */
        /* <DEDUP_REMOVED lines=23> */
[----:B------:R-:W-:-:S05]  /*3d10*/  IMAD R13, R0, UR7, RZ ;  /* 0x00000007000d7c24 */ /* 0x000fca000f8e02ff */
[----:B------:R-:W-:Y:S02]  /*3d20*/  LEA R124, R13, R124, 0x6 ;  /* 0x0000007c0d7c7211 */ /* 0x000fe400078e30ff */
[----:B------:R-:W-:Y:S02]  /*3d30*/  SHF.R.S32.HI R13, RZ, 0x1f, R12 ;  /* 0x0000001fff0d7819 */ /* 0x000fe4000001140c */
[----:B------:R-:W-:-:S04]  /*3d40*/  IADD3 R14, P3, PT, R124, R12, RZ ;  /* 0x0000000c7c0e7210 */ /* 0x000fc80007f7e0ff */
[----:B------:R-:W-:Y:S02]  /*3d50*/  LEA.HI.X.SX32 R13, R124, R13, 0x1, P3 ;  /* 0x0000000d7c0d7211 */ /* 0x000fe400018f0eff */
[----:B------:R-:W-:-:S04]  /*3d60*/  LEA R12, P3, R14, UR10, 0x2 ;  /* 0x0000000a0e0c7c11 */ /* 0x000fc8000f8610ff */
[----:B------:R-:W-:-:S05]  /*3d70*/  LEA.HI.X R13, R14, UR11, R13, 0x2, P3 ;  /* 0x0000000b0e0d7c11 */ /* 0x000fca00098f140d */
[----:B------:R4:W-:Y:S04]  /*3d80*/  STG.E.64 desc[UR36][R12.64], R106 ;  /* 0x0000006a0c007986 */ /* 0x0009e8000c101b24 */
.L_x_927:
[----:B------:R-:W-:Y:S05]  /*3d90*/  BSYNC.RECONVERGENT B2 ;  /* 0x0000000000027941 */ /* 0x000fea0003800200 */
.L_x_926:
[----:B------:R-:W-:Y:S01]  /*3da0*/  BSSY.RECONVERGENT B2, `(.L_x_928) ;  /* 0x0000024000027945 */ /* 0x000fe20003800200 */
[----:B------:R-:W-:-:S03]  /*3db0*/  IMAD.IADD R121, R121, 0x1, R0 ;  /* 0x0000000179797824 */ /* 0x000fc600078e0200 */
[----:B------:R-:W-:Y:S05]  /*3dc0*/  @P1 BRA `(.L_x_929) ;  /* 0x0000000000841947 */ /* 0x000fea0003800000 */
[----:B------:R-:W1:Y:S02]  /*3dd0*/  S2UR UR6, SR_CTAID.Y ;  /* 0x00000000000679c3 */ /* 0x000e640000002600 */
[----:B-1234-:R-:W-:-:S05]  /*3de0*/  IMAD R12, R0, UR6, RZ ;  /* 0x00000006000c7c24 */ /* 0x01efca000f8e02ff */
        /* <DEDUP_REMOVED lines=31> */
.L_x_929:
[----:B------:R-:W-:Y:S05]  /*3fe0*/  BSYNC.RECONVERGENT B2 ;  /* 0x0000000000027941 */ /* 0x000fea0003800200 */
.L_x_928:
[----:B------:R-:W-:Y:S01]  /*3ff0*/  BSSY.RECONVERGENT B2, `(.L_x_930) ;  /* 0x0000024000027945 */ /* 0x000fe20003800200 */
[----:B------:R-:W-:-:S03]  /*4000*/  IMAD.IADD R121, R121, 0x1, R0 ;  /* 0x0000000179797824 */ /* 0x000fc600078e0200 */
[----:B------:R-:W-:Y:S05]  /*4010*/  @P1 BRA `(.L_x_931) ;  /* 0x0000000000841947 */ /* 0x000fea0003800000 */
[----:B------:R-:W0:Y:S02]  /*4020*/  S2UR UR6, SR_CTAID.Y ;  /* 0x00000000000679c3 */ /* 0x000e240000002600 */
[----:B01234-:R-:W-:-:S05]  /*4030*/  IMAD R12, R0, UR6, RZ ;  /* 0x00000006000c7c24 */ /* 0x01ffca000f8e02ff */
        /* <DEDUP_REMOVED lines=31> */
.L_x_931:
[----:B------:R-:W-:Y:S05]  /*4230*/  BSYNC.RECONVERGENT B2 ;  /* 0x0000000000027941 */ /* 0x000fea0003800200 */
.L_x_930:
[----:B------:R-:W-:Y:S05]  /*4240*/  @P1 BRA `(.L_x_932) ;  /* 0x0000003000c81947 */ /* 0x000fea0003800000 */
[----:B------:R-:W0:Y:S02]  /*4250*/  S2UR UR6, SR_CTAID.Y ;  /* 0x00000000000679c3 */ /* 0x000e240000002600 */
[----:B01234-:R-:W-:-:S05]  /*4260*/  IMAD R12, R0, UR6, RZ ;  /* 0x00000006000c7c24 */ /* 0x01ffca000f8e02ff */
[----:B------:R-:W-:-:S04]  /*4270*/  IADD3 R11, P3, PT, R12, R11, RZ ;  /* 0x0000000b0c0b7210 */ /* 0x000fc80007f7e0ff */
[----:B------:R-:W-:Y:S02]  /*4280*/  LEA.HI.X.SX32 R14, R12, RZ, 0x1, P3 ;  /* 0x000000ff0c0e7211 */ /* 0x000fe400018f0eff */
[----:B------:R-:W-:-:S04]  /*4290*/  LEA R12, P3, R11, UR8, 0x2 ;  /* 0x000000080b0c7c11 */ /* 0x000fc8000f8610ff */
[----:B------:R-:W-:-:S06]  /*42a0*/  LEA.HI.X R13, R11, UR9, R14, 0x2, P3 ;  /* 0x000000090b0d7c11 */ /* 0x000fcc00098f140e */
[----:B------:R0:W2:Y:S01]  /*42b0*/  LDG.E R13, desc[UR36][R12.64] ;  /* 0x000000240c0d7981 */ /* 0x0000a2000c1e1900 */
[----:B------:R-:W-:-:S05]  /*42c0*/  IMAD.IADD R11, R121, 0x1, R0 ;  /* 0x00000001790b7824 */ /* 0x000fca00078e0200 */
[----:B------:R-:W-:Y:S01]  /*42d0*/  SHF.L.U32 R11, R11, 0x2, RZ ;  /* 0x000000020b0b7819 */ /* 0x000fe200000006ff */
[----:B0-----:R-:W0:Y:S01]  /*42e0*/  S2R R12, SR_TID.X ;  /* 0x00000000000c7919 */ /* 0x001e220000002100 */
[----:B------:R-:W1:Y:S01]  /*42f0*/  S2UR UR7, SR_CTAID.X ;  /* 0x00000000000779c3 */ /* 0x000e620000002500 */
        /* <DEDUP_REMOVED lines=8> */
[----:B-1----:R-:W-:Y:S01]  /*4380*/  UIMAD UR7, UR6, UR16, UR7 ;  /* 0x00000010060772a4 */ /* 0x002fe2000f8e0207 */
        /* <DEDUP_REMOVED lines=8> */
[----:B------:R-:W-:Y:S01]  /*4410*/  LEA.HI.X R13, R11, UR11, R124, 0x2, P3 ;  /* 0x0000000b0b0d7c11 */ /* 0x000fe200098f147c */
[----:B---3--:R-:W-:Y:S01]  /*4420*/  FADD.FTZ R121, R18, R14 ;  /* 0x0000000e12797221 */ /* 0x008fe20000010000 */
[----:B------:R-:W-:-:S03]  /*4430*/  FADD.FTZ R14, R19, R15 ;  /* 0x0000000f130e7221 */ /* 0x000fc60000010000 */
[----:B--2---:R-:W-:Y:S01]  /*4440*/  FMUL.FTZ R112, R121, R112 ;  /* 0x0000007079707220 */ /* 0x004fe20000410000 */
[----:B------:R-:W-:-:S05]  /*4450*/  FMUL.FTZ R113, R14, R113 ;  /* 0x000000710e717220 */ /* 0x000fca0000410000 */
[----:B------:R0:W-:Y:S01]  /*4460*/  STG.E.64 desc[UR36][R12.64], R112 ;  /* 0x000000700c007986 */ /* 0x0001e2000c101b24 */
[----:B------:R-:W-:Y:S05]  /*4470*/  BRA `(.L_x_932) ;  /* 0x00000030003c7947 */ /* 0x000fea0003800000 */
.L_x_907:
        /* <DEDUP_REMOVED lines=10> */
[----:B------:R-:W-:Y:S01]  /*4520*/  SHF.L.U32 R14, R11, 0x2, RZ ;  /* 0x000000020b0e7819 */ /* 0x000fe200000006ff */
[----:B------:R-:W0:Y:S01]  /*4530*/  S2UR UR7, SR_CTAID.X ;  /* 0x00000000000779c3 */ /* 0x000e220000002500 */
[----:B--2---:R-:W-:-:S04]  /*4540*/  IMAD R15, R118, R13, RZ ;  /* 0x0000000d760f7224 */ /* 0x004fc800078e02ff */
[----:B------:R-:W-:-:S05]  /*4550*/  IMAD R15, R15, 0x40, R14 ;  /* 0x000000400f0f7824 */ /* 0x000fca00078e020e */
[----:B------:R-:W-:-:S04]  /*4560*/  IADD3 R83, P3, PT, R8, R15, RZ ;  /* 0x0000000f08537210 */ /* 0x000fc80007f7e0ff */
[----:B------:R-:W-:Y:S02]  /*4570*/  LEA.HI.X.SX32 R124, R15, R10, 0x1, P3 ;  /* 0x0000000a0f7c7211 */ /* 0x000fe400018f0eff */
[----:B------:R-:W-:-:S04]  /*4580*/  LEA R82, P3, R83, UR10, 0x2 ;  /* 0x0000000a53527c11 */ /* 0x000fc8000f8610ff */
[----:B------:R-:W-:-:S06]  /*4590*/  LEA.HI.X R83, R83, UR11, R124, 0x2, P3 ;  /* 0x0000000b53537c11 */ /* 0x000fcc00098f147c */
[----:B------:R-:W2:Y:S01]  /*45a0*/  LDG.E.64 R82, desc[UR36][R82.64] ;  /* 0x0000002452527981 */ /* 0x000ea2000c1e1b00 */
[----:B0-----:R-:W-:Y:S01]  /*45b0*/  UIMAD UR7, UR6, UR16, UR7 ;  /* 0x00000010060772a4 */ /* 0x001fe2000f8e0207 */
[----:B------:R-:W0:Y:S05]  /*45c0*/  S2R R15, SR_TID.X ;  /* 0x00000000000f7919 */ /* 0x000e2a0000002100 */
[----:B------:R-:W-:Y:S02]  /*45d0*/  IMAD R12, R0, UR7, RZ ;  /* 0x00000007000c7c24 */ /* 0x000fe4000f8e02ff */
[----:B0-----:R-:W-:-:S05]  /*45e0*/  IMAD.SHL.U32 R15, R15, 0x2, RZ ;  /* 0x000000020f0f7824 */ /* 0x001fca00078e00ff */
[----:B------:R-:W-:-:S05]  /*45f0*/  LOP3.LUT R15, R15, 0x2, RZ, 0xc0, !PT ;  /* 0x000000020f0f7812 */ /* 0x000fca00078ec0ff */
[----:B------:R-:W-:-:S05]  /*4600*/  IMAD R15, R12, 0x40, R15 ;  /* 0x000000400c0f7824 */ /* 0x000fca00078e020f */
[----:B------:R-:W-:-:S04]  /*4610*/  IADD3 R14, P3, PT, R14, R15, RZ ;  /* 0x0000000f0e0e7210 */ /* 0x000fc80007f7e0ff */
[----:B------:R-:W-:Y:S02]  /*4620*/  LEA.HI.X.SX32 R15, R15, RZ, 0x1, P3 ;  /* 0x000000ff0f0f7211 */ /* 0x000fe400018f0eff */
[----:B------:R-:W-:-:S04]  /*4630*/  LEA R12, P3, R14, UR10, 0x2 ;  /* 0x0000000a0e0c7c11 */ /* 0x000fc8000f8610ff */
[----:B------:R-:W-:Y:S01]  /*4640*/  LEA.HI.X R13, R14, UR11, R15, 0x2, P3 ;  /* 0x0000000b0e0d7c11 */ /* 0x000fe200098f140f */
[----:B--2---:R-:W-:Y:S01]  /*4650*/  FADD.FTZ R82, R48, R82 ;  /* 0x0000005230527221 */ /* 0x004fe20000010000 */
[----:B------:R-:W-:-:S05]  /*4660*/  FADD.FTZ R83, R49, R83 ;  /* 0x0000005331537221 */ /* 0x000fca0000010000 */
[----:B------:R0:W-:Y:S02]  /*4670*/  STG.E.64 desc[UR36][R12.64], R82 ;  /* 0x000000520c007986 */ /* 0x0001e4000c101b24 */
.L_x_934:
[----:B------:R-:W-:Y:S05]  /*4680*/  BSYNC.RECONVERGENT B2 ;  /* 0x0000000000027941 */ /* 0x000fea0003800200 */
.L_x_933:
        /* <DEDUP_REMOVED lines=9> */
[----:B------:R-:W-:-:S05]  /*4720*/  IADD3 R12, PT, PT, R11, R0, RZ ;  /* 0x000000000b0c7210 */ /* 0x000fca0007ffe0ff */
[----:B------:R-:W-:Y:S01]  /*4730*/  IMAD.SHL.U32 R12, R12, 0x4, RZ ;  /* 0x000000040c0c7824 */ /* 0x000fe200078e00ff */
        /* <DEDUP_REMOVED lines=12> */
[----:B------:R-:W-:-:S04]  /*4800*/  LOP3.LUT R13, R13, 0x2, RZ, 0xc0, !PT ;  /* 0x000000020d0d7812 */ /* 0x000fc800078ec0ff */
[----:B------:R-:W-:-:S04]  /*4810*/  LEA R14, R14, R13, 0x6 ;  /* 0x0000000d0e0e7211 */ /* 0x000fc800078e30ff */
[----:B------:R-:W-:Y:S02]  /*4820*/  SHF.R.S32.HI R15, RZ, 0x1f, R14 ;  /* 0x0000001fff0f7819 */ /* 0x000fe4000001140e */
[----:B------:R-:W-:-:S04]  /*4830*/  IADD3 R13, P3, PT, R14, R12, RZ ;  /* 0x0000000c0e0d7210 */ /* 0x000fc80007f7e0ff */
[----:B------:R-:W-:Y:S02]  /*4840*/  LEA.HI.X.SX32 R86, R12, R15, 0x1, P3 ;  /* 0x0000000f0c567211 */ /* 0x000fe400018f0eff */
[----:B------:R-:W-:-:S04]  /*4850*/  LEA R12, P3, R13, UR10, 0x2 ;  /* 0x0000000a0d0c7c11 */ /* 0x000fc8000f8610ff */
[----:B------:R-:W-:Y:S01]  /*4860*/  LEA.HI.X R13, R13, UR11, R86, 0x2, P3 ;  /* 0x0000000b0d0d7c11 */ /* 0x000fe200098f1456 */
[----:B--2---:R-:W-:Y:S01]  /*4870*/  FADD.FTZ R84, R46, R84 ;  /* 0x000000542e547221 */ /* 0x004fe20000010000 */
[----:B------:R-:W-:-:S05]  /*4880*/  FADD.FTZ R85, R47, R85 ;  /* 0x000000552f557221 */ /* 0x000fca0000010000 */
[----:B------:R0:W-:Y:S04]  /*4890*/  STG.E.64 desc[UR36][R12.64], R84 ;  /* 0x000000540c007986 */ /* 0x0001e8000c101b24 */
[----:B------:R-:W2:Y:S01]  /*48a0*/  LDG.E R125, desc[UR36][R124.64] ;  /* 0x000000247c7d7981 */ /* 0x000ea2000c1e1900 */
[----:B------:R-:W-:-:S04]  /*48b0*/  IMAD R121, R0, 0x2, R11 ;  /* 0x0000000200797824 */ /* 0x000fc800078e020b */
[----:B------:R-:W-:Y:S02]  /*48c0*/  IMAD.SHL.U32 R121, R121, 0x4, RZ ;  /* 0x0000000479797824 */ /* 0x000fe400078e00ff */
[----:B--2---:R-:W-:-:S04]  /*48d0*/  IMAD R86, R118, R125, RZ ;  /* 0x0000007d76567224 */ /* 0x004fc800078e02ff */
[----:B------:R-:W-:-:S05]  /*48e0*/  IMAD R87, R86, 0x40, R121 ;  /* 0x0000004056577824 */ /* 0x000fca00078e0279 */
[----:B------:R-:W-:-:S04]  /*48f0*/  IADD3 R124, P3, PT, R8, R87, RZ ;  /* 0x00000057087c7210 */ /* 0x000fc80007f7e0ff */
[----:B------:R-:W-:Y:S02]  /*4900*/  LEA.HI.X.SX32 R87, R87, R10, 0x1, P3 ;  /* 0x0000000a57577211 */ /* 0x000fe400018f0eff */
[----:B------:R-:W-:-:S04]  /*4910*/  LEA R86, P3, R124, UR10, 0x2 ;  /* 0x0000000a7c567c11 */ /* 0x000fc8000f8610ff */
[----:B------:R-:W-:-:S06]  /*4920*/  LEA.HI.X R87, R124, UR11, R87, 0x2, P3 ;  /* 0x0000000b7c577c11 */ /* 0x000fcc00098f1457 */
[----:B------:R-:W2:Y:S01]  /*4930*/  LDG.E.64 R86, desc[UR36][R86.64] ;  /* 0x0000002456567981 */ /* 0x000ea2000c1e1b00 */
[----:B------:R-:W-:-:S04]  /*4940*/  IADD3 R14, P3, PT, R14, R121, RZ ;  /* 0x000000790e0e7210 */ /* 0x000fc80007f7e0ff */
[----:B------:R-:W-:Y:S02]  /*4950*/  LEA.HI.X.SX32 R15, R121, R15, 0x1, P3 ;  /* 0x0000000f790f7211 */ /* 0x000fe400018f0eff */
[----:B0-----:R-:W-:-:S04]  /*4960*/  LEA R12, P3, R14, UR10, 0x2 ;  /* 0x0000000a0e0c7c11 */ /* 0x001fc8000f8610ff */
[----:B------:R-:W-:Y:S01]  /*4970*/  LEA.HI.X R13, R14, UR11, R15, 0x2, P3 ;  /* 0x0000000b0e0d7c11 */ /* 0x000fe200098f140f */
[----:B--2---:R-:W-:Y:S01]  /*4980*/  FADD.FTZ R86, R44, R86 ;  /* 0x000000562c567221 */ /* 0x004fe20000010000 */
[----:B------:R-:W-:-:S05]  /*4990*/  FADD.FTZ R87, R45, R87 ;  /* 0x000000572d577221 */ /* 0x000fca0000010000 */
[----:B------:R1:W-:Y:S02]  /*49a0*/  STG.E.64 desc[UR36][R12.64], R86 ;  /* 0x000000560c007986 */ /* 0x0003e4000c101b24 */
.L_x_936:
[----:B------:R-:W-:Y:S05]  /*49b0*/  BSYNC.RECONVERGENT B2 ;  /* 0x0000000000027941 */ /* 0x000fea0003800200 */
.L_x_935:
        /* <DEDUP_REMOVED lines=9> */
[----:B------:R-:W-:-:S05]  /*4a50*/  IADD3 R15, PT, PT, R11, R0, RZ ;  /* 0x000000000b0f7210 */ /* 0x000fca0007ffe0ff */
[----:B------:R-:W-:-:S04]  /*4a60*/  IMAD R12, R0, 0x2, R15 ;  /* 0x00000002000c7824 */ /* 0x000fc800078e020f */
        /* <DEDUP_REMOVED lines=11> */
[----:B------:R-:W-:Y:S01]  /*4b20*/  IMAD R14, R0, UR7, RZ ;  /* 0x00000007000e7c24 */ /* 0x000fe2000f8e02ff */
[----:B0-----:R-:W-:-:S04]  /*4b30*/  SHF.L.U32 R13, R13, 0x1, RZ ;  /* 0x000000010d0d7819 */ /* 0x001fc800000006ff */
[----:B------:R-:W-:-:S05]  /*4b40*/  LOP3.LUT R13, R13, 0x2, RZ, 0xc0, !PT ;  /* 0x000000020d0d7812 */ /* 0x000fca00078ec0ff */
[----:B------:R-:W-:-:S05]  /*4b50*/  IMAD R14, R14, 0x40, R13 ;  /* 0x000000400e0e7824 */ /* 0x000fca00078e020d */
        /* <DEDUP_REMOVED lines=25> */
.L_x_938:
[----:B------:R-:W-:Y:S05]  /*4cf0*/  BSYNC.RECONVERGENT B2 ;  /* 0x0000000000027941 */ /* 0x000fea0003800200 */
.L_x_937:
        /* <DEDUP_REMOVED lines=8> */
[----:B------:R0:W2:Y:S01]  /*4d80*/  LDG.E R13, desc[UR36][R12.64] ;  /* 0x000000240c0d7981 */ /* 0x0000a2000c1e1900 */
[----:B------:R-:W-:-:S04]  /*4d90*/  IMAD.IADD R15, R11, 0x1, R0 ;  /* 0x000000010b0f7824 */ /* 0x000fc800078e0200 */
[----:B------:R-:W-:-:S04]  /*4da0*/  IMAD R14, R0, 0x4, R15 ;  /* 0x00000004000e7824 */ /* 0x000fc800078e020f */
[----:B------:R-:W-:Y:S01]  /*4db0*/  IMAD.SHL.U32 R14, R14, 0x4, RZ ;  /* 0x000000040e0e7824 */ /* 0x000fe200078e00ff */
[----:B0-----:R-:W0:Y:S01]  /*4dc0*/  S2R R12, SR_TID.X ;  /* 0x00000000000c7919 */ /* 0x001e220000002100 */
[----:B------:R-:W1:Y:S01]  /*4dd0*/  S2UR UR7, SR_CTAID.X ;  /* 0x00000000000779c3 */ /* 0x000e620000002500 */
[----:B--2---:R-:W-:-:S05]  /*4de0*/  IMAD R15, R118, R13, RZ ;  /* 0x0000000d760f7224 */ /* 0x004fca00078e02ff */
[----:B------:R-:W-:-:S04]  /*4df0*/  LEA R15, R15, R14, 0x6 ;  /* 0x0000000e0f0f7211 */ /* 0x000fc800078e30ff */
[----:B------:R-:W-:-:S04]  /*4e00*/  IADD3 R93, P3, PT, R8, R15, RZ ;  /* 0x0000000f085d7210 */ /* 0x000fc80007f7e0ff */
[----:B------:R-:W-:Y:S02]  /*4e10*/  LEA.HI.X.SX32 R124, R15, R10, 0x1, P3 ;  /* 0x0000000a0f7c7211 */ /* 0x000fe400018f0eff */
[----:B------:R-:W-:-:S04]  /*4e20*/  LEA R92, P3, R93, UR10, 0x2 ;  /* 0x0000000a5d5c7c11 */ /* 0x000fc8000f8610ff */
[----:B------:R-:W-:-:S06]  /*4e30*/  LEA.HI.X R93, R93, UR11, R124, 0x2, P3 ;  /* 0x0000000b5d5d7c11 */ /* 0x000fcc00098f147c */
[----:B------:R-:W2:Y:S01]  /*4e40*/  LDG.E.64 R92, desc[UR36][R92.64] ;  /* 0x000000245c5c7981 */ /* 0x000ea2000c1e1b00 */
        /* <DEDUP_REMOVED lines=10> */
[----:B--2---:R-:W-:Y:S01]  /*4ef0*/  FADD.FTZ R92, R38, R92 ;  /* 0x0000005c265c7221 */ /* 0x004fe20000010000 */
[----:B------:R-:W-:-:S05]  /*4f00*/  FADD.FTZ R93, R39, R93 ;  /* 0x0000005d275d7221 */ /* 0x000fca0000010000 */
[----:B------:R3:W-:Y:S02]  /*4f10*/  STG.E.64 desc[UR36][R12.64], R92 ;  /* 0x0000005c0c007986 */ /* 0x0007e4000c101b24 */
.L_x_940:
[----:B------:R-:W-:Y:S05]  /*4f20*/  BSYNC.RECONVERGENT B2 ;  /* 0x0000000000027941 */ /* 0x000fea0003800200 */
.L_x_939:
        /* <DEDUP_REMOVED lines=8> */
[----:B------:R0:W2:Y:S01]  /*4fb0*/  LDG.E R13, desc[UR36][R12.64] ;  /* 0x000000240c0d7981 */ /* 0x0000a2000c1e1900 */
[----:B------:R-:W-:-:S05]  /*4fc0*/  IMAD.IADD R15, R11, 0x1, R0 ;  /* 0x000000010b0f7824 */ /* 0x000fca00078e0200 */
[----:B------:R-:W-:-:S05]  /*4fd0*/  LEA R15, R0, R15, 0x2 ;  /* 0x0000000f000f7211 */ /* 0x000fca00078e10ff */
[----:B------:R-:W-:-:S04]  /*4fe0*/  IMAD.IADD R14, R15, 0x1, R0 ;  /* 0x000000010f0e7824 */ /* 0x000fc800078e0200 */
[----:B------:R-:W-:Y:S01]  /*4ff0*/  IMAD.SHL.U32 R14, R14, 0x4, RZ ;  /* 0x000000040e0e7824 */ /* 0x000fe200078e00ff */
[----:B0-----:R-:W0:Y:S01]  /*5000*/  S2R R12, SR_TID.X ;  /* 0x00000000000c7919 */ /* 0x001e220000002100 */
[----:B------:R-:W1:Y:S01]  /*5010*/  S2UR UR7, SR_CTAID.X ;  /* 0x00000000000779c3 */ /* 0x000e620000002500 */
[----:B--2---:R-:W-:-:S04]  /*5020*/  IMAD R15, R118, R13, RZ ;  /* 0x0000000d760f7224 */ /* 0x004fc800078e02ff */
[----:B------:R-:W-:-:S05]  /*5030*/  IMAD R15, R15, 0x40, R14 ;  /* 0x000000400f0f7824 */ /* 0x000fca00078e020e */
[----:B------:R-:W-:-:S04]  /*5040*/  IADD3 R95, P3, PT, R8, R15, RZ ;  /* 0x0000000f085f7210 */ /* 0x000fc80007f7e0ff */
[----:B------:R-:W-:Y:S02]  /*5050*/  LEA.HI.X.SX32 R124, R15, R10, 0x1, P3 ;  /* 0x0000000a0f7c7211 */ /* 0x000fe400018f0eff */
[----:B------:R-:W-:-:S04]  /*5060*/  LEA R94, P3, R95, UR10, 0x2 ;  /* 0x0000000a5f5e7c11 */ /* 0x000fc8000f8610ff */
[----:B------:R-:W-:-:S06]  /*5070*/  LEA.HI.X R95, R95, UR11, R124, 0x2, P3 ;  /* 0x0000000b5f5f7c11 */ /* 0x000fcc00098f147c */
[----:B------:R-:W2:Y:S01]  /*5080*/  LDG.E.64 R94, desc[UR36][R94.64] ;  /* 0x000000245e5e7981 */ /* 0x000ea2000c1e1b00 */
[----:B-1----:R-:W-:Y:S01]  /*5090*/  UIMAD UR7, UR6, UR16, UR7 ;  /* 0x00000010060772a4 */ /* 0x002fe2000f8e0207 */
        /* <DEDUP_REMOVED lines=12> */
.L_x_942:
[----:B------:R-:W-:Y:S05]  /*5160*/  BSYNC.RECONVERGENT B2 ;  /* 0x0000000000027941 */ /* 0x000fea0003800200 */
.L_x_941:
[----:B01234-:R-:W-:Y:S01]  /*5170*/  IMAD.IADD R13, R11, 0x1, R0 ;  /* 0x000000010b0d7824 */ /* 0x01ffe200078e0200 */
[----:B------:R-:W-:Y:S03]  /*5180*/  BSSY.RECONVERGENT B2, `(.L_x_943) ;  /* 0x0000033000027945 */ /* 0x000fe60003800200 */
[----:B------:R-:W-:-:S05]  /*5190*/  IMAD R13, R0, 0x4, R13 ;  /* 0x00000004000d7824 */ /* 0x000fca00078e020d */
[----:B------:R-:W-:Y:S01]  /*51a0*/  LEA R15, R0, R13, 0x1 ;  /* 0x0000000d000f7211 */ /* 0x000fe200078e08ff */
        /* <DEDUP_REMOVED lines=18> */
[----:B------:R-:W0:Y:S02]  /*52d0*/  S2R R12, SR_TID.X ;  /* 0x00000000000c7919 */ /* 0x000e240000002100 */
[----:B0-----:R-:W-:-:S05]  /*52e0*/  IMAD.SHL.U32 R12, R12, 0x2, RZ ;  /* 0x000000020c0c7824 */ /* 0x001fca00078e00ff */
[----:B------:R-:W-:Y:S01]  /*52f0*/  LOP3.LUT R13, R12, 0x2, RZ, 0xc0, !PT ;  /* 0x000000020c0d7812 */ /* 0x000fe200078ec0ff */
[----:B------:R-:W-:-:S05]  /*5300*/  IMAD R12, R0, UR7, RZ ;  /* 0x00000007000c7c24 */ /* 0x000fca000f8e02ff */
        /* <DEDUP_REMOVED lines=11> */
[----:B------:R-:W-:-:S05]  /*53c0*/  IMAD.SHL.U32 R121, R14, 0x4, RZ ;  /* 0x000000040e797824 */ /* 0x000fca00078e00ff */
[----:B------:R-:W-:-:S04]  /*53d0*/  IADD3 R14, P3, PT, R12, R121, RZ ;  /* 0x000000790c0e7210 */ /* 0x000fc80007f7e0ff */
[----:B------:R-:W-:Y:S01]  /*53e0*/  LEA.HI.X.SX32 R13, R121, R13, 0x1, P3 ;  /* 0x0000000d790d7211 */ /* 0x000fe200018f0eff */
[----:B--2---:R-:W-:-:S04]  /*53f0*/  IMAD R12, R118, R99, RZ ;  /* 0x00000063760c7224 */ /* 0x004fc800078e02ff */
[----:B------:R-:W-:Y:S01]  /*5400*/  IMAD R121, R12, 0x40, R121 ;  /* 0x000000400c797824 */ /* 0x000fe200078e0279 */
[----:B------:R-:W-:-:S04]  /*5410*/  LEA R12, P3, R14, UR10, 0x2 ;  /* 0x0000000a0e0c7c11 */ /* 0x000fc8000f8610ff */
[----:B------:R-:W-:Y:S02]  /*5420*/  LEA.HI.X R13, R14, UR11, R13, 0x2, P3 ;  /* 0x0000000b0e0d7c11 */ /* 0x000fe400098f140d */
[----:B------:R-:W-:-:S04]  /*5430*/  IADD3 R14, P3, PT, R8, R121, RZ ;  /* 0x00000079080e7210 */ /* 0x000fc80007f7e0ff */
[----:B------:R-:W-:Y:S02]  /*5440*/  LEA.HI.X.SX32 R121, R121, R10, 0x1, P3 ;  /* 0x0000000a79797211 */ /* 0x000fe400018f0eff */
[----:B0-----:R-:W-:-:S04]  /*5450*/  LEA R124, P3, R14, UR10, 0x2 ;  /* 0x0000000a0e7c7c11 */ /* 0x001fc8000f8610ff */
[----:B------:R-:W-:-:S05]  /*5460*/  LEA.HI.X R125, R14, UR11, R121, 0x2, P3 ;  /* 0x0000000b0e7d7c11 */ /* 0x000fca00098f1479 */
[----:B------:R-:W2:Y:S02]  /*5470*/  LDG.E.64 R98, desc[UR36][R124.64] ;  /* 0x000000247c627981 */ /* 0x000ea4000c1e1b00 */
[----:B--2---:R-:W-:Y:S01]  /*5480*/  FADD.FTZ R98, R32, R98 ;  /* 0x0000006220627221 */ /* 0x004fe20000010000 */
[----:B------:R-:W-:-:S05]  /*5490*/  FADD.FTZ R99, R33, R99 ;  /* 0x0000006321637221 */ /* 0x000fca0000010000 */
[----:B------:R0:W-:Y:S02]  /*54a0*/  STG.E.64 desc[UR36][R12.64], R98 ;  /* 0x000000620c007986 */ /* 0x0001e4000c101b24 */
.L_x_944:
[----:B------:R-:W-:Y:S05]  /*54b0*/  BSYNC.RECONVERGENT B2 ;  /* 0x0000000000027941 */ /* 0x000fea0003800200 */
.L_x_943:
[----:B------:R-:W-:Y:S01]  /*54c0*/  BSSY.RECONVERGENT B2, `(.L_x_945) ;  /* 0x0000021000027945 */ /* 0x000fe20003800200 */
[----:B------:R-:W-:-:S03]  /*54d0*/  LEA R121, R0, R15, 0x1 ;  /* 0x0000000f00797211 */ /* 0x000fc600078e08ff */
        /* <DEDUP_REMOVED lines=8> */
[----:B------:R-:W0:Y:S01]  /*5560*/  S2UR UR7, SR_CTAID.X ;  /* 0x00000000000779c3 */ /* 0x000e220000002500 */
[----:B------:R-:W1:Y:S01]  /*5570*/  S2R R14, SR_TID.X ;  /* 0x00000000000e7919 */ /* 0x000e620000002100 */
[----:B0-----:R-:W-:Y:S01]  /*5580*/  UIMAD UR7, UR6, UR16, UR7 ;  /* 0x00000010060772a4 */ /* 0x001fe2000f8e0207 */
[----:B-1----:R-:W-:-:S05]  /*5590*/  IMAD.SHL.U32 R14, R14, 0x2, RZ ;  /* 0x000000020e0e7824 */ /* 0x002fca00078e00ff */
[----:B------:R-:W-:Y:S01]  /*55a0*/  LOP3.LUT R15, R14, 0x2, RZ, 0xc0, !PT ;  /* 0x000000020e0f7812 */ /* 0x000fe200078ec0ff */
[----:B------:R-:W-:-:S04]  /*55b0*/  IMAD R14, R0, UR7, RZ ;  /* 0x00000007000e7c24 */ /* 0x000fc8000f8e02ff */
[----:B------:R-:W-:Y:S02]  /*55c0*/  IMAD R101, R14, 0x40, R15 ;  /* 0x000000400e657824 */ /* 0x000fe400078e020f */
[----:B------:R-:W-:-:S05]  /*55d0*/  IMAD.SHL.U32 R15, R121, 0x4, RZ ;  /* 0x00000004790f7824 */ /* 0x000fca00078e00ff */
[----:B------:R-:W-:Y:S01]  /*55e0*/  SHF.R.S32.HI R100, RZ, 0x1f, R15 ;  /* 0x0000001fff647819 */ /* 0x000fe2000001140f */
[----:B--2---:R-:W-:Y:S01]  /*55f0*/  IMAD R14, R118, R13, RZ ;  /* 0x0000000d760e7224 */ /* 0x004fe200078e02ff */
[----:B------:R-:W-:-:S04]  /*5600*/  IADD3 R13, P3, PT, R101, R15, RZ ;  /* 0x0000000f650d7210 */ /* 0x000fc80007f7e0ff */
[----:B------:R-:W-:Y:S02]  /*5610*/  LEA.HI.X.SX32 R100, R101, R100, 0x1, P3 ;  /* 0x0000006465647211 */ /* 0x000fe400018f0eff */
[C---:B------:R-:W-:Y:S02]  /*5620*/  LEA R12, P3, R13.reuse, UR10, 0x2 ;  /* 0x0000000a0d0c7c11 */ /* 0x040fe4000f8610ff */
[----:B------:R-:W-:Y:S02]  /*5630*/  LEA R15, R14, R15, 0x6 ;  /* 0x0000000f0e0f7211 */ /* 0x000fe400078e30ff */
[----:B------:R-:W-:Y:S02]  /*5640*/  LEA.HI.X R13, R13, UR11, R100, 0x2, P3 ;  /* 0x0000000b0d0d7c11 */ /* 0x000fe400098f1464 */
[----:B------:R-:W-:-:S04]  /*5650*/  IADD3 R100, P3, PT, R8, R15, RZ ;  /* 0x0000000f08647210 */ /* 0x000fc80007f7e0ff */
[----:B------:R-:W-:Y:S02]  /*5660*/  LEA.HI.X.SX32 R15, R15, R10, 0x1, P3 ;  /* 0x0000000a0f0f7211 */ /* 0x000fe400018f0eff */
[----:B------:R-:W-:-:S04]  /*5670*/  LEA R14, P3, R100, UR10, 0x2 ;  /* 0x0000000a640e7c11 */ /* 0x000fc8000f8610ff */
[----:B------:R-:W-:-:S05]  /*5680*/  LEA.HI.X R15, R100, UR11, R15, 0x2, P3 ;  /* 0x0000000b640f7c11 */ /* 0x000fca00098f140f */
[----:B------:R-:W2:Y:S02]  /*5690*/  LDG.E.64 R100, desc[UR36][R14.64] ;  /* 0x000000240e647981 */ /* 0x000ea4000c1e1b00 */
[----:B--2---:R-:W-:Y:S01]  /*56a0*/  FADD.FTZ R100, R30, R100 ;  /* 0x000000641e647221 */ /* 0x004fe20000010000 */
[----:B------:R-:W-:-:S05]  /*56b0*/  FADD.FTZ R101, R31, R101 ;  /* 0x000000651f657221 */ /* 0x000fca0000010000 */
[----:B------:R1:W-:Y:S02]  /*56c0*/  STG.E.64 desc[UR36][R12.64], R100 ;  /* 0x000000640c007986 */ /* 0x0003e4000c101b24 */
.L_x_946:
[----:B------:R-:W-:Y:S05]  /*56d0*/  BSYNC.RECONVERGENT B2 ;  /* 0x0000000000027941 */ /* 0x000fea0003800200 */
.L_x_945:
[----:B------:R-:W-:Y:S01]  /*56e0*/  BSSY.RECONVERGENT B2, `(.L_x_947) ;  /* 0x0000021000027945 */ /* 0x000fe20003800200 */
[----:B------:R-:W-:-:S03]  /*56f0*/  IMAD.IADD R121, R121, 0x1, R0 ;  /* 0x0000000179797824 */ /* 0x000fc600078e0200 */
[----:B------:R-:W-:Y:S05]  /*5700*/  @P1 BRA `(.L_x_948) ;  /* 0x0000000000781947 */ /* 0x000fea0003800000 */
[----:B------:R-:W0:Y:S02]  /*5710*/  S2UR UR6, SR_CTAID.Y ;  /* 0x00000000000679c3 */ /* 0x000e240000002600 */
[----:B01----:R-:W-:-:S05]  /*5720*/  IMAD R12, R0, UR6, RZ ;  /* 0x00000006000c7c24 */ /* 0x003fca000f8e02ff */
        /* <DEDUP_REMOVED lines=11> */
[----:B------:R-:W-:Y:S01]  /*57e0*/  IMAD R103, R14, 0x40, R15 ;  /* 0x000000400e677824 */ /* 0x000fe200078e020f */
[----:B------:R-:W-:-:S04]  /*57f0*/  SHF.L.U32 R15, R121, 0x2, RZ ;  /* 0x00000002790f7819 */ /* 0x000fc800000006ff */
[----:B------:R-:W-:Y:S01]  /*5800*/  SHF.R.S32.HI R102, RZ, 0x1f, R15 ;  /* 0x0000001fff667819 */ /* 0x000fe2000001140f */
[----:B--2---:R-:W-:Y:S01]  /*5810*/  IMAD R14, R118, R13, RZ ;  /* 0x0000000d760e7224 */ /* 0x004fe200078e02ff */
[----:B------:R-:W-:-:S03]  /*5820*/  IADD3 R13, P3, PT, R103, R15, RZ ;  /* 0x0000000f670d7210 */ /* 0x000fc60007f7e0ff */
[----:B------:R-:W-:Y:S01]  /*5830*/  IMAD R15, R14, 0x40, R15 ;  /* 0x000000400e0f7824 */ /* 0x000fe200078e020f */
[----:B------:R-:W-:Y:S02]  /*5840*/  LEA.HI.X.SX32 R102, R103, R102, 0x1, P3 ;  /* 0x0000006667667211 */ /* 0x000fe400018f0eff */
[----:B------:R-:W-:-:S04]  /*5850*/  LEA R12, P3, R13, UR10, 0x2 ;  /* 0x0000000a0d0c7c11 */ /* 0x000fc8000f8610ff */
        /* <DEDUP_REMOVED lines=9> */
.L_x_948:
[----:B------:R-:W-:Y:S05]  /*58f0*/  BSYNC.RECONVERGENT B2 ;  /* 0x0000000000027941 */ /* 0x000fea0003800200 */
.L_x_947:
[----:B------:R-:W-:Y:S01]  /*5900*/  BSSY.RECONVERGENT B2, `(.L_x_949) ;  /* 0x0000021000027945 */ /* 0x000fe20003800200 */
[----:B------:R-:W-:-:S03]  /*5910*/  IMAD.IADD R121, R121, 0x1, R0 ;  /* 0x0000000179797824 */ /* 0x000fc600078e0200 */
        /* <DEDUP_REMOVED lines=13> */
[----:B------:R-:W-:-:S05]  /*59f0*/  IMAD R14, R0, UR7, RZ ;  /* 0x00000007000e7c24 */ /* 0x000fca000f8e02ff */
[----:B------:R-:W-:Y:S01]  /*5a00*/  LEA R105, R14, R15, 0x6 ;  /* 0x0000000f0e697211 */ /* 0x000fe200078e30ff */
[----:B------:R-:W-:-:S05]  /*5a10*/  IMAD.SHL.U32 R15, R121, 0x4, RZ ;  /* 0x00000004790f7824 */ /* 0x000fca00078e00ff */
        /* <DEDUP_REMOVED lines=15> */
.L_x_950:
[----:B------:R-:W-:Y:S05]  /*5b10*/  BSYNC.RECONVERGENT B2 ;  /* 0x0000000000027941 */ /* 0x000fea0003800200 */
.L_x_949:
[----:B------:R-:W-:Y:S01]  /*5b20*/  BSSY.RECONVERGENT B2, `(.L_x_951) ;  /* 0x0000021000027945 */ /* 0x000fe20003800200 */
[----:B------:R-:W-:-:S03]  /*5b30*/  IMAD.IADD R121, R121, 0x1, R0 ;  /* 0x0000000179797824 */ /* 0x000fc600078e0200 */
        /* <DEDUP_REMOVED lines=11> */
[----:B-1----:R-:W-:-:S04]  /*5bf0*/  SHF.L.U32 R14, R14, 0x1, RZ ;  /* 0x000000010e0e7819 */ /* 0x002fc800000006ff */
[----:B------:R-:W-:Y:S01]  /*5c00*/  LOP3.LUT R15, R14, 0x2, RZ, 0xc0, !PT ;  /* 0x000000020e0f7812 */ /* 0x000fe200078ec0ff */
[----:B------:R-:W-:-:S04]  /*5c10*/  IMAD R14, R0, UR7, RZ ;  /* 0x00000007000e7c24 */ /* 0x000fc8000f8e02ff */
[----:B------:R-:W-:Y:S02]  /*5c20*/  IMAD R107, R14, 0x40, R15 ;  /* 0x000000400e6b7824 */ /* 0x000fe400078e020f */
        /* <DEDUP_REMOVED lines=16> */
.L_x_952:
[----:B------:R-:W-:Y:S05]  /*5d30*/  BSYNC.RECONVERGENT B2 ;  /* 0x0000000000027941 */ /* 0x000fea0003800200 */
.L_x_951:
[----:B------:R-:W-:Y:S01]  /*5d40*/  BSSY.RECONVERGENT B2, `(.L_x_953) ;  /* 0x0000021000027945 */ /* 0x000fe20003800200 */
[----:B------:R-:W-:-:S03]  /*5d50*/  IADD3 R121, PT, PT, R121, R0, RZ ;  /* 0x0000000079797210 */ /* 0x000fc60007ffe0ff */
        /* <DEDUP_REMOVED lines=31> */
.L_x_954:
[----:B------:R-:W-:Y:S05]  /*5f50*/  BSYNC.RECONVERGENT B2 ;  /* 0x0000000000027941 */ /* 0x000fea0003800200 */
.L_x_953:
        /* <DEDUP_REMOVED lines=33> */
.L_x_956:
[----:B------:R-:W-:Y:S05]  /*6170*/  BSYNC.RECONVERGENT B2 ;  /* 0x0000000000027941 */ /* 0x000fea0003800200 */
.L_x_955:
        /* <DEDUP_REMOVED lines=8> */
[----:B------:R-:W-:-:S04]  /*6200*/  IMAD.IADD R11, R121, 0x1, R0 ;  /* 0x00000001790b7824 */ /* 0x000fc800078e0200 */
[----:B------:R-:W-:Y:S01]  /*6210*/  IMAD.SHL.U32 R11, R11, 0x4, RZ ;  /* 0x000000040b0b7824 */ /* 0x000fe200078e00ff */
[----:B------:R-:W0:Y:S01]  /*6220*/  S2UR UR7, SR_CTAID.X ;  /* 0x00000000000779c3 */ /* 0x000e220000002500 */
[----:B--2---:R-:W-:-:S05]  /*6230*/  IMAD R14, R118, R13, RZ ;  /* 0x0000000d760e7224 */ /* 0x004fca00078e02ff */
[----:B------:R-:W-:-:S04]  /*6240*/  LEA R15, R14, R11, 0x6 ;  /* 0x0000000b0e0f7211 */ /* 0x000fc800078e30ff */
        /* <DEDUP_REMOVED lines=18> */
[----:B------:R0:W-:Y:S01]  /*6370*/  STG.E.64 desc[UR36][R12.64], R112 ;  /* 0x000000700c007986 */ /* 0x0001e2000c101b24 */
[----:B------:R-:W-:Y:S05]  /*6380*/  BRA `(.L_x_932) ;  /* 0x0000001000787947 */ /* 0x000fea0003800000 */
.L_x_906:
[----:B------:R-:W-:-:S13]  /*6390*/  ISETP.GE.AND P1, PT, R114, UR39, PT ;  /* 0x0000002772007c0c */ /* 0x000fda000bf26270 */
[----:B------:R-:W0:Y:S01]  /*63a0*/  @!P1 S2R R13, SR_CTAID.Y ;  /* 0x00000000000d9919 */ /* 0x000e220000002600 */
[----:B------:R-:W1:Y:S01]  /*63b0*/  @!P1 LDC.64 R14, c[0x0][0x3c8] ;  /* 0x0000f200ff0e9b82 */ /* 0x000e620000000a00 */
[----:B0-----:R-:W-:-:S05]  /*63c0*/  @!P1 IMAD R12, R13, R0, RZ ;  /* 0x000000000d0c9224 */ /* 0x001fca00078e02ff */
[----:B------:R-:W-:-:S04]  /*63d0*/  @!P1 IADD3 R13, P3, PT, R12, R11, RZ ;  /* 0x0000000b0c0d9210 */ /* 0x000fc80007f7e0ff */
[----:B------:R-:W-:Y:S02]  /*63e0*/  @!P1 LEA.HI.X.SX32 R12, R12, RZ, 0x1, P3 ;  /* 0x000000ff0c0c9211 */ /* 0x000fe400018f0eff */
[----:B-1----:R-:W-:-:S04]  /*63f0*/  @!P1 LEA R14, P3, R13, R14, 0x2 ;  /* 0x0000000e0d0e9211 */ /* 0x002fc800078610ff */
[----:B------:R-:W-:Y:S01]  /*6400*/  @!P1 LEA.HI.X R13, R13, R15, R12, 0x2, P3 ;  /* 0x0000000f0d0d9211 */ /* 0x000fe200018f140c */
[----:B------:R-:W-:Y:S02]  /*6410*/  @!P1 IMAD.MOV.U32 R12, RZ, RZ, R14 ;  /* 0x000000ffff0c9224 */ /* 0x000fe400078e000e */
[----:B------:R-:W0:Y:S03]  /*6420*/  @!P1 LDC.64 R14, c[0x0][0x3b8] ;  /* 0x0000ee00ff0e9b82 */ /* 0x000e260000000a00 */
[----:B------:R-:W2:Y:S02]  /*6430*/  @!P1 LDG.E R13, desc[UR36][R12.64] ;  /* 0x000000240c0d9981 */ /* 0x000ea4000c1e1900 */
[----:B--2---:R-:W-:-:S05]  /*6440*/  @!P1 IMAD R124, R118, R13, RZ ;  /* 0x0000000d767c9224 */ /* 0x004fca00078e02ff */
[----:B------:R-:W-:-:S05]  /*6450*/  @!P1 LEA R121, R124, R11, 0x4 ;  /* 0x0000000b7c799211 */ /* 0x000fca00078e20ff */
[----:B------:R-:W-:-:S05]  /*6460*/  @!P1 IMAD.SHL.U32 R121, R121, 0x4, RZ ;  /* 0x0000000479799824 */ /* 0x000fca00078e00ff */
[----:B------:R-:W-:-:S04]  /*6470*/  @!P1 IADD3 R124, P3, PT, R8, R121, RZ ;  /* 0x00000079087c9210 */ /* 0x000fc80007f7e0ff */
[----:B------:R-:W-:Y:S02]  /*6480*/  @!P1 LEA.HI.X.SX32 R121, R121, R10, 0x1, P3 ;  /* 0x0000000a79799211 */ /* 0x000fe400018f0eff */
[----:B0-----:R-:W-:-:S04]  /*6490*/  @!P1 LEA R12, P3, R124, R14, 0x2 ;  /* 0x0000000e7c0c9211 */ /* 0x001fc800078610ff */
[----:B------:R-:W-:-:S05]  /*64a0*/  @!P1 LEA.HI.X R13, R124, R15, R121, 0x2, P3 ;  /* 0x0000000f7c0d9211 */ /* 0x000fca00018f1479 */
[----:B------:R0:W5:Y:S01]  /*64b0*/  @!P1 LDG.E.64 R82, desc[UR36][R12.64] ;  /* 0x000000240c529981 */ /* 0x000162000c1e1b00 */
[----:B------:R-:W-:Y:S04]  /*64c0*/  BSSY.RECONVERGENT B2, `(.L_x_957) ;  /* 0x0000019000027945 */ /* 0x000fe80003800200 */
        /* <DEDUP_REMOVED lines=8> */
[----:B------:R-:W-:Y:S02]  /*6550*/  IMAD.IADD R15, R11, 0x1, R0 ;  /* 0x000000010b0f7824 */ /* 0x000fe400078e0200 */
[----:B------:R-:W-:Y:S02]  /*6560*/  IMAD R87, R0, 0x2, R11 ;  /* 0x0000000200577824 */ /* 0x000fe400078e020b */
[----:B--2---:R-:W-:-:S04]  /*6570*/  IMAD R14, R118, R13, RZ ;  /* 0x0000000d760e7224 */ /* 0x004fc800078e02ff */
[----:B------:R-:W-:-:S04]  /*6580*/  IMAD.SHL.U32 R14, R14, 0x40, RZ ;  /* 0x000000400e0e7824 */ /* 0x000fc800078e00ff */
[----:B------:R-:W-:Y:S01]  /*6590*/  IMAD.U32 R87, R87, 0x4, R14 ;  /* 0x0000000457577824 */ /* 0x000fe200078e000e */
[----:B------:R-:W-:-:S04]  /*65a0*/  LEA R15, R15, R14, 0x2 ;  /* 0x0000000e0f0f7211 */ /* 0x000fc800078e10ff */
[----:B------:R-:W-:-:S04]  /*65b0*/  IADD3 R14, P3, PT, R8, R15, RZ ;  /* 0x0000000f080e7210 */ /* 0x000fc80007f7e0ff */
[----:B------:R-:W-:Y:S02]  /*65c0*/  LEA.HI.X.SX32 R15, R15, R10, 0x1, P3 ;  /* 0x0000000a0f0f7211 */ /* 0x000fe400018f0eff */
[----:B------:R-:W-:-:S04]  /*65d0*/  LEA R84, P3, R14, UR10, 0x2 ;  /* 0x0000000a0e547c11 */ /* 0x000fc8000f8610ff */
[----:B------:R-:W-:Y:S02]  /*65e0*/  LEA.HI.X R85, R14, UR11, R15, 0x2, P3 ;  /* 0x0000000b0e557c11 */ /* 0x000fe400098f140f */
[----:B------:R-:W-:-:S04]  /*65f0*/  IADD3 R12, P3, PT, R8, R87, RZ ;  /* 0x00000057080c7210 */ /* 0x000fc80007f7e0ff */
[----:B------:R-:W-:Y:S01]  /*6600*/  LEA.HI.X.SX32 R87, R87, R10, 0x1, P3 ;  /* 0x0000000a57577211 */ /* 0x000fe200018f0eff */
[----:B------:R-:W5:Y:S01]  /*6610*/  LDG.E.64 R84, desc[UR36][R84.64] ;  /* 0x0000002454547981 */ /* 0x000f62000c1e1b00 */
[----:B------:R-:W-:-:S04]  /*6620*/  LEA R86, P3, R12, UR10, 0x2 ;  /* 0x0000000a0c567c11 */ /* 0x000fc8000f8610ff */
[----:B------:R-:W-:-:S06]  /*6630*/  LEA.HI.X R87, R12, UR11, R87, 0x2, P3 ;  /* 0x0000000b0c577c11 */ /* 0x000fcc00098f1457 */
[----:B------:R-:W5:Y:S03]  /*6640*/  LDG.E.64 R86, desc[UR36][R86.64] ;  /* 0x0000002456567981 */ /* 0x000f66000c1e1b00 */
.L_x_958:
[----:B------:R-:W-:Y:S05]  /*6650*/  BSYNC.RECONVERGENT B2 ;  /* 0x0000000000027941 */ /* 0x000fea0003800200 */
.L_x_957:
        /* <DEDUP_REMOVED lines=9> */
[----:B------:R-:W-:-:S05]  /*66f0*/  IMAD.IADD R15, R11, 0x1, R0 ;  /* 0x000000010b0f7824 */ /* 0x000fca00078e0200 */
[----:B------:R-:W-:Y:S01]  /*6700*/  LEA R14, R0, R15, 0x1 ;  /* 0x0000000f000e7211 */ /* 0x000fe200078e08ff */
[----:B--2---:R-:W-:-:S04]  /*6710*/  IMAD R91, R118, R13, RZ ;  /* 0x0000000d765b7224 */ /* 0x004fc800078e02ff */
[----:B------:R-:W-:Y:S02]  /*6720*/  IMAD R15, R91, 0x10, R14 ;  /* 0x000000105b0f7824 */ /* 0x000fe400078e020e */
[----:B------:R-:W-:Y:S02]  /*6730*/  IMAD R14, R0, 0x4, R11 ;  /* 0x00000004000e7824 */ /* 0x000fe400078e020b */
[----:B------:R-:W-:-:S03]  /*6740*/  IMAD.SHL.U32 R15, R15, 0x4, RZ ;  /* 0x000000040f0f7824 */ /* 0x000fc600078e00ff */
[----:B------:R-:W-:Y:S02]  /*6750*/  LEA R91, R91, R14, 0x4 ;  /* 0x0000000e5b5b7211 */ /* 0x000fe400078e20ff */
[----:B------:R-:W-:-:S03]  /*6760*/  IADD3 R14, P3, PT, R8, R15, RZ ;  /* 0x0000000f080e7210 */ /* 0x000fc60007f7e0ff */
[----:B------:R-:W-:Y:S01]  /*6770*/  IMAD.SHL.U32 R91, R91, 0x4, RZ ;  /* 0x000000045b5b7824 */ /* 0x000fe200078e00ff */
        /* <DEDUP_REMOVED lines=9> */
.L_x_960:
[----:B------:R-:W-:Y:S05]  /*6810*/  BSYNC.RECONVERGENT B2 ;  /* 0x0000000000027941 */ /* 0x000fea0003800200 */
.L_x_959:
        /* <DEDUP_REMOVED lines=9> */
[----:B------:R-:W-:-:S04]  /*68b0*/  IMAD.IADD R93, R11, 0x1, R0 ;  /* 0x000000010b5d7824 */ /* 0x000fc800078e0200 */
[----:B------:R-:W-:Y:S02]  /*68c0*/  IMAD R14, R0, 0x4, R93 ;  /* 0x00000004000e7824 */ /* 0x000fe400078e025d */
[----:B--2---:R-:W-:-:S05]  /*68d0*/  IMAD R15, R118, R13, RZ ;  /* 0x0000000d760f7224 */ /* 0x004fca00078e02ff */
[----:B------:R-:W-:-:S05]  /*68e0*/  LEA R15, R15, R14, 0x4 ;  /* 0x0000000e0f0f7211 */ /* 0x000fca00078e20ff */
[----:B------:R-:W-:-:S05]  /*68f0*/  IMAD.SHL.U32 R15, R15, 0x4, RZ ;  /* 0x000000040f0f7824 */ /* 0x000fca00078e00ff */
[----:B------:R-:W-:-:S04]  /*6900*/  IADD3 R14, P3, PT, R8, R15, RZ ;  /* 0x0000000f080e7210 */ /* 0x000fc80007f7e0ff */
[----:B------:R-:W-:Y:S02]  /*6910*/  LEA.HI.X.SX32 R15, R15, R10, 0x1, P3 ;  /* 0x0000000a0f0f7211 */ /* 0x000fe400018f0eff */
[----:B------:R-:W-:-:S04]  /*6920*/  LEA R92, P3, R14, UR10, 0x2 ;  /* 0x0000000a0e5c7c11 */ /* 0x000fc8000f8610ff */
[----:B------:R-:W-:-:S06]  /*6930*/  LEA.HI.X R93, R14, UR11, R15, 0x2, P3 ;  /* 0x0000000b0e5d7c11 */ /* 0x000fcc00098f140f */
[----:B------:R-:W5:Y:S03]  /*6940*/  LDG.E.64 R92, desc[UR36][R92.64] ;  /* 0x000000245c5c7981 */ /* 0x000f66000c1e1b00 */
.L_x_962:
[----:B------:R-:W-:Y:S05]  /*6950*/  BSYNC.RECONVERGENT B2 ;  /* 0x0000000000027941 */ /* 0x000fea0003800200 */
.L_x_961:
        /* <DEDUP_REMOVED lines=10> */
[----:B------:R-:W-:-:S05]  /*6a00*/  IMAD R95, R0, 0x4, R15 ;  /* 0x00000004005f7824 */ /* 0x000fca00078e020f */
[----:B------:R-:W-:Y:S01]  /*6a10*/  IADD3 R14, PT, PT, R95, R0, RZ ;  /* 0x000000005f0e7210 */ /* 0x000fe20007ffe0ff */
[----:B--2---:R-:W-:-:S04]  /*6a20*/  IMAD R15, R118, R13, RZ ;  /* 0x0000000d760f7224 */ /* 0x004fc800078e02ff */
[----:B------:R-:W-:-:S04]  /*6a30*/  IMAD R15, R15, 0x10, R14 ;  /* 0x000000100f0f7824 */ /* 0x000fc800078e020e */
[----:B------:R-:W-:-:S05]  /*6a40*/  IMAD.SHL.U32 R15, R15, 0x4, RZ ;  /* 0x000000040f0f7824 */ /* 0x000fca00078e00ff */
[----:B------:R-:W-:-:S04]  /*6a50*/  IADD3 R14, P3, PT, R8, R15, RZ ;  /* 0x0000000f080e7210 */ /* 0x000fc80007f7e0ff */
[----:B------:R-:W-:Y:S02]  /*6a60*/  LEA.HI.X.SX32 R15, R15, R10, 0x1, P3 ;  /* 0x0000000a0f0f7211 */ /* 0x000fe400018f0eff */
[----:B------:R-:W-:-:S04]  /*6a70*/  LEA R94, P3, R14, UR10, 0x2 ;  /* 0x0000000a0e5e7c11 */ /* 0x000fc8000f8610ff */
[----:B------:R-:W-:-:S06]  /*6a80*/  LEA.HI.X R95, R14, UR11, R15, 0x2, P3 ;  /* 0x0000000b0e5f7c11 */ /* 0x000fcc00098f140f */
[----:B------:R-:W5:Y:S03]  /*6a90*/  LDG.E.64 R94, desc[UR36][R94.64] ;  /* 0x000000245e5e7981 */ /* 0x000f66000c1e1b00 */
.L_x_964:
[----:B------:R-:W-:Y:S05]  /*6aa0*/  BSYNC.RECONVERGENT B2 ;  /* 0x0000000000027941 */ /* 0x000fea0003800200 */
.L_x_963:
[----:B0-----:R-:W-:Y:S01]  /*6ab0*/  IMAD.IADD R13, R11, 0x1, R0 ;  /* 0x000000010b0d7824 */ /* 0x001fe200078e0200 */
        /* <DEDUP_REMOVED lines=9> */
[----:B------:R-:W-:-:S06]  /*6b50*/  LEA.HI.X R15, R15, UR9, R12, 0x2, P3 ;  /* 0x000000090f0f7c11 */ /* 0x000fcc00098f140c */
[----:B------:R-:W2:Y:S01]  /*6b60*/  LDG.E R15, desc[UR36][R14.64] ;  /* 0x000000240e0f7981 */ /* 0x000ea2000c1e1900 */
        /* <DEDUP_REMOVED lines=15> */
.L_x_966:
[----:B------:R-:W-:Y:S05]  /*6c60*/  BSYNC.RECONVERGENT B2 ;  /* 0x0000000000027941 */ /* 0x000fea0003800200 */
.L_x_965:
[----:B------:R-:W0:Y:S01]  /*6c70*/  @!P1 S2R R121, SR_CTAID.Y ;  /* 0x0000000000799919 */ /* 0x000e220000002600 */
[----:B------:R-:W1:Y:S01]  /*6c80*/  @!P1 LDC.64 R14, c[0x0][0x3c8] ;  /* 0x0000f200ff0e9b82 */ /* 0x000e620000000a00 */
[----:B0-----:R-:W-:-:S05]  /*6c90*/  @!P1 IMAD R12, R121, R0, RZ ;  /* 0x00000000790c9224 */ /* 0x001fca00078e02ff */
[----:B------:R-:W-:-:S04]  /*6ca0*/  @!P1 IADD3 R121, P3, PT, R12, R11, RZ ;  /* 0x0000000b0c799210 */ /* 0x000fc80007f7e0ff */
[----:B------:R-:W-:Y:S02]  /*6cb0*/  @!P1 LEA.HI.X.SX32 R12, R12, RZ, 0x1, P3 ;  /* 0x000000ff0c0c9211 */ /* 0x000fe400018f0eff */
[----:B-1----:R-:W-:-:S04]  /*6cc0*/  @!P1 LEA R124, P3, R121, R14, 0x2 ;  /* 0x0000000e797c9211 */ /* 0x002fc800078610ff */
[----:B------:R-:W-:Y:S02]  /*6cd0*/  @!P1 LEA.HI.X R125, R121, R15, R12, 0x2, P3 ;  /* 0x0000000f797d9211 */ /* 0x000fe400018f140c */
[----:B------:R-:W0:Y:S01]  /*6ce0*/  @!P1 S2R R12, SR_CTAID.Y ;  /* 0x00000000000c9919 */ /* 0x000e220000002600 */
[----:B------:R-:W1:Y:S02]  /*6cf0*/  @!P1 LDC.64 R14, c[0x0][0x3c8] ;  /* 0x0000f200ff0e9b82 */ /* 0x000e640000000a00 */
[----:B------:R0:W2:Y:S02]  /*6d00*/  @!P1 LDG.E R121, desc[UR36][R124.64] ;  /* 0x000000247c799981 */ /* 0x0000a4000c1e1900 */
[----:B0-----:R-:W-:-:S05]  /*6d10*/  @!P1 IMAD R124, R12, R0, RZ ;  /* 0x000000000c7c9224 */ /* 0x001fca00078e02ff */
[----:B------:R-:W-:-:S04]  /*6d20*/  @!P1 IADD3 R12, P3, PT, R124, R11, RZ ;  /* 0x0000000b7c0c9210 */ /* 0x000fc80007f7e0ff */
[----:B------:R-:W-:Y:S02]  /*6d30*/  @!P1 LEA.HI.X.SX32 R124, R124, RZ, 0x1, P3 ;  /* 0x000000ff7c7c9211 */ /* 0x000fe400018f0eff */
[----:B-1----:R-:W-:-:S04]  /*6d40*/  @!P1 LEA R14, P3, R12, R14, 0x2 ;  /* 0x0000000e0c0e9211 */ /* 0x002fc800078610ff */
[----:B------:R-:W-:Y:S01]  /*6d50*/  @!P1 LEA.HI.X R15, R12, R15, R124, 0x2, P3 ;  /* 0x0000000f0c0f9211 */ /* 0x000fe200018f147c */
[----:B------:R-:W-:-:S04]  /*6d60*/  @!P1 IMAD.MOV.U32 R124, RZ, RZ, R14 ;  /* 0x000000ffff7c9224 */ /* 0x000fc800078e000e */
[----:B------:R-:W-:Y:S02]  /*6d70*/  @!P1 IMAD.MOV.U32 R125, RZ, RZ, R15 ;  /* 0x000000ffff7d9224 */ /* 0x000fe400078e000f */
[----:B------:R-:W0:Y:S04]  /*6d80*/  @!P1 LDC.64 R14, c[0x0][0x3b8] ;  /* 0x0000ee00ff0e9b82 */ /* 0x000e280000000a00 */
[----:B------:R-:W3:Y:S01]  /*6d90*/  @!P1 LDG.E R125, desc[UR36][R124.64] ;  /* 0x000000247c7d9981 */ /* 0x000ee2000c1e1900 */
[----:B------:R-:W-:Y:S01]  /*6da0*/  LEA R13, R0, R13, 0x1 ;  /* 0x0000000d000d7211 */ /* 0x000fe200078e08ff */
[----:B--2---:R-:W-:-:S04]  /*6db0*/  @!P1 IMAD R12, R118, R121, RZ ;  /* 0x00000079760c9224 */ /* 0x004fc800078e02ff */
[----:B------:R-:W-:-:S04]  /*6dc0*/  @!P1 IMAD R121, R12, 0x10, R13 ;  /* 0x000000100c799824 */ /* 0x000fc800078e020d */
[----:B------:R-:W-:-:S05]  /*6dd0*/  @!P1 IMAD.SHL.U32 R121, R121, 0x4, RZ ;  /* 0x0000000479799824 */ /* 0x000fca00078e00ff */
[----:B------:R-:W-:-:S04]  /*6de0*/  @!P1 IADD3 R12, P3, PT, R8, R121, RZ ;  /* 0x00000079080c9210 */ /* 0x000fc80007f7e0ff */
[----:B------:R-:W-:Y:S02]  /*6df0*/  @!P1 LEA.HI.X.SX32 R121, R121, R10, 0x1, P3 ;  /* 0x0000000a79799211 */ /* 0x000fe400018f0eff */
[----:B0-----:R-:W-:Y:S01]  /*6e00*/  @!P1 LEA R14, P3, R12, R14, 0x2 ;  /* 0x0000000e0c0e9211 */ /* 0x001fe200078610ff */
[----:B------:R-:W-:-:S03]  /*6e10*/  IMAD.IADD R13, R13, 0x1, R0 ;  /* 0x000000010d0d7824 */ /* 0x000fc600078e0200 */
[----:B------:R-:W-:-:S05]  /*6e20*/  @!P1 LEA.HI.X R15, R12, R15, R121, 0x2, P3 ;  /* 0x0000000f0c0f9211 */ /* 0x000fca00018f1479 */
[----:B------:R0:W5:Y:S02]  /*6e30*/  @!P1 LDG.E.64 R100, desc[UR36][R14.64] ;  /* 0x000000240e649981 */ /* 0x000164000c1e1b00 */
[----:B0-----:R-:W0:Y:S01]  /*6e40*/  @!P1 LDC.64 R14, c[0x0][0x3b8] ;  /* 0x0000ee00ff0e9b82 */ /* 0x001e220000000a00 */
[----:B---3--:R-:W-:-:S05]  /*6e50*/  @!P1 IMAD R12, R118, R125, RZ ;  /* 0x0000007d760c9224 */ /* 0x008fca00078e02ff */
[----:B------:R-:W-:-:S05]  /*6e60*/  @!P1 LEA R121, R12, R13, 0x4 ;  /* 0x0000000d0c799211 */ /* 0x000fca00078e20ff */
[----:B------:R-:W-:-:S05]  /*6e70*/  @!P1 IMAD.SHL.U32 R121, R121, 0x4, RZ ;  /* 0x0000000479799824 */ /* 0x000fca00078e00ff */
[----:B------:R-:W-:-:S04]  /*6e80*/  @!P1 IADD3 R125, P3, PT, R8, R121, RZ ;  /* 0x00000079087d9210 */ /* 0x000fc80007f7e0ff */
[----:B------:R-:W-:Y:S02]  /*6e90*/  @!P1 LEA.HI.X.SX32 R12, R121, R10, 0x1, P3 ;  /* 0x0000000a790c9211 */ /* 0x000fe400018f0eff */
[----:B------:R-:W1:Y:S01]  /*6ea0*/  @!P1 S2R R121, SR_CTAID.Y ;  /* 0x0000000000799919 */ /* 0x000e620000002600 */
[----:B0-----:R-:W-:-:S04]  /*6eb0*/  @!P1 LEA R124, P3, R125, R14, 0x2 ;  /* 0x0000000e7d7c9211 */ /* 0x001fc800078610ff */
[----:B------:R-:W-:Y:S02]  /*6ec0*/  @!P1 LEA.HI.X R125, R125, R15, R12, 0x2, P3 ;  /* 0x0000000f7d7d9211 */ /* 0x000fe400018f140c */
[----:B------:R-:W0:Y:S03]  /*6ed0*/  @!P1 LDC.64 R14, c[0x0][0x3c8] ;  /* 0x0000f200ff0e9b82 */ /* 0x000e260000000a00 */
[----:B------:R2:W5:Y:S01]  /*6ee0*/  @!P1 LDG.E.64 R102, desc[UR36][R124.64] ;  /* 0x000000247c669981 */ /* 0x000562000c1e1b00 */
[----:B-1----:R-:W-:-:S05]  /*6ef0*/  @!P1 IMAD R12, R121, R0, RZ ;  /* 0x00000000790c9224 */ /* 0x002fca00078e02ff */
[----:B------:R-:W-:-:S04]  /*6f00*/  @!P1 IADD3 R121, P3, PT, R12, R11, RZ ;  /* 0x0000000b0c799210 */ /* 0x000fc80007f7e0ff */
[----:B------:R-:W-:Y:S02]  /*6f10*/  @!P1 LEA.HI.X.SX32 R12, R12, RZ, 0x1, P3 ;  /* 0x000000ff0c0c9211 */ /* 0x000fe400018f0eff */
[----:B0-----:R-:W-:-:S04]  /*6f20*/  @!P1 LEA R14, P3, R121, R14, 0x2 ;  /* 0x0000000e790e9211 */ /* 0x001fc800078610ff */
[----:B------:R-:W-:Y:S01]  /*6f30*/  @!P1 LEA.HI.X R15, R121, R15, R12, 0x2, P3 ;  /* 0x0000000f790f9211 */ /* 0x000fe200018f140c */
[----:B--2---:R-:W-:-:S04]  /*6f40*/  @!P1 IMAD.MOV.U32 R124, RZ, RZ, R14 ;  /* 0x000000ffff7c9224 */ /* 0x004fc800078e000e */
[----:B------:R-:W-:Y:S02]  /*6f50*/  @!P1 IMAD.MOV.U32 R125, RZ, RZ, R15 ;  /* 0x000000ffff7d9224 */ /* 0x000fe400078e000f */
[----:B------:R-:W0:Y:S03]  /*6f60*/  @!P1 LDC.64 R14, c[0x0][0x3b8] ;  /* 0x0000ee00ff0e9b82 */ /* 0x000e260000000a00 */
[----:B------:R-:W2:Y:S01]  /*6f70*/  @!P1 LDG.E R121, desc[UR36][R124.64] ;  /* 0x000000247c799981 */ /* 0x000ea2000c1e1900 */
[----:B------:R-:W-:Y:S01]  /*6f80*/  IADD3 R13, PT, PT, R13, R0, RZ ;  /* 0x000000000d0d7210 */ /* 0x000fe20007ffe0ff */
[----:B--2---:R-:W-:-:S04]  /*6f90*/  @!P1 IMAD R12, R118, R121, RZ ;  /* 0x00000079760c9224 */ /* 0x004fc800078e02ff */
[----:B------:R-:W-:-:S04]  /*6fa0*/  @!P1 IMAD R121, R12, 0x10, R13 ;  /* 0x000000100c799824 */ /* 0x000fc800078e020d */
[----:B------:R-:W-:-:S05]  /*6fb0*/  @!P1 IMAD.SHL.U32 R121, R121, 0x4, RZ ;  /* 0x0000000479799824 */ /* 0x000fca00078e00ff */
[----:B------:R-:W-:-:S04]  /*6fc0*/  @!P1 IADD3 R12, P3, PT, R8, R121, RZ ;  /* 0x00000079080c9210 */ /* 0x000fc80007f7e0ff */
[----:B------:R-:W-:Y:S02]  /*6fd0*/  @!P1 LEA.HI.X.SX32 R121, R121, R10, 0x1, P3 ;  /* 0x0000000a79799211 */ /* 0x000fe400018f0eff */
[----:B0-----:R-:W-:-:S04]  /*6fe0*/  @!P1 LEA R14, P3, R12, R14, 0x2 ;  /* 0x0000000e0c0e9211 */ /* 0x001fc800078610ff */
[----:B------:R-:W-:Y:S01]  /*6ff0*/  @!P1 LEA.HI.X R15, R12, R15, R121, 0x2, P3 ;  /* 0x0000000f0c0f9211 */ /* 0x000fe200018f1479 */
[----:B------:R-:W-:Y:S01]  /*7000*/  @!P1 IMAD.MOV.U32 R124, RZ, RZ, R14 ;  /* 0x000000ffff7c9224 */ /* 0x000fe200078e000e */
[----:B------:R-:W0:Y:S02]  /*7010*/  @!P1 S2R R121, SR_CTAID.Y ;  /* 0x0000000000799919 */ /* 0x000e240000002600 */
[----:B------:R-:W-:Y:S02]  /*7020*/  @!P1 MOV R125, R15 ;  /* 0x0000000f007d9202 */ /* 0x000fe40000000f00 */
[----:B------:R-:W1:Y:S03]  /*7030*/  @!P1 LDC.64 R14, c[0x0][0x3c8] ;  /* 0x0000f200ff0e9b82 */ /* 0x000e660000000a00 */
[----:B------:R2:W5:Y:S01]  /*7040*/  @!P1 LDG.E.64 R104, desc[UR36][R124.64] ;  /* 0x000000247c689981 */ /* 0x000562000c1e1b00 */
[----:B0-----:R-:W-:-:S05]  /*7050*/  @!P1 IMAD R12, R121, R0, RZ ;  /* 0x00000000790c9224 */ /* 0x001fca00078e02ff */
[----:B------:R-:W-:-:S04]  /*7060*/  @!P1 IADD3 R121, P3, PT, R12, R11, RZ ;  /* 0x0000000b0c799210 */ /* 0x000fc80007f7e0ff */
[----:B------:R-:W-:Y:S02]  /*7070*/  @!P1 LEA.HI.X.SX32 R12, R12, RZ, 0x1, P3 ;  /* 0x000000ff0c0c9211 */ /* 0x000fe400018f0eff */
[----:B-1----:R-:W-:-:S04]  /*7080*/  @!P1 LEA R14, P3, R121, R14, 0x2 ;  /* 0x0000000e790e9211 */ /* 0x002fc800078610ff */
        /* <DEDUP_REMOVED lines=12> */
[----:B------:R-:W-:Y:S02]  /*7150*/  @!P1 LEA.HI.X R15, R12, R15, R121, 0x2, P3 ;  /* 0x0000000f0c0f9211 */ /* 0x000fe400018f1479 */
[----:B------:R-:W0:Y:S01]  /*7160*/  @!P1 S2R R121, SR_CTAID.Y ;  /* 0x0000000000799919 */ /* 0x000e220000002600 */
[----:B------:R-:W-:Y:S02]  /*7170*/  @!P1 MOV R124, R14 ;  /* 0x0000000e007c9202 */ /* 0x000fe40000000f00 */
[----:B------:R-:W-:Y:S02]  /*7180*/  @!P1 IMAD.MOV.U32 R125, RZ, RZ, R15 ;  /* 0x000000ffff7d9224 */ /* 0x000fe400078e000f */
[----:B------:R-:W1:Y:S03]  /*7190*/  @!P1 LDC.64 R14, c[0x0][0x3c8] ;  /* 0x0000f200ff0e9b82 */ /* 0x000e660000000a00 */
[----:B------:R2:W5:Y:S01]  /*71a0*/  @!P1 LDG.E.64 R106, desc[UR36][R124.64] ;  /* 0x000000247c6a9981 */ /* 0x000562000c1e1b00 */
[----:B0-----:R-:W-:-:S05]  /*71b0*/  @!P1 IMAD R12, R121, R0, RZ ;  /* 0x00000000790c9224 */ /* 0x001fca00078e02ff */
[----:B------:R-:W-:-:S04]  /*71c0*/  @!P1 IADD3 R121, P3, PT, R12, R11, RZ ;  /* 0x0000000b0c799210 */ /* 0x000fc80007f7e0ff */
[----:B------:R-:W-:Y:S02]  /*71d0*/  @!P1 LEA.HI.X.SX32 R12, R12, RZ, 0x1, P3 ;  /* 0x000000ff0c0c9211 */ /* 0x000fe400018f0eff */
[----:B-1----:R-:W-:-:S04]  /*71e0*/  @!P1 LEA R14, P3, R121, R14, 0x2 ;  /* 0x0000000e790e9211 */ /* 0x002fc800078610ff */
[----:B------:R-:W-:Y:S01]  /*71f0*/  @!P1 LEA.HI.X R15, R121, R15, R12, 0x2, P3 ;  /* 0x0000000f790f9211 */ /* 0x000fe200018f140c */
[----:B--2---:R-:W-:-:S03]  /*7200*/  @!P1 IMAD.MOV.U32 R124, RZ, RZ, R14 ;  /* 0x000000ffff7c9224 */ /* 0x004fc600078e000e */
[----:B------:R-:W-:Y:S02]  /*7210*/  @!P1 MOV R125, R15 ;  /* 0x0000000f007d9202 */ /* 0x000fe40000000f00 */
[----:B------:R-:W0:Y:S03]  /*7220*/  @!P1 LDC.64 R14, c[0x0][0x3b8] ;  /* 0x0000ee00ff0e9b82 */ /* 0x000e260000000a00 */
[----:B------:R-:W2:Y:S01]  /*7230*/  @!P1 LDG.E R121, desc[UR36][R124.64] ;  /* 0x000000247c799981 */ /* 0x000ea2000c1e1900 */
[----:B------:R-:W-:Y:S02]  /*7240*/  IMAD.IADD R13, R13, 0x1, R0 ;  /* 0x000000010d0d7824 */ /* 0x000fe400078e0200 */
[----:B--2---:R-:W-:-:S04]  /*7250*/  @!P1 IMAD R12, R118, R121, RZ ;  /* 0x00000079760c9224 */ /* 0x004fc800078e02ff */
[----:B------:R-:W-:-:S05]  /*7260*/  @!P1 IMAD R121, R12, 0x10, R13 ;  /* 0x000000100c799824 */ /* 0x000fca00078e020d */
[----:B------:R-:W-:-:S04]  /*7270*/  @!P1 SHF.L.U32 R121, R121, 0x2, RZ ;  /* 0x0000000279799819 */ /* 0x000fc800000006ff */
[----:B------:R-:W-:-:S04]  /*7280*/  @!P1 IADD3 R12, P3, PT, R8, R121, RZ ;  /* 0x00000079080c9210 */ /* 0x000fc80007f7e0ff */
[----:B------:R-:W-:Y:S02]  /*7290*/  @!P1 LEA.HI.X.SX32 R121, R121, R10, 0x1, P3 ;  /* 0x0000000a79799211 */ /* 0x000fe400018f0eff */
[----:B0-----:R-:W-:-:S04]  /*72a0*/  @!P1 LEA R14, P3, R12, R14, 0x2 ;  /* 0x0000000e0c0e9211 */ /* 0x001fc800078610ff */
[----:B------:R-:W-:Y:S01]  /*72b0*/  @!P1 LEA.HI.X R15, R12, R15, R121, 0x2, P3 ;  /* 0x0000000f0c0f9211 */ /* 0x000fe200018f1479 */
[----:B------:R-:W-:Y:S01]  /*72c0*/  @!P1 IMAD.MOV.U32 R124, RZ, RZ, R14 ;  /* 0x000000ffff7c9224 */ /* 0x000fe200078e000e */
[----:B------:R-:W0:Y:S03]  /*72d0*/  @!P1 S2R R121, SR_CTAID.Y ;  /* 0x0000000000799919 */ /* 0x000e260000002600 */
[----:B------:R-:W-:Y:S02]  /*72e0*/  @!P1 IMAD.MOV.U32 R125, RZ, RZ, R15 ;  /* 0x000000ffff7d9224 */ /* 0x000fe400078e000f */
[----:B------:R-:W1:Y:S03]  /*72f0*/  @!P1 LDC.64 R14, c[0x0][0x3c8] ;  /* 0x0000f200ff0e9b82 */ /* 0x000e660000000a00 */
[----:B------:R2:W5:Y:S01]  /*7300*/  @!P1 LDG.E.64 R108, desc[UR36][R124.64] ;  /* 0x000000247c6c9981 */ /* 0x000562000c1e1b00 */
[----:B0-----:R-:W-:-:S05]  /*7310*/  @!P1 IMAD R12, R121, R0, RZ ;  /* 0x00000000790c9224 */ /* 0x001fca00078e02ff */
[----:B------:R-:W-:-:S04]  /*7320*/  @!P1 IADD3 R121, P3, PT, R12, R11, RZ ;  /* 0x0000000b0c799210 */ /* 0x000fc80007f7e0ff */
[----:B------:R-:W-:Y:S02]  /*7330*/  @!P1 LEA.HI.X.SX32 R12, R12, RZ, 0x1, P3 ;  /* 0x000000ff0c0c9211 */ /* 0x000fe400018f0eff */
[----:B-1----:R-:W-:-:S04]  /*7340*/  @!P1 LEA R14, P3, R121, R14, 0x2 ;  /* 0x0000000e790e9211 */ /* 0x002fc800078610ff */
[----:B------:R-:W-:Y:S02]  /*7350*/  @!P1 LEA.HI.X R15, R121, R15, R12, 0x2, P3 ;  /* 0x0000000f790f9211 */ /* 0x000fe400018f140c */
[----:B------:R-:W0:Y:S01]  /*7360*/  @!P1 S2R R12, SR_CTAID.Y ;  /* 0x00000000000c9919 */ /* 0x000e220000002600 */
[----:B--2---:R-:W-:Y:S02]  /*7370*/  @!P1 MOV R124, R14 ;  /* 0x0000000e007c9202 */ /* 0x004fe40000000f00 */
[----:B------:R-:W-:Y:S02]  /*7380*/  @!P1 IMAD.MOV.U32 R125, RZ, RZ, R15 ;  /* 0x000000ffff7d9224 */ /* 0x000fe400078e000f */
[----:B------:R-:W1:Y:S03]  /*7390*/  @!P1 LDC.64 R14, c[0x0][0x3c8] ;  /* 0x0000f200ff0e9b82 */ /* 0x000e660000000a00 */
[----:B------:R2:W3:Y:S01]  /*73a0*/  @!P1 LDG.E R121, desc[UR36][R124.64] ;  /* 0x000000247c799981 */ /* 0x0004e2000c1e1900 */
[----:B0-----:R-:W-:-:S05]  /*73b0*/  @!P1 IMAD R12, R12, R0, RZ ;  /* 0x000000000c0c9224 */ /* 0x001fca00078e02ff */
[----:B------:R-:W-:-:S04]  /*73c0*/  @!P1 IADD3 R11, P3, PT, R12, R11, RZ ;  /* 0x0000000b0c0b9210 */ /* 0x000fc80007f7e0ff */
[----:B------:R-:W-:Y:S02]  /*73d0*/  @!P1 LEA.HI.X.SX32 R12, R12, RZ, 0x1, P3 ;  /* 0x000000ff0c0c9211 */ /* 0x000fe400018f0eff */
[----:B-1----:R-:W-:-:S04]  /*73e0*/  @!P1 LEA R14, P3, R11, R14, 0x2 ;  /* 0x0000000e0b0e9211 */ /* 0x002fc800078610ff */
[----:B------:R-:W-:Y:S01]  /*73f0*/  @!P1 LEA.HI.X R15, R11, R15, R12, 0x2, P3 ;  /* 0x0000000f0b0f9211 */ /* 0x000fe200018f140c */
[----:B--2---:R-:W-:-:S03]  /*7400*/  @!P1 IMAD.MOV.U32 R124, RZ, RZ, R14 ;  /* 0x000000ffff7c9224 */ /* 0x004fc600078e000e */
[----:B------:R-:W-:Y:S01]  /*7410*/  @!P1 MOV R125, R15 ;  /* 0x0000000f007d9202 */ /* 0x000fe20000000f00 */
[----:B------:R-:W-:Y:S01]  /*7420*/  IMAD.IADD R13, R13, 0x1, R0 ;  /* 0x000000010d0d7824 */ /* 0x000fe200078e0200 */
[----:B------:R-:W0:Y:S03]  /*7430*/  @!P1 LDC.64 R14, c[0x0][0x3b8] ;  /* 0x0000ee00ff0e9b82 */ /* 0x000e260000000a00 */
[----:B------:R-:W2:Y:S01]  /*7440*/  @!P1 LDG.E R11, desc[UR36][R124.64] ;  /* 0x000000247c0b9981 */ /* 0x000ea2000c1e1900 */
[C---:B---3--:R-:W-:Y:S02]  /*7450*/  @!P1 IMAD R12, R118.reuse, R121, RZ ;  /* 0x00000079760c9224 */ /* 0x048fe400078e02ff */
[----:B--2---:R-:W-:Y:S02]  /*7460*/  @!P1 IMAD R121, R118, R11, RZ ;  /* 0x0000000b76799224 */ /* 0x004fe400078e02ff */
[----:B------:R-:W-:Y:S01]  /*7470*/  @!P1 IMAD R11, R12, 0x10, R13 ;  /* 0x000000100c0b9824 */ /* 0x000fe200078e020d */
[----:B------:R-:W-:-:S05]  /*7480*/  @!P1 IADD3 R12, PT, PT, R13, R0, RZ ;  /* 0x000000000d0c9210 */ /* 0x000fca0007ffe0ff */
[----:B------:R-:W-:-:S04]  /*7490*/  @!P1 IMAD R12, R121, 0x10, R12 ;  /* 0x00000010790c9824 */ /* 0x000fc800078e020c */
[----:B------:R-:W-:-:S05]  /*74a0*/  @!P1 IMAD.SHL.U32 R13, R12, 0x4, RZ ;  /* 0x000000040c0d9824 */ /* 0x000fca00078e00ff */
[----:B------:R-:W-:-:S04]  /*74b0*/  @!P1 IADD3 R121, P3, PT, R8, R13, RZ ;  /* 0x0000000d08799210 */ /* 0x000fc80007f7e0ff */
[----:B------:R-:W-:Y:S02]  /*74c0*/  @!P1 LEA.HI.X.SX32 R13, R13, R10, 0x1, P3 ;  /* 0x0000000a0d0d9211 */ /* 0x000fe400018f0eff */
[----:B0-----:R-:W-:-:S04]  /*74d0*/  @!P1 LEA R12, P3, R121, R14, 0x2 ;  /* 0x0000000e790c9211 */ /* 0x001fc800078610ff */
[----:B------:R-:W-:Y:S02]  /*74e0*/  @!P1 LEA.HI.X R13, R121, R15, R13, 0x2, P3 ;  /* 0x0000000f790d9211 */ /* 0x000fe400018f140d */
[----:B------:R-:W0:Y:S01]  /*74f0*/  @!P1 LDC.64 R14, c[0x0][0x3b8] ;  /* 0x0000ee00ff0e9b82 */ /* 0x000e220000000a00 */
[----:B------:R-:W-:Y:S02]  /*7500*/  @!P1 SHF.L.U32 R11, R11, 0x2, RZ ;  /* 0x000000020b0b9819 */ /* 0x000fe400000006ff */
[----:B------:R0:W5:Y:S02]  /*7510*/  @!P1 LDG.E.64 R112, desc[UR36][R12.64] ;  /* 0x000000240c709981 */ /* 0x000164000c1e1b00 */
[----:B------:R-:W-:-:S04]  /*7520*/  @!P1 IADD3 R121, P3, PT, R8, R11, RZ ;  /* 0x0000000b08799210 */ /* 0x000fc80007f7e0ff */
[----:B------:R-:W-:Y:S02]  /*7530*/  @!P1 LEA.HI.X.SX32 R124, R11, R10, 0x1, P3 ;  /* 0x0000000a0b7c9211 */ /* 0x000fe400018f0eff */
[----:B0-----:R-:W-:-:S04]  /*7540*/  @!P1 LEA R12, P3, R121, R14, 0x2 ;  /* 0x0000000e790c9211 */ /* 0x001fc800078610ff */
[----:B------:R-:W-:-:S05]  /*7550*/  @!P1 LEA.HI.X R13, R121, R15, R124, 0x2, P3 ;  /* 0x0000000f790d9211 */ /* 0x000fca00018f147c */
[----:B------:R0:W5:Y:S04]  /*7560*/  @!P1 LDG.E.64 R110, desc[UR36][R12.64] ;  /* 0x000000240c6e9981 */ /* 0x000168000c1e1b00 */
.L_x_932:
[----:B------:R-:W-:Y:S05]  /*7570*/  BSYNC.RECONVERGENT B0 ;  /* 0x0000000000007941 */ /* 0x000fea0003800200 */
.L_x_905:
[----:B-----5:R-:W-:Y:S01]  /*7580*/  FMUL.FTZ R11, R78, R84 ;  /* 0x000000544e0b7220 */ /* 0x020fe20000410000 */
[----:B01234-:R-:W-:Y:S01]  /*7590*/  FMUL.FTZ R12, R79, R85 ;  /* 0x000000554f0c7220 */ /* 0x01ffe20000410000 */
[----:B------:R-:W-:Y:S02]  /*75a0*/  UMOV UR6, 0xffffffff ;  /* 0xffffffff00067882 */ /* 0x000fe40000000000 */
[----:B------:R-:W-:Y:S01]  /*75b0*/  FFMA.FTZ R11, R80, R82, R11 ;  /* 0x00000052500b7223 */ /* 0x000fe2000001000b */
[----:B------:R-:W-:-:S03]  /*75c0*/  FFMA.FTZ R12, R81, R83, R12 ;  /* 0x00000053510c7223 */ /* 0x000fc6000001000c */
        /* <DEDUP_REMOVED lines=13> */
[----:B------:R-:W-:Y:S01]  /*76a0*/  FFMA.FTZ R12, R65, R99, R12 ;  /* 0x00000063410c7223 */ /* 0x000fe2000001000c */
[----:B------:R-:W0:Y:S02]  /*76b0*/  S2R R11, SR_TID.X ;  /* 0x00000000000b7919 */ /* 0x000e240000002100 */
        /* <DEDUP_REMOVED lines=13> */
[----:B------:R-:W-:-:S04]  /*7790*/  FFMA.FTZ R12, R51, R113, R12 ;  /* 0x00000071330c7223 */ /* 0x000fc8000001000c */
[----:B------:R-:W-:Y:S01]  /*77a0*/  FADD.FTZ R13, R13, R12 ;  /* 0x0000000c0d0d7221 */ /* 0x000fe20000010000 */
[----:B0-----:R-:W-:Y:S01]  /*77b0*/  LOP3.LUT R121, R11, 0x1, RZ, 0xc0, !PT ;  /* 0x000000010b797812 */ /* 0x001fe200078ec0ff */
[----:B------:R-:W-:Y:S06]  /*77c0*/  BRA.DIV UR6, `(.L_x_967) ;  /* 0x0000005206807947 */ /* 0x000fec000b800000 */
[----:B------:R0:W1:Y:S02]  /*77d0*/  SHFL.BFLY PT, R14, R13, 0x1, 0x1f ;  /* 0x0c201f000d0e7f89 */ /* 0x00006400000e0000 */
.L_x_1044:
[----:B------:R-:W-:Y:S01]  /*77e0*/  ISETP.EQ.U32.OR P1, PT, R121, 0x1, P1 ;  /* 0x000000017900780c */ /* 0x000fe20000f22470 */
[----:B-1----:R-:W-:Y:S01]  /*77f0*/  FADD.FTZ R11, R13, R14 ;  /* 0x0000000e0d0b7221 */ /* 0x002fe20000010000 */
[----:B------:R-:W-:Y:S03]  /*7800*/  BSSY.RECONVERGENT B0, `(.L_x_968) ;  /* 0x0000016000007945 */ /* 0x000fe60003800200 */
[----:B------:R-:W-:-:S08]  /*7810*/  FMUL.FTZ R11, R11, UR19 ;  /* 0x000000130b0b7c20 */ /* 0x000fd00008410000 */
[----:B------:R-:W-:Y:S05]  /*7820*/  @P1 BRA `(.L_x_969) ;  /* 0x00000000004c1947 */ /* 0x000fea0003800000 */
[----:B------:R-:W-:Y:S02]  /*7830*/  ISETP.NE.U32.AND P1, PT, RZ, UR12, PT ;  /* 0x0000000cff007c0c */ /* 0x000fe4000bf25070 */
[----:B------:R-:W-:Y:S02]  /*7840*/  ISETP.NE.U32.AND P3, PT, RZ, UR14, PT ;  /* 0x0000000eff007c0c */ /* 0x000fe4000bf65070 */
[----:B------:R-:W-:Y:S02]  /*7850*/  ISETP.NE.AND.EX P1, PT, RZ, UR13, PT, P1 ;  /* 0x0000000dff007c0c */ /* 0x000fe4000bf25310 */
[----:B------:R-:W-:-:S11]  /*7860*/  ISETP.NE.AND.EX P3, PT, RZ, UR15, PT, P3 ;  /* 0x0000000fff007c0c */ /* 0x000fd6000bf65330 */
[----:B0-----:R-:W0:Y:S02]  /*7870*/  @P1 LDC.64 R12, c[0x0][0x438] ;  /* 0x00010e00ff0c1b82 */ /* 0x001e240000000a00 */
[----:B------:R-:W1:Y:S01]  /*7880*/  @P3 S2R R121, SR_CTAID.X ;  /* 0x0000000000793919 */ /* 0x000e620000002500 */
[----:B0-----:R-:W-:-:S05]  /*7890*/  @P1 IMAD.WIDE R14, R9, 0x4, R12 ;  /* 0x00000004090e1825 */ /* 0x001fca00078e020c */
[----:B------:R-:W1:Y:S01]  /*78a0*/  @P3 LDC.64 R12, c[0x0][0x448] ;  /* 0x00011200ff0c3b82 */ /* 0x000e620000000a00 */
[----:B------:R-:W2:Y:S01]  /*78b0*/  @P1 LDG.E R14, desc[UR36][R14.64] ;  /* 0x000000240e0e1981 */ /* 0x000ea2000c1e1900 */
[----:B-1----:R-:W-:-:S06]  /*78c0*/  @P3 IMAD.WIDE.U32 R12, R121, 0x4, R12 ;  /* 0x00000004790c3825 */ /* 0x002fcc00078e000c */
[----:B------:R-:W3:Y:S01]  /*78d0*/  @P3 LDG.E R12, desc[UR36][R12.64] ;  /* 0x000000240c0c3981 */ /* 0x000ee2000c1e1900 */
[----:B------:R-:W-:-:S04]  /*78e0*/  @P3 ISETP.GE.AND P4, PT, R114, R119, PT ;  /* 0x000000777200320c */ /* 0x000fc80003f86270 */
[----:B------:R-:W-:-:S04]  /*78f0*/  @P3 SEL R121, R2, RZ, !P4 ;  /* 0x000000ff02793207 */ /* 0x000fc80006000000 */
[----:B------:R-:W-:-:S04]  /*7900*/  @P3 IADD3 R121, PT, PT, R116, -UR40, R121 ;  /* 0x8000002874793c10 */ /* 0x000fc8000fffe079 */
[----:B------:R-:W-:Y:S01]  /*7910*/  @P3 I2FP.F32.S32 R114, R121 ;  /* 0x0000007900723245 */ /* 0x000fe20000201400 */
[----:B--2---:R-:W-:-:S04]  /*7920*/  @P1 FADD.FTZ R11, R11, R14 ;  /* 0x0000000e0b0b1221 */ /* 0x004fc80000010000 */
[----:B---3--:R-:W-:-:S05]  /*7930*/  @P3 FFMA.FTZ R11, R114, R12, R11 ;  /* 0x0000000c720b3223 */ /* 0x008fca000001000b */
[----:B------:R1:W-:Y:S01]  /*7940*/  STS [R115], R11 ;  /* 0x0000000b73007388 */ /* 0x0003e20000000800 */
[----:B------:R-:W-:-:S07]  /*7950*/  @!P2 FMNMX.FTZ R120, R120, R11, !PT ;  /* 0x0000000b7878a209 */ /* 0x000fce0007810000 */
.L_x_969:
[----:B------:R-:W-:Y:S05]  /*7960*/  BSYNC.RECONVERGENT B0 ;  /* 0x0000000000007941 */ /* 0x000fea0003800200 */
.L_x_968:
[----:B------:R-:W-:Y:S01]  /*7970*/  VIADD R12, R116, 0x3f ;  /* 0x0000003f740c7836 */ /* 0x000fe20000000000 */
[----:B------:R-:W-:Y:S01]  /*7980*/  IADD3 R6, P2, PT, R6, 0x40, RZ ;  /* 0x0000004006067810 */ /* 0x000fe20007f5e0ff */
[----:B------:R-:W-:Y:S01]  /*7990*/  VIADD R116, R116, 0x40 ;  /* 0x0000004074747836 */ /* 0x000fe20000000000 */
[----:B-1----:R-:W-:Y:S01]  /*79a0*/  IADD3 R115, PT, PT, R115, 0x100, RZ ;  /* 0x0000010073737810 */ /* 0x002fe20007ffe0ff */
[----:B------:R-:W-:Y:S01]  /*79b0*/  VIADD R9, R9, 0x40 ;  /* 0x0000004009097836 */ /* 0x000fe20000000000 */
[----:B------:R-:W-:Y:S01]  /*79c0*/  ISETP.GE.AND P1, PT, R12, R117, PT ;  /* 0x000000750c00720c */ /* 0x000fe20003f26270 */
[----:B------:R-:W-:-:S12]  /*79d0*/  IMAD.X R7, RZ, RZ, R7, P2 ;  /* 0x000000ffff077224 */ /* 0x000fd800010e0607 */
[----:B------:R-:W-:Y:S05]  /*79e0*/  @!P1 BRA `(.L_x_970) ;  /* 0xffffffa400c89947 */ /* 0x000fea000383ffff */
.L_x_904:
[----:B01----:R-:W-:Y:S05]  /*79f0*/  BSYNC B1 ;  /* 0x0000000000017941 */ /* 0x003fea0003800000 */
.L_x_903:
[----:B------:R-:W-:-:S03]  /*7a00*/  UMOV UR6, 0xffffffff ;  /* 0xffffffff00067882 */ /* 0x000fc60000000000 */
[----:B------:R-:W-:Y:S05]  /*7a10*/  BRA.DIV UR6, `(.L_x_971) ;  /* 0x0000005206107947 */ /* 0x000fea000b800000 */
[----:B------:R-:W0:Y:S02]  /*7a20*/  SHFL.BFLY PT, R14, R120, 0x10, 0x1f ;  /* 0x0e001f00780e7f89 */ /* 0x000e2400000e0000 */
[----:B0-----:R-:W-:-:S05]  /*7a30*/  FMNMX.FTZ R13, R14, R120, !PT ;  /* 0x000000780e0d7209 */ /* 0x001fca0007810000 */
[----:B------:R-:W0:Y:S02]  /*7a40*/  SHFL.BFLY PT, R14, R13, 0x8, 0x1f ;  /* 0x0d001f000d0e7f89 */ /* 0x000e2400000e0000 */
[----:B0----5:R-:W-:-:S05]  /*7a50*/  FMNMX.FTZ R2, R13, R14, !PT ;  /* 0x0000000e0d027209 */ /* 0x021fca0007810000 */
[----:B------:R-:W0:Y:S02]  /*7a60*/  SHFL.BFLY PT, R14, R2, 0x4, 0x1f ;  /* 0x0c801f00020e7f89 */ /* 0x000e2400000e0000 */
[----:B0-----:R-:W-:-:S05]  /*7a70*/  FMNMX.FTZ R4, R2, R14, !PT ;  /* 0x0000000e02047209 */ /* 0x001fca0007810000 */
[----:B------:R0:W1:Y:S02]  /*7a80*/  SHFL.BFLY PT, R14, R4, 0x2, 0x1f ;  /* 0x0c401f00040e7f89 */ /* 0x00006400000e0000 */
.L_x_1050:
[----:B------:R-:W3:Y:S01]  /*7a90*/  S2R R2, SR_TID.X ;  /* 0x0000000000027919 */ /* 0x000ee20000002100 */
[----:B------:R-:W-:Y:S01]  /*7aa0*/  MOV R18, 0x400 ;  /* 0x0000040000127802 */ /* 0x000fe20000000f00 */
[----:B------:R-:W-:Y:S05]  /*7ab0*/  WARPSYNC.ALL ;  /* 0x0000000000007948 */ /* 0x000fea0003800000 */
[----:B------:R-:W4:Y:S01]  /*7ac0*/  S2R R19, SR_CgaCtaId ;  /* 0x0000000000137919 */ /* 0x000f220000008800 */
[----:B-1----:R-:W-:Y:S02]  /*7ad0*/  FMNMX.FTZ R9, R4, R14, !PT ;  /* 0x0000000e04097209 */ /* 0x002fe40007810000 */
[----:B---3--:R-:W-:-:S02]  /*7ae0*/  LOP3.LUT P0, R5, R2, 0x1f, RZ, 0xc0, !PT ;  /* 0x0000001f02057812 */ /* 0x008fc4000780c0ff */
[----:B----4-:R-:W-:-:S04]  /*7af0*/  LEA R7, R19, R18, 0x18 ;  /* 0x0000001213077211 */ /* 0x010fc800078ec0ff */
[----:B------:R-:W-:-:S07]  /*7b00*/  LEA.HI R6, R2, R7, RZ, 0x1d ;  /* 0x0000000702067211 */ /* 0x000fce00078fe8ff */
[----:B------:R1:W-:Y:S01]  /*7b10*/  @!P0 STS [R6], R9 ;  /* 0x0000000906008388 */ /* 0x0003e20000000800 */
[----:B------:R-:W-:Y:S01]  /*7b20*/  BAR.SYNC.DEFER_BLOCKING 0x0 ;  /* 0x0000000000007b1d */ /* 0x000fe20000010000 */
[C---:B------:R-:W-:Y:S01]  /*7b30*/  ISETP.GT.U32.AND P0, PT, R5.reuse, 0x3, PT ;  /* 0x000000030500780c */ /* 0x040fe20003f04070 */
[----:B-1----:R-:W-:Y:S01]  /*7b40*/  IMAD.MOV.U32 R9, RZ, RZ, -0x800001 ;  /* 0xff7fffffff097424 */ /* 0x002fe200078e00ff */
[----:B------:R-:W-:-:S05]  /*7b50*/  LEA R7, R5, R7, 0x2 ;  /* 0x0000000705077211 */ /* 0x000fca00078e10ff */
[----:B------:R-:W1:Y:S01]  /*7b60*/  S2UR UR10, SR_CTAID.Y ;  /* 0x00000000000a79c3 */ /* 0x000e620000002600 */
[----:B------:R-:W-:Y:S05]  /*7b70*/  BSSY.RECONVERGENT B0, `(.L_x_972) ;  /* 0x0000155000007945 */ /* 0x000fea0003800200 */
[----:B------:R-:W0:Y:S01]  /*7b80*/  @!P0 LDS R9, [R7] ;  /* 0x0000000007098984 */ /* 0x000e220000000800 */
[----:B-1----:R-:W-:Y:S02]  /*7b90*/  IMAD R13, R0, UR10, RZ ;  /* 0x0000000a000d7c24 */ /* 0x002fe4000f8e02ff */
[----:B------:R-:W-:-:S03]  /*7ba0*/  HFMA2 R0, -RZ, RZ, 0, 0 ;  /* 0x00000000ff007431 */ /* 0x000fc600000001ff */
[----:B------:R-:W-:Y:S01]  /*7bb0*/  SHF.R.S32.HI R12, RZ, 0x1f, R13 ;  /* 0x0000001fff0c7819 */ /* 0x000fe2000001140d */
[----:B0-----:R-:W0:Y:S02]  /*7bc0*/  SHFL.BFLY PT, R4, R9, 0x2, 0x1f ;  /* 0x0c401f0009047f89 */ /* 0x001e2400000e0000 */
[----:B0-----:R-:W-:Y:S01]  /*7bd0*/  FMNMX.FTZ R10, R4, R9, !PT ;  /* 0x00000009040a7209 */ /* 0x001fe20007810000 */
[----:B------:R-:W-:-:S04]  /*7be0*/  VIADD R4, R2, UR41 ;  /* 0x0000002902047c36 */ /* 0x000fc80008000000 */
        /* <DEDUP_REMOVED lines=21> */
[----:B------:R-:W-:-:S04]  /*7d40*/  LEA.HI R0, R9, 0x1, RZ, 0x19 ;  /* 0x0000000109007811 */ /* 0x000fc800078fc8ff */
[----:B------:R-:W-:Y:S02]  /*7d50*/  LEA R11, R19, R10, 0x18 ;  /* 0x0000000a130b7211 */ /* 0x000fe400078ec0ff */
[----:B------:R-:W-:Y:S01]  /*7d60*/  LOP3.LUT R9, R0, 0x3, RZ, 0xc0, !PT ;  /* 0x0000000300097812 */ /* 0x000fe200078ec0ff */
[----:B------:R-:W-:Y:S01]  /*7d70*/  IMAD.MOV.U32 R0, RZ, RZ, RZ ;  /* 0x000000ffff007224 */ /* 0x000fe200078e00ff */
[----:B------:R-:W-:Y:S01]  /*7d80*/  MOV R10, R4 ;  /* 0x00000004000a7202 */ /* 0x000fe20000000f00 */
[----:B------:R-:W-:Y:S02]  /*7d90*/  IMAD R11, R2, 0x4, R11 ;  /* 0x00000004020b7824 */ /* 0x000fe400078e020b */
[----:B------:R-:W-:-:S07]  /*7da0*/  IMAD.MOV R9, RZ, RZ, -R9 ;  /* 0x000000ffff097224 */ /* 0x000fce00078e0a09 */
.L_x_977:
        /* <DEDUP_REMOVED lines=9> */
[----:B0-----:R-:W-:Y:S01]  /*7e40*/  VIADD R11, R11, 0x200 ;  /* 0x000002000b0b7836 */ /* 0x001fe20000000000 */
[----:B------:R-:W-:Y:S06]  /*7e50*/  @P0 BRA `(.L_x_977) ;  /* 0xfffffffc00d40947 */ /* 0x000fec000383ffff */
.L_x_976:
[----:B------:R-:W-:Y:S05]  /*7e60*/  BSYNC.RECONVERGENT B1 ;  /* 0x0000000000017941 */ /* 0x000fea0003800200 */
.L_x_975:
[----:B------:R-:W-:Y:S05]  /*7e70*/  @!P1 BRA `(.L_x_973) ;  /* 0x0000001000909947 */ /* 0x000fea0003800000 */
[----:B------:R-:W-:Y:S01]  /*7e80*/  IADD3 R11, PT, PT, -R10, UR40, RZ ;  /* 0x000000280a0b7c10 */ /* 0x000fe2000fffe1ff */
[----:B------:R-:W-:Y:S01]  /*7e90*/  VIADD R18, R18, 0x220 ;  /* 0x0000022012127836 */ /* 0x000fe20000000000 */
[----:B------:R-:W-:Y:S01]  /*7ea0*/  MOV R9, UR41 ;  /* 0x0000002900097c02 */ /* 0x000fe20008000f00 */
[----:B------:R-:W-:Y:S01]  /*7eb0*/  BSSY.RECONVERGENT B1, `(.L_x_978) ;  /* 0x000006f000017945 */ /* 0x000fe20003800200 */
[----:B------:R-:W-:Y:S02]  /*7ec0*/  ISETP.GT.AND P1, PT, R11, 0x600, PT ;  /* 0x000006000b00780c */ /* 0x000fe40003f24270 */
[----:B------:R-:W-:Y:S01]  /*7ed0*/  LEA R18, R19, R18, 0x18 ;  /* 0x0000001213127211 */ /* 0x000fe200078ec0ff */
[----:B------:R-:W-:Y:S01]  /*7ee0*/  IMAD.SHL.U32 R9, R9, 0x4, RZ ;  /* 0x0000000409097824 */ /* 0x000fe200078e00ff */
[----:B------:R-:W-:-:S04]  /*7ef0*/  PLOP3.LUT P0, PT, PT, PT, PT, 0x80, 0x8 ;  /* 0x000000000008781c */ /* 0x000fc80003f0f070 */
[----:B------:R-:W-:-:S04]  /*7f00*/  LEA R9, R10, -R9, 0x2 ;  /* 0x800000090a097211 */ /* 0x000fc800078e10ff */
[----:B------:R-:W-:Y:S01]  /*7f10*/  IADD3 R9, PT, PT, R9, 0x400, R18 ;  /* 0x0000040009097810 */ /* 0x000fe20007ffe012 */
[----:B------:R-:W-:Y:S06]  /*7f20*/  @!P1 BRA `(.L_x_979) ;  /* 0x00000004009c9947 */ /* 0x000fec0003800000 */
[----:B------:R-:W-:Y:S01]  /*7f30*/  IMAD.U32 R47, RZ, RZ, UR40 ;  /* 0x00000028ff2f7e24 */ /* 0x000fe2000f8e00ff */
[----:B------:R-:W-:-:S03]  /*7f40*/  PLOP3.LUT P0, PT, PT, PT, PT, 0x8, 0x80 ;  /* 0x000000000080781c */ /* 0x000fc60003f0e170 */
[----:B------:R-:W-:-:S10]  /*7f50*/  VIADD R47, R47, 0xfffffa00 ;  /* 0xfffffa002f2f7836 */ /* 0x000fd40000000000 */
.L_x_980:
[----:B------:R-:W0:Y:S01]  /*7f60*/  LDS R11, [R9+-0x400] ;  /* 0xfffc0000090b7984 */ /* 0x000e220000000800 */
[----:B------:R-:W-:-:S03]  /*7f70*/  IADD3 R10, PT, PT, R10, 0x800, RZ ;  /* 0x000008000a0a7810 */ /* 0x000fc60007ffe0ff */
[----:B------:R-:W1:Y:S01]  /*7f80*/  LDS R15, [R9+-0x200] ;  /* 0xfffe0000090f7984 */ /* 0x000e620000000800 */
[----:B------:R-:W-:-:S03]  /*7f90*/  ISETP.GE.AND P1, PT, R10, R47, PT ;  /* 0x0000002f0a00720c */ /* 0x000fc60003f26270 */
[----:B------:R-:W3:Y:S04]  /*7fa0*/  LDS R19, [R9] ;  /* 0x0000000009137984 */ /* 0x000ee80000000800 */
[----:B------:R-:W4:Y:S04]  /*7fb0*/  LDS R21, [R9+0x200] ;  /* 0x0002000009157984 */ /* 0x000f280000000800 */
[----:B------:R-:W5:Y:S04]  /*7fc0*/  LDS R23, [R9+0x400] ;  /* 0x0004000009177984 */ /* 0x000f680000000800 */
[----:B--2---:R-:W2:Y:S04]  /*7fd0*/  LDS R25, [R9+0x600] ;  /* 0x0006000009197984 */ /* 0x004ea80000000800 */
        /* <DEDUP_REMOVED lines=92> */
.L_x_979:
[----:B------:R-:W-:Y:S05]  /*85a0*/  BSYNC.RECONVERGENT B1 ;  /* 0x0000000000017941 */ /* 0x000fea0003800200 */
.L_x_978:
        /* <DEDUP_REMOVED lines=8> */
[----:B------:R-:W3:Y:S04]  /*8630*/  LDS R19, [R9] ;  /* 0x0000000009137984 */ /* 0x000ee80000000800 */
[----:B------:R-:W4:Y:S04]  /*8640*/  LDS R21, [R9+0x200] ;  /* 0x0002000009157984 */ /* 0x000f280000000800 */
[----:B------:R-:W5:Y:S04]  /*8650*/  LDS R23, [R9+0x400] ;  /* 0x0004000009177984 */ /* 0x000f680000000800 */
[----:B--2---:R-:W2:Y:S04]  /*8660*/  LDS R25, [R9+0x600] ;  /* 0x0006000009197984 */ /* 0x004ea80000000800 */
        /* <DEDUP_REMOVED lines=43> */
.L_x_982:
[----:B------:R-:W-:Y:S05]  /*8920*/  BSYNC.RECONVERGENT B1 ;  /* 0x0000000000017941 */ /* 0x000fea0003800200 */
.L_x_981:
[----:B------:R-:W-:-:S13]  /*8930*/  ISETP.LT.OR P0, PT, R10, UR40, P0 ;  /* 0x000000280a007c0c */ /* 0x000fda0008701670 */
[----:B------:R-:W-:Y:S05]  /*8940*/  @!P0 BRA `(.L_x_973) ;  /* 0x0000000400dc8947 */ /* 0x000fea0003800000 */
[----:B------:R-:W0:Y:S04]  /*8950*/  LDS R11, [R9+-0x400] ;  /* 0xfffc0000090b7984 */ /* 0x000e280000000800 */
[----:B------:R-:W1:Y:S04]  /*8960*/  LDS R15, [R9+-0x200] ;  /* 0xfffe0000090f7984 */ /* 0x000e680000000800 */
[----:B------:R-:W3:Y:S04]  /*8970*/  LDS R19, [R9] ;  /* 0x0000000009137984 */ /* 0x000ee80000000800 */
[----:B------:R-:W4:Y:S01]  /*8980*/  LDS R21, [R9+0x200] ;  /* 0x0002000009157984 */ /* 0x000f220000000800 */
        /* <DEDUP_REMOVED lines=21> */
.L_x_974:
        /* <DEDUP_REMOVED lines=12> */
[----:B------:R-:W-:Y:S02]  /*8ba0*/  LEA.HI R0, R9, 0x1, RZ, 0x19 ;  /* 0x0000000109007811 */ /* 0x000fe400078fc8ff */
[----:B------:R-:W-:Y:S02]  /*8bb0*/  IADD3 R10, P1, P2, R13, R10, R4 ;  /* 0x0000000a0d0a7210 */ /* 0x000fe40007a3e004 */
[----:B------:R-:W-:Y:S02]  /*8bc0*/  LEA R15, R19, R18, 0x18 ;  /* 0x00000012130f7211 */ /* 0x000fe400078ec0ff */
[----:B------:R-:W-:Y:S01]  /*8bd0*/  LOP3.LUT R9, R0, 0x3, RZ, 0xc0, !PT ;  /* 0x0000000300097812 */ /* 0x000fe200078ec0ff */
[----:B------:R-:W-:Y:S01]  /*8be0*/  IMAD.MOV.U32 R0, RZ, RZ, RZ ;  /* 0x000000ffff007224 */ /* 0x000fe200078e00ff */
[----:B------:R-:W-:Y:S01]  /*8bf0*/  IADD3.X R11, PT, PT, R12, R11, RZ, P1, P2 ;  /* 0x0000000b0c0b7210 */ /* 0x000fe20000fe44ff */
[----:B------:R-:W-:Y:S01]  /*8c00*/  IMAD R15, R2, 0x4, R15 ;  /* 0x00000004020f7824 */ /* 0x000fe200078e020f */
[----:B------:R-:W-:Y:S01]  /*8c10*/  MOV R14, R4 ;  /* 0x00000004000e7202 */ /* 0x000fe20000000f00 */
[----:B------:R-:W-:-:S07]  /*8c20*/  IMAD.MOV R9, RZ, RZ, -R9 ;  /* 0x000000ffff097224 */ /* 0x000fce00078e0a09 */
.L_x_985:
[----:B------:R1:W3:Y:S01]  /*8c30*/  LDG.E.U8 R18, desc[UR36][R10.64] ;  /* 0x000000240a127981 */ /* 0x0002e2000c1e1100 */
[----:B------:R-:W-:Y:S02]  /*8c40*/  VIADD R9, R9, 0x1 ;  /* 0x0000000109097836 */ /* 0x000fe40000000000 */
[----:B------:R-:W-:Y:S01]  /*8c50*/  VIADD R14, R14, 0x80 ;  /* 0x000000800e0e7836 */ /* 0x000fe20000000000 */
[----:B-1----:R-:W-:-:S04]  /*8c60*/  IADD3 R10, P2, PT, R10, 0x80, RZ ;  /* 0x000000800a0a7810 */ /* 0x002fc80007f5e0ff */
[----:B------:R-:W-:Y:S02]  /*8c70*/  IADD3.X R11, PT, PT, RZ, R11, RZ, P2, !PT ;  /* 0x0000000bff0b7210 */ /* 0x000fe400017fe4ff */
[----:B---3--:R-:W-:Y:S01]  /*8c80*/  ISETP.NE.AND P1, PT, R18, RZ, PT ;  /* 0x000000ff1200720c */ /* 0x008fe20003f25270 */
[----:B------:R-:W-:-:S12]  /*8c90*/  HFMA2 R18, -RZ, RZ, 0, 0 ;  /* 0x00000000ff127431 */ /* 0x000fd800000001ff */
        /* <DEDUP_REMOVED lines=9> */
.L_x_984:
[----:B------:R-:W-:Y:S05]  /*8d30*/  BSYNC.RECONVERGENT B1 ;  /* 0x0000000000017941 */ /* 0x000fea0003800200 */
.L_x_983:
[----:B------:R-:W-:Y:S05]  /*8d40*/  @!P0 BRA `(.L_x_973) ;  /* 0x0000000000dc8947 */ /* 0x000fea0003800000 */
[----:B------:R-:W1:Y:S01]  /*8d50*/  S2R R18, SR_CgaCtaId ;  /* 0x0000000000127919 */ /* 0x000e620000008800 */
[----:B------:R-:W3:Y:S01]  /*8d60*/  LDCU.64 UR6, c[0x0][0x420] ;  /* 0x00008400ff0677ac */ /* 0x000ee20008000a00 */
[----:B------:R-:W-:Y:S01]  /*8d70*/  MOV R9, 0x400 ;  /* 0x0000040000097802 */ /* 0x000fe20000000f00 */
[----:B------:R-:W-:-:S03]  /*8d80*/  IMAD.U32 R15, RZ, RZ, UR41 ;  /* 0x00000029ff0f7e24 */ /* 0x000fc6000f8e00ff */
[----:B------:R-:W-:Y:S01]  /*8d90*/  IADD3 R11, PT, PT, R9, 0x220, RZ ;  /* 0x00000220090b7810 */ /* 0x000fe20007ffe0ff */
[----:B------:R-:W-:-:S04]  /*8da0*/  IMAD.SHL.U32 R9, R15, 0x4, RZ ;  /* 0x000000040f097824 */ /* 0x000fc800078e00ff */
[----:B------:R-:W-:Y:S01]  /*8db0*/  IMAD R9, R14, 0x4, -R9 ;  /* 0x000000040e097824 */ /* 0x000fe200078e0a09 */
[----:B---3--:R-:W-:-:S04]  /*8dc0*/  IADD3 R10, P0, P1, R13, UR6, R14 ;  /* 0x000000060d0a7c10 */ /* 0x008fc8000f91e00e */
[----:B------:R-:W-:Y:S02]  /*8dd0*/  IADD3 R10, P2, PT, R10, 0x100, RZ ;  /* 0x000001000a0a7810 */ /* 0x000fe40007f5e0ff */
[----:B-1----:R-:W-:Y:S02]  /*8de0*/  LEA R18, R18, R11, 0x18 ;  /* 0x0000000b12127211 */ /* 0x002fe400078ec0ff */
[----:B------:R-:W-:Y:S02]  /*8df0*/  IADD3.X R11, PT, PT, R12, UR7, RZ, P0, P1 ;  /* 0x000000070c0b7c10 */ /* 0x000fe400087e24ff */
[----:B------:R-:W-:Y:S02]  /*8e00*/  IADD3 R9, PT, PT, R9, 0x400, R18 ;  /* 0x0000040009097810 */ /* 0x000fe40007ffe012 */
[----:B------:R-:W-:-:S07]  /*8e10*/  IADD3.X R11, PT, PT, RZ, R11, RZ, P2, !PT ;  /* 0x0000000bff0b7210 */ /* 0x000fce00017fe4ff */
.L_x_986:
[----:B------:R-:W3:Y:S04]  /*8e20*/  LDG.E.U8 R20, desc[UR36][R10.64+-0x100] ;  /* 0xffff00240a147981 */ /* 0x000ee8000c1e1100 */
[----:B------:R-:W4:Y:S04]  /*8e30*/  LDG.E.U8 R15, desc[UR36][R10.64+-0x80] ;  /* 0xffff80240a0f7981 */ /* 0x000f28000c1e1100 */
[----:B------:R-:W5:Y:S04]  /*8e40*/  LDG.E.U8 R18, desc[UR36][R10.64] ;  /* 0x000000240a127981 */ /* 0x000f68000c1e1100 */
[----:B------:R-:W5:Y:S01]  /*8e50*/  LDG.E.U8 R19, desc[UR36][R10.64+0x80] ;  /* 0x000080240a137981 */ /* 0x000f62000c1e1100 */
[----:B------:R-:W-:Y:S01]  /*8e60*/  MOV R22, RZ ;  /* 0x000000ff00167202 */ /* 0x000fe20000000f00 */
[----:B--2---:R-:W-:-:S02]  /*8e70*/  IMAD.MOV.U32 R24, RZ, RZ, RZ ;  /* 0x000000ffff187224 */ /* 0x004fc400078e00ff */
[----:B------:R-:W-:Y:S01]  /*8e80*/  VIADD R14, R14, 0x200 ;  /* 0x000002000e0e7836 */ /* 0x000fe20000000000 */
[----:B---3--:R-:W-:Y:S01]  /*8e90*/  ISETP.NE.AND P0, PT, R20, RZ, PT ;  /* 0x000000ff1400720c */ /* 0x008fe20003f05270 */
[----:B------:R-:W-:Y:S01]  /*8ea0*/  IMAD.MOV.U32 R20, RZ, RZ, RZ ;  /* 0x000000ffff147224 */ /* 0x000fe200078e00ff */
[----:B----4-:R-:W-:Y:S02]  /*8eb0*/  ISETP.NE.AND P1, PT, R15, RZ, PT ;  /* 0x000000ff0f00720c */ /* 0x010fe40003f25270 */
[----:B-----5:R-:W-:Y:S02]  /*8ec0*/  ISETP.NE.AND P2, PT, R18, RZ, PT ;  /* 0x000000ff1200720c */ /* 0x020fe40003f45270 */
[----:B------:R-:W-:-:S07]  /*8ed0*/  ISETP.NE.AND P3, PT, R19, RZ, PT ;  /* 0x000000ff1300720c */ /* 0x000fce0003f65270 */
[----:B------:R-:W0:Y:S04]  /*8ee0*/  @!P0 LDS R15, [R9+-0x400] ;  /* 0xfffc0000090f8984 */ /* 0x000e280000000800 */
[----:B------:R-:W1:Y:S04]  /*8ef0*/  @!P1 LDS R19, [R9+-0x200] ;  /* 0xfffe000009139984 */ /* 0x000e680000000800 */
[----:B------:R-:W2:Y:S04]  /*8f00*/  @!P2 LDS R21, [R9] ;  /* 0x000000000915a984 */ /* 0x000ea80000000800 */
[----:B------:R-:W3:Y:S01]  /*8f10*/  @!P3 LDS R23, [R9+0x200] ;  /* 0x000200000917b984 */ /* 0x000ee20000000800 */
[----:B0-----:R-:W-:Y:S01]  /*8f20*/  @!P0 FADD.FTZ R18, -R8, R15 ;  /* 0x0000000f08128221 */ /* 0x001fe20000010100 */
[----:B------:R-:W-:-:S03]  /*8f30*/  IMAD.MOV.U32 R15, RZ, RZ, RZ ;  /* 0x000000ffff0f7224 */ /* 0x000fc600078e00ff */
[----:B------:R-:W-:Y:S01]  /*8f40*/  @!P0 FMUL.FTZ R18, R18, 1.4426950216293334961 ;  /* 0x3fb8aa3b12128820 */ /* 0x000fe20000410000 */
[----:B-1----:R-:W-:-:S03]  /*8f50*/  @!P1 FADD.FTZ R19, -R8, R19 ;  /* 0x0000001308139221 */ /* 0x002fc60000010100 */
[----:B------:R-:W0:Y:S01]  /*8f60*/  @!P0 MUFU.EX2 R15, R18 ;  /* 0x00000012000f8308 */ /* 0x000e220000000800 */
[----:B------:R-:W-:Y:S01]  /*8f70*/  @!P1 FMUL.FTZ R19, R19, 1.4426950216293334961 ;  /* 0x3fb8aa3b13139820 */ /* 0x000fe20000410000 */
[----:B--2---:R-:W-:Y:S01]  /*8f80*/  @!P2 FADD.FTZ R21, -R8, R21 ;  /* 0x000000150815a221 */ /* 0x004fe20000010100 */
[----:B------:R-:W-:Y:S01]  /*8f90*/  ISETP.GE.AND P0, PT, R14, UR40, PT ;  /* 0x000000280e007c0c */ /* 0x000fe2000bf06270 */
        /* <DEDUP_REMOVED lines=16> */
[----:B0-----:R-:W-:Y:S01]  /*90a0*/  VIADD R9, R9, 0x800 ;  /* 0x0000080009097836 */ /* 0x001fe20000000000 */
[----:B------:R-:W-:Y:S06]  /*90b0*/  @!P0 BRA `(.L_x_986) ;  /* 0xfffffffc00588947 */ /* 0x000fec000383ffff */
.L_x_973:
[----:B------:R-:W-:Y:S05]  /*90c0*/  BSYNC.RECONVERGENT B0 ;  /* 0x0000000000007941 */ /* 0x000fea0003800200 */
.L_x_972:
[----:B0-----:R-:W0:Y:S01]  /*90d0*/  SHFL.BFLY PT, R9, R0, 0x10, 0x1f ;  /* 0x0e001f0000097f89 */ /* 0x001e2200000e0000 */
[C---:B------:R-:W-:Y:S01]  /*90e0*/  ISETP.NE.AND P0, PT, R5.reuse, RZ, PT ;  /* 0x000000ff0500720c */ /* 0x040fe20003f05270 */
[----:B------:R-:W1:Y:S01]  /*90f0*/  LDCU.U8 UR7, c[0x0][0x48c] ;  /* 0x00009180ff0777ac */ /* 0x000e620008000000 */
[----:B------:R-:W-:Y:S01]  /*9100*/  ISETP.GT.U32.AND P1, PT, R5, 0x3, PT ;  /* 0x000000030500780c */ /* 0x000fe20003f24070 */
[----:B-1----:R-:W-:Y:S01]  /*9110*/  UISETP.NE.AND UP0, UPT, UR7, URZ, UPT ;  /* 0x000000ff0700728c */ /* 0x002fe2000bf05270 */
        /* <DEDUP_REMOVED lines=8> */
[----:B0-----:R-:W-:Y:S02]  /*91a0*/  FADD.FTZ R5, R10, R15 ;  /* 0x0000000f0a057221 */ /* 0x001fe40000010000 */
[----:B------:R-:W0:Y:S03]  /*91b0*/  S2R R15, SR_CTAID.X ;  /* 0x00000000000f7919 */ /* 0x000e260000002500 */
[----:B------:R-:W-:Y:S01]  /*91c0*/  @!P0 STS [R6+0x10], R5 ;  /* 0x0000100506008388 */ /* 0x000fe20000000800 */
[----:B------:R-:W-:Y:S01]  /*91d0*/  BAR.SYNC.DEFER_BLOCKING 0x0 ;  /* 0x0000000000007b1d */ /* 0x000fe20000010000 */
[----:B------:R-:W-:-:S05]  /*91e0*/  ISETP.GE.AND P0, PT, R4, UR40, PT ;  /* 0x0000002804007c0c */ /* 0x000fca000bf06270 */
[----:B------:R1:W3:Y:S02]  /*91f0*/  @!P1 LDS R5, [R7+0x10] ;  /* 0x0000100007059984 */ /* 0x0002e40000000800 */
[----:B-1----:R-:W-:Y:S02]  /*9200*/  CS2R R6, SRZ ;  /* 0x0000000000067805 */ /* 0x002fe4000001ff00 */
[----:B---3--:R-:W1:Y:S02]  /*9210*/  SHFL.BFLY PT, R0, R5, 0x2, 0x1f ;  /* 0x0c401f0005007f89 */ /* 0x008e6400000e0000 */
[----:B-1----:R-:W-:-:S05]  /*9220*/  FADD.FTZ R8, R0, R5 ;  /* 0x0000000500087221 */ /* 0x002fca0000010000 */
[----:B------:R-:W1:Y:S02]  /*9230*/  SHFL.BFLY PT, R9, R8, 0x1, 0x1f ;  /* 0x0c201f0008097f89 */ /* 0x000e6400000e0000 */
[----:B-1----:R-:W-:-:S06]  /*9240*/  FADD.FTZ R9, R8, R9 ;  /* 0x0000000908097221 */ /* 0x002fcc0000010000 */
[----:B------:R-:W1:Y:S02]  /*9250*/  SHFL.IDX PT, R9, R9, RZ, 0x1f ;  /* 0x00001fff09097589 */ /* 0x000e6400000e0000 */
[----:B-1----:R-:W-:-:S06]  /*9260*/  FADD.FTZ R0, R9, 9.9999999747524270788e-07 ;  /* 0x358637bd09007421 */ /* 0x002fcc0000010000 */
[----:B------:R-:W1:Y:S01]  /*9270*/  MUFU.RCP R0, R0 ;  /* 0x0000000000007308 */ /* 0x000e620000001000 */
[----:B0-----:R-:W-:Y:S05]  /*9280*/  BRA.U !UP0, `(.L_x_987) ;  /* 0x0000000108207547 */ /* 0x001fea000b800000 */
[----:B------:R-:W0:Y:S08]  /*9290*/  LDC R6, c[0x0][0x3f8] ;  /* 0x0000fe00ff067b82 */ /* 0x000e300000000800 */
[----:B------:R-:W3:Y:S08]  /*92a0*/  LDC R5, c[0x0][0x488] ;  /* 0x00012200ff057b82 */ /* 0x000ef00000000800 */
[----:B------:R-:W3:Y:S08]  /*92b0*/  LDC R7, c[0x0][0x40c] ;  /* 0x00010300ff077b82 */ /* 0x000ef00000000800 */
[----:B------:R-:W4:Y:S01]  /*92c0*/  LDC R8, c[0x0][0x3f4] ;  /* 0x0000fd00ff087b82 */ /* 0x000f220000000800 */
[----:B0-----:R-:W-:-:S04]  /*92d0*/  IMAD R6, R6, UR10, R15 ;  /* 0x0000000a06067c24 */ /* 0x001fc8000f8e020f */
[----:B---3--:R-:W-:-:S04]  /*92e0*/  IMAD R5, R6, R5, R7 ;  /* 0x0000000506057224 */ /* 0x008fc800078e0207 */
[----:B----4-:R-:W-:-:S05]  /*92f0*/  IMAD R6, R5, R8, RZ ;  /* 0x0000000805067224 */ /* 0x010fca00078e02ff */
[----:B------:R-:W-:-:S07]  /*9300*/  SHF.R.S32.HI R7, RZ, 0x1f, R6 ;  /* 0x0000001fff077819 */ /* 0x000fce0000011406 */
.L_x_987:
[----:B------:R-:W-:Y:S04]  /*9310*/  BSSY.RECONVERGENT B0, `(.L_x_988) ;  /* 0x000015a000007945 */ /* 0x000fe80003800200 */
[----:B------:R-:W-:Y:S05]  /*9320*/  @P0 BRA `(.L_x_989) ;  /* 0x0000001400600947 */ /* 0x000fea0003800000 */
[----:B------:R-:W-:-:S09]  /*9330*/  UISETP.NE.AND UP0, UPT, UR7, URZ, UPT ;  /* 0x000000ff0700728c */ /* 0x000fd2000bf05270 */
[----:B------:R-:W-:Y:S05]  /*9340*/  BRA.U UP0, `(.L_x_990) ;  /* 0x0000000900447547 */ /* 0x000fea000b800000 */
        /* <DEDUP_REMOVED lines=10> */
[----:B------:R-:W-:Y:S01]  /*93f0*/  LEA.HI R5, R5, 0x1, RZ, 0x19 ;  /* 0x0000000105057811 */ /* 0x000fe200078fc8ff */
[----:B------:R-:W-:Y:S02]  /*9400*/  UMOV UR4, 0x400 ;  /* 0x0000040000047882 */ /* 0x000fe40000000000 */
[----:B------:R-:W-:Y:S01]  /*9410*/  UIADD3 UR4, UPT, UPT, UR4, 0x220, URZ ;  /* 0x0000022004047890 */ /* 0x000fe2000fffe0ff */
[C---:B------:R-:W-:Y:S02]  /*9420*/  SHF.L.U32 R6, R5.reuse, 0x7, RZ ;  /* 0x0000000705067819 */ /* 0x040fe400000006ff */
[----:B------:R-:W-:Y:S02]  /*9430*/  LOP3.LUT R5, R5, 0x3, RZ, 0xc0, !PT ;  /* 0x0000000305057812 */ /* 0x000fe400078ec0ff */
[----:B------:R-:W-:-:S03]  /*9440*/  LOP3.LUT R7, R6, 0x180, RZ, 0xc0, !PT ;  /* 0x0000018006077812 */ /* 0x000fc600078ec0ff */
[----:B------:R-:W-:Y:S02]  /*9450*/  IMAD.MOV R6, RZ, RZ, -R5 ;  /* 0x000000ffff067224 */ /* 0x000fe400078e0a05 */
[----:B------:R-:W-:Y:S01]  /*9460*/  IMAD.IADD R4, R4, 0x1, R7 ;  /* 0x0000000104047824 */ /* 0x000fe200078e0207 */
[----:B0-----:R-:W-:-:S06]  /*9470*/  ULEA UR4, UR6, UR4, 0x18 ;  /* 0x0000000406047291 */ /* 0x001fcc000f8ec0ff */
[----:B------:R-:W-:-:S07]  /*9480*/  LEA R5, R2, UR4, 0x2 ;  /* 0x0000000402057c11 */ /* 0x000fce000f8e10ff */
.L_x_993:
[----:B------:R-:W1:Y:S01]  /*9490*/  LDS R7, [R5] ;  /* 0x0000000005077984 */ /* 0x000e620000000800 */
[----:B------:R-:W-:-:S04]  /*94a0*/  IADD3 R6, PT, PT, R6, 0x1, RZ ;  /* 0x0000000106067810 */ /* 0x000fc80007ffe0ff */
[----:B------:R-:W-:Y:S01]  /*94b0*/  ISETP.NE.AND P0, PT, R6, RZ, PT ;  /* 0x000000ff0600720c */ /* 0x000fe20003f05270 */
[----:B-1----:R-:W-:-:S05]  /*94c0*/  FMUL.FTZ R8, R7, R0 ;  /* 0x0000000007087220 */ /* 0x002fca0000410000 */
[----:B------:R0:W-:Y:S02]  /*94d0*/  STS [R5], R8 ;  /* 0x0000000805007388 */ /* 0x0001e40000000800 */
[----:B0-----:R-:W-:-:S05]  /*94e0*/  VIADD R5, R5, 0x200 ;  /* 0x0000020005057836 */ /* 0x001fca0000000000 */
[----:B------:R-:W-:Y:S05]  /*94f0*/  @P0 BRA `(.L_x_993) ;  /* 0xfffffffc00e40947 */ /* 0x000fea000383ffff */
.L_x_992:
[----:B------:R-:W-:Y:S05]  /*9500*/  BSYNC.RECONVERGENT B1 ;  /* 0x0000000000017941 */ /* 0x000fea0003800200 */
.L_x_991:
[----:B------:R-:W-:Y:S05]  /*9510*/  @!P1 BRA `(.L_x_989) ;  /* 0x0000001000e49947 */ /* 0x000fea0003800000 */
[----:B------:R-:W0:Y:S01]  /*9520*/  S2R R7, SR_CgaCtaId ;  /* 0x0000000000077919 */ /* 0x000e220000008800 */
[----:B------:R-:W-:Y:S01]  /*9530*/  IADD3 R6, PT, PT, -R4, UR40, RZ ;  /* 0x0000002804067c10 */ /* 0x000fe2000fffe1ff */
[----:B------:R-:W-:Y:S01]  /*9540*/  IMAD.U32 R8, RZ, RZ, UR41 ;  /* 0x00000029ff087e24 */ /* 0x000fe2000f8e00ff */
[----:B------:R-:W-:Y:S01]  /*9550*/  MOV R5, 0x400 ;  /* 0x0000040000057802 */ /* 0x000fe20000000f00 */
[----:B------:R-:W-:Y:S01]  /*9560*/  BSSY.RECONVERGENT B1, `(.L_x_994) ;  /* 0x0000040000017945 */ /* 0x000fe20003800200 */
[----:B------:R-:W-:Y:S02]  /*9570*/  ISETP.GT.AND P1, PT, R6, 0x600, PT ;  /* 0x000006000600780c */ /* 0x000fe40003f24270 */
[----:B------:R-:W-:Y:S01]  /*9580*/  IADD3 R6, PT, PT, R5, 0x220, RZ ;  /* 0x0000022005067810 */ /* 0x000fe20007ffe0ff */
[----:B------:R-:W-:Y:S01]  /*9590*/  IMAD.SHL.U32 R5, R8, 0x4, RZ ;  /* 0x0000000408057824 */ /* 0x000fe200078e00ff */
[----:B------:R-:W-:-:S03]  /*95a0*/  PLOP3.LUT P0, PT, PT, PT, PT, 0x80, 0x8 ;  /* 0x000000000008781c */ /* 0x000fc60003f0f070 */
[----:B------:R-:W-:Y:S01]  /*95b0*/  IMAD R5, R4, 0x4, -R5 ;  /* 0x0000000404057824 */ /* 0x000fe200078e0a05 */
[----:B0-----:R-:W-:-:S04]  /*95c0*/  LEA R6, R7, R6, 0x18 ;  /* 0x0000000607067211 */ /* 0x001fc800078ec0ff */
[----:B------:R-:W-:Y:S01]  /*95d0*/  IADD3 R5, PT, PT, R5, 0x400, R6 ;  /* 0x0000040005057810 */ /* 0x000fe20007ffe006 */
[----:B------:R-:W-:Y:S06]  /*95e0*/  @!P1 BRA `(.L_x_995) ;  /* 0x0000000000dc9947 */ /* 0x000fec0003800000 */
[----:B------:R-:W-:Y:S02]  /*95f0*/  MOV R45, UR40 ;  /* 0x00000028002d7c02 */ /* 0x000fe40008000f00 */
[----:B------:R-:W-:-:S03]  /*9600*/  PLOP3.LUT P0, PT, PT, PT, PT, 0x8, 0x80 ;  /* 0x000000000080781c */ /* 0x000fc60003f0e170 */
[----:B------:R-:W-:-:S10]  /*9610*/  VIADD R45, R45, 0xfffffa00 ;  /* 0xfffffa002d2d7836 */ /* 0x000fd40000000000 */
.L_x_996:
[----:B------:R-:W1:Y:S01]  /*9620*/  LDS R7, [R5+-0x400] ;  /* 0xfffc000005077984 */ /* 0x000e620000000800 */
[----:B------:R-:W-:-:S03]  /*9630*/  VIADD R4, R4, 0x800 ;  /* 0x0000080004047836 */ /* 0x000fc60000000000 */
[----:B------:R-:W0:Y:S02]  /*9640*/  LDS R9, [R5+-0x200] ;  /* 0xfffe000005097984 */ /* 0x000e240000000800 */
[----:B------:R-:W-:Y:S02]  /*9650*/  ISETP.GE.AND P1, PT, R4, R45, PT ;  /* 0x0000002d0400720c */ /* 0x000fe40003f26270 */
[----:B------:R-:W3:Y:S04]  /*9660*/  LDS R11, [R5] ;  /* 0x00000000050b7984 */ /* 0x000ee80000000800 */
[----:B------:R-:W4:Y:S04]  /*9670*/  LDS R19, [R5+0x200] ;  /* 0x0002000005137984 */ /* 0x000f280000000800 */
[----:B------:R-:W5:Y:S04]  /*9680*/  LDS R21, [R5+0x400] ;  /* 0x0004000005157984 */ /* 0x000f680000000800 */
[----:B------:R-:W5:Y:S04]  /*9690*/  LDS R23, [R5+0x600] ;  /* 0x0006000005177984 */ /* 0x000f680000000800 */
[----:B--2---:R-:W-:Y:S04]  /*96a0*/  LDS R25, [R5+0x800] ;  /* 0x0008000005197984 */ /* 0x004fe80000000800 */
[----:B------:R-:W2:Y:S04]  /*96b0*/  LDS R27, [R5+0xa00] ;  /* 0x000a0000051b7984 */ /* 0x000ea80000000800 */
[----:B------:R-:W2:Y:S04]  /*96c0*/  LDS R29, [R5+0xc00] ;  /* 0x000c0000051d7984 */ /* 0x000ea80000000800 */
[----:B------:R-:W2:Y:S04]  /*96d0*/  LDS R31, [R5+0xe00] ;  /* 0x000e0000051f7984 */ /* 0x000ea80000000800 */
[----:B------:R-:W2:Y:S01]  /*96e0*/  LDS R33, [R5+0x1000] ;  /* 0x0010000005217984 */ /* 0x000ea20000000800 */
[----:B-1----:R-:W-:-:S03]  /*96f0*/  FMUL.FTZ R6, R0, R7 ;  /* 0x0000000700067220 */ /* 0x002fc60000410000 */
[----:B------:R-:W1:Y:S01]  /*9700*/  LDS R35, [R5+0x1200] ;  /* 0x0012000005237984 */ /* 0x000e620000000800 */
[----:B0-----:R-:W-:-:S03]  /*9710*/  FMUL.FTZ R8, R0, R9 ;  /* 0x0000000900087220 */ /* 0x001fc60000410000 */
[----:B------:R-:W0:Y:S01]  /*9720*/  LDS R37, [R5+0x1400] ;  /* 0x0014000005257984 */ /* 0x000e220000000800 */
[----:B---3--:R-:W-:-:S03]  /*9730*/  FMUL.FTZ R10, R0, R11 ;  /* 0x0000000b000a7220 */ /* 0x008fc60000410000 */
[----:B------:R-:W3:Y:S01]  /*9740*/  LDS R39, [R5+0x1600] ;  /* 0x0016000005277984 */ /* 0x000ee20000000800 */
[----:B----4-:R-:W-:-:S03]  /*9750*/  FMUL.FTZ R14, R0, R19 ;  /* 0x00000013000e7220 */ /* 0x010fc60000410000 */
[----:B------:R-:W4:Y:S01]  /*9760*/  LDS R41, [R5+0x1800] ;  /* 0x0018000005297984 */ /* 0x000f220000000800 */
[----:B-----5:R-:W-:-:S03]  /*9770*/  FMUL.FTZ R18, R0, R21 ;  /* 0x0000001500127220 */ /* 0x020fc60000410000 */
[----:B------:R-:W5:Y:S01]  /*9780*/  LDS R43, [R5+0x1a00] ;  /* 0x001a0000052b7984 */ /* 0x000f620000000800 */
[----:B------:R-:W-:-:S03]  /*9790*/  FMUL.FTZ R20, R0, R23 ;  /* 0x0000001700147220 */ /* 0x000fc60000410000 */
[----:B------:R2:W-:Y:S04]  /*97a0*/  STS [R5+-0x400], R6 ;  /* 0xfffc000605007388 */ /* 0x0005e80000000800 */
[----:B------:R1:W-:Y:S01]  /*97b0*/  STS [R5+-0x200], R8 ;  /* 0xfffe000805007388 */ /* 0x0003e20000000800 */
[----:B--2---:R-:W-:-:S03]  /*97c0*/  FMUL.FTZ R22, R0, R27 ;  /* 0x0000001b00167220 */ /* 0x004fc60000410000 */
[----:B------:R0:W-:Y:S01]  /*97d0*/  STS [R5], R10 ;  /* 0x0000000a05007388 */ /* 0x0001e20000000800 */
[C---:B------:R-:W-:Y:S01]  /*97e0*/  FMUL.FTZ R24, R0.reuse, R29 ;  /* 0x0000001d00187220 */ /* 0x040fe20000410000 */
[C---:B------:R-:W-:Y:S02]  /*97f0*/  FMUL.FTZ R6, R0.reuse, R25 ;  /* 0x0000001900067220 */ /* 0x040fe40000410000 */
[----:B------:R3:W-:Y:S01]  /*9800*/  STS [R5+0x200], R14 ;  /* 0x0002000e05007388 */ /* 0x0007e20000000800 */
[----:B------:R-:W-:-:S03]  /*9810*/  FMUL.FTZ R26, R0, R31 ;  /* 0x0000001f001a7220 */ /* 0x000fc60000410000 */
[----:B------:R4:W-:Y:S01]  /*9820*/  STS [R5+0x400], R18 ;  /* 0x0004001205007388 */ /* 0x0009e20000000800 */
[----:B------:R-:W-:-:S03]  /*9830*/  FMUL.FTZ R28, R0, R33 ;  /* 0x00000021001c7220 */ /* 0x000fc60000410000 */
[----:B------:R5:W-:Y:S01]  /*9840*/  STS [R5+0x600], R20 ;  /* 0x0006001405007388 */ /* 0x000be20000000800 */
[C---:B-1----:R-:W-:Y:S01]  /*9850*/  FMUL.FTZ R8, R0.reuse, R35 ;  /* 0x0000002300087220 */ /* 0x042fe20000410000 */
[C---:B0-----:R-:W-:Y:S02]  /*9860*/  FMUL.FTZ R10, R0.reuse, R37 ;  /* 0x00000025000a7220 */ /* 0x041fe40000410000 */
[----:B------:R-:W-:Y:S01]  /*9870*/  STS [R5+0x800], R6 ;  /* 0x0008000605007388 */ /* 0x000fe20000000800 */
[----:B---3--:R-:W-:-:S03]  /*9880*/  FMUL.FTZ R14, R0, R39 ;  /* 0x00000027000e7220 */ /* 0x008fc60000410000 */
[----:B------:R-:W-:Y:S01]  /*9890*/  STS [R5+0xa00], R22 ;  /* 0x000a001605007388 */ /* 0x000fe20000000800 */
[----:B----4-:R-:W-:-:S03]  /*98a0*/  FMUL.FTZ R18, R0, R41 ;  /* 0x0000002900127220 */ /* 0x010fc60000410000 */
[----:B------:R-:W-:Y:S01]  /*98b0*/  STS [R5+0xc00], R24 ;  /* 0x000c001805007388 */ /* 0x000fe20000000800 */
[----:B-----5:R-:W-:-:S03]  /*98c0*/  FMUL.FTZ R20, R0, R43 ;  /* 0x0000002b00147220 */ /* 0x020fc60000410000 */
        /* <DEDUP_REMOVED lines=9> */
.L_x_995:
[----:B------:R-:W-:Y:S05]  /*9960*/  BSYNC.RECONVERGENT B1 ;  /* 0x0000000000017941 */ /* 0x000fea0003800200 */
.L_x_994:
[----:B------:R-:W-:Y:S01]  /*9970*/  IADD3 R6, PT, PT, -R4, UR40, RZ ;  /* 0x0000002804067c10 */ /* 0x000fe2000fffe1ff */
        /* <DEDUP_REMOVED lines=8> */
[----:B------:R-:W4:Y:S04]  /*9a00*/  LDS R19, [R5+0x200] ;  /* 0x0002000005137984 */ /* 0x000f280000000800 */
[----:B------:R-:W5:Y:S04]  /*9a10*/  LDS R21, [R5+0x400] ;  /* 0x0004000005157984 */ /* 0x000f680000000800 */
[----:B------:R-:W5:Y:S04]  /*9a20*/  LDS R23, [R5+0x600] ;  /* 0x0006000005177984 */ /* 0x000f680000000800 */
[----:B--2---:R-:W2:Y:S04]  /*9a30*/  LDS R25, [R5+0x800] ;  /* 0x0008000005197984 */ /* 0x004ea80000000800 */
[----:B------:R-:W2:Y:S01]  /*9a40*/  LDS R27, [R5+0xa00] ;  /* 0x000a0000051b7984 */ /* 0x000ea20000000800 */
[C---:B-1----:R-:W-:Y:S01]  /*9a50*/  FMUL.FTZ R6, R0.reuse, R7 ;  /* 0x0000000700067220 */ /* 0x042fe20000410000 */
[----:B0-----:R-:W-:-:S04]  /*9a60*/  FMUL.FTZ R8, R0, R9 ;  /* 0x0000000900087220 */ /* 0x001fc80000410000 */
[----:B------:R-:W-:Y:S01]  /*9a70*/  STS [R5+-0x400], R6 ;  /* 0xfffc000605007388 */ /* 0x000fe20000000800 */
[----:B---3--:R-:W-:-:S03]  /*9a80*/  FMUL.FTZ R10, R0, R11 ;  /* 0x0000000b000a7220 */ /* 0x008fc60000410000 */
[----:B------:R-:W-:Y:S01]  /*9a90*/  STS [R5+-0x200], R8 ;  /* 0xfffe000805007388 */ /* 0x000fe20000000800 */
[----:B----4-:R-:W-:-:S03]  /*9aa0*/  FMUL.FTZ R14, R0, R19 ;  /* 0x00000013000e7220 */ /* 0x010fc60000410000 */
[----:B------:R-:W-:Y:S01]  /*9ab0*/  STS [R5], R10 ;  /* 0x0000000a05007388 */ /* 0x000fe20000000800 */
[----:B-----5:R-:W-:-:S03]  /*9ac0*/  FMUL.FTZ R18, R0, R21 ;  /* 0x0000001500127220 */ /* 0x020fc60000410000 */
[----:B------:R-:W-:Y:S01]  /*9ad0*/  STS [R5+0x200], R14 ;  /* 0x0002000e05007388 */ /* 0x000fe20000000800 */
[----:B------:R-:W-:-:S03]  /*9ae0*/  FMUL.FTZ R20, R0, R23 ;  /* 0x0000001700147220 */ /* 0x000fc60000410000 */
[----:B------:R-:W-:Y:S01]  /*9af0*/  STS [R5+0x400], R18 ;  /* 0x0004001205007388 */ /* 0x000fe20000000800 */
[----:B--2---:R-:W-:-:S03]  /*9b00*/  FMUL.FTZ R22, R0, R25 ;  /* 0x0000001900167220 */ /* 0x004fc60000410000 */
[----:B------:R-:W-:Y:S01]  /*9b10*/  STS [R5+0x600], R20 ;  /* 0x0006001405007388 */ /* 0x000fe20000000800 */
[----:B------:R-:W-:-:S03]  /*9b20*/  FMUL.FTZ R24, R0, R27 ;  /* 0x0000001b00187220 */ /* 0x000fc60000410000 */
[----:B------:R-:W-:Y:S04]  /*9b30*/  STS [R5+0x800], R22 ;  /* 0x0008001605007388 */ /* 0x000fe80000000800 */
[----:B------:R0:W-:Y:S02]  /*9b40*/  STS [R5+0xa00], R24 ;  /* 0x000a001805007388 */ /* 0x0001e40000000800 */
[----:B0-----:R-:W-:-:S07]  /*9b50*/  VIADD R5, R5, 0x1000 ;  /* 0x0000100005057836 */ /* 0x001fce0000000000 */
.L_x_998:
[----:B------:R-:W-:Y:S05]  /*9b60*/  BSYNC.RECONVERGENT B1 ;  /* 0x0000000000017941 */ /* 0x000fea0003800200 */
.L_x_997:
[----:B------:R-:W-:-:S13]  /*9b70*/  ISETP.LT.OR P0, PT, R4, UR40, P0 ;  /* 0x0000002804007c0c */ /* 0x000fda0008701670 */
[----:B------:R-:W-:Y:S05]  /*9b80*/  @!P0 BRA `(.L_x_989) ;  /* 0x0000000c00488947 */ /* 0x000fea0003800000 */
[----:B------:R-:W1:Y:S04]  /*9b90*/  LDS R7, [R5+-0x400] ;  /* 0xfffc000005077984 */ /* 0x000e680000000800 */
[----:B------:R-:W0:Y:S04]  /*9ba0*/  LDS R9, [R5+-0x200] ;  /* 0xfffe000005097984 */ /* 0x000e280000000800 */
[----:B------:R-:W3:Y:S04]  /*9bb0*/  LDS R11, [R5] ;  /* 0x00000000050b7984 */ /* 0x000ee80000000800 */
[----:B------:R-:W4:Y:S01]  /*9bc0*/  LDS R19, [R5+0x200] ;  /* 0x0002000005137984 */ /* 0x000f220000000800 */
[-C--:B-1----:R-:W-:Y:S01]  /*9bd0*/  FMUL.FTZ R4, R7, R0.reuse ;  /* 0x0000000007047220 */ /* 0x082fe20000410000 */
[----:B0-----:R-:W-:-:S04]  /*9be0*/  FMUL.FTZ R6, R9, R0 ;  /* 0x0000000009067220 */ /* 0x001fc80000410000 */
[----:B------:R0:W-:Y:S01]  /*9bf0*/  STS [R5+-0x400], R4 ;  /* 0xfffc000405007388 */ /* 0x0001e20000000800 */
[----:B---3--:R-:W-:-:S03]  /*9c00*/  FMUL.FTZ R8, R11, R0 ;  /* 0x000000000b087220 */ /* 0x008fc60000410000 */
[----:B------:R0:W-:Y:S01]  /*9c10*/  STS [R5+-0x200], R6 ;  /* 0xfffe000605007388 */ /* 0x0001e20000000800 */
[----:B----4-:R-:W-:-:S03]  /*9c20*/  FMUL.FTZ R0, R19, R0 ;  /* 0x0000000013007220 */ /* 0x010fc60000410000 */
[----:B------:R0:W-:Y:S04]  /*9c30*/  STS [R5], R8 ;  /* 0x0000000805007388 */ /* 0x0001e80000000800 */
[----:B------:R0:W-:Y:S01]  /*9c40*/  STS [R5+0x200], R0 ;  /* 0x0002000005007388 */ /* 0x0001e20000000800 */
[----:B------:R-:W-:Y:S05]  /*9c50*/  BRA `(.L_x_989) ;  /* 0x0000000c00147947 */ /* 0x000fea0003800000 */
.L_x_990:
[----:B------:R-:W-:Y:S01]  /*9c60*/  HFMA2 R5, -RZ, RZ, 0, 7.62939453125e-06 ;  /* 0x00000080ff057431 */ /* 0x000fe200000001ff */
        /* <DEDUP_REMOVED lines=11> */
[----:B------:R-:W-:Y:S01]  /*9d20*/  IADD3 R19, P1, PT, R4, R6, RZ ;  /* 0x0000000604137210 */ /* 0x000fe20007f3e0ff */
[----:B------:R-:W-:Y:S02]  /*9d30*/  UMOV UR4, 0x400 ;  /* 0x0000040000047882 */ /* 0x000fe40000000000 */
[----:B------:R-:W-:Y:S01]  /*9d40*/  UIADD3 UR4, UPT, UPT, UR4, 0x220, URZ ;  /* 0x0000022004047890 */ /* 0x000fe2000fffe0ff */
[C---:B------:R-:W-:Y:S01]  /*9d50*/  IMAD.SHL.U32 R8, R5.reuse, 0x80, RZ ;  /* 0x0000008005087824 */ /* 0x040fe200078e00ff */
[----:B------:R-:W-:Y:S01]  /*9d60*/  LOP3.LUT R5, R5, 0x3, RZ, 0xc0, !PT ;  /* 0x0000000305057812 */ /* 0x000fe200078ec0ff */
[----:B------:R-:W-:-:S03]  /*9d70*/  IMAD.X R10, RZ, RZ, R7, P1 ;  /* 0x000000ffff0a7224 */ /* 0x000fc600008e0607 */
[----:B------:R-:W-:-:S04]  /*9d80*/  LOP3.LUT R9, R8, 0x180, RZ, 0xc0, !PT ;  /* 0x0000018008097812 */ /* 0x000fc800078ec0ff */
[----:B------:R-:W-:Y:S02]  /*9d90*/  IADD3 R4, PT, PT, R4, R9, RZ ;  /* 0x0000000904047210 */ /* 0x000fe40007ffe0ff */
[----:B---3--:R-:W-:-:S04]  /*9da0*/  LEA R14, P1, R19, UR8, 0x2 ;  /* 0x00000008130e7c11 */ /* 0x008fc8000f8210ff */
[----:B------:R-:W-:Y:S01]  /*9db0*/  LEA.HI.X R19, R19, UR9, R10, 0x2, P1 ;  /* 0x0000000913137c11 */ /* 0x000fe200088f140a */
[----:B0-----:R-:W-:Y:S01]  /*9dc0*/  ULEA UR4, UR6, UR4, 0x18 ;  /* 0x0000000406047291 */ /* 0x001fe2000f8ec0ff */
[----:B------:R-:W-:-:S05]  /*9dd0*/  IMAD.MOV R10, RZ, RZ, -R5 ;  /* 0x000000ffff0a7224 */ /* 0x000fca00078e0a05 */
[----:B------:R-:W-:-:S07]  /*9de0*/  LEA R5, R2, UR4, 0x2 ;  /* 0x0000000402057c11 */ /* 0x000fce000f8e10ff */
.L_x_1001:
[----:B---3--:R-:W1:Y:S01]  /*9df0*/  LDS R9, [R5] ;  /* 0x0000000005097984 */ /* 0x008e620000000800 */
[----:B------:R-:W-:Y:S01]  /*9e00*/  IMAD.MOV.U32 R8, RZ, RZ, R14 ;  /* 0x000000ffff087224 */ /* 0x000fe200078e000e */
[----:B------:R-:W-:Y:S01]  /*9e10*/  IADD3 R14, P2, PT, R14, 0x200, RZ ;  /* 0x000002000e0e7810 */ /* 0x000fe20007f5e0ff */
[----:B------:R-:W-:-:S05]  /*9e20*/  VIADD R10, R10, 0x1 ;  /* 0x000000010a0a7836 */ /* 0x000fca0000000000 */
[----:B------:R-:W-:Y:S01]  /*9e30*/  ISETP.NE.AND P1, PT, R10, RZ, PT ;  /* 0x000000ff0a00720c */ /* 0x000fe20003f25270 */
[----:B-1----:R-:W-:Y:S01]  /*9e40*/  FMUL.FTZ R11, R9, R0 ;  /* 0x00000000090b7220 */ /* 0x002fe20000410000 */
[----:B------:R-:W-:Y:S01]  /*9e50*/  MOV R9, R19 ;  /* 0x0000001300097202 */ /* 0x000fe20000000f00 */
[----:B------:R-:W-:-:S03]  /*9e60*/  IMAD.X R19, RZ, RZ, R19, P2 ;  /* 0x000000ffff137224 */ /* 0x000fc600010e0613 */
[----:B------:R0:W-:Y:S04]  /*9e70*/  STS [R5], R11 ;  /* 0x0000000b05007388 */ /* 0x0001e80000000800 */
[----:B------:R3:W-:Y:S01]  /*9e80*/  STG.E desc[UR36][R8.64], R11 ;  /* 0x0000000b08007986 */ /* 0x0007e2000c101924 */
[----:B0-----:R-:W-:Y:S02]  /*9e90*/  IADD3 R5, PT, PT, R5, 0x200, RZ ;  /* 0x0000020005057810 */ /* 0x001fe40007ffe0ff */
[----:B------:R-:W-:Y:S05]  /*9ea0*/  @P1 BRA `(.L_x_1001) ;  /* 0xfffffffc00d01947 */ /* 0x000fea000383ffff */
.L_x_1000:
[----:B------:R-:W-:Y:S05]  /*9eb0*/  BSYNC.RECONVERGENT B1 ;  /* 0x0000000000017941 */ /* 0x000fea0003800200 */
.L_x_999:
[----:B------:R-:W-:Y:S05]  /*9ec0*/  @!P0 BRA `(.L_x_989) ;  /* 0x0000000800788947 */ /* 0x000fea0003800000 */
[----:B---3--:R-:W0:Y:S01]  /*9ed0*/  S2R R8, SR_CgaCtaId ;  /* 0x0000000000087919 */ /* 0x008e220000008800 */
[----:B------:R-:W3:Y:S01]  /*9ee0*/  LDCU.64 UR8, c[0x0][0x480] ;  /* 0x00009000ff0877ac */ /* 0x000ee20008000a00 */
[C---:B------:R-:W-:Y:S01]  /*9ef0*/  IADD3 R6, P0, PT, R4.reuse, R6, RZ ;  /* 0x0000000604067210 */ /* 0x040fe20007f1e0ff */
[----:B------:R-:W-:Y:S01]  /*9f00*/  IMAD.U32 R11, RZ, RZ, UR41 ;  /* 0x00000029ff0b7e24 */ /* 0x000fe2000f8e00ff */
[----:B------:R-:W-:Y:S01]  /*9f10*/  IADD3 R14, PT, PT, -R4, UR40, RZ ;  /* 0x00000028040e7c10 */ /* 0x000fe2000fffe1ff */
[----:B------:R-:W-:Y:S01]  /*9f20*/  BSSY.RECONVERGENT B1, `(.L_x_1002) ;  /* 0x000005a000017945 */ /* 0x000fe20003800200 */
[----:B------:R-:W-:Y:S01]  /*9f30*/  MOV R5, 0x400 ;  /* 0x0000040000057802 */ /* 0x000fe20000000f00 */
[----:B------:R-:W-:Y:S01]  /*9f40*/  IMAD.X R7, RZ, RZ, R7, P0 ;  /* 0x000000ffff077224 */ /* 0x000fe200000e0607 */
[----:B------:R-:W-:Y:S02]  /*9f50*/  ISETP.GT.AND P1, PT, R14, 0x600, PT ;  /* 0x000006000e00780c */ /* 0x000fe40003f24270 */
[----:B---3--:R-:W-:-:S04]  /*9f60*/  LEA R9, P0, R6, UR8, 0x2 ;  /* 0x0000000806097c11 */ /* 0x008fc8000f8010ff */
[----:B------:R-:W-:Y:S02]  /*9f70*/  LEA.HI.X R10, R6, UR9, R7, 0x2, P0 ;  /* 0x00000009060a7c11 */ /* 0x000fe400080f1407 */
[----:B------:R-:W-:Y:S01]  /*9f80*/  IADD3 R7, PT, PT, R5, 0x220, RZ ;  /* 0x0000022005077810 */ /* 0x000fe20007ffe0ff */
[----:B------:R-:W-:Y:S01]  /*9f90*/  IMAD.SHL.U32 R5, R11, 0x4, RZ ;  /* 0x000000040b057824 */ /* 0x000fe200078e00ff */
[----:B------:R-:W-:-:S03]  /*9fa0*/  IADD3 R6, P0, PT, R9, 0x400, RZ ;  /* 0x0000040009067810 */ /* 0x000fc60007f1e0ff */
[----:B------:R-:W-:Y:S01]  /*9fb0*/  IMAD R5, R4, 0x4, -R5 ;  /* 0x0000000404057824 */ /* 0x000fe200078e0a05 */
[----:B0-----:R-:W-:Y:S02]  /*9fc0*/  LEA R8, R8, R7, 0x18 ;  /* 0x0000000708087211 */ /* 0x001fe400078ec0ff */
[----:B------:R-:W-:Y:S02]  /*9fd0*/  IADD3.X R7, PT, PT, RZ, R10, RZ, P0, !PT ;  /* 0x0000000aff077210 */ /* 0x000fe400007fe4ff */
[----:B------:R-:W-:Y:S02]  /*9fe0*/  IADD3 R5, PT, PT, R5, 0x400, R8 ;  /* 0x0000040005057810 */ /* 0x000fe40007ffe008 */
[----:B------:R-:W-:Y:S01]  /*9ff0*/  PLOP3.LUT P0, PT, PT, PT, PT, 0x80, 0x8 ;  /* 0x000000000008781c */ /* 0x000fe20003f0f070 */
[----:B------:R-:W-:-:S12]  /*a000*/  @!P1 BRA `(.L_x_1003) ;  /* 0x00000004002c9947 */ /* 0x000fd80003800000 */
[----:B------:R-:W-:Y:S01]  /*a010*/  IMAD.U32 R47, RZ, RZ, UR40 ;  /* 0x00000028ff2f7e24 */ /* 0x000fe2000f8e00ff */
[----:B------:R-:W-:-:S03]  /*a020*/  PLOP3.LUT P0, PT, PT, PT, PT, 0x8, 0x80 ;  /* 0x000000000080781c */ /* 0x000fc60003f0e170 */
[----:B------:R-:W-:-:S10]  /*a030*/  VIADD R47, R47, 0xfffffa00 ;  /* 0xfffffa002f2f7836 */ /* 0x000fd40000000000 */
.L_x_1004:
[----:B------:R-:W1:Y:S01]  /*a040*/  LDS R9, [R5+-0x400] ;  /* 0xfffc000005097984 */ /* 0x000e620000000800 */
[----:B------:R-:W-:Y:S02]  /*a050*/  IADD3 R4, PT, PT, R4, 0x800, RZ ;  /* 0x0000080004047810 */ /* 0x000fe40007ffe0ff */
[----:B------:R-:W-:Y:S01]  /*a060*/  IADD3 R8, P1, PT, R6, 0x2000, RZ ;  /* 0x0000200006087810 */ /* 0x000fe20007f3e0ff */
[----:B------:R-:W0:Y:S01]  /*a070*/  LDS R11, [R5+-0x200] ;  /* 0xfffe0000050b7984 */ /* 0x000e220000000800 */
        /* <DEDUP_REMOVED lines=20> */
[C---:B--2---:R-:W-:Y:S01]  /*a1c0*/  FMUL.FTZ R25, R0.reuse, R25 ;  /* 0x0000001900197220 */ /* 0x044fe20000410000 */
[C---:B------:R-:W-:Y:S02]  /*a1d0*/  FMUL.FTZ R27, R0.reuse, R27 ;  /* 0x0000001b001b7220 */ /* 0x040fe40000410000 */
[----:B------:R-:W-:Y:S01]  /*a1e0*/  STG.E desc[UR36][R6.64+-0x400], R9 ;  /* 0xfffc000906007986 */ /* 0x000fe2000c101924 */
[----:B------:R-:W-:-:S03]  /*a1f0*/  FMUL.FTZ R29, R0, R29 ;  /* 0x0000001d001d7220 */ /* 0x000fc60000410000 */
[----:B------:R2:W-:Y:S01]  /*a200*/  STS [R5+-0x400], R9 ;  /* 0xfffc000905007388 */ /* 0x0005e20000000800 */
[----:B------:R-:W-:-:S03]  /*a210*/  FMUL.FTZ R31, R0, R31 ;  /* 0x0000001f001f7220 */ /* 0x000fc60000410000 */
[----:B------:R-:W-:Y:S01]  /*a220*/  STG.E desc[UR36][R6.64+-0x200], R11 ;  /* 0xfffe000b06007986 */ /* 0x000fe2000c101924 */
[----:B------:R-:W-:-:S03]  /*a230*/  FMUL.FTZ R33, R0, R33 ;  /* 0x0000002100217220 */ /* 0x000fc60000410000 */
[----:B------:R-:W-:Y:S01]  /*a240*/  STS [R5+-0x200], R11 ;  /* 0xfffe000b05007388 */ /* 0x000fe20000000800 */
[----:B--2---:R-:W-:Y:S02]  /*a250*/  IMAD.X R9, RZ, RZ, R7, P1 ;  /* 0x000000ffff097224 */ /* 0x004fe400008e0607 */
[C---:B------:R-:W-:Y:S01]  /*a260*/  FMUL.FTZ R35, R0.reuse, R35 ;  /* 0x0000002300237220 */ /* 0x040fe20000410000 */
[----:B------:R-:W-:Y:S01]  /*a270*/  STG.E desc[UR36][R6.64], R19 ;  /* 0x0000001306007986 */ /* 0x000fe2000c101924 */
[----:B-1----:R-:W-:-:S03]  /*a280*/  FMUL.FTZ R37, R0, R37 ;  /* 0x0000002500257220 */ /* 0x002fc60000410000 */
[----:B------:R-:W-:Y:S01]  /*a290*/  STS [R5], R19 ;  /* 0x0000001305007388 */ /* 0x000fe20000000800 */
[----:B0-----:R-:W-:-:S03]  /*a2a0*/  FMUL.FTZ R39, R0, R39 ;  /* 0x0000002700277220 */ /* 0x001fc60000410000 */
[----:B------:R-:W-:Y:S01]  /*a2b0*/  STG.E desc[UR36][R6.64+0x200], R21 ;  /* 0x0002001506007986 */ /* 0x000fe2000c101924 */
[----:B---3--:R-:W-:-:S03]  /*a2c0*/  FMUL.FTZ R41, R0, R41 ;  /* 0x0000002900297220 */ /* 0x008fc60000410000 */
[----:B------:R-:W-:Y:S01]  /*a2d0*/  STS [R5+0x200], R21 ;  /* 0x0002001505007388 */ /* 0x000fe20000000800 */
[----:B----4-:R-:W-:-:S03]  /*a2e0*/  FMUL.FTZ R43, R0, R43 ;  /* 0x0000002b002b7220 */ /* 0x010fc60000410000 */
[----:B------:R-:W-:Y:S01]  /*a2f0*/  STG.E desc[UR36][R6.64+0x400], R23 ;  /* 0x0004001706007986 */ /* 0x000fe2000c101924 */
[----:B-----5:R-:W-:-:S03]  /*a300*/  FMUL.FTZ R45, R0, R45 ;  /* 0x0000002d002d7220 */ /* 0x020fc60000410000 */
        /* <DEDUP_REMOVED lines=24> */
[----:B------:R-:W-:-:S02]  /*a490*/  IMAD.MOV.U32 R7, RZ, RZ, R9 ;  /* 0x000000ffff077224 */ /* 0x000fc400078e0009 */
[----:B-1----:R-:W-:Y:S01]  /*a4a0*/  VIADD R5, R5, 0x2000 ;  /* 0x0000200005057836 */ /* 0x002fe20000000000 */
[----:B------:R-:W-:Y:S06]  /*a4b0*/  @!P2 BRA `(.L_x_1004) ;  /* 0xfffffff800e0a947 */ /* 0x000fec000383ffff */
.L_x_1003:
[----:B------:R-:W-:Y:S05]  /*a4c0*/  BSYNC.RECONVERGENT B1 ;  /* 0x0000000000017941 */ /* 0x000fea0003800200 */
.L_x_1002:
[----:B------:R-:W-:Y:S01]  /*a4d0*/  IADD3 R8, PT, PT, -R4, UR40, RZ ;  /* 0x0000002804087c10 */ /* 0x000fe2000fffe1ff */
[----:B------:R-:W-:Y:S03]  /*a4e0*/  BSSY.RECONVERGENT B1, `(.L_x_1005) ;  /* 0x000002a000017945 */ /* 0x000fe60003800200 */
[----:B------:R-:W-:-:S13]  /*a4f0*/  ISETP.GT.AND P1, PT, R8, 0x200, PT ;  /* 0x000002000800780c */ /* 0x000fda0003f24270 */
[----:B------:R-:W-:Y:S05]  /*a500*/  @!P1 BRA `(.L_x_1006) ;  /* 0x00000000009c9947 */ /* 0x000fea0003800000 */
[----:B------:R-:W1:Y:S01]  /*a510*/  LDS R9, [R5+-0x400] ;  /* 0xfffc000005097984 */ /* 0x000e620000000800 */
[----:B------:R-:W-:Y:S02]  /*a520*/  IADD3 R8, P1, PT, R6, 0x1000, RZ ;  /* 0x0000100006087810 */ /* 0x000fe40007f3e0ff */
[----:B------:R-:W-:Y:S01]  /*a530*/  PLOP3.LUT P0, PT, PT, PT, PT, 0x8, 0x80 ;  /* 0x000000000080781c */ /* 0x000fe20003f0e170 */
[----:B------:R-:W0:Y:S01]  /*a540*/  LDS R11, [R5+-0x200] ;  /* 0xfffe0000050b7984 */ /* 0x000e220000000800 */
[----:B------:R-:W-:-:S03]  /*a550*/  IADD3 R4, PT, PT, R4, 0x400, RZ ;  /* 0x0000040004047810 */ /* 0x000fc60007ffe0ff */
[----:B------:R-:W3:Y:S04]  /*a560*/  LDS R19, [R5] ;  /* 0x0000000005137984 */ /* 0x000ee80000000800 */
[----:B------:R-:W4:Y:S04]  /*a570*/  LDS R21, [R5+0x200] ;  /* 0x0002000005157984 */ /* 0x000f280000000800 */
[----:B------:R-:W5:Y:S04]  /*a580*/  LDS R23, [R5+0x400] ;  /* 0x0004000005177984 */ /* 0x000f680000000800 */
[----:B--2---:R-:W2:Y:S04]  /*a590*/  LDS R25, [R5+0x600] ;  /* 0x0006000005197984 */ /* 0x004ea80000000800 */
[----:B------:R-:W2:Y:S04]  /*a5a0*/  LDS R27, [R5+0x800] ;  /* 0x00080000051b7984 */ /* 0x000ea80000000800 */
[----:B------:R-:W2:Y:S01]  /*a5b0*/  LDS R29, [R5+0xa00] ;  /* 0x000a0000051d7984 */ /* 0x000ea20000000800 */
[C---:B-1----:R-:W-:Y:S01]  /*a5c0*/  FMUL.FTZ R9, R0.reuse, R9 ;  /* 0x0000000900097220 */ /* 0x042fe20000410000 */
[----:B0-----:R-:W-:-:S04]  /*a5d0*/  FMUL.FTZ R11, R0, R11 ;  /* 0x0000000b000b7220 */ /* 0x001fc80000410000 */
[----:B------:R-:W-:Y:S01]  /*a5e0*/  STG.E desc[UR36][R6.64+-0x400], R9 ;  /* 0xfffc000906007986 */ /* 0x000fe2000c101924 */
[----:B---3--:R-:W-:-:S03]  /*a5f0*/  FMUL.FTZ R19, R0, R19 ;  /* 0x0000001300137220 */ /* 0x008fc60000410000 */
[----:B------:R0:W-:Y:S01]  /*a600*/  STS [R5+-0x400], R9 ;  /* 0xfffc000905007388 */ /* 0x0001e20000000800 */
[----:B----4-:R-:W-:-:S03]  /*a610*/  FMUL.FTZ R21, R0, R21 ;  /* 0x0000001500157220 */ /* 0x010fc60000410000 */
[----:B------:R-:W-:Y:S01]  /*a620*/  STG.E desc[UR36][R6.64+-0x200], R11 ;  /* 0xfffe000b06007986 */ /* 0x000fe2000c101924 */
[----:B-----5:R-:W-:-:S03]  /*a630*/  FMUL.FTZ R23, R0, R23 ;  /* 0x0000001700177220 */ /* 0x020fc60000410000 */
[----:B------:R-:W-:Y:S01]  /*a640*/  STS [R5+-0x200], R11 ;  /* 0xfffe000b05007388 */ /* 0x000fe20000000800 */
[----:B0-----:R-:W-:Y:S02]  /*a650*/  IMAD.X R9, RZ, RZ, R7, P1 ;  /* 0x000000ffff097224 */ /* 0x001fe400008e0607 */
[C---:B--2---:R-:W-:Y:S01]  /*a660*/  FMUL.FTZ R25, R0.reuse, R25 ;  /* 0x0000001900197220 */ /* 0x044fe20000410000 */
[----:B------:R-:W-:Y:S01]  /*a670*/  STG.E desc[UR36][R6.64], R19 ;  /* 0x0000001306007986 */ /* 0x000fe2000c101924 */
[----:B------:R-:W-:-:S03]  /*a680*/  FMUL.FTZ R27, R0, R27 ;  /* 0x0000001b001b7220 */ /* 0x000fc60000410000 */
[----:B------:R-:W-:Y:S01]  /*a690*/  STS [R5], R19 ;  /* 0x0000001305007388 */ /* 0x000fe20000000800 */
[----:B------:R-:W-:-:S03]  /*a6a0*/  FMUL.FTZ R29, R0, R29 ;  /* 0x0000001d001d7220 */ /* 0x000fc60000410000 */
        /* <DEDUP_REMOVED lines=10> */
[----:B0-----:R-:W-:Y:S01]  /*a750*/  IMAD.MOV.U32 R6, RZ, RZ, R8 ;  /* 0x000000ffff067224 */ /* 0x001fe200078e0008 */
[----:B------:R-:W-:Y:S01]  /*a760*/  MOV R7, R9 ;  /* 0x0000000900077202 */ /* 0x000fe20000000f00 */
[----:B-1----:R-:W-:-:S07]  /*a770*/  VIADD R5, R5, 0x1000 ;  /* 0x0000100005057836 */ /* 0x002fce0000000000 */
.L_x_1006:
[----:B------:R-:W-:Y:S05]  /*a780*/  BSYNC.RECONVERGENT B1 ;  /* 0x0000000000017941 */ /* 0x000fea0003800200 */
.L_x_1005:
        /* <DEDUP_REMOVED lines=8> */
[----:B------:R0:W-:Y:S01]  /*a810*/  STG.E desc[UR36][R6.64+-0x400], R9 ;  /* 0xfffc000906007986 */ /* 0x0001e2000c101924 */
[----:B---3--:R-:W-:-:S03]  /*a820*/  FMUL.FTZ R19, R19, R0 ;  /* 0x0000000013137220 */ /* 0x008fc60000410000 */
[----:B------:R0:W-:Y:S01]  /*a830*/  STS [R5+-0x400], R9 ;  /* 0xfffc000905007388 */ /* 0x0001e20000000800 */
[----:B----4-:R-:W-:-:S03]  /*a840*/  FMUL.FTZ R21, R21, R0 ;  /* 0x0000000015157220 */ /* 0x010fc60000410000 */
[----:B------:R0:W-:Y:S04]  /*a850*/  STG.E desc[UR36][R6.64+-0x200], R11 ;  /* 0xfffe000b06007986 */ /* 0x0001e8000c101924 */
[----:B------:R0:W-:Y:S04]  /*a860*/  STS [R5+-0x200], R11 ;  /* 0xfffe000b05007388 */ /* 0x0001e80000000800 */
[----:B------:R0:W-:Y:S04]  /*a870*/  STG.E desc[UR36][R6.64], R19 ;  /* 0x0000001306007986 */ /* 0x0001e8000c101924 */
[----:B------:R0:W-:Y:S04]  /*a880*/  STS [R5], R19 ;  /* 0x0000001305007388 */ /* 0x0001e80000000800 */
[----:B------:R0:W-:Y:S04]  /*a890*/  STG.E desc[UR36][R6.64+0x200], R21 ;  /* 0x0002001506007986 */ /* 0x0001e8000c101924 */
[----:B------:R0:W-:Y:S02]  /*a8a0*/  STS [R5+0x200], R21 ;  /* 0x0002001505007388 */ /* 0x0001e40000000800 */
.L_x_989:
[----:B------:R-:W-:Y:S05]  /*a8b0*/  BSYNC.RECONVERGENT B0 ;  /* 0x0000000000007941 */ /* 0x000fea0003800200 */
.L_x_988:
[----:B01----:R-:W-:Y:S01]  /*a8c0*/  IMAD.U32 R0, RZ, RZ, UR39 ;  /* 0x00000027ff007e24 */ /* 0x003fe2000f8e00ff */
[----:B------:R-:W0:Y:S01]  /*a8d0*/  LDCU UR6, c[0x0][0x40c] ;  /* 0x00008180ff0677ac */ /* 0x000e220008000800 */
[----:B------:R-:W1:Y:S01]  /*a8e0*/  S2UR UR7, SR_CgaCtaId ;  /* 0x00000000000779c3 */ /* 0x000e620000008800 */
[----:B------:R-:W-:Y:S01]  /*a8f0*/  SHF.R.U32.HI R22, RZ, 0x4, R2 ;  /* 0x00000004ff167819 */ /* 0x000fe20000011602 */
[C---:B------:R-:W-:Y:S01]  /*a900*/  IMAD.SHL.U32 R14, R2.reuse, 0x4, RZ ;  /* 0x00000004020e7824 */ /* 0x040fe200078e00ff */
[----:B------:R-:W-:Y:S01]  /*a910*/  SHF.R.S32.HI R0, RZ, 0x1f, R0 ;  /* 0x0000001fff007819 */ /* 0x000fe20000011400 */
[----:B------:R-:W-:Y:S01]  /*a920*/  UMOV UR4, 0x400 ;  /* 0x0000040000047882 */ /* 0x000fe20000000000 */
[----:B--2---:R-:W-:Y:S01]  /*a930*/  IMAD.SHL.U32 R24, R2, 0x10, RZ ;  /* 0x0000001002187824 */ /* 0x004fe200078e00ff */
[----:B------:R-:W-:Y:S01]  /*a940*/  BSSY.RECONVERGENT B0, `(.L_x_1007) ;  /* 0x0000018000007945 */ /* 0x000fe20003800200 */
[----:B------:R-:W-:Y:S02]  /*a950*/  LEA.HI R0, R0, UR39, RZ, 0x3 ;  /* 0x0000002700007c11 */ /* 0x000fe4000f8f18ff */
[----:B------:R-:W-:-:S02]  /*a960*/  CS2R R6, SRZ ;  /* 0x0000000000067805 */ /* 0x000fc4000001ff00 */
[----:B------:R-:W-:Y:S02]  /*a970*/  CS2R R4, SRZ ;  /* 0x0000000000047805 */ /* 0x000fe4000001ff00 */
[----:B------:R-:W-:Y:S02]  /*a980*/  LOP3.LUT R14, R14, 0x3c, RZ, 0xc0, !PT ;  /* 0x0000003c0e0e7812 */ /* 0x000fe400078ec0ff */
[----:B------:R-:W-:Y:S02]  /*a990*/  LOP3.LUT R0, R0, 0xfffffff8, RZ, 0xc0, !PT ;  /* 0xfffffff800007812 */ /* 0x000fe400078ec0ff */
[----:B------:R-:W-:Y:S02]  /*a9a0*/  LOP3.LUT R24, R24, 0xf0, RZ, 0xc0, !PT ;  /* 0x000000f018187812 */ /* 0x000fe400078ec0ff */
[----:B------:R-:W-:Y:S02]  /*a9b0*/  IADD3 R25, PT, PT, -R0, UR39, RZ ;  /* 0x0000002700197c10 */ /* 0x000fe4000fffe1ff */
[----:B0-----:R-:W-:Y:S01]  /*a9c0*/  MOV R37, UR6 ;  /* 0x0000000600257c02 */ /* 0x001fe20008000f00 */
[----:B------:R-:W-:Y:S01]  /*a9d0*/  UIADD3 UR6, UPT, UPT, UR4, 0x120, URZ ;  /* 0x0000012004067890 */ /* 0x000fe2000fffe0ff */
[----:B------:R-:W-:-:S04]  /*a9e0*/  ISETP.NE.AND P0, PT, R22, R25, PT ;  /* 0x000000191600720c */ /* 0x000fc80003f05270 */
[----:B------:R-:W-:Y:S01]  /*a9f0*/  ISETP.NE.OR P0, PT, R37, RZ, P0 ;  /* 0x000000ff2500720c */ /* 0x000fe20000705670 */
[----:B-1----:R-:W-:-:S12]  /*aa00*/  ULEA UR6, UR7, UR6, 0x18 ;  /* 0x0000000607067291 */ /* 0x002fd8000f8ec0ff */
[----:B------:R-:W-:Y:S05]  /*aa10*/  @P0 BRA `(.L_x_1008) ;  /* 0x0000000000280947 */ /* 0x000fea0003800000 */
[----:B------:R-:W0:Y:S01]  /*aa20*/  LDCU.64 UR8, c[0x0][0x3b0] ;  /* 0x00007600ff0877ac */ /* 0x000e220008000a00 */
[----:B------:R-:W-:Y:S01]  /*aa30*/  IMAD.MOV.U32 R7, RZ, RZ, RZ ;  /* 0x000000ffff077224 */ /* 0x000fe200078e00ff */
[----:B0-----:R-:W-:-:S04]  /*aa40*/  UISETP.NE.U32.AND UP0, UPT, UR8, URZ, UPT ;  /* 0x000000ff0800728c */ /* 0x001fc8000bf05070 */
[----:B------:R-:W-:-:S09]  /*aa50*/  UISETP.NE.AND.EX UP0, UPT, UR9, URZ, UPT, UP0 ;  /* 0x000000ff0900728c */ /* 0x000fd2000bf05300 */
[----:B------:R-:W-:Y:S05]  /*aa60*/  BRA.U !UP0, `(.L_x_1009) ;  /* 0x0000000108107547 */ /* 0x000fea000b800000 */
[----:B------:R-:W0:Y:S01]  /*aa70*/  LDC.64 R4, c[0x0][0x3b0] ;  /* 0x0000ec00ff047b82 */ /* 0x000e220000000a00 */
[----:B------:R-:W-:-:S05]  /*aa80*/  LEA R7, R15, R14, 0x6 ;  /* 0x0000000e0f077211 */ /* 0x000fca00078e30ff */
[----:B0-----:R-:W-:-:S06]  /*aa90*/  IMAD.WIDE.U32 R4, R7, 0x4, R4 ;  /* 0x0000000407047825 */ /* 0x001fcc00078e0004 */
[----:B------:R-:W5:Y:S02]  /*aaa0*/  LDG.E.128 R4, desc[UR36][R4.64] ;  /* 0x0000002404047981 */ /* 0x000f64000c1e1d00 */
.L_x_1009:
[----:B-----5:R0:W-:Y:S02]  /*aab0*/  STS.128 [R24+UR6], R4 ;  /* 0x0000000418007988 */ /* 0x0201e40008000c06 */
.L_x_1008:
[----:B------:R-:W-:Y:S05]  /*aac0*/  BSYNC.RECONVERGENT B0 ;  /* 0x0000000000007941 */ /* 0x000fea0003800200 */
.L_x_1007:
[----:B------:R-:W1:Y:S01]  /*aad0*/  LDCU UR8, c[0x0][0x3f4] ;  /* 0x00007e80ff0877ac */ /* 0x000e620008000800 */
[----:B------:R-:W2:Y:S01]  /*aae0*/  LDC R0, c[0x0][0x3f8] ;  /* 0x0000fe00ff007b82 */ /* 0x000ea20000000800 */
[----:B------:R-:W-:Y:S01]  /*aaf0*/  IADD3 R36, PT, PT, R22, UR41, RZ ;  /* 0x0000002916247c10 */ /* 0x000fe2000fffe0ff */
[----:B------:R-:W-:Y:S01]  /*ab00*/  BSSY.RECONVERGENT B0, `(.L_x_1010) ;  /* 0x000008b000007945 */ /* 0x000fe20003800200 */
[----:B------:R-:W-:Y:S01]  /*ab10*/  UIADD3 UR4, UPT, UPT, UR4, 0x220, URZ ;  /* 0x0000022004047890 */ /* 0x000fe2000fffe0ff */
[----:B---3--:R-:W-:Y:S01]  /*ab20*/  CS2R R10, SRZ ;  /* 0x00000000000a7805 */ /* 0x008fe2000001ff00 */
[----:B------:R-:W3:Y:S01]  /*ab30*/  LDCU UR9, c[0x0][0x40c] ;  /* 0x00008180ff0977ac */ /* 0x000ee20008000800 */
[----:B------:R-:W-:Y:S02]  /*ab40*/  CS2R R8, SRZ ;  /* 0x0000000000087805 */ /* 0x000fe4000001ff00 */
[----:B------:R-:W4:Y:S01]  /*ab50*/  LDC.64 R18, c[0x0][0x3c0] ;  /* 0x0000f000ff127b82 */ /* 0x000f220000000a00 */
[----:B------:R-:W-:Y:S01]  /*ab60*/  ULEA UR4, UR7, UR4, 0x18 ;  /* 0x0000000407047291 */ /* 0x000fe2000f8ec0ff */
[----:B------:R-:W0:Y:S01]  /*ab70*/  LDCU.64 UR12, c[0x0][0x3c8] ;  /* 0x00007900ff0c77ac */ /* 0x000e220008000a00 */
[----:B-1----:R-:W-:-:S02]  /*ab80*/  IMAD.U32 R41, RZ, RZ, UR8 ;  /* 0x00000008ff297e24 */ /* 0x002fc4000f8e00ff */
[----:B------:R-:W-:-:S03]  /*ab90*/  IMAD R21, R3, UR8, R14 ;  /* 0x0000000803157c24 */ /* 0x000fc6000f8e020e */
[----:B------:R-:W-:Y:S01]  /*aba0*/  VIMNMX R41, PT, PT, R41, UR39, PT ;  /* 0x0000002729297c48 */ /* 0x000fe2000bfe0100 */
[----:B--2---:R-:W-:Y:S01]  /*abb0*/  IMAD R23, R0, UR10, R15 ;  /* 0x0000000a00177c24 */ /* 0x004fe2000f8e020f */
[----:B------:R-:W-:Y:S02]  /*abc0*/  BAR.SYNC.DEFER_BLOCKING 0x0 ;  /* 0x0000000000007b1d */ /* 0x000fe40000010000 */
[----:B------:R-:W-:Y:S01]  /*abd0*/  ISETP.GE.AND P0, PT, R36, R41, PT ;  /* 0x000000292400720c */ /* 0x000fe20003f06270 */
[----:B------:R-:W-:-:S04]  /*abe0*/  IMAD.SHL.U32 R23, R23, 0x40, RZ ;  /* 0x0000004017177824 */ /* 0x000fc800078e00ff */
[----:B------:R-:W-:Y:S02]  /*abf0*/  IMAD R3, R23, UR8, R14 ;  /* 0x0000000817037c24 */ /* 0x000fe4000f8e020e */
[----:B----4-:R-:W-:-:S04]  /*ac00*/  IMAD.WIDE R20, R21, 0x4, R18 ;  /* 0x0000000415147825 */ /* 0x010fc800078e0212 */
[----:B------:R-:W-:Y:S01]  /*ac10*/  IMAD.WIDE R18, R3, 0x4, R18 ;  /* 0x0000000403127825 */ /* 0x000fe200078e0212 */
[----:B------:R-:W-:Y:S01]  /*ac20*/  LEA R3, R22, UR4, 0x2 ;  /* 0x0000000416037c11 */ /* 0x000fe2000f8e10ff */
[----:B0--3--:R-:W-:Y:S06]  /*ac30*/  @P0 BRA `(.L_x_1011) ;  /* 0x0000000400dc0947 */ /* 0x009fec0003800000 */
[----:B------:R-:W-:Y:S01]  /*ac40*/  VIADD R28, R36, 0x8 ;  /* 0x00000008241c7836 */ /* 0x000fe20000000000 */
[----:B------:R-:W0:Y:S01]  /*ac50*/  LDC.64 R26, c[0x0][0x458] ;  /* 0x00011600ff1a7b82 */ /* 0x000e220000000a00 */
[----:B------:R-:W-:Y:S01]  /*ac60*/  ULOP3.LUT UR7, URZ, UR41, URZ, 0x33, !UPT ;  /* 0x00000029ff077292 */ /* 0x000fe2000f8e33ff */
[----:B------:R-:W-:Y:S01]  /*ac70*/  IMAD R9, R16, R0, R15 ;  /* 0x0000000010097224 */ /* 0x000fe200078e020f */
[----:B------:R-:W-:Y:S01]  /*ac80*/  BSSY.RECONVERGENT B1, `(.L_x_1012) ;  /* 0x000002b000017945 */ /* 0x000fe20003800200 */
[----:B------:R-:W-:Y:S01]  /*ac90*/  VIMNMX R11, PT, PT, R41, R28, !PT ;  /* 0x0000001c290b7248 */ /* 0x000fe20007fe0100 */
[----:B------:R-:W-:Y:S01]  /*aca0*/  IMAD R49, R0, UR8, RZ ;  /* 0x0000000800317c24 */ /* 0x000fe2000f8e02ff */
[----:B------:R-:W-:Y:S01]  /*acb0*/  MOV R0, R36 ;  /* 0x0000002400007202 */ /* 0x000fe20000000f00 */
[----:B------:R-:W-:Y:S01]  /*acc0*/  IMAD R9, R9, 0x40, R14 ;  /* 0x0000004009097824 */ /* 0x000fe200078e020e */
[----:B------:R-:W-:Y:S02]  /*acd0*/  IADD3 R29, PT, PT, -R22, UR7, R11 ;  /* 0x00000007161d7c10 */ /* 0x000fe4000fffe10b */
[----:B------:R-:W-:-:S02]  /*ace0*/  CS2R R10, SRZ ;  /* 0x00000000000a7805 */ /* 0x000fc4000001ff00 */
[----:B------:R-:W-:Y:S01]  /*acf0*/  LOP3.LUT P0, RZ, R29, 0x8, RZ, 0xc0, !PT ;  /* 0x000000081dff7812 */ /* 0x000fe2000780c0ff */
[----:B0-----:R-:W-:Y:S01]  /*ad00*/  IMAD.WIDE R26, R9, 0x4, R26 ;  /* 0x00000004091a7825 */ /* 0x001fe200078e021a */
[----:B------:R-:W-:-:S11]  /*ad10*/  CS2R R8, SRZ ;  /* 0x0000000000087805 */ /* 0x000fd6000001ff00 */
[----:B------:R-:W-:Y:S05]  /*ad20*/  @P0 BRA `(.L_x_1013) ;  /* 0x0000000000800947 */ /* 0x000fea0003800000 */
[----:B------:R-:W0:Y:S01]  /*ad30*/  LDCU.64 UR10, c[0x0][0x3c8] ;  /* 0x00007900ff0a77ac */ /* 0x000e220008000a00 */
[----:B------:R-:W-:-:S05]  /*ad40*/  IADD3 R0, P0, PT, R13, R36, RZ ;  /* 0x000000240d007210 */ /* 0x000fca0007f1e0ff */
[----:B------:R-:W-:Y:S01]  /*ad50*/  IMAD.X R9, RZ, RZ, R12, P0 ;  /* 0x000000ffff097224 */ /* 0x000fe200000e060c */
[----:B0-----:R-:W-:-:S04]  /*ad60*/  LEA R10, P0, R0, UR10, 0x2 ;  /* 0x0000000a000a7c11 */ /* 0x001fc8000f8010ff */
[----:B------:R-:W-:-:S05]  /*ad70*/  LEA.HI.X R11, R0, UR11, R9, 0x2, P0 ;  /* 0x0000000b000b7c11 */ /* 0x000fca00080f1409 */
[----:B------:R-:W2:Y:S01]  /*ad80*/  LDG.E R10, desc[UR36][R10.64] ;  /* 0x000000240a0a7981 */ /* 0x000ea2000c1e1900 */
[----:B------:R-:W-:Y:S01]  /*ad90*/  IMAD.SHL.U32 R31, R36, 0x40, RZ ;  /* 0x00000040241f7824 */ /* 0x000fe200078e00ff */
[----:B------:R-:W-:Y:S01]  /*ada0*/  ISETP.NE.AND P0, PT, R37, RZ, PT ;  /* 0x000000ff2500720c */ /* 0x000fe20003f05270 */
[----:B--2---:R-:W-:-:S05]  /*adb0*/  IMAD R0, R49, R10, RZ ;  /* 0x0000000a31007224 */ /* 0x004fca00078e02ff */
[----:B------:R-:W-:Y:S02]  /*adc0*/  LEA R9, R0, R31, 0x6 ;  /* 0x0000001f00097211 */ /* 0x000fe400078e30ff */
[----:B------:R0:W1:Y:S03]  /*add0*/  LDS R0, [R3] ;  /* 0x0000000003007984 */ /* 0x0000660000000800 */
[----:B------:R-:W-:-:S05]  /*ade0*/  IMAD.WIDE R8, R9, 0x4, R20 ;  /* 0x0000000409087825 */ /* 0x000fca00078e0214 */
[----:B------:R0:W5:Y:S01]  /*adf0*/  LDG.E.128 R32, desc[UR36][R8.64] ;  /* 0x0000002408207981 */ /* 0x000162000c1e1d00 */
[----:B------:R-:W-:Y:S05]  /*ae00*/  @P0 BRA `(.L_x_1014) ;  /* 0x0000000000340947 */ /* 0x000fea0003800000 */
[----:B------:R-:W-:Y:S01]  /*ae10*/  ISETP.NE.AND P1, PT, R17, RZ, PT ;  /* 0x000000ff1100720c */ /* 0x000fe20003f25270 */
[----:B0-----:R-:W0:-:S12]  /*ae20*/  LDS.128 R8, [R24+UR6] ;  /* 0x0000000618087984 */ /* 0x001e180008000c00 */
        /* <DEDUP_REMOVED lines=11> */
.L_x_1014:
[C---:B012--5:R-:W-:Y:S01]  /*aee0*/  FFMA.FTZ R8, R0.reuse, R32, RZ ;  /* 0x0000002000087223 */ /* 0x067fe200000100ff */
[C---:B------:R-:W-:Y:S01]  /*aef0*/  FFMA.FTZ R9, R0.reuse, R33, RZ ;  /* 0x0000002100097223 */ /* 0x040fe200000100ff */
[C---:B------:R-:W-:Y:S01]  /*af00*/  FFMA.FTZ R10, R0.reuse, R34, RZ ;  /* 0x00000022000a7223 */ /* 0x040fe200000100ff */
[----:B------:R-:W-:Y:S01]  /*af10*/  FFMA.FTZ R11, R0, R35, RZ ;  /* 0x00000023000b7223 */ /* 0x000fe200000100ff */
[----:B------:R-:W-:-:S07]  /*af20*/  IMAD.MOV.U32 R0, RZ, RZ, R28 ;  /* 0x000000ffff007224 */ /* 0x000fce00078e001c */
.L_x_1013:
[----:B------:R-:W-:Y:S05]  /*af30*/  BSYNC.RECONVERGENT B1 ;  /* 0x0000000000017941 */ /* 0x000fea0003800200 */
.L_x_1012:
[----:B------:R-:W-:-:S13]  /*af40*/  ISETP.GE.U32.AND P0, PT, R29, 0x8, PT ;  /* 0x000000081d00780c */ /* 0x000fda0003f06070 */
[----:B------:R-:W-:Y:S05]  /*af50*/  @!P0 BRA `(.L_x_1011) ;  /* 0x0000000400148947 */ /* 0x000fea0003800000 */
[----:B------:R-:W-:Y:S01]  /*af60*/  IMAD.U32 R29, RZ, RZ, UR41 ;  /* 0x00000029ff1d7e24 */ /* 0x000fe2000f8e00ff */
[----:B------:R-:W-:Y:S01]  /*af70*/  ISETP.NE.AND P1, PT, R37, RZ, PT ;  /* 0x000000ff2500720c */ /* 0x000fe20003f25270 */
[----:B------:R-:W-:Y:S01]  /*af80*/  IMAD.U32 R31, RZ, RZ, UR4 ;  /* 0x00000004ff1f7e24 */ /* 0x000fe2000f8e00ff */
[----:B------:R-:W-:Y:S01]  /*af90*/  SHF.L.U32 R43, R0, 0x6, RZ ;  /* 0x00000006002b7819 */ /* 0x000fe200000006ff */
[----:B------:R-:W-:Y:S01]  /*afa0*/  IMAD.SHL.U32 R42, R49, 0x40, RZ ;  /* 0x00000040312a7824 */ /* 0x000fe200078e00ff */
[----:B------:R-:W-:-:S05]  /*afb0*/  SHF.L.U32 R29, R29, 0x2, RZ ;  /* 0x000000021d1d7819 */ /* 0x000fca00000006ff */
[----:B------:R-:W-:-:S05]  /*afc0*/  IMAD R28, R0, 0x4, -R29 ;  /* 0x00000004001c7824 */ /* 0x000fca00078e0a1d */
[----:B------:R-:W-:-:S07]  /*afd0*/  IADD3 R40, PT, PT, R28, 0x20, R31 ;  /* 0x000000201c287810 */ /* 0x000fce0007ffe01f */
.L_x_1018:
        /* <DEDUP_REMOVED lines=11> */
[----:B------:R-:W2:Y:S04]  /*b090*/  @P2 LDG.E.128 R44, desc[UR36][R26.64] ;  /* 0x000000241a2c2981 */ /* 0x000ea8000c1e1d00 */
[----:B------:R-:W0:Y:S02]  /*b0a0*/  LDS.128 R32, [R24+UR6] ;  /* 0x0000000618207984 */ /* 0x000e240008000c00 */
        /* <DEDUP_REMOVED lines=10> */
.L_x_1016:
[----:B------:R-:W-:Y:S05]  /*b150*/  BSYNC.RECONVERGENT B1 ;  /* 0x0000000000017941 */ /* 0x000fea0003800200 */
.L_x_1015:
[----:B------:R-:W0:Y:S04]  /*b160*/  LDG.E R38, desc[UR36][R38.64+0x20] ;  /* 0x0000202426267981 */ /* 0x000e28000c1e1900 */
[----:B------:R-:W1:Y:S01]  /*b170*/  LDS R45, [R40+-0x20] ;  /* 0xffffe000282d7984 */ /* 0x000e620000000800 */
[----:B0-----:R-:W-:-:S05]  /*b180*/  IMAD R32, R49, R38, RZ ;  /* 0x0000002631207224 */ /* 0x001fca00078e02ff */
[----:B------:R-:W-:-:S05]  /*b190*/  LEA R32, R32, R43, 0x6 ;  /* 0x0000002b20207211 */ /* 0x000fca00078e30ff */
[----:B------:R-:W-:-:S04]  /*b1a0*/  VIADD R33, R32, 0x200 ;  /* 0x0000020020217836 */ /* 0x000fc80000000000 */
[----:B------:R-:W-:-:S06]  /*b1b0*/  IMAD.WIDE R32, R33, 0x4, R20 ;  /* 0x0000000421207825 */ /* 0x000fcc00078e0214 */
[----:B------:R-:W5:Y:S01]  /*b1c0*/  LDG.E.128 R32, desc[UR36][R32.64] ;  /* 0x0000002420207981 */ /* 0x000f62000c1e1d00 */
[----:B------:R-:W-:Y:S02]  /*b1d0*/  IMAD.U32 R37, RZ, RZ, UR9 ;  /* 0x00000009ff257e24 */ /* 0x000fe4000f8e00ff */
[C---:B-1---5:R-:W-:Y:S01]  /*b1e0*/  FFMA.FTZ R44, R45.reuse, R28, R8 ;  /* 0x0000001c2d2c7223 */ /* 0x062fe20000010008 */
[C---:B------:R-:W-:Y:S01]  /*b1f0*/  FFMA.FTZ R46, R45.reuse, R29, R9 ;  /* 0x0000001d2d2e7223 */ /* 0x040fe20000010009 */
[C---:B------:R-:W-:Y:S01]  /*b200*/  FFMA.FTZ R39, R45.reuse, R30, R10 ;  /* 0x0000001e2d277223 */ /* 0x040fe2000001000a */
[----:B------:R-:W-:Y:S01]  /*b210*/  FFMA.FTZ R38, R45, R31, R11 ;  /* 0x0000001f2d267223 */ /* 0x000fe2000001000b */
[----:B------:R-:W-:-:S13]  /*b220*/  ISETP.NE.AND P1, PT, R37, RZ, PT ;  /* 0x000000ff2500720c */ /* 0x000fda0003f25270 */
[----:B------:R-:W-:Y:S05]  /*b230*/  @P1 BRA `(.L_x_1017) ;  /* 0x0000000000341947 */ /* 0x000fea0003800000 */
[----:B------:R-:W2:Y:S04]  /*b240*/  @P2 LDG.E.128 R8, desc[UR36][R26.64] ;  /* 0x000000241a082981 */ /* 0x000ea8000c1e1d00 */
[----:B------:R-:W0:Y:S02]  /*b250*/  LDS.128 R28, [R24+UR6] ;  /* 0x00000006181c7984 */ /* 0x000e240008000c00 */
[----:B0-----:R-:W-:Y:S01]  /*b260*/  FADD.FTZ R33, R29, R33 ;  /* 0x000000211d217221 */ /* 0x001fe20000010000 */
[----:B------:R-:W-:Y:S01]  /*b270*/  FADD.FTZ R32, R28, R32 ;  /* 0x000000201c207221 */ /* 0x000fe20000010000 */
[----:B------:R-:W-:Y:S01]  /*b280*/  IADD3 R29, PT, PT, R43, 0x200, RZ ;  /* 0x000002002b1d7810 */ /* 0x000fe20007ffe0ff */
        /* <DEDUP_REMOVED lines=8> */
.L_x_1017:
[----:B------:R1:W0:Y:S01]  /*b310*/  LDS R11, [R40] ;  /* 0x00000000280b7984 */ /* 0x0002220000000800 */
[----:B------:R-:W-:Y:S02]  /*b320*/  VIADD R0, R0, 0x10 ;  /* 0x0000001000007836 */ /* 0x000fe40000000000 */
[----:B------:R-:W-:-:S03]  /*b330*/  VIADD R43, R43, 0x400 ;  /* 0x000004002b2b7836 */ /* 0x000fc60000000000 */
[----:B------:R-:W-:Y:S02]  /*b340*/  ISETP.GE.AND P0, PT, R0, R41, PT ;  /* 0x000000290000720c */ /* 0x000fe40003f06270 */
[----:B-1----:R-:W-:Y:S01]  /*b350*/  IADD3 R40, PT, PT, R40, 0x40, RZ ;  /* 0x0000004028287810 */ /* 0x002fe20007ffe0ff */
[C---:B0-----:R-:W-:Y:S01]  /*b360*/  FFMA.FTZ R8, R11.reuse, R32, R44 ;  /* 0x000000200b087223 */ /* 0x041fe2000001002c */
[C---:B------:R-:W-:Y:S01]  /*b370*/  FFMA.FTZ R9, R11.reuse, R33, R46 ;  /* 0x000000210b097223 */ /* 0x040fe2000001002e */
[C---:B------:R-:W-:Y:S01]  /*b380*/  FFMA.FTZ R10, R11.reuse, R34, R39 ;  /* 0x000000220b0a7223 */ /* 0x040fe20000010027 */
[----:B------:R-:W-:-:S07]  /*b390*/  FFMA.FTZ R11, R11, R35, R38 ;  /* 0x000000230b0b7223 */ /* 0x000fce0000010026 */
[----:B------:R-:W-:Y:S05]  /*b3a0*/  @!P0 BRA `(.L_x_1018) ;  /* 0xfffffffc000c8947 */ /* 0x000fea000383ffff */
.L_x_1011:
[----:B------:R-:W-:Y:S05]  /*b3b0*/  BSYNC.RECONVERGENT B0 ;  /* 0x0000000000007941 */ /* 0x000fea0003800200 */
.L_x_1010:
[----:B------:R-:W-:Y:S01]  /*b3c0*/  ISETP.GE.AND P0, PT, R36, UR39, PT ;  /* 0x0000002724007c0c */ /* 0x000fe2000bf06270 */
[----:B------:R-:W0:Y:S01]  /*b3d0*/  LDCU UR10, c[0x0][0x40c] ;  /* 0x00008180ff0a77ac */ /* 0x000e220008000800 */
[----:B------:R-:W-:Y:S01]  /*b3e0*/  BSSY.RECONVERGENT B0, `(.L_x_1019) ;  /* 0x00000ce000007945 */ /* 0x000fe20003800200 */
[----:B------:R-:W1:Y:S10]  /*b3f0*/  LDCU.64 UR12, c[0x0][0x3c8] ;  /* 0x00007900ff0c77ac */ /* 0x000e740008000a00 */
[----:B------:R-:W-:Y:S05]  /*b400*/  @P0 BRA `(.L_x_1020) ;  /* 0x0000000c002c0947 */ /* 0x000fea0003800000 */
[----:B------:R-:W-:Y:S01]  /*b410*/  VIADD R35, R36, 0x8 ;  /* 0x0000000824237836 */ /* 0x000fe20000000000 */
[----:B------:R-:W2:Y:S01]  /*b420*/  LDC R31, c[0x0][0x3f4] ;  /* 0x0000fd00ff1f7b82 */ /* 0x000ea20000000800 */
[----:B------:R-:W3:Y:S01]  /*b430*/  LDCU UR7, c[0x0][0x3f8] ;  /* 0x00007f00ff0777ac */ /* 0x000ee20008000800 */
[----:B------:R-:W-:Y:S01]  /*b440*/  BSSY.RECONVERGENT B1, `(.L_x_1021) ;  /* 0x0000047000017945 */ /* 0x000fe20003800200 */
[----:B------:R-:W-:Y:S01]  /*b450*/  MOV R28, R36 ;  /* 0x00000024001c7202 */ /* 0x000fe20000000f00 */
[----:B------:R-:W-:Y:S01]  /*b460*/  ULOP3.LUT UR8, URZ, UR41, URZ, 0x33, !UPT ;  /* 0x00000029ff087292 */ /* 0x000fe2000f8e33ff */
[----:B------:R-:W-:-:S03]  /*b470*/  VIMNMX R29, PT, PT, R35, UR39, !PT ;  /* 0x00000027231d7c48 */ /* 0x000fc6000ffe0100 */
[----:B------:R-:W4:Y:S02]  /*b480*/  LDC.64 R26, c[0x0][0x458] ;  /* 0x00011600ff1a7b82 */ /* 0x000f240000000a00 */
[----:B------:R-:W-:-:S04]  /*b490*/  IADD3 R32, PT, PT, -R22, UR8, R29 ;  /* 0x0000000816207c10 */ /* 0x000fc8000fffe11d */
[----:B------:R-:W-:Y:S01]  /*b4a0*/  LOP3.LUT P0, RZ, R32, 0x8, RZ, 0xc0, !PT ;  /* 0x0000000820ff7812 */ /* 0x000fe2000780c0ff */
[----:B---3--:R-:W-:-:S04]  /*b4b0*/  IMAD R33, R16, UR7, R15 ;  /* 0x0000000710217c24 */ /* 0x008fc8000f8e020f */
[----:B------:R-:W-:Y:S02]  /*b4c0*/  IMAD R33, R33, 0x40, R14 ;  /* 0x0000004021217824 */ /* 0x000fe400078e020e */
[----:B--2---:R-:W-:Y:S02]  /*b4d0*/  IMAD R0, R31, UR7, RZ ;  /* 0x000000071f007c24 */ /* 0x004fe4000f8e02ff */
[----:B----4-:R-:W-:-:S04]  /*b4e0*/  IMAD.WIDE R26, R33, 0x4, R26 ;  /* 0x00000004211a7825 */ /* 0x010fc800078e021a */
[----:B------:R-:W-:Y:S05]  /*b4f0*/  @P0 BRA `(.L_x_1022) ;  /* 0x0000000000ec0947 */ /* 0x000fea0003800000 */
[----:B------:R-:W-:Y:S01]  /*b500*/  ISETP.GE.AND P0, PT, R36, R31, PT ;  /* 0x0000001f2400720c */ /* 0x000fe20003f06270 */
[----:B------:R-:W-:-:S12]  /*b510*/  IMAD.MOV.U32 R28, RZ, RZ, R35 ;  /* 0x000000ffff1c7224 */ /* 0x000fd800078e0023 */
[----:B------:R-:W-:Y:S05]  /*b520*/  @!P0 BRA `(.L_x_1022) ;  /* 0x0000000000e08947 */ /* 0x000fea0003800000 */
[----:B------:R-:W-:Y:S01]  /*b530*/  IABS R33, R31 ;  /* 0x0000001f00217213 */ /* 0x000fe20000000000 */
[----:B------:R-:W2:Y:S01]  /*b540*/  LDCU.64 UR8, c[0x0][0x3c8] ;  /* 0x00007900ff0877ac */ /* 0x000ea20008000a00 */
[----:B------:R-:W-:Y:S01]  /*b550*/  IABS R38, R36 ;  /* 0x0000002400267213 */ /* 0x000fe20000000000 */
[----:B------:R-:W3:Y:S01]  /*b560*/  LDS R3, [R3] ;  /* 0x0000000003037984 */ /* 0x000ee20000000800 */
        /* <DEDUP_REMOVED lines=8> */
[----:B------:R-:W-:-:S04]  /*b5f0*/  IMAD.MOV.U32 R28, RZ, RZ, RZ ;  /* 0x000000ffff1c7224 */ /* 0x000fc800078e00ff */
[----:B------:R-:W-:-:S04]  /*b600*/  IMAD.HI.U32 R28, R29, R39, R28 ;  /* 0x000000271d1c7227 */ /* 0x000fc800078e001c */
[----:B------:R-:W-:-:S04]  /*b610*/  IMAD.MOV.U32 R29, RZ, RZ, R38 ;  /* 0x000000ffff1d7224 */ /* 0x000fc800078e0026 */
[----:B------:R-:W-:-:S05]  /*b620*/  IMAD.HI.U32 R28, R28, R29, RZ ;  /* 0x0000001d1c1c7227 */ /* 0x000fca00078e00ff */
[----:B------:R-:W-:-:S05]  /*b630*/  IADD3 R28, PT, PT, -R28, RZ, RZ ;  /* 0x000000ff1c1c7210 */ /* 0x000fca0007ffe1ff */
[----:B------:R-:W-:-:S05]  /*b640*/  IMAD R28, R33, R28, R29 ;  /* 0x0000001c211c7224 */ /* 0x000fca00078e021d */
[----:B------:R-:W-:-:S13]  /*b650*/  ISETP.GT.U32.AND P0, PT, R33, R28, PT ;  /* 0x0000001c2100720c */ /* 0x000fda0003f04070 */
[----:B------:R-:W-:-:S05]  /*b660*/  @!P0 IMAD.IADD R28, R28, 0x1, -R33 ;  /* 0x000000011c1c8824 */ /* 0x000fca00078e0a21 */
[----:B------:R-:W-:-:S13]  /*b670*/  ISETP.GT.U32.AND P0, PT, R33, R28, PT ;  /* 0x0000001c2100720c */ /* 0x000fda0003f04070 */
[----:B------:R-:W-:-:S05]  /*b680*/  @!P0 IMAD.IADD R28, R28, 0x1, -R33 ;  /* 0x000000011c1c8824 */ /* 0x000fca00078e0a21 */
[----:B------:R-:W-:Y:S02]  /*b690*/  @!P1 IADD3 R28, PT, PT, -R28, RZ, RZ ;  /* 0x000000ff1c1c9210 */ /* 0x000fe40007ffe1ff */
[----:B------:R-:W-:-:S04]  /*b6a0*/  @!P2 LOP3.LUT R28, RZ, R31, RZ, 0x33, !PT ;  /* 0x0000001fff1ca212 */ /* 0x000fc800078e33ff */
[----:B------:R-:W-:-:S05]  /*b6b0*/  IADD3 R29, P0, PT, R13, R28, RZ ;  /* 0x0000001c0d1d7210 */ /* 0x000fca0007f1e0ff */
[----:B------:R-:W-:Y:S01]  /*b6c0*/  IMAD.X R34, RZ, RZ, R12, P0 ;  /* 0x000000ffff227224 */ /* 0x000fe200000e060c */
[----:B--2---:R-:W-:-:S04]  /*b6d0*/  LEA R30, P0, R29, UR8, 0x2 ;  /* 0x000000081d1e7c11 */ /* 0x004fc8000f8010ff */
[----:B------:R-:W-:-:S06]  /*b6e0*/  LEA.HI.X R31, R29, UR9, R34, 0x2, P0 ;  /* 0x000000091d1f7c11 */ /* 0x000fcc00080f1422 */
[----:B------:R-:W2:Y:S01]  /*b6f0*/  LDG.E R31, desc[UR36][R30.64] ;  /* 0x000000241e1f7981 */ /* 0x000ea2000c1e1900 */
[----:B------:R-:W-:Y:S01]  /*b700*/  ISETP.NE.AND P0, PT, R37, RZ, PT ;  /* 0x000000ff2500720c */ /* 0x000fe20003f05270 */
[----:B--2---:R-:W-:-:S04]  /*b710*/  IMAD R29, R0, R31, R28 ;  /* 0x0000001f001d7224 */ /* 0x004fc800078e021c */
[----:B------:R-:W-:-:S04]  /*b720*/  IMAD.SHL.U32 R29, R29, 0x40, RZ ;  /* 0x000000401d1d7824 */ /* 0x000fc800078e00ff */
[----:B------:R-:W-:-:S05]  /*b730*/  IMAD.WIDE R28, R29, 0x4, R20 ;  /* 0x000000041d1c7825 */ /* 0x000fca00078e0214 */
[----:B------:R2:W5:Y:S01]  /*b740*/  LDG.E.128 R40, desc[UR36][R28.64] ;  /* 0x000000241c287981 */ /* 0x000562000c1e1d00 */
[----:B------:R-:W-:Y:S04]  /*b750*/  BSSY.RECONVERGENT B2, `(.L_x_1023) ;  /* 0x0000010000027945 */ /* 0x000fe80003800200 */
[----:B---3--:R-:W-:Y:S05]  /*b760*/  @P0 BRA `(.L_x_1024) ;  /* 0x0000000000380947 */ /* 0x008fea0003800000 */
[----:B------:R-:W-:Y:S01]  /*b770*/  ISETP.NE.AND P3, PT, R17, RZ, PT ;  /* 0x000000ff1100720c */ /* 0x000fe20003f65270 */
[----:B------:R-:W3:-:S12]  /*b780*/  LDS.128 R44, [R24+UR6] ;  /* 0x00000006182c7984 */ /* 0x000ed80008000c00 */
[----:B--2---:R-:W2:Y:S01]  /*b790*/  @P3 LDG.E.128 R28, desc[UR36][R26.64] ;  /* 0x000000241a1c3981 */ /* 0x004ea2000c1e1d00 */
[----:B------:R-:W-:Y:S01]  /*b7a0*/  SHF.L.U32 R33, R36, 0x6, RZ ;  /* 0x0000000624217819 */ /* 0x000fe200000006ff */
[----:B---3-5:R-:W-:Y:S01]  /*b7b0*/  FADD.FTZ R40, R44, R40 ;  /* 0x000000282c287221 */ /* 0x028fe20000010000 */
        /* <DEDUP_REMOVED lines=9> */
.L_x_1024:
[----:B01----:R-:W-:Y:S05]  /*b850*/  BSYNC.RECONVERGENT B2 ;  /* 0x0000000000027941 */ /* 0x003fea0003800200 */
.L_x_1023:
[C---:B-----5:R-:W-:Y:S01]  /*b860*/  FFMA.FTZ R8, R3.reuse, R40, R8 ;  /* 0x0000002803087223 */ /* 0x060fe20000010008 */
[C---:B------:R-:W-:Y:S01]  /*b870*/  FFMA.FTZ R9, R3.reuse, R41, R9 ;  /* 0x0000002903097223 */ /* 0x040fe20000010009 */
[C---:B------:R-:W-:Y:S01]  /*b880*/  FFMA.FTZ R10, R3.reuse, R42, R10 ;  /* 0x0000002a030a7223 */ /* 0x040fe2000001000a */
[----:B------:R-:W-:Y:S01]  /*b890*/  FFMA.FTZ R11, R3, R43, R11 ;  /* 0x0000002b030b7223 */ /* 0x000fe2000001000b */
[----:B--23--:R-:W-:-:S07]  /*b8a0*/  IMAD.MOV.U32 R28, RZ, RZ, R35 ;  /* 0x000000ffff1c7224 */ /* 0x00cfce00078e0023 */
.L_x_1022:
[----:B01----:R-:W-:Y:S05]  /*b8b0*/  BSYNC.RECONVERGENT B1 ;  /* 0x0000000000017941 */ /* 0x003fea0003800200 */
.L_x_1021:
[----:B------:R-:W-:-:S13]  /*b8c0*/  ISETP.GE.U32.AND P0, PT, R32, 0x8, PT ;  /* 0x000000082000780c */ /* 0x000fda0003f06070 */
[----:B------:R-:W-:Y:S05]  /*b8d0*/  @!P0 BRA `(.L_x_1020) ;  /* 0x0000000400f88947 */ /* 0x000fea0003800000 */
[----:B------:R-:W-:Y:S01]  /*b8e0*/  IMAD.U32 R3, RZ, RZ, UR41 ;  /* 0x00000029ff037e24 */ /* 0x000fe2000f8e00ff */
[C---:B------:R-:W-:Y:S01]  /*b8f0*/  IADD3 R32, PT, PT, R28.reuse, 0x8, RZ ;  /* 0x000000081c207810 */ /* 0x040fe20007ffe0ff */
[----:B------:R-:W-:Y:S02]  /*b900*/  IMAD.U32 R30, RZ, RZ, UR4 ;  /* 0x00000004ff1e7e24 */ /* 0x000fe4000f8e00ff */
[----:B------:R-:W-:Y:S01]  /*b910*/  IMAD.SHL.U32 R33, R28, 0x40, RZ ;  /* 0x000000401c217824 */ /* 0x000fe200078e00ff */
[----:B------:R-:W-:-:S05]  /*b920*/  SHF.L.U32 R3, R3, 0x2, RZ ;  /* 0x0000000203037819 */ /* 0x000fca00000006ff */
[----:B------:R-:W-:-:S05]  /*b930*/  IMAD R3, R28, 0x4, -R3 ;  /* 0x000000041c037824 */ /* 0x000fca00078e0a03 */
[----:B------:R-:W-:-:S07]  /*b940*/  IADD3 R3, PT, PT, R3, 0x20, R30 ;  /* 0x0000002003037810 */ /* 0x000fce0007ffe01e */
.L_x_1031:
        /* <DEDUP_REMOVED lines=14> */
[----:B-1----:R-:W-:-:S04]  /*ba30*/  IMAD.MOV R28, RZ, RZ, -R29 ;  /* 0x000000ffff1c7224 */ /* 0x002fc800078e0a1d */
[----:B------:R-:W-:Y:S02]  /*ba40*/  IMAD R37, R28, R31, RZ ;  /* 0x0000001f1c257224 */ /* 0x000fe400078e02ff */
[----:B------:R-:W-:-:S04]  /*ba50*/  IMAD.MOV.U32 R28, RZ, RZ, RZ ;  /* 0x000000ffff1c7224 */ /* 0x000fc800078e00ff */
[----:B------:R-:W-:Y:S01]  /*ba60*/  IMAD.HI.U32 R28, R29, R37, R28 ;  /* 0x000000251d1c7227 */ /* 0x000fe200078e001c */
[----:B------:R-:W-:-:S05]  /*ba70*/  MOV R29, R36 ;  /* 0x00000024001d7202 */ /* 0x000fca0000000f00 */
[----:B------:R-:W-:-:S04]  /*ba80*/  IMAD.HI.U32 R28, R28, R29, RZ ;  /* 0x0000001d1c1c7227 */ /* 0x000fc800078e00ff */
[----:B------:R-:W-:-:S04]  /*ba90*/  IMAD.MOV R28, RZ, RZ, -R28 ;  /* 0x000000ffff1c7224 */ /* 0x000fc800078e0a1c */
[----:B------:R-:W-:-:S05]  /*baa0*/  IMAD R28, R31, R28, R29 ;  /* 0x0000001c1f1c7224 */ /* 0x000fca00078e021d */
[----:B------:R-:W-:-:S13]  /*bab0*/  ISETP.GT.U32.AND P0, PT, R31, R28, PT ;  /* 0x0000001c1f00720c */ /* 0x000fda0003f04070 */
[----:B------:R-:W-:-:S05]  /*bac0*/  @!P0 IMAD.IADD R28, R28, 0x1, -R31 ;  /* 0x000000011c1c8824 */ /* 0x000fca00078e0a1f */
[----:B------:R-:W-:-:S13]  /*bad0*/  ISETP.GT.U32.AND P0, PT, R31, R28, PT ;  /* 0x0000001c1f00720c */ /* 0x000fda0003f04070 */
[----:B------:R-:W-:-:S05]  /*bae0*/  @!P0 IADD3 R28, PT, PT, R28, -R31, RZ ;  /* 0x8000001f1c1c8210 */ /* 0x000fca0007ffe0ff */
[----:B------:R-:W-:Y:S01]  /*baf0*/  @!P1 IMAD.MOV R28, RZ, RZ, -R28 ;  /* 0x000000ffff1c9224 */ /* 0x000fe200078e0a1c */
        /* <DEDUP_REMOVED lines=25> */
.L_x_1027:
[C---:B-----5:R-:W-:Y:S01]  /*bc90*/  FFMA.FTZ R8, R35.reuse, R36, R8 ;  /* 0x0000002423087223 */ /* 0x060fe20000010008 */
[C---:B------:R-:W-:Y:S01]  /*bca0*/  FFMA.FTZ R9, R35.reuse, R37, R9 ;  /* 0x0000002523097223 */ /* 0x040fe20000010009 */
[C---:B------:R-:W-:Y:S01]  /*bcb0*/  FFMA.FTZ R10, R35.reuse, R38, R10 ;  /* 0x00000026230a7223 */ /* 0x040fe2000001000a */
[----:B------:R-:W-:-:S07]  /*bcc0*/  FFMA.FTZ R11, R35, R39, R11 ;  /* 0x00000027230b7223 */ /* 0x000fce000001000b */
.L_x_1026:
[----:B------:R-:W-:Y:S05]  /*bcd0*/  BSYNC.RECONVERGENT B1 ;  /* 0x0000000000017941 */ /* 0x000fea0003800200 */
.L_x_1025:
        /* <DEDUP_REMOVED lines=10> */
[----:B0-----:R-:W-:-:S06]  /*bd80*/  VIADD R34, R30, 0xffffffe ;  /* 0x0ffffffe1e227836 */ /* 0x001fcc0000000000 */
[----:B------:R-:W0:Y:S02]  /*bd90*/  F2I.FTZ.U32.TRUNC.NTZ R29, R34 ;  /* 0x00000022001d7305 */ /* 0x000e24000021f000 */
[----:B0-----:R-:W-:-:S04]  /*bda0*/  IMAD.MOV R28, RZ, RZ, -R29 ;  /* 0x000000ffff1c7224 */ /* 0x001fc800078e0a1d */
[----:B------:R-:W-:Y:S02]  /*bdb0*/  IMAD R35, R28, R31, RZ ;  /* 0x0000001f1c237224 */ /* 0x000fe400078e02ff */
[----:B------:R-:W-:-:S05]  /*bdc0*/  HFMA2 R28, -RZ, RZ, 0, 0 ;  /* 0x00000000ff1c7431 */ /* 0x000fca00000001ff */
[----:B------:R-:W-:-:S04]  /*bdd0*/  IMAD.HI.U32 R28, R29, R35, R28 ;  /* 0x000000231d1c7227 */ /* 0x000fc800078e001c */
[----:B------:R-:W-:-:S04]  /*bde0*/  IMAD.MOV.U32 R29, RZ, RZ, R36 ;  /* 0x000000ffff1d7224 */ /* 0x000fc800078e0024 */
[----:B------:R-:W-:-:S04]  /*bdf0*/  IMAD.HI.U32 R28, R28, R29, RZ ;  /* 0x0000001d1c1c7227 */ /* 0x000fc800078e00ff */
[----:B------:R-:W-:-:S04]  /*be00*/  IMAD.MOV R28, RZ, RZ, -R28 ;  /* 0x000000ffff1c7224 */ /* 0x000fc800078e0a1c */
[----:B------:R-:W-:-:S05]  /*be10*/  IMAD R28, R31, R28, R29 ;  /* 0x0000001c1f1c7224 */ /* 0x000fca00078e021d */
[----:B------:R-:W-:-:S13]  /*be20*/  ISETP.GT.U32.AND P0, PT, R31, R28, PT ;  /* 0x0000001c1f00720c */ /* 0x000fda0003f04070 */
[----:B------:R-:W-:-:S04]  /*be30*/  @!P0 IADD3 R28, PT, PT, R28, -R31, RZ ;  /* 0x8000001f1c1c8210 */ /* 0x000fc80007ffe0ff */
[----:B------:R-:W-:-:S13]  /*be40*/  ISETP.GT.U32.AND P0, PT, R31, R28, PT ;  /* 0x0000001c1f00720c */ /* 0x000fda0003f04070 */
[----:B------:R-:W-:-:S04]  /*be50*/  @!P0 IMAD.IADD R28, R28, 0x1, -R31 ;  /* 0x000000011c1c8824 */ /* 0x000fc800078e0a1f */
[----:B------:R-:W-:Y:S01]  /*be60*/  @!P1 IMAD.MOV R28, RZ, RZ, -R28 ;  /* 0x000000ffff1c9224 */ /* 0x000fe200078e0a1c */
[----:B------:R-:W-:-:S04]  /*be70*/  @!P2 LOP3.LUT R28, RZ, R45, RZ, 0x33, !PT ;  /* 0x0000002dff1ca212 */ /* 0x000fc800078e33ff */
[----:B------:R-:W-:-:S04]  /*be80*/  IADD3 R29, P0, PT, R13, R28, RZ ;  /* 0x0000001c0d1d7210 */ /* 0x000fc80007f1e0ff */
[----:B------:R-:W-:Y:S02]  /*be90*/  IADD3.X R34, PT, PT, RZ, R12, RZ, P0, !PT ;  /* 0x0000000cff227210 */ /* 0x000fe400007fe4ff */
[----:B------:R-:W-:-:S04]  /*bea0*/  LEA R30, P0, R29, UR12, 0x2 ;  /* 0x0000000c1d1e7c11 */ /* 0x000fc8000f8010ff */
[----:B------:R-:W-:-:S06]  /*beb0*/  LEA.HI.X R31, R29, UR13, R34, 0x2, P0 ;  /* 0x0000000d1d1f7c11 */ /* 0x000fcc00080f1422 */
[----:B------:R-:W3:Y:S01]  /*bec0*/  LDG.E R31, desc[UR36][R30.64] ;  /* 0x000000241e1f7981 */ /* 0x000ee2000c1e1900 */
[----:B------:R-:W-:Y:S01]  /*bed0*/  UISETP.NE.AND UP0, UPT, UR10, URZ, UPT ;  /* 0x000000ff0a00728c */ /* 0x000fe2000bf05270 */
[----:B---3--:R-:W-:-:S04]  /*bee0*/  IMAD R29, R0, R31, R28 ;  /* 0x0000001f001d7224 */ /* 0x008fc800078e021c */
[----:B------:R-:W-:-:S04]  /*bef0*/  IMAD.SHL.U32 R29, R29, 0x40, RZ ;  /* 0x000000401d1d7824 */ /* 0x000fc800078e00ff */
[----:B------:R-:W-:-:S05]  /*bf00*/  IMAD.WIDE R28, R29, 0x4, R20 ;  /* 0x000000041d1c7825 */ /* 0x000fca00078e0214 */
[----:B------:R1:W5:Y:S01]  /*bf10*/  LDG.E.128 R36, desc[UR36][R28.64] ;  /* 0x000000241c247981 */ /* 0x000362000c1e1d00 */
[----:B--2---:R-:W-:Y:S05]  /*bf20*/  BRA.U UP0, `(.L_x_1030) ;  /* 0x0000000100387547 */ /* 0x004fea000b800000 */
[----:B------:R-:W-:Y:S01]  /*bf30*/  ISETP.NE.AND P3, PT, R17, RZ, PT ;  /* 0x000000ff1100720c */ /* 0x000fe20003f65270 */
[----:B------:R-:W0:-:S12]  /*bf40*/  LDS.128 R44, [R24+UR6] ;  /* 0x00000006182c7984 */ /* 0x000e180008000c00 */
[----:B-1----:R-:W2:Y:S01]  /*bf50*/  @P3 LDG.E.128 R28, desc[UR36][R26.64] ;  /* 0x000000241a1c3981 */ /* 0x002ea2000c1e1d00 */
        /* <DEDUP_REMOVED lines=11> */
.L_x_1030:
[C---:B-----5:R-:W-:Y:S01]  /*c010*/  FFMA.FTZ R8, R41.reuse, R36, R8 ;  /* 0x0000002429087223 */ /* 0x060fe20000010008 */
[C---:B------:R-:W-:Y:S01]  /*c020*/  FFMA.FTZ R9, R41.reuse, R37, R9 ;  /* 0x0000002529097223 */ /* 0x040fe20000010009 */
[C---:B------:R-:W-:Y:S01]  /*c030*/  FFMA.FTZ R10, R41.reuse, R38, R10 ;  /* 0x00000026290a7223 */ /* 0x040fe2000001000a */
[----:B------:R-:W-:-:S07]  /*c040*/  FFMA.FTZ R11, R41, R39, R11 ;  /* 0x00000027290b7223 */ /* 0x000fce000001000b */
.L_x_1029:
[----:B------:R-:W-:Y:S05]  /*c050*/  BSYNC.RECONVERGENT B1 ;  /* 0x0000000000017941 */ /* 0x000fea0003800200 */
.L_x_1028:
[C---:B01----:R-:W-:Y:S01]  /*c060*/  IADD3 R28, PT, PT, R32.reuse, 0x8, RZ ;  /* 0x00000008201c7810 */ /* 0x043fe20007ffe0ff */
[----:B------:R-:W-:Y:S01]  /*c070*/  VIADD R32, R32, 0x10 ;  /* 0x0000001020207836 */ /* 0x000fe20000000000 */
[----:B------:R-:W-:Y:S01]  /*c080*/  IADD3 R3, PT, PT, R3, 0x40, RZ ;  /* 0x0000004003037810 */ /* 0x000fe20007ffe0ff */
[----:B------:R-:W-:Y:S01]  /*c090*/  VIADD R33, R33, 0x400 ;  /* 0x0000040021217836 */ /* 0x000fe20000000000 */
[----:B------:R-:W-:-:S13]  /*c0a0*/  ISETP.GE.AND P0, PT, R28, UR39, PT ;  /* 0x000000271c007c0c */ /* 0x000fda000bf06270 */
[----:B------:R-:W-:Y:S05]  /*c0b0*/  @!P0 BRA `(.L_x_1031) ;  /* 0xfffffff800248947 */ /* 0x000fea000383ffff */
.L_x_1020:
[----:B01----:R-:W-:Y:S05]  /*c0c0*/  BSYNC.RECONVERGENT B0 ;  /* 0x0000000000007941 */ /* 0x003fea0003800200 */
.L_x_1019:
[----:B------:R-:W-:Y:S01]  /*c0d0*/  ISETP.NE.AND P0, PT, R22, R25, PT ;  /* 0x000000191600720c */ /* 0x000fe20003f05270 */
[----:B------:R-:W-:-:S12]  /*c0e0*/  BSSY.RECONVERGENT B0, `(.L_x_1032) ;  /* 0x0000023000007945 */ /* 0x000fd80003800200 */
[----:B------:R-:W-:Y:S05]  /*c0f0*/  @P0 BRA `(.L_x_1033) ;  /* 0x0000000000840947 */ /* 0x000fea0003800000 */
[----:B------:R-:W-:Y:S01]  /*c100*/  IMAD.U32 R13, RZ, RZ, UR39 ;  /* 0x00000027ff0d7e24 */ /* 0x000fe2000f8e00ff */
[----:B------:R-:W0:Y:S01]  /*c110*/  LDS R3, [UR5+-0x4] ;  /* 0xfffffc05ff037984 */ /* 0x000e220008000800 */
[----:B------:R-:W1:Y:S02]  /*c120*/  LDCU UR6, c[0x0][0x40c] ;  /* 0x00008180ff0677ac */ /* 0x000e640008000800 */
[----:B------:R-:W-:-:S04]  /*c130*/  IMAD.SHL.U32 R13, R13, 0x40, RZ ;  /* 0x000000400d0d7824 */ /* 0x000fc800078e00ff */
[----:B------:R-:W-:-:S05]  /*c140*/  IMAD.WIDE R12, R13, 0x4, R18 ;  /* 0x000000040d0c7825 */ /* 0x000fca00078e0212 */
[----:B------:R2:W5:Y:S01]  /*c150*/  LDG.E.128 R24, desc[UR36][R12.64] ;  /* 0x000000240c187981 */ /* 0x000562000c1e1d00 */
[----:B-1----:R-:W-:-:S09]  /*c160*/  UISETP.NE.AND UP0, UPT, UR6, URZ, UPT ;  /* 0x000000ff0600728c */ /* 0x002fd2000bf05270 */
[----:B--2---:R-:W-:Y:S05]  /*c170*/  BRA.U UP0, `(.L_x_1034) ;  /* 0x0000000100547547 */ /* 0x004fea000b800000 */
[----:B------:R-:W1:Y:S02]  /*c180*/  LDCU.64 UR6, c[0x0][0x460] ;  /* 0x00008c00ff0677ac */ /* 0x000e640008000a00 */
[----:B-1----:R-:W-:-:S04]  /*c190*/  ISETP.NE.U32.AND P0, PT, RZ, UR6, PT ;  /* 0x00000006ff007c0c */ /* 0x002fc8000bf05070 */
[----:B------:R-:W-:-:S13]  /*c1a0*/  ISETP.NE.AND.EX P0, PT, RZ, UR7, PT, P0 ;  /* 0x00000007ff007c0c */ /* 0x000fda000bf05300 */
[----:B------:R-:W1:Y:S08]  /*c1b0*/  @P0 LDC R0, c[0x0][0x3f8] ;  /* 0x0000fe00ff000b82 */ /* 0x000e700000000800 */
[----:B------:R-:W2:Y:S01]  /*c1c0*/  @P0 LDC.64 R12, c[0x0][0x458] ;  /* 0x00011600ff0c0b82 */ /* 0x000ea20000000a00 */
[----:B-1----:R-:W-:-:S05]  /*c1d0*/  @P0 IMAD R15, R16, R0, R15 ;  /* 0x00000000100f0224 */ /* 0x002fca00078e020f */
[----:B------:R-:W-:-:S05]  /*c1e0*/  @P0 LEA R15, R15, R14, 0x6 ;  /* 0x0000000e0f0f0211 */ /* 0x000fca00078e30ff */
[----:B--2---:R-:W-:-:S05]  /*c1f0*/  @P0 IMAD.WIDE R12, R15, 0x4, R12 ;  /* 0x000000040f0c0825 */ /* 0x004fca00078e020c */
[----:B------:R-:W2:Y:S01]  /*c200*/  @P0 LDG.E.128 R28, desc[UR36][R12.64] ;  /* 0x000000240c1c0981 */ /* 0x000ea2000c1e1d00 */
[----:B------:R-:W-:Y:S01]  /*c210*/  USHF.L.U32 UR6, UR38, 0x6, URZ ;  /* 0x0000000626067899 */ /* 0x000fe200080006ff */
[----:B-----5:R-:W-:Y:S01]  /*c220*/  FADD.FTZ R24, R24, R4 ;  /* 0x0000000418187221 */ /* 0x020fe20000010000 */
[----:B------:R-:W-:Y:S01]  /*c230*/  FADD.FTZ R25, R25, R5 ;  /* 0x0000000519197221 */ /* 0x000fe20000010000 */
[----:B------:R-:W-:Y:S01]  /*c240*/  FADD.FTZ R26, R26, R6 ;  /* 0x000000061a1a7221 */ /* 0x000fe20000010000 */
[----:B------:R-:W-:Y:S02]  /*c250*/  FADD.FTZ R27, R27, R7 ;  /* 0x000000071b1b7221 */ /* 0x000fe40000010000 */
[----:B------:R-:W-:-:S04]  /*c260*/  IMAD.U32 R15, RZ, RZ, UR6 ;  /* 0x00000006ff0f7e24 */ /* 0x000fc8000f8e00ff */
[----:B------:R-:W-:-:S04]  /*c270*/  IMAD.WIDE R18, R15, 0x4, R18 ;  /* 0x000000040f127825 */ /* 0x000fc800078e0212 */
[----:B--2---:R-:W-:Y:S01]  /*c280*/  @P0 FMUL.FTZ R24, R24, R28 ;  /* 0x0000001c18180220 */ /* 0x004fe20000410000 */
[----:B------:R-:W-:Y:S01]  /*c290*/  @P0 FMUL.FTZ R25, R25, R29 ;  /* 0x0000001d19190220 */ /* 0x000fe20000410000 */
[----:B------:R-:W-:Y:S01]  /*c2a0*/  @P0 FMUL.FTZ R26, R26, R30 ;  /* 0x0000001e1a1a0220 */ /* 0x000fe20000410000 */
[----:B------:R-:W-:-:S05]  /*c2b0*/  @P0 FMUL.FTZ R27, R27, R31 ;  /* 0x0000001f1b1b0220 */ /* 0x000fca0000410000 */
[----:B------:R1:W-:Y:S02]  /*c2c0*/  STG.E.128 desc[UR36][R18.64], R24 ;  /* 0x0000001812007986 */ /* 0x0003e4000c101d24 */
.L_x_1034:
[C---:B0----5:R-:W-:Y:S01]  /*c2d0*/  FFMA.FTZ R8, R3.reuse, R24, R8 ;  /* 0x0000001803087223 */ /* 0x061fe20000010008 */
[C---:B------:R-:W-:Y:S01]  /*c2e0*/  FFMA.FTZ R9, R3.reuse, R25, R9 ;  /* 0x0000001903097223 */ /* 0x040fe20000010009 */
[C---:B------:R-:W-:Y:S01]  /*c2f0*/  FFMA.FTZ R10, R3.reuse, R26, R10 ;  /* 0x0000001a030a7223 */ /* 0x040fe2000001000a */
[----:B------:R-:W-:-:S07]  /*c300*/  FFMA.FTZ R11, R3, R27, R11 ;  /* 0x0000001b030b7223 */ /* 0x000fce000001000b */
.L_x_1033:
[----:B------:R-:W-:Y:S05]  /*c310*/  BSYNC.RECONVERGENT B0 ;  /* 0x0000000000007941 */ /* 0x000fea0003800200 */
.L_x_1032:
[----:B------:R-:W-:Y:S01]  /*c320*/  BAR.SYNC.DEFER_BLOCKING 0x0 ;  /* 0x0000000000007b1d */ /* 0x000fe20000010000 */
[----:B------:R-:W-:Y:S01]  /*c330*/  LOP3.LUT R0, R2, 0x3c0, RZ, 0xc0, !PT ;  /* 0x000003c002007812 */ /* 0x000fe200078ec0ff */
[----:B------:R-:W-:Y:S01]  /*c340*/  IMAD.SHL.U32 R3, R14, 0x4, RZ ;  /* 0x000000040e037824 */ /* 0x000fe200078e00ff */
[----:B------:R-:W-:Y:S02]  /*c350*/  ISETP.GT.U32.AND P1, PT, R2, 0x3f, PT ;  /* 0x0000003f0200780c */ /* 0x000fe40003f24070 */
[----:B------:R-:W-:Y:S02]  /*c360*/  ISETP.NE.AND P0, PT, R0, 0x40, PT ;  /* 0x000000400000780c */ /* 0x000fe40003f05270 */
[----:B------:R-:W-:Y:S02]  /*c370*/  LEA R22, R22, R3, 0x8 ;  /* 0x0000000316167211 */ /* 0x000fe400078e40ff */
[C---:B------:R-:W-:Y:S02]  /*c380*/  LOP3.LUT R0, R2.reuse, 0x3e0, RZ, 0xc0, !PT ;  /* 0x000003e002007812 */ /* 0x040fe400078ec0ff */
[----:B------:R-:W-:-:S07]  /*c390*/  ISETP.GT.U32.AND P2, PT, R2, 0x1f, PT ;  /* 0x0000001f0200780c */ /* 0x000fce0003f44070 */
        /* <DEDUP_REMOVED lines=13> */
[----:B------:R-:W-:-:S05]  /*c470*/  ISETP.NE.AND P0, PT, R0, 0x10, PT ;  /* 0x000000100000780c */ /* 0x000fca0003f05270 */
[----:B------:R-:W0:Y:S02]  /*c480*/  @!P2 LDS.128 R4, [R22+UR4] ;  /* 0x000000041604a984 */ /* 0x000e240008000c00 */
[----:B0-----:R-:W-:Y:S01]  /*c490*/  @!P2 FADD.FTZ R8, R8, R4 ;  /* 0x000000040808a221 */ /* 0x001fe20000010000 */
[----:B------:R-:W-:Y:S01]  /*c4a0*/  @!P2 FADD.FTZ R9, R9, R5 ;  /* 0x000000050909a221 */ /* 0x000fe20000010000 */
[----:B------:R-:W-:Y:S01]  /*c4b0*/  @!P2 FADD.FTZ R10, R10, R6 ;  /* 0x000000060a0aa221 */ /* 0x000fe20000010000 */
[----:B------:R-:W-:Y:S01]  /*c4c0*/  @!P2 FADD.FTZ R11, R11, R7 ;  /* 0x000000070b0ba221 */ /* 0x000fe20000010000 */
[----:B------:R-:W-:Y:S06]  /*c4d0*/  BAR.SYNC.DEFER_BLOCKING 0x0 ;  /* 0x0000000000007b1d */ /* 0x000fec0000010000 */
[----:B------:R0:W-:Y:S02]  /*c4e0*/  @!P0 STS.128 [R3+UR4], R8 ;  /* 0x0000000803008988 */ /* 0x0001e40008000c04 */
[----:B------:R-:W-:Y:S06]  /*c4f0*/  BAR.SYNC.DEFER_BLOCKING 0x0 ;  /* 0x0000000000007b1d */ /* 0x000fec0000010000 */
[----:B------:R0:W2:Y:S02]  /*c500*/  @!P1 LDS.128 R4, [R22+UR4] ;  /* 0x0000000416049984 */ /* 0x0000a40008000c00 */
[----:B------:R-:W-:Y:S06]  /*c510*/  BAR.SYNC.DEFER_BLOCKING 0x0 ;  /* 0x0000000000007b1d */ /* 0x000fec0000010000 */
[----:B------:R-:W-:Y:S05]  /*c520*/  @P1 EXIT ;  /* 0x000000000000194d */ /* 0x000fea0003800000 */
[----:B------:R-:W3:Y:S01]  /*c530*/  LDCU UR4, c[0x0][0x478] ;  /* 0x00008f00ff0477ac */ /* 0x000ee20008000800 */
[----:B0-2---:R-:W-:Y:S01]  /*c540*/  @!P1 FADD.FTZ R8, R8, R4 ;  /* 0x0000000408089221 */ /* 0x005fe20000010000 */
[----:B------:R-:W-:Y:S01]  /*c550*/  @!P1 FADD.FTZ R9, R9, R5 ;  /* 0x0000000509099221 */ /* 0x000fe20000010000 */
[----:B------:R-:W-:Y:S01]  /*c560*/  @!P1 FADD.FTZ R10, R10, R6 ;  /* 0x000000060a0a9221 */ /* 0x000fe20000010000 */
[----:B------:R-:W-:Y:S01]  /*c570*/  @!P1 FADD.FTZ R11, R11, R7 ;  /* 0x000000070b0b9221 */ /* 0x000fe20000010000 */
[----:B---3--:R-:W-:-:S09]  /*c580*/  UISETP.NE.AND UP0, UPT, UR4, 0x2, UPT ;  /* 0x000000020400788c */ /* 0x008fd2000bf05270 */
[----:B------:R-:W-:Y:S05]  /*c590*/  BRA.U UP0, `(.L_x_1035) ;  /* 0x00000001007c7547 */ /* 0x000fea000b800000 */
[----:B------:R-:W0:Y:S01]  /*c5a0*/  LDC.64 R2, c[0x0][0x470] ;  /* 0x00011c00ff027b82 */ /* 0x000e220000000a00 */
[----:B------:R-:W2:Y:S01]  /*c5b0*/  LDCU.64 UR4, c[0x0][0x380] ;  /* 0x00007000ff0477ac */ /* 0x000ea20008000a00 */
[----:B0-----:R-:W3:Y:S01]  /*c5c0*/  LDG.E R2, desc[UR36][R2.64] ;  /* 0x0000002402027981 */ /* 0x001ee2000c1e1900 */
[----:B------:R-:W-:Y:S02]  /*c5d0*/  IMAD.IADD R14, R23, 0x1, R14 ;  /* 0x00000001170e7824 */ /* 0x000fe400078e020e */
        /* <DEDUP_REMOVED lines=11> */
[----:B------:R-:W-:Y:S01]  /*c690*/  IMAD.U32 R2, R0, 0x10000, RZ ;  /* 0x0001000000027824 */ /* 0x000fe200078e00ff */
[----:B------:R-:W-:-:S04]  /*c6a0*/  PRMT R0, R3, 0x7710, RZ ;  /* 0x0000771003007816 */ /* 0x000fc800000000ff */
[----:B------:R-:W-:Y:S02]  /*c6b0*/  LOP3.LUT R3, R2, 0xff0000, RZ, 0xc0, !PT ;  /* 0x00ff000002037812 */ /* 0x000fe400078ec0ff */
[----:B0-----:R-:W-:Y:S02]  /*c6c0*/  PRMT R9, R9, 0x8880, RZ ;  /* 0x0000888009097816 */ /* 0x001fe400000000ff */
[----:B------:R-:W-:Y:S02]  /*c6d0*/  LEA R3, R0, R3, 0x18 ;  /* 0x0000000300037211 */ /* 0x000fe400078ec0ff */
[----:B------:R-:W-:Y:S02]  /*c6e0*/  PRMT R2, R9, 0x7710, RZ ;  /* 0x0000771009027816 */ /* 0x000fe400000000ff */
[----:B---3--:R-:W-:-:S04]  /*c6f0*/  PRMT R4, R8, 0x8880, RZ ;  /* 0x0000888008047816 */ /* 0x008fc800000000ff */
[----:B------:R-:W-:Y:S02]  /*c700*/  PRMT R0, R4, 0x7710, RZ ;  /* 0x0000771004007816 */ /* 0x000fe400000000ff */
[----:B------:R-:W-:Y:S02]  /*c710*/  LOP3.LUT R4, R2, 0xff, RZ, 0xc0, !PT ;  /* 0x000000ff02047812 */ /* 0x000fe400078ec0ff */
[----:B------:R-:W-:Y:S02]  /*c720*/  LOP3.LUT R5, R0, 0xff, RZ, 0xc0, !PT ;  /* 0x000000ff00057812 */ /* 0x000fe400078ec0ff */
[----:B--2---:R-:W-:Y:S01]  /*c730*/  IADD3 R2, P0, PT, R14, UR4, RZ ;  /* 0x000000040e027c10 */ /* 0x004fe2000ff1e0ff */
[----:B------:R-:W-:-:S03]  /*c740*/  IMAD R4, R4, 0x100, R3 ;  /* 0x0000010004047824 */ /* 0x000fc600078e0203 */
[----:B------:R-:W-:Y:S01]  /*c750*/  LEA.HI.X.SX32 R3, R14, UR5, 0x1, P0 ;  /* 0x000000050e037c11 */ /* 0x000fe200080f0eff */
[----:B------:R-:W-:-:S05]  /*c760*/  IMAD.IADD R5, R4, 0x1, R5 ;  /* 0x0000000104057824 */ /* 0x000fca00078e0205 */
[----:B------:R-:W-:Y:S01]  /*c770*/  STG.E desc[UR36][R2.64], R5 ;  /* 0x0000000502007986 */ /* 0x000fe2000c101924 */
[----:B------:R-:W-:Y:S05]  /*c780*/  EXIT ;  /* 0x000000000000794d */ /* 0x000fea0003800000 */
.L_x_1035:
[----:B------:R-:W0:Y:S01]  /*c790*/  LDC.64 R2, c[0x0][0x380] ;  /* 0x0000e000ff027b82 */ /* 0x000e220000000a00 */
[----:B------:R-:W-:-:S05]  /*c7a0*/  IADD3 R23, PT, PT, R23, R14, RZ ;  /* 0x0000000e17177210 */ /* 0x000fca0007ffe0ff */
[----:B0-----:R-:W-:-:S05]  /*c7b0*/  IMAD.WIDE R2, R23, 0x4, R2 ;  /* 0x0000000417027825 */ /* 0x001fca00078e0202 */
[----:B------:R-:W-:Y:S01]  /*c7c0*/  STG.E.128 desc[UR36][R2.64], R8 ;  /* 0x0000000802007986 */ /* 0x000fe2000c101d24 */
[----:B------:R-:W-:Y:S05]  /*c7d0*/  EXIT ;  /* 0x000000000000794d */ /* 0x000fea0003800000 */
.L_x_900:
[----:B-1----:R-:W-:Y:S01]  /*c7e0*/  IMAD.MOV.U32 R12, RZ, RZ, 0x10 ;  /* 0x00000010ff0c7424 */ /* 0x002fe200078e00ff */
[----:B------:R-:W-:Y:S01]  /*c7f0*/  MOV R15, 0xffffffff ;  /* 0xffffffff000f7802 */ /* 0x000fe20000000f00 */
[----:B------:R-:W-:-:S07]  /*c800*/  IMAD.MOV.U32 R11, RZ, RZ, 0x1f ;  /* 0x0000001fff0b7424 */ /* 0x000fce00078e00ff */
[----:B0----5:R-:W-:Y:S05]  /*c810*/  WARPSYNC.COLLECTIVE R15, `(.L_x_1036) ;  /* 0x000000000f087348 */ /* 0x021fea0003c00000 */
[----:B------:R1:W2:Y:S02]  /*c820*/  SHFL.BFLY P6, R14, R13, R12, R11 ;  /* 0x0c00000c0d0e7389 */ /* 0x0002a400000c000b */
[----:B012--5:R-:W-:Y:S05]  /*c830*/  ENDCOLLECTIVE ;  /* 0x000000000000791b */ /* 0x027fea0003800000 */
.L_x_1036:
[----:B------:R-:W-:Y:S02]  /*c840*/  IMAD.MOV.U32 R12, RZ, RZ, 0x8 ;  /* 0x00000008ff0c7424 */ /* 0x000fe400078e00ff */
[----:B------:R-:W-:-:S04]  /*c850*/  FADD.FTZ R0, R13, R14 ;  /* 0x0000000e0d007221 */ /* 0x000fc80000010000 */
[----:B------:R-:W-:-:S07]  /*c860*/  IMAD.MOV.U32 R13, RZ, RZ, R0 ;  /* 0x000000ffff0d7224 */ /* 0x000fce00078e0000 */
[----:B------:R-:W-:Y:S05]  /*c870*/  WARPSYNC.COLLECTIVE R15, `(.L_x_1037) ;  /* 0x000000000f087348 */ /* 0x000fea0003c00000 */
[----:B------:R0:W1:Y:S02]  /*c880*/  SHFL.BFLY P6, R14, R13, R12, R11 ;  /* 0x0c00000c0d0e7389 */ /* 0x00006400000c000b */
[----:B01----:R-:W-:Y:S05]  /*c890*/  ENDCOLLECTIVE ;  /* 0x000000000000791b */ /* 0x003fea0003800000 */
.L_x_1037:
[----:B------:R-:W-:Y:S02]  /*c8a0*/  IMAD.MOV.U32 R12, RZ, RZ, 0x4 ;  /* 0x00000004ff0c7424 */ /* 0x000fe400078e00ff */
[----:B------:R-:W-:-:S05]  /*c8b0*/  FADD.FTZ R3, R0, R14 ;  /* 0x0000000e00037221 */ /* 0x000fca0000010000 */
[----:B------:R-:W-:-:S07]  /*c8c0*/  MOV R13, R3 ;  /* 0x00000003000d7202 */ /* 0x000fce0000000f00 */
[----:B------:R-:W-:Y:S05]  /*c8d0*/  WARPSYNC.COLLECTIVE R15, `(.L_x_1038) ;  /* 0x000000000f087348 */ /* 0x000fea0003c00000 */
[----:B------:R0:W1:Y:S02]  /*c8e0*/  SHFL.BFLY P6, R14, R13, R12, R11 ;  /* 0x0c00000c0d0e7389 */ /* 0x00006400000c000b */
[----:B01----:R-:W-:Y:S05]  /*c8f0*/  ENDCOLLECTIVE ;  /* 0x000000000000791b */ /* 0x003fea0003800000 */
.L_x_1038:
[----:B------:R-:W-:Y:S02]  /*c900*/  HFMA2 R12, -RZ, RZ, 0, 1.1920928955078125e-07 ;  /* 0x00000002ff0c7431 */ /* 0x000fe400000001ff */
[----:B------:R-:W-:-:S04]  /*c910*/  FADD.FTZ R4, R3, R14 ;  /* 0x0000000e03047221 */ /* 0x000fc80000010000 */
[----:B------:R-:W-:-:S07]  /*c920*/  IMAD.MOV.U32 R13, RZ, RZ, R4 ;  /* 0x000000ffff0d7224 */ /* 0x000fce00078e0004 */
[----:B------:R-:W-:Y:S05]  /*c930*/  WARPSYNC.COLLECTIVE R15, `(.L_x_1039) ;  /* 0x000000000f087348 */ /* 0x000fea0003c00000 */
[----:B------:R0:W1:Y:S02]  /*c940*/  SHFL.BFLY P6, R14, R13, R12, R11 ;  /* 0x0c00000c0d0e7389 */ /* 0x00006400000c000b */
[----:B01----:R-:W-:Y:S05]  /*c950*/  ENDCOLLECTIVE ;  /* 0x000000000000791b */ /* 0x003fea0003800000 */
.L_x_1039:
[----:B------:R-:W-:Y:S02]  /*c960*/  IMAD.MOV.U32 R12, RZ, RZ, 0x1 ;  /* 0x00000001ff0c7424 */ /* 0x000fe400078e00ff */
[----:B------:R-:W-:-:S04]  /*c970*/  FADD.FTZ R5, R4, R14 ;  /* 0x0000000e04057221 */ /* 0x000fc80000010000 */
[----:B------:R-:W-:-:S07]  /*c980*/  IMAD.MOV.U32 R13, RZ, RZ, R5 ;  /* 0x000000ffff0d7224 */ /* 0x000fce00078e0005 */
[----:B------:R-:W-:Y:S05]  /*c990*/  WARPSYNC.COLLECTIVE R15, `(.L_x_1040) ;  /* 0x000000000f087348 */ /* 0x000fea0003c00000 */
[----:B------:R0:W1:Y:S02]  /*c9a0*/  SHFL.BFLY P6, R14, R13, R12, R11 ;  /* 0x0c00000c0d0e7389 */ /* 0x00006400000c000b */
[----:B01----:R-:W-:Y:S05]  /*c9b0*/  ENDCOLLECTIVE ;  /* 0x000000000000791b */ /* 0x003fea0003800000 */
.L_x_1040:
[----:B------:R-:W-:Y:S05]  /*c9c0*/  BRA `(.L_x_1041) ;  /* 0xffffff4c00f07947 */ /* 0x000fea000383ffff */
.L_x_967:
[----:B------:R-:W-:Y:S01]  /*c9d0*/  BSSY B0, `(.L_x_1042) ;  /* 0x0000007000007945 */ /* 0x000fe20003800000 */
[----:B------:R-:W-:Y:S01]  /*c9e0*/  MOV R12, 0x1 ;  /* 0x00000001000c7802 */ /* 0x000fe20000000f00 */
[----:B------:R-:W-:Y:S02]  /*c9f0*/  IMAD.MOV.U32 R11, RZ, RZ, 0x1f ;  /* 0x0000001fff0b7424 */ /* 0x000fe400078e00ff */
[----:B------:R-:W-:-:S07]  /*ca00*/  IMAD.MOV.U32 R15, RZ, RZ, -0x1 ;  /* 0xffffffffff0f7424 */ /* 0x000fce00078e00ff */
[----:B------:R-:W-:Y:S05]  /*ca10*/  WARPSYNC.COLLECTIVE R15, `(.L_x_1043) ;  /* 0x000000000f087348 */ /* 0x000fea0003c00000 */
[----:B------:R0:W1:Y:S02]  /*ca20*/  SHFL.BFLY P6, R14, R13, R12, R11 ;  /* 0x0c00000c0d0e7389 */ /* 0x00006400000c000b */
[----:B01----:R-:W-:Y:S05]  /*ca30*/  ENDCOLLECTIVE ;  /* 0x000000000000791b */ /* 0x003fea0003800000 */
.L_x_1043:
[----:B------:R-:W-:Y:S05]  /*ca40*/  BSYNC B0 ;  /* 0x0000000000007941 */ /* 0x000fea0003800000 */
.L_x_1042:
[----:B------:R-:W-:Y:S05]  /*ca50*/  BRA `(.L_x_1044) ;  /* 0xffffffac00607947 */ /* 0x000fea000383ffff */
.L_x_971:
[----:B------:R-:W-:Y:S01]  /*ca60*/  BSSY B0, `(.L_x_1045) ;  /* 0x0000008000007945 */ /* 0x000fe20003800000 */
[----:B------:R-:W-:Y:S01]  /*ca70*/  MOV R13, R120 ;  /* 0x00000078000d7202 */ /* 0x000fe20000000f00 */
[----:B------:R-:W-:Y:S01]  /*ca80*/  IMAD.MOV.U32 R12, RZ, RZ, 0x10 ;  /* 0x00000010ff0c7424 */ /* 0x000fe200078e00ff */
[----:B------:R-:W-:Y:S01]  /*ca90*/  MOV R15, 0xffffffff ;  /* 0xffffffff000f7802 */ /* 0x000fe20000000f00 */
[----:B------:R-:W-:-:S07]  /*caa0*/  IMAD.MOV.U32 R11, RZ, RZ, 0x1f ;  /* 0x0000001fff0b7424 */ /* 0x000fce00078e00ff */
[----:B--2--5:R-:W-:Y:S05]  /*cab0*/  WARPSYNC.COLLECTIVE R15, `(.L_x_1046) ;  /* 0x000000000f087348 */ /* 0x024fea0003c00000 */
[----:B------:R0:W1:Y:S02]  /*cac0*/  SHFL.BFLY P6, R14, R13, R12, R11 ;  /* 0x0c00000c0d0e7389 */ /* 0x00006400000c000b */
[----:B012--5:R-:W-:Y:S05]  /*cad0*/  ENDCOLLECTIVE ;  /* 0x000000000000791b */ /* 0x027fea0003800000 */
.L_x_1046:
[----:B------:R-:W-:Y:S05]  /*cae0*/  BSYNC B0 ;  /* 0x0000000000007941 */ /* 0x000fea0003800000 */
.L_x_1045:
[----:B------:R-:W-:Y:S01]  /*caf0*/  FMNMX.FTZ R13, R14, R120, !PT ;  /* 0x000000780e0d7209 */ /* 0x000fe20007810000 */
[----:B------:R-:W-:Y:S01]  /*cb00*/  IMAD.MOV.U32 R12, RZ, RZ, 0x8 ;  /* 0x00000008ff0c7424 */ /* 0x000fe200078e00ff */
[----:B------:R-:W-:Y:S01]  /*cb10*/  MOV R15, 0xffffffff ;  /* 0xffffffff000f7802 */ /* 0x000fe20000000f00 */
[----:B------:R-:W-:-:S07]  /*cb20*/  IMAD.MOV.U32 R11, RZ, RZ, 0x1f ;  /* 0x0000001fff0b7424 */ /* 0x000fce00078e00ff */
[----:B------:R-:W-:Y:S05]  /*cb30*/  WARPSYNC.COLLECTIVE R15, `(.L_x_1047) ;  /* 0x000000000f087348 */ /* 0x000fea0003c00000 */
[----:B------:R0:W1:Y:S02]  /*cb40*/  SHFL.BFLY P6, R14, R13, R12, R11 ;  /* 0x0c00000c0d0e7389 */ /* 0x00006400000c000b */
[----:B01----:R-:W-:Y:S05]  /*cb50*/  ENDCOLLECTIVE ;  /* 0x000000000000791b */ /* 0x003fea0003800000 */
.L_x_1047:
[----:B------:R-:W-:Y:S01]  /*cb60*/  IMAD.MOV.U32 R12, RZ, RZ, 0x4 ;  /* 0x00000004ff0c7424 */ /* 0x000fe200078e00ff */
[----:B------:R-:W-:-:S05]  /*cb70*/  FMNMX.FTZ R2, R13, R14, !PT ;  /* 0x0000000e0d027209 */ /* 0x000fca0007810000 */
[----:B------:R-:W-:-:S07]  /*cb80*/  IMAD.MOV.U32 R13, RZ, RZ, R2 ;  /* 0x000000ffff0d7224 */ /* 0x000fce00078e0002 */
[----:B------:R-:W-:Y:S05]  /*cb90*/  WARPSYNC.COLLECTIVE R15, `(.L_x_1048) ;  /* 0x000000000f087348 */ /* 0x000fea0003c00000 */
[----:B------:R0:W1:Y:S02]  /*cba0*/  SHFL.BFLY P6, R14, R13, R12, R11 ;  /* 0x0c00000c0d0e7389 */ /* 0x00006400000c000b */
[----:B01----:R-:W-:Y:S05]  /*cbb0*/  ENDCOLLECTIVE ;  /* 0x000000000000791b */ /* 0x003fea0003800000 */
.L_x_1048:
[----:B------:R-:W-:Y:S01]  /*cbc0*/  IMAD.MOV.U32 R12, RZ, RZ, 0x2 ;  /* 0x00000002ff0c7424 */ /* 0x000fe200078e00ff */
[----:B------:R-:W-:-:S04]  /*cbd0*/  FMNMX.FTZ R4, R2, R14, !PT ;  /* 0x0000000e02047209 */ /* 0x000fc80007810000 */
[----:B------:R-:W-:-:S07]  /*cbe0*/  MOV R13, R4 ;  /* 0x00000004000d7202 */ /* 0x000fce0000000f00 */
[----:B------:R-:W-:Y:S05]  /*cbf0*/  WARPSYNC.COLLECTIVE R15, `(.L_x_1049) ;  /* 0x000000000f087348 */ /* 0x000fea0003c00000 */
[----:B------:R0:W1:Y:S02]  /*cc00*/  SHFL.BFLY P6, R14, R13, R12, R11 ;  /* 0x0c00000c0d0e7389 */ /* 0x00006400000c000b */
[----:B01----:R-:W-:Y:S05]  /*cc10*/  ENDCOLLECTIVE ;  /* 0x000000000000791b */ /* 0x003fea0003800000 */
.L_x_1049:
[----:B------:R-:W-:Y:S05]  /*cc20*/  BRA `(.L_x_1050) ;  /* 0xffffffac00987947 */ /* 0x000fea000383ffff */
.L_x_1051:
        /* <DEDUP_REMOVED lines=13> */
.L_x_3007:


//--------------------- .text._ZN4mmha33masked_multihead_attention_kernelIfLi64ELi64ELi4ELi16ELi64ELb1ELb1EEEv26Multihead_attention_paramsIT_XT5_EE --------------------------
	.section	.text._ZN4mmha33masked_multihead_attention_kernelIfLi64ELi64ELi4ELi16ELi64ELb1ELb1EEEv26Multihead_attention_paramsIT_XT5_EE,"ax",@progbits
	.align	128
        .global         _ZN4mmha33masked_multihead_attention_kernelIfLi64ELi64ELi4ELi16ELi64ELb1ELb1EEEv26Multihead_attention_paramsIT_XT5_EE
        .type           _ZN4mmha33masked_multihead_attention_kernelIfLi64ELi64ELi4ELi16ELi64ELb1ELb1EEEv26Multihead_attention_paramsIT_XT5_EE,@function
        .size           _ZN4mmha33masked_multihead_attention_kernelIfLi64ELi64ELi4ELi16ELi64ELb1ELb1EEEv26Multihead_attention_paramsIT_XT5_EE,(.L_x_3008 - _ZN4mmha33masked_multihead_attention_kernelIfLi64ELi64ELi4ELi16ELi64ELb1ELb1EEEv26Multihead_attention_paramsIT_XT5_EE)
        .other          _ZN4mmha33masked_multihead_attention_kernelIfLi64ELi64ELi4ELi16ELi64ELb1ELb1EEEv26Multihead_attention_paramsIT_XT5_EE,@"STO_CUDA_ENTRY STV_DEFAULT"
_ZN4mmha33masked_multihead_attention_kernelIfLi64ELi64ELi4ELi16ELi64ELb1ELb1EEEv26Multihead_attention_paramsIT_XT5_EE:
.text._ZN4mmha33masked_multihead_attention_kernelIfLi64ELi64ELi4ELi16ELi64ELb1ELb1EEEv26Multihead_attention_paramsIT_XT5_EE:
[----:B------:R-:W0:Y:S01]  /*0000*/  LDC R1, c[0x0][0x37c] ;  /* 0x0000df00ff017b82 */ /* 0x000e220000000800 */
[----:B------:R-:W1:Y:S07]  /*0010*/  LDCU.64 UR4, c[0x0][0x490] ;  /* 0x00009200ff0477ac */ /* 0x000e6e0008000a00 */
[----:B------:R-:W2:Y:S01]  /*0020*/  S2UR UR6, SR_CTAID.Y ;  /* 0x00000000000679c3 */ /* 0x000ea20000002600 */
[----:B------:R-:W3:Y:S01]  /*0030*/  LDCU.64 UR36, c[0x0][0x358] ;  /* 0x00006b00ff2477ac */ /* 0x000ee20008000a00 */
[----:B-1----:R-:W-:-:S04]  /*0040*/  UISETP.NE.U32.AND UP0, UPT, UR4, URZ, UPT ;  /* 0x000000ff0400728c */ /* 0x002fc8000bf05070 */
[----:B------:R-:W-:-:S09]  /*0050*/  UISETP.NE.AND.EX UP0, UPT, UR5, URZ, UPT, UP0 ;  /* 0x000000ff0500728c */ /* 0x000fd2000bf05300 */
[----:B--23--:R-:W-:Y:S05]  /*0060*/  BRA.U !UP0, `(.L_x_1052) ;  /* 0x0000000108187547 */ /* 0x00cfea000b800000 */
[----:B------:R-:W-:-:S05]  /*0070*/  IMAD.U32 R2, RZ, RZ, UR4 ;  /* 0x00000004ff027e24 */ /* 0x000fca000f8e00ff */
[----:B------:R-:W-:-:S05]  /*0080*/  IADD3 R2, P0, PT, R2, UR6, RZ ;  /* 0x0000000602027c10 */ /* 0x000fca000ff1e0ff */
[----:B------:R-:W-:-:S05]  /*0090*/  IMAD.X R3, RZ, RZ, UR5, P0 ;  /* 0x00000005ff037e24 */ /* 0x000fca00080e06ff */
[----:B------:R-:W2:Y:S02]  /*00a0*/  LDG.E.U8 R2, desc[UR36][R2.64] ;  /* 0x0000002402027981 */ /* 0x000ea4000c1e1100 */
[----:B--2---:R-:W-:-:S13]  /*00b0*/  ISETP.NE.AND P0, PT, R2, 0x1, PT ;  /* 0x000000010200780c */ /* 0x004fda0003f05270 */
[----:B------:R-:W-:Y:S05]  /*00c0*/  @!P0 EXIT ;  /* 0x000000000000894d */ /* 0x000fea0003800000 */
.L_x_1052:
[----:B------:R-:W1:Y:S01]  /*00d0*/  S2R R3, SR_CTAID.Y ;  /* 0x0000000000037919 */ /* 0x000e620000002600 */
[----:B------:R-:W1:Y:S01]  /*00e0*/  LDC.64 R4, c[0x0][0x498] ;  /* 0x00012600ff047b82 */ /* 0x000e620000000a00 */
[----:B------:R-:W2:Y:S01]  /*00f0*/  LDCU UR7, c[0x0][0x3f0] ;  /* 0x00007e00ff0777ac */ /* 0x000ea20008000800 */
[----:B------:R-:W3:Y:S01]  /*0100*/  S2R R2, SR_CTAID.Y ;  /* 0x0000000000027919 */ /* 0x000ee20000002600 */
[----:B------:R-:W4:Y:S01]  /*0110*/  LDCU UR8, c[0x0][0x3f4] ;  /* 0x00007e80ff0877ac */ /* 0x000f220008000800 */
[----:B--2---:R-:W-:-:S05]  /*0120*/  IMAD.U32 R0, RZ, RZ, UR7 ;  /* 0x00000007ff007e24 */ /* 0x004fca000f8e00ff */
[----:B------:R-:W-:-:S04]  /*0130*/  IABS R9, R0 ;  /* 0x0000000000097213 */ /* 0x000fc80000000000 */
[----:B------:R-:W2:Y:S01]  /*0140*/  I2F.RP R0, R9 ;  /* 0x0000000900007306 */ /* 0x000ea20000209400 */
[----:B-1----:R-:W-:-:S05]  /*0150*/  IMAD.WIDE.U32 R4, R3, 0x4, R4 ;  /* 0x0000000403047825 */ /* 0x002fca00078e0004 */
[----:B------:R1:W4:Y:S02]  /*0160*/  LDG.E R23, desc[UR36][R4.64] ;  /* 0x0000002404177981 */ /* 0x000324000c1e1900 */
[----:B--2---:R-:W2:Y:S01]  /*0170*/  MUFU.RCP R0, R0 ;  /* 0x0000000000007308 */ /* 0x004ea20000001000 */
[----:B---3--:R-:W-:Y:S01]  /*0180*/  IABS R2, R2 ;  /* 0x0000000200027213 */ /* 0x008fe20000000000 */
[----:B-1----:R-:W1:Y:S01]  /*0190*/  LDC.64 R4, c[0x0][0x460] ;  /* 0x00011800ff047b82 */ /* 0x002e620000000a00 */
[----:B--2---:R-:W-:-:S05]  /*01a0*/  IADD3 R6, PT, PT, R0, 0xffffffe, RZ ;  /* 0x0ffffffe00067810 */ /* 0x004fca0007ffe0ff */
[----:B------:R2:W3:Y:S02]  /*01b0*/  F2I.FTZ.U32.TRUNC.NTZ R7, R6 ;  /* 0x0000000600077305 */ /* 0x0004e4000021f000 */
[----:B--2---:R-:W-:Y:S02]  /*01c0*/  IMAD.MOV.U32 R6, RZ, RZ, RZ ;  /* 0x000000ffff067224 */ /* 0x004fe400078e00ff */
[----:B---3--:R-:W-:-:S04]  /*01d0*/  IMAD.MOV R8, RZ, RZ, -R7 ;  /* 0x000000ffff087224 */ /* 0x008fc800078e0a07 */
[----:B------:R-:W-:-:S04]  /*01e0*/  IMAD R11, R8, R9, RZ ;  /* 0x00000009080b7224 */ /* 0x000fc800078e02ff */
[----:B------:R-:W-:-:S06]  /*01f0*/  IMAD.HI.U32 R7, R7, R11, R6 ;  /* 0x0000000b07077227 */ /* 0x000fcc00078e0006 */
[----:B------:R-:W-:-:S04]  /*0200*/  IMAD.HI.U32 R7, R7, R2, RZ ;  /* 0x0000000207077227 */ /* 0x000fc800078e00ff */
[----:B------:R-:W-:-:S04]  /*0210*/  IMAD.MOV R0, RZ, RZ, -R7 ;  /* 0x000000ffff007224 */ /* 0x000fc800078e0a07 */
[C---:B------:R-:W-:Y:S02]  /*0220*/  IMAD R2, R9.reuse, R0, R2 ;  /* 0x0000000009027224 */ /* 0x040fe400078e0202 */
[----:B------:R-:W2:Y:S03]  /*0230*/  LDC R0, c[0x0][0x40c] ;  /* 0x00010300ff007b82 */ /* 0x000ea60000000800 */
[----:B------:R-:W-:Y:S02]  /*0240*/  ISETP.GT.U32.AND P2, PT, R9, R2, PT ;  /* 0x000000020900720c */ /* 0x000fe40003f44070 */
[----:B----4-:R-:W-:Y:S02]  /*0250*/  MOV R6, UR8 ;  /* 0x0000000800067c02 */ /* 0x010fe40008000f00 */
[----:B-1----:R-:W-:-:S09]  /*0260*/  ISETP.NE.U32.AND P0, PT, R4, RZ, PT ;  /* 0x000000ff0400720c */ /* 0x002fd20003f05070 */
[----:B------:R-:W-:-:S04]  /*0270*/  @!P2 IADD3 R2, PT, PT, R2, -R9, RZ ;  /* 0x800000090202a210 */ /* 0x000fc80007ffe0ff */
[----:B------:R-:W-:Y:S02]  /*0280*/  ISETP.GE.U32.AND P1, PT, R2, R9, PT ;  /* 0x000000090200720c */ /* 0x000fe40003f26070 */
[----:B------:R-:W-:-:S04]  /*0290*/  IABS R9, R6 ;  /* 0x0000000600097213 */ /* 0x000fc80000000000 */
[----:B------:R-:W1:Y:S01]  /*02a0*/  I2F.RP R8, R9 ;  /* 0x0000000900087306 */ /* 0x000e620000209400 */
[----:B------:R-:W-:Y:S01]  /*02b0*/  ISETP.NE.AND.EX P0, PT, R5, RZ, PT, P0 ;  /* 0x000000ff0500720c */ /* 0x000fe20003f05300 */
[----:B------:R-:W-:Y:S02]  /*02c0*/  IMAD.U32 R2, RZ, RZ, UR7 ;  /* 0x00000007ff027e24 */ /* 0x000fe4000f8e00ff */
[----:B------:R-:W-:Y:S01]  /*02d0*/  @!P2 VIADD R7, R7, 0x1 ;  /* 0x000000010707a836 */ /* 0x000fe20000000000 */
[----:B--2---:R-:W-:Y:S02]  /*02e0*/  ISETP.EQ.AND P3, PT, R0, RZ, P0 ;  /* 0x000000ff0000720c */ /* 0x004fe40000762270 */
[----:B------:R-:W-:Y:S01]  /*02f0*/  LOP3.LUT R2, R2, UR6, RZ, 0x3c, !PT ;  /* 0x0000000602027c12 */ /* 0x000fe2000f8e3cff */
[----:B------:R-:W-:-:S03]  /*0300*/  @P1 VIADD R7, R7, 0x1 ;  /* 0x0000000107071836 */ /* 0x000fc60000000000 */
[----:B------:R-:W-:Y:S02]  /*0310*/  ISETP.GE.AND P0, PT, R2, RZ, PT ;  /* 0x000000ff0200720c */ /* 0x000fe40003f06270 */
[----:B------:R-:W-:Y:S01]  /*0320*/  R2UR UR39, R7 ;  /* 0x00000000072772ca */ /* 0x000fe200000e0000 */
[----:B-1----:R-:W1:Y:S04]  /*0330*/  MUFU.RCP R8, R8 ;  /* 0x0000000800087308 */ /* 0x002e680000001000 */
[----:B------:R-:W-:Y:S01]  /*0340*/  VOTEU.ANY UP1, P3 ;  /* 0x0000000000ff7886 */ /* 0x000fe20001820100 */
[----:B------:R-:W-:-:S04]  /*0350*/  UISETP.NE.AND UP0, UPT, UR7, URZ, UPT ;  /* 0x000000ff0700728c */ /* 0x000fc8000bf05270 */
[----:B------:R-:W2:Y:S03]  /*0360*/  @UP1 LDCU.64 UR4, c[0x0][0x460] ;  /* 0x00008c00ff0417ac */ /* 0x000ea60008000a00 */
[----:B------:R-:W-:-:S04]  /*0370*/  @!P0 IADD3 R4, PT, PT, RZ, -UR39, RZ ;  /* 0x80000027ff048c10 */ /* 0x000fc8000fffe0ff */
[----:B------:R-:W-:Y:S01]  /*0380*/  @!P0 R2UR UR39, R4 ;  /* 0x00000000042782ca */ /* 0x000fe200000e0000 */
[----:B-1----:R-:W-:-:S04]  /*0390*/  VIADD R6, R8, 0xffffffe ;  /* 0x0ffffffe08067836 */ /* 0x002fc80000000000 */
[----:B------:R-:W1:Y:S04]  /*03a0*/  F2I.FTZ.U32.TRUNC.NTZ R7, R6 ;  /* 0x0000000600077305 */ /* 0x000e68000021f000 */
[----:B------:R-:W-:Y:S01]  /*03b0*/  @!UP0 ULOP3.LUT UR39, URZ, UR7, URZ, 0x33, !UPT ;  /* 0x00000007ff278292 */ /* 0x000fe2000f8e33ff */
[----:B------:R-:W-:Y:S01]  /*03c0*/  PLOP3.LUT P0, PT, PT, PT, UP1, 0x80, 0x8 ;  /* 0x000000000008781c */ /* 0x000fe20003f0f018 */
[----:B------:R-:W-:Y:S01]  /*03d0*/  IMAD.MOV.U32 R22, RZ, RZ, RZ ;  /* 0x000000ffff167224 */ /* 0x000fe200078e00ff */
[----:B------:R-:W3:Y:S01]  /*03e0*/  S2R R19, SR_TID.X ;  /* 0x0000000000137919 */ /* 0x000ee20000002100 */
[----:B--2---:R-:W-:Y:S01]  /*03f0*/  @UP1 UIMAD.WIDE UR4, UR39, 0x4, UR4 ;  /* 0x00000004270418a5 */ /* 0x004fe2000f8e0204 */
[----:B------:R-:W2:Y:S01]  /*0400*/  S2UR UR41, SR_CTAID.X ;  /* 0x00000000002979c3 */ /* 0x000ea20000002500 */
[----:B------:R-:W2:Y:S04]  /*0410*/  LDCU UR7, c[0x0][0x3f8] ;  /* 0x00007f00ff0777ac */ /* 0x000ea80008000800 */
[----:B------:R-:W-:-:S02]  /*0420*/  IMAD.U32 R4, RZ, RZ, UR4 ;  /* 0x00000004ff047e24 */ /* 0x000fc4000f8e00ff */
[----:B------:R-:W-:Y:S02]  /*0430*/  IMAD.U32 R5, RZ, RZ, UR5 ;  /* 0x00000005ff057e24 */ /* 0x000fe4000f8e00ff */
[----:B-1----:R-:W-:Y:S02]  /*0440*/  IMAD.MOV R10, RZ, RZ, -R7 ;  /* 0x000000ffff0a7224 */ /* 0x002fe400078e0a07 */
[----:B------:R-:W-:Y:S01]  /*0450*/  HFMA2 R6, -RZ, RZ, 0, 0 ;  /* 0x00000000ff067431 */ /* 0x000fe200000001ff */
[----:B------:R1:W5:Y:S02]  /*0460*/  @P0 LDG.E R22, desc[UR36][R4.64] ;  /* 0x0000002404160981 */ /* 0x000364000c1e1900 */
[----:B-1----:R-:W-:-:S04]  /*0470*/  IMAD R5, R10, R9, RZ ;  /* 0x000000090a057224 */ /* 0x002fc800078e02ff */
[----:B------:R-:W-:Y:S02]  /*0480*/  IMAD.HI.U32 R7, R7, R5, R6 ;  /* 0x0000000507077227 */ /* 0x000fe400078e0006 */
[----:B------:R-:W1:Y:S01]  /*0490*/  LDC R5, c[0x0][0x3e8] ;  /* 0x0000fa00ff057b82 */ /* 0x000e620000000800 */
[----:B---3--:R-:W-:Y:S01]  /*04a0*/  ISETP.GT.U32.AND P4, PT, R19, 0x1f, PT ;  /* 0x0000001f1300780c */ /* 0x008fe20003f84070 */
[----:B--2---:R-:W-:Y:S01]  /*04b0*/  UIMAD UR4, UR6, UR7, UR41 ;  /* 0x00000007060472a4 */ /* 0x004fe2000f8e0229 */
[----:B-1----:R-:W-:Y:S01]  /*04c0*/  ISETP.NE.AND P1, PT, R5, RZ, PT ;  /* 0x000000ff0500720c */ /* 0x002fe20003f25270 */
[----:B------:R-:W-:-:S12]  /*04d0*/  UP2UR UR40, UPR, URZ, 0x2 ;  /* 0x00000002ff287883 */ /* 0x000fd80008000000 */
[----:B------:R-:W-:Y:S01]  /*04e0*/  VOTEU.ANY UP0, P1 ;  /* 0x0000000000ff7886 */ /* 0x000fe20000800100 */
[----:B------:R-:W-:-:S04]  /*04f0*/  PLOP3.LUT P1, PT, PT, PT, UP0, 0x80, 0x8 ;  /* 0x000000000008781c */ /* 0x000fc80003f2f008 */
[----:B------:R-:W-:Y:S02]  /*0500*/  @UP0 USHF.L.U32 UR5, UR41, 0x6, URZ ;  /* 0x0000000629050899 */ /* 0x000fe400080006ff */
[----:B------:R-:W-:Y:S01]  /*0510*/  UISETP.NE.AND UP0, UPT, UR8, URZ, UPT ;  /* 0x000000ff0800728c */ /* 0x000fe2000bf05270 */
[----:B------:R-:W-:-:S05]  /*0520*/  VIADD R18, R23, 0xffffffff ;  /* 0xffffffff17127836 */ /* 0x000fca0000000000 */
        /* <DEDUP_REMOVED lines=8> */
[----:B------:R-:W-:Y:S02]  /*05b0*/  ISETP.GT.U32.AND P0, PT, R9, UR38, PT ;  /* 0x0000002609007c0c */ /* 0x000fe4000bf04070 */
[----:B------:R-:W-:-:S11]  /*05c0*/  ISETP.GE.AND P2, PT, R18, RZ, PT ;  /* 0x000000ff1200720c */ /* 0x000fd60003f46270 */
[----:B------:R-:W-:-:S04]  /*05d0*/  @!P0 IADD3 R9, PT, PT, -R9, UR38, RZ ;  /* 0x0000002609098c10 */ /* 0x000fc8000fffe1ff */
[----:B------:R-:W-:Y:S01]  /*05e0*/  @!P0 R2UR UR38, R9 ;  /* 0x00000000092682ca */ /* 0x000fe200000e0000 */
[----:B------:R-:W-:Y:S01]  /*05f0*/  VOTEU.ANY UP1, P2 ;  /* 0x0000000000ff7886 */ /* 0x000fe20001020100 */
[----:B------:R-:W-:Y:S01]  /*0600*/  IMAD.U32 R29, RZ, RZ, UR4 ;  /* 0x00000004ff1d7e24 */ /* 0x000fe2000f8e00ff */
[----:B------:R-:W-:Y:S01]  /*0610*/  MOV R6, UR5 ;  /* 0x0000000500067c02 */ /* 0x000fe20008000f00 */
[----:B------:R-:W-:Y:S01]  /*0620*/  UIMAD UR39, UR39, UR7, URZ ;  /* 0x00000007272772a4 */ /* 0x000fe2000f8e02ff */
[----:B------:R-:W-:Y:S01]  /*0630*/  BSSY.RECONVERGENT B0, `(.L_x_1053) ;  /* 0x0000019000007945 */ /* 0x000fe20003800200 */
[----:B------:R-:W-:Y:S01]  /*0640*/  @!P1 IMAD.SHL.U32 R4, R29, 0x40, RZ ;  /* 0x000000401d049824 */ /* 0x000fe200078e00ff */
[----:B------:R-:W-:Y:S01]  /*0650*/  P2R R2, PR, RZ, 0x8 ;  /* 0x00000008ff027803 */ /* 0x000fe20000000000 */
[----:B------:R-:W-:Y:S01]  /*0660*/  @P1 IMAD R4, R5, UR6, R6 ;  /* 0x0000000605041c24 */ /* 0x000fe2000f8e0206 */
[----:B------:R-:W-:-:S04]  /*0670*/  CS2R R32, SRZ ;  /* 0x0000000000207805 */ /* 0x000fc8000001ff00 */
[----:B------:R-:W-:Y:S02]  /*0680*/  @!UP1 UIADD3 UR38, UPT, UPT, -UR38, URZ, URZ ;  /* 0x000000ff26269290 */ /* 0x000fe4000fffe1ff */
[----:B------:R-:W-:Y:S01]  /*0690*/  @!UP0 ULOP3.LUT UR38, URZ, UR8, URZ, 0x33, !UPT ;  /* 0x00000008ff268292 */ /* 0x000fe2000f8e33ff */
[----:B------:R-:W-:Y:S01]  /*06a0*/  IMAD.SHL.U32 R5, R19, 0x2, RZ ;  /* 0x0000000213057824 */ /* 0x000fe200078e00ff */
[----:B------:R-:W-:Y:S10]  /*06b0*/  @P4 BRA `(.L_x_1054) ;  /* 0x0000000000404947 */ /* 0x000ff40003800000 */
[----:B------:R-:W1:Y:S01]  /*06c0*/  LDC R6, c[0x0][0x478] ;  /* 0x00011e00ff067b82 */ /* 0x000e620000000800 */
[----:B------:R-:W-:Y:S01]  /*06d0*/  IMAD.IADD R15, R5, 0x1, R4 ;  /* 0x00000001050f7824 */ /* 0x000fe200078e0204 */
[----:B-1----:R-:W-:-:S13]  /*06e0*/  ISETP.NE.AND P0, PT, R6, 0x2, PT ;  /* 0x000000020600780c */ /* 0x002fda0003f05270 */
[----:B------:R-:W1:Y:S08]  /*06f0*/  @!P0 LDC.64 R10, c[0x0][0x388] ;  /* 0x0000e200ff0a8b82 */ /* 0x000e700000000a00 */
[----:B------:R-:W2:Y:S08]  /*0700*/  @!P0 LDC.64 R6, c[0x0][0x468] ;  /* 0x00011a00ff068b82 */ /* 0x000eb00000000a00 */
[----:B------:R-:W3:Y:S01]  /*0710*/  @P0 LDC.64 R8, c[0x0][0x388] ;  /* 0x0000e200ff080b82 */ /* 0x000ee20000000a00 */
[----:B-1----:R-:W-:-:S04]  /*0720*/  @!P0 IADD3 R10, P1, PT, R15, R10, RZ ;  /* 0x0000000a0f0a8210 */ /* 0x002fc80007f3e0ff */
[C---:B------:R-:W-:Y:S01]  /*0730*/  @!P0 LEA.HI.X.SX32 R11, R15.reuse, R11, 0x1, P1 ;  /* 0x0000000b0f0b8211 */ /* 0x040fe200008f0eff */
[----:B--2---:R-:W2:Y:S04]  /*0740*/  @!P0 LDG.E R6, desc[UR36][R6.64] ;  /* 0x0000002406068981 */ /* 0x004ea8000c1e1900 */
[----:B------:R-:W4:Y:S01]  /*0750*/  @!P0 LDG.E.U16 R10, desc[UR36][R10.64] ;  /* 0x000000240a0a8981 */ /* 0x000f22000c1e1500 */
[----:B---3--:R-:W-:Y:S01]  /*0760*/  @P0 IMAD.WIDE R8, R15, 0x4, R8 ;  /* 0x000000040f080825 */ /* 0x008fe200078e0208 */
[----:B----4-:R-:W2:Y:S08]  /*0770*/  @!P0 I2F.S8 R13, R10 ;  /* 0x0000000a000d8306 */ /* 0x010eb00000001400 */
[----:B------:R-:W1:Y:S01]  /*0780*/  @!P0 I2F.S8 R33, R10.B1 ;  /* 0x1000000a00218306 */ /* 0x000e620000001400 */
[C---:B--2---:R-:W-:Y:S01]  /*0790*/  @!P0 FMUL.FTZ R32, R6.reuse, R13 ;  /* 0x0000000d06208220 */ /* 0x044fe20000410000 */
[----:B-1----:R-:W-:-:S06]  /*07a0*/  @!P0 FMUL.FTZ R33, R6, R33 ;  /* 0x0000002106218220 */ /* 0x002fcc0000410000 */
[----:B------:R1:W5:Y:S02]  /*07b0*/  @P0 LDG.E.64 R32, desc[UR36][R8.64] ;  /* 0x0000002408200981 */ /* 0x000364000c1e1b00 */
.L_x_1054:
[----:B------:R-:W-:Y:S05]  /*07c0*/  BSYNC.RECONVERGENT B0 ;  /* 0x0000000000007941 */ /* 0x000fea0003800200 */
.L_x_1053:
[----:B------:R-:W2:Y:S01]  /*07d0*/  LDCU.64 UR10, c[0x0][0x3a0] ;  /* 0x00007400ff0a77ac */ /* 0x000ea20008000a00 */
[----:B-1----:R-:W1:Y:S01]  /*07e0*/  LDC.64 R8, c[0x0][0x418] ;  /* 0x00010600ff087b82 */ /* 0x002e620000000a00 */
[----:B------:R-:W3:Y:S01]  /*07f0*/  S2R R14, SR_CTAID.X ;  /* 0x00000000000e7919 */ /* 0x000ee20000002500 */
[----:B------:R-:W-:Y:S01]  /*0800*/  LOP3.LUT R28, R5, 0x2, RZ, 0xc0, !PT ;  /* 0x00000002051c7812 */ /* 0x000fe200078ec0ff */
[----:B------:R-:W4:Y:S01]  /*0810*/  LDCU.64 UR4, c[0x0][0x390] ;  /* 0x00007200ff0477ac */ /* 0x000f220008000a00 */
[----:B------:R-:W-:Y:S01]  /*0820*/  SHF.R.U32.HI R31, RZ, 0x1, R19 ;  /* 0x00000001ff1f7819 */ /* 0x000fe20000011613 */
[----:B------:R-:W-:Y:S01]  /*0830*/  IMAD.SHL.U32 R29, R29, 0x40, RZ ;  /* 0x000000401d1d7824 */ /* 0x000fe200078e00ff */
[----:B------:R-:W-:Y:S01]  /*0840*/  CS2R R26, SRZ ;  /* 0x00000000001a7805 */ /* 0x000fe2000001ff00 */
[----:B------:R-:W-:Y:S01]  /*0850*/  VOTEU.ANY UP0, P3 ;  /* 0x0000000000ff7886 */ /* 0x000fe20001800100 */
[----:B------:R-:W0:Y:S01]  /*0860*/  @!P4 LDC.64 R6, c[0x0][0x3b8] ;  /* 0x0000ee00ff06cb82 */ /* 0x000e220000000a00 */
[----:B------:R-:W-:Y:S01]  /*0870*/  PLOP3.LUT P3, PT, PT, PT, UP0, 0x40, 0x4 ;  /* 0x000000000004781c */ /* 0x000fe20003f6e808 */
[----:B------:R-:W-:Y:S01]  /*0880*/  @!P4 IMAD R4, R29, UR8, R28 ;  /* 0x000000081d04cc24 */ /* 0x000fe2000f8e021c */
[----:B------:R-:W-:Y:S01]  /*0890*/  CS2R R24, SRZ ;  /* 0x0000000000187805 */ /* 0x000fe2000001ff00 */
[----:B------:R-:W-:Y:S01]  /*08a0*/  @!P4 IMAD R15, R31, UR8, R18 ;  /* 0x000000081f0fcc24 */ /* 0x000fe2000f8e0212 */
[----:B------:R-:W-:-:S02]  /*08b0*/  ISETP.GT.U32.OR P3, PT, R19, 0x1f, P3 ;  /* 0x0000001f1300780c */ /* 0x000fc40001f64470 */
[----:B--2---:R-:W-:Y:S02]  /*08c0*/  ISETP.NE.U32.AND P0, PT, RZ, UR10, PT ;  /* 0x0000000aff007c0c */ /* 0x004fe4000bf05070 */
[----:B------:R-:W-:Y:S02]  /*08d0*/  @!P4 LEA R15, R15, R4, 0x2 ;  /* 0x000000040f0fc211 */ /* 0x000fe400078e10ff */
[----:B------:R-:W-:Y:S02]  /*08e0*/  ISETP.NE.AND.EX P0, PT, RZ, UR11, PT, P0 ;  /* 0x0000000bff007c0c */ /* 0x000fe4000bf05300 */
[----:B----4-:R-:W-:Y:S02]  /*08f0*/  ISETP.NE.U32.AND P1, PT, RZ, UR4, PT ;  /* 0x00000004ff007c0c */ /* 0x010fe4000bf25070 */
[----:B------:R-:W-:Y:S02]  /*0900*/  CS2R R20, SRZ ;  /* 0x0000000000147805 */ /* 0x000fe4000001ff00 */
[C---:B------:R-:W-:Y:S01]  /*0910*/  ISETP.GT.U32.OR P0, PT, R19.reuse, 0x1f, !P0 ;  /* 0x0000001f1300780c */ /* 0x040fe20004704470 */
[----:B------:R-:W2:Y:S01]  /*0920*/  @!P3 LDC.64 R12, c[0x0][0x450] ;  /* 0x00011400ff0cbb82 */ /* 0x000ea20000000a00 */
[----:B------:R-:W-:Y:S01]  /*0930*/  ISETP.NE.AND.EX P1, PT, RZ, UR5, PT, P1 ;  /* 0x00000005ff007c0c */ /* 0x000fe2000bf25310 */
[----:B-----5:R-:W-:Y:S01]  /*0940*/  @!P3 IMAD R4, R22, UR7, RZ ;  /* 0x000000071604bc24 */ /* 0x020fe2000f8e02ff */
[----:B------:R-:W-:Y:S01]  /*0950*/  ISETP.NE.OR P0, PT, R0, RZ, P0 ;  /* 0x000000ff0000720c */ /* 0x000fe20000705670 */
[----:B------:R-:W4:Y:S01]  /*0960*/  LDCU.U8 UR4, c[0x0][0x404] ;  /* 0x00008080ff0477ac */ /* 0x000f220008000000 */
[----:B------:R-:W-:Y:S01]  /*0970*/  ISETP.GT.U32.OR P1, PT, R19, 0x1f, !P1 ;  /* 0x0000001f1300780c */ /* 0x000fe20004f24470 */
[----:B0-----:R-:W-:Y:S01]  /*0980*/  @!P4 IMAD.WIDE R6, R15, 0x4, R6 ;  /* 0x000000040f06c825 */ /* 0x001fe200078e0206 */
[----:B-1----:R-:W-:-:S03]  /*0990*/  ISETP.NE.U32.AND P2, PT, R8, RZ, PT ;  /* 0x000000ff0800720c */ /* 0x002fc60003f45070 */
[----:B---3--:R-:W-:Y:S01]  /*09a0*/  IMAD R17, R14, 0x40, R5 ;  /* 0x000000400e117824 */ /* 0x008fe200078e0205 */
[----:B------:R-:W-:Y:S01]  /*09b0*/  ISETP.NE.AND.EX P2, PT, R9, RZ, PT, P2 ;  /* 0x000000ff0900720c */ /* 0x000fe20003f45320 */
[----:B------:R-:W3:Y:S04]  /*09c0*/  @!P4 LDG.E.64 R26, desc[UR36][R6.64] ;  /* 0x00000024061ac981 */ /* 0x000ee8000c1e1b00 */
[----:B------:R-:W0:Y:S08]  /*09d0*/  @!P0 LDC.64 R10, c[0x0][0x3a0] ;  /* 0x0000e800ff0a8b82 */ /* 0x000e300000000a00 */
[----:B------:R-:W1:Y:S08]  /*09e0*/  @!P1 LDC.64 R8, c[0x0][0x390] ;  /* 0x0000e400ff089b82 */ /* 0x000e700000000a00 */
[----:B------:R-:W4:Y:S01]  /*09f0*/  @P2 LDC.64 R14, c[0x0][0x418] ;  /* 0x00010600ff0e2b82 */ /* 0x000f220000000a00 */
[----:B------:R-:W-:-:S02]  /*0a00*/  @!P3 IMAD R35, R4, 0x40, R17 ;  /* 0x000000400423b824 */ /* 0x000fc400078e0211 */
[----:B0-----:R-:W-:-:S05]  /*0a10*/  @!P0 IMAD.WIDE.U32 R10, R17, 0x4, R10 ;  /* 0x00000004110a8825 */ /* 0x001fca00078e000a */
[----:B------:R-:W0:Y:S01]  /*0a20*/  LDC R4, c[0x0][0x400] ;  /* 0x00010000ff047b82 */ /* 0x000e220000000800 */
[----:B--2---:R-:W-:Y:S01]  /*0a30*/  @!P3 IMAD.WIDE R12, R35, 0x4, R12 ;  /* 0x00000004230cb825 */ /* 0x004fe200078e020c */
[----:B------:R-:W3:Y:S03]  /*0a40*/  @!P0 LDG.E.64 R24, desc[UR36][R10.64] ;  /* 0x000000240a188981 */ /* 0x000ee6000c1e1b00 */
[----:B-1----:R-:W-:Y:S02]  /*0a50*/  @!P1 IMAD.WIDE.U32 R8, R17, 0x4, R8 ;  /* 0x0000000411089825 */ /* 0x002fe400078e0008 */
[----:B------:R-:W2:Y:S02]  /*0a60*/  @!P3 LDG.E.64 R12, desc[UR36][R12.64] ;  /* 0x000000240c0cb981 */ /* 0x000ea4000c1e1b00 */
[----:B------:R-:W-:Y:S02]  /*0a70*/  IMAD.MOV.U32 R17, RZ, RZ, RZ ;  /* 0x000000ffff117224 */ /* 0x000fe400078e00ff */
[----:B------:R-:W2:Y:S01]  /*0a80*/  @!P1 LDG.E.64 R20, desc[UR36][R8.64] ;  /* 0x0000002408149981 */ /* 0x000ea2000c1e1b00 */
[----:B----4-:R-:W-:-:S05]  /*0a90*/  @P2 IMAD.WIDE.U32 R14, R3, 0x4, R14 ;  /* 0x00000004030e2825 */ /* 0x010fca00078e000e */
[----:B------:R1:W5:Y:S01]  /*0aa0*/  @P2 LDG.E R17, desc[UR36][R14.64] ;  /* 0x000000240e112981 */ /* 0x000362000c1e1900 */
[----:B------:R-:W-:-:S04]  /*0ab0*/  ISETP.NE.AND P0, PT, RZ, UR4, PT ;  /* 0x00000004ff007c0c */ /* 0x000fc8000bf05270 */
[----:B0-----:R-:W-:Y:S02]  /*0ac0*/  ISETP.LT.OR P0, PT, R4, 0x1, P0 ;  /* 0x000000010400780c */ /* 0x001fe40000701670 */
[----:B------:R-:W-:Y:S01]  /*0ad0*/  ISETP.NE.AND P1, PT, R0, RZ, PT ;  /* 0x000000ff0000720c */ /* 0x000fe20003f25270 */
[----:B------:R-:W-:Y:S01]  /*0ae0*/  BSSY.RECONVERGENT B6, `(.L_x_1055) ;  /* 0x00000d0000067945 */ /* 0x000fe20003800200 */
[----:B------:R-:W-:Y:S01]  /*0af0*/  VIADDMNMX R16, R23, -UR8, RZ, !PT ;  /* 0x8000000817107c46 */ /* 0x000fe2000f8001ff */
[----:B---3--:R-:W-:Y:S01]  /*0b00*/  FADD.FTZ R3, R24, R26 ;  /* 0x0000001a18037221 */ /* 0x008fe20000010000 */
[----:B------:R-:W-:-:S04]  /*0b10*/  FADD.FTZ R6, R25, R27 ;  /* 0x0000001b19067221 */ /* 0x000fc80000010000 */
[C---:B------:R-:W-:Y:S01]  /*0b20*/  FSEL R26, R3.reuse, R26, !P1 ;  /* 0x0000001a031a7208 */ /* 0x040fe20004800000 */
[----:B--2---:R-:W-:Y:S01]  /*0b30*/  @!P3 FMUL.FTZ R26, R3, R12 ;  /* 0x0000000c031ab220 */ /* 0x004fe20000410000 */
        /* <DEDUP_REMOVED lines=9> */
[----:B------:R-:W-:Y:S02]  /*0bd0*/  I2FP.F32.U32 R3, R4 ;  /* 0x0000000400037245 */ /* 0x000fe40000201000 */
[----:B------:R-:W-:Y:S02]  /*0be0*/  I2FP.F32.U32 R5, R5 ;  /* 0x0000000500057245 */ /* 0x000fe40000201000 */
[----:B------:R-:W0:Y:S01]  /*0bf0*/  MUFU.RCP R4, R3 ;  /* 0x0000000300047308 */ /* 0x000e220000001000 */
[----:B-----5:R-:W-:-:S04]  /*0c00*/  IADD3 R0, PT, PT, -R17, R0, RZ ;  /* 0x0000000011007210 */ /* 0x020fc80007ffe1ff */
        /* <DEDUP_REMOVED lines=17> */
.L_x_1057:
        /* <DEDUP_REMOVED lines=19> */
.L_x_1056:
        /* <DEDUP_REMOVED lines=54> */
.L_x_1059:
        /* <DEDUP_REMOVED lines=15> */
.L_x_1060:
        /* <DEDUP_REMOVED lines=46> */
.L_x_1066:
[----:B------:R-:W-:Y:S05]  /*1580*/  BSYNC.RECONVERGENT B2 ;  /* 0x0000000000027941 */ /* 0x000fea0003800200 */
.L_x_1065:
[----:B-1----:R0:W-:Y:S04]  /*1590*/  STS [R13], R26 ;  /* 0x0000001a0d007388 */ /* 0x0021e80000000800 */
[----:B--2---:R0:W-:Y:S01]  /*15a0*/  STS [R14], R27 ;  /* 0x0000001b0e007388 */ /* 0x0041e20000000800 */
[----:B------:R-:W-:Y:S05]  /*15b0*/  BRA `(.L_x_1067) ;  /* 0x0000000000487947 */ /* 0x000fea0003800000 */
.L_x_1064:
[----:B------:R-:W-:-:S05]  /*15c0*/  IMAD.SHL.U32 R4, R4, 0x2, RZ ;  /* 0x0000000204047824 */ /* 0x000fca00078e00ff */
[----:B------:R-:W-:-:S13]  /*15d0*/  ISETP.GE.AND P0, PT, R4, R7, PT ;  /* 0x000000070400720c */ /* 0x000fda0003f06270 */
[----:B------:R-:W-:Y:S05]  /*15e0*/  @P0 BRA `(.L_x_1067) ;  /* 0x00000000003c0947 */ /* 0x000fea0003800000 */
[----:B------:R-:W-:Y:S02]  /*15f0*/  I2FP.F32.S32 R9, R7 ;  /* 0x0000000700097245 */ /* 0x000fe40000201400 */
[----:B------:R-:W-:-:S04]  /*1600*/  I2FP.F32.S32 R4, R4 ;  /* 0x0000000400047245 */ /* 0x000fc80000201400 */
[----:B------:R-:W0:Y:S02]  /*1610*/  MUFU.RCP R9, R9 ;  /* 0x0000000900097308 */ /* 0x000e240000001000 */
        /* <DEDUP_REMOVED lines=12> */
.L_x_1067:
[----:B------:R-:W-:Y:S05]  /*16e0*/  BSYNC.RECONVERGENT B1 ;  /* 0x0000000000017941 */ /* 0x000fea0003800200 */
.L_x_1063:
[----:B------:R1:W-:Y:S04]  /*16f0*/  STS [R11], R32 ;  /* 0x000000200b007388 */ /* 0x0003e80000000800 */
[----:B------:R1:W-:Y:S02]  /*1700*/  STS [R12], R33 ;  /* 0x000000210c007388 */ /* 0x0003e40000000800 */
.L_x_1062:
[----:B------:R-:W-:Y:S05]  /*1710*/  BSYNC.RECONVERGENT B0 ;  /* 0x0000000000007941 */ /* 0x000fea0003800200 */
.L_x_1061:
        /* <DEDUP_REMOVED lines=10> */
.L_x_1069:
[----:B------:R-:W-:Y:S05]  /*17c0*/  BSYNC.RECONVERGENT B0 ;  /* 0x0000000000007941 */ /* 0x000fea0003800200 */
.L_x_1068:
[----:B------:R-:W-:Y:S06]  /*17d0*/  BAR.SYNC.DEFER_BLOCKING 0x0 ;  /* 0x0000000000007b1d */ /* 0x000fec0000010000 */
.L_x_1058:
[----:B------:R-:W-:Y:S05]  /*17e0*/  BSYNC.RECONVERGENT B6 ;  /* 0x0000000000067941 */ /* 0x000fea0003800200 */
.L_x_1055:
[----:B------:R-:W0:Y:S01]  /*17f0*/  S2R R20, SR_CgaCtaId ;  /* 0x0000000000147919 */ /* 0x000e220000008800 */
[----:B------:R-:W-:Y:S01]  /*1800*/  MOV R9, 0x400 ;  /* 0x0000040000097802 */ /* 0x000fe20000000f00 */
[----:B-1----:R-:W-:Y:S01]  /*1810*/  IMAD.IADD R4, R23, 0x1, -R16 ;  /* 0x0000000117047824 */ /* 0x002fe200078e0a10 */
[----:B------:R-:W-:Y:S02]  /*1820*/  ISETP.GT.U32.AND P0, PT, R19, 0x1f, PT ;  /* 0x0000001f1300780c */ /* 0x000fe40003f04070 */
[----:B---3--:R-:W-:Y:S01]  /*1830*/  MOV R0, 0xff7fffff ;  /* 0xff7fffff00007802 */ /* 0x008fe20000000f00 */
[----:B------:R-:W-:-:S05]  /*1840*/  VIADD R21, R9, 0x210 ;  /* 0x0000021009157836 */ /* 0x000fca0000000000 */
[----:B0-----:R-:W-:-:S05]  /*1850*/  LEA R21, R20, R21, 0x18 ;  /* 0x0000001514157211 */ /* 0x001fca00078ec0ff */
[----:B------:R-:W-:Y:S01]  /*1860*/  IMAD R59, R4, 0x4, R21 ;  /* 0x00000004043b7824 */ /* 0x000fe200078e0215 */
[----:B------:R-:W-:Y:S06]  /*1870*/  @P0 BRA `(.L_x_1070) ;  /* 0x0000000000d00947 */ /* 0x000fec0003800000 */
[----:B------:R-:W0:Y:S01]  /*1880*/  LDC R3, c[0x0][0x40c] ;  /* 0x00010300ff037b82 */ /* 0x000e220000000800 */
[----:B------:R-:W1:Y:S01]  /*1890*/  LDCU UR4, c[0x0][0x3f4] ;  /* 0x00007e80ff0477ac */ /* 0x000e620008000800 */
[----:B--2-4-:R-:W-:-:S04]  /*18a0*/  FMUL.FTZ R10, R26, R32 ;  /* 0x000000201a0a7220 */ /* 0x014fc80000410000 */
[----:B------:R-:W-:Y:S01]  /*18b0*/  FFMA.FTZ R13, R27, R33, R10 ;  /* 0x000000211b0d7223 */ /* 0x000fe2000001000a */
[----:B-1----:R-:W-:Y:S02]  /*18c0*/  IMAD.U32 R6, RZ, RZ, UR4 ;  /* 0x00000004ff067e24 */ /* 0x002fe4000f8e00ff */
[----:B------:R-:W-:Y:S01]  /*18d0*/  IMAD R28, R29, UR4, R28 ;  /* 0x000000041d1c7c24 */ /* 0x000fe2000f8e021c */
[----:B------:R-:W-:Y:S01]  /*18e0*/  UMOV UR4, 0xffffffff ;  /* 0xffffffff00047882 */ /* 0x000fe20000000000 */
[----:B------:R-:W-:Y:S01]  /*18f0*/  IMAD R31, R31, R6, UR38 ;  /* 0x000000261f1f7e24 */ /* 0x000fe2000f8e0206 */
[----:B0-----:R-:W-:Y:S01]  /*1900*/  ISETP.NE.AND P0, PT, R3, RZ, PT ;  /* 0x000000ff0300720c */ /* 0x001fe20003f05270 */
[----:B------:R-:W-:Y:S02]  /*1910*/  VIADD R3, R9, 0x10 ;  /* 0x0000001009037836 */ /* 0x000fe40000000000 */
[----:B------:R-:W-:-:S03]  /*1920*/  IMAD R31, R31, 0x4, R28 ;  /* 0x000000041f1f7824 */ /* 0x000fc600078e021c */
[----:B------:R-:W-:-:S05]  /*1930*/  LEA R6, R20, R3, 0x18 ;  /* 0x0000000314067211 */ /* 0x000fca00078ec0ff */
[----:B------:R-:W-:Y:S02]  /*1940*/  IMAD R6, R19, 0x8, R6 ;  /* 0x0000000813067824 */ /* 0x000fe400078e0206 */
[----:B------:R-:W0:Y:S01]  /*1950*/  @!P0 LDC.64 R4, c[0x0][0x3b8] ;  /* 0x0000ee00ff048b82 */ /* 0x000e220000000a00 */
[----:B------:R-:W-:Y:S02]  /*1960*/  @!P0 IADD3 R7, PT, PT, R9, 0x110, RZ ;  /* 0x0000011009078810 */ /* 0x000fe40007ffe0ff */
[----:B------:R1:W-:Y:S02]  /*1970*/  STS.64 [R6], R32 ;  /* 0x0000002006007388 */ /* 0x0003e40000000a00 */
[----:B------:R-:W-:-:S05]  /*1980*/  @!P0 LEA R8, R20, R7, 0x18 ;  /* 0x0000000714088211 */ /* 0x000fca00078ec0ff */
[----:B------:R-:W-:-:S05]  /*1990*/  @!P0 IMAD R8, R19, 0x8, R8 ;  /* 0x0000000813088824 */ /* 0x000fca00078e0208 */
[----:B------:R1:W-:Y:S01]  /*19a0*/  @!P0 STS.64 [R8], R24 ;  /* 0x0000001808008388 */ /* 0x0003e20000000a00 */
[----:B0-----:R-:W-:-:S05]  /*19b0*/  @!P0 IMAD.WIDE R4, R31, 0x4, R4 ;  /* 0x000000041f048825 */ /* 0x001fca00078e0204 */
[----:B------:R1:W-:Y:S01]  /*19c0*/  @!P0 STG.E.64 desc[UR36][R4.64], R26 ;  /* 0x0000001a04008986 */ /* 0x0003e2000c101b24 */
[----:B------:R-:W-:Y:S05]  /*19d0*/  BRA.DIV UR4, `(.L_x_1071) ;  /* 0x0000009e04c87947 */ /* 0x000fea000b800000 */
[----:B------:R-:W0:Y:S02]  /*19e0*/  SHFL.BFLY PT, R14, R13, 0x10, 0x1f ;  /* 0x0e001f000d0e7f89 */ /* 0x000e2400000e0000 */
[----:B0-----:R-:W-:-:S05]  /*19f0*/  FADD.FTZ R3, R13, R14 ;  /* 0x0000000e0d037221 */ /* 0x001fca0000010000 */
[----:B------:R-:W1:Y:S02]  /*1a00*/  SHFL.BFLY PT, R14, R3, 0x8, 0x1f ;  /* 0x0d001f00030e7f89 */ /* 0x000e6400000e0000 */
[----:B-1----:R-:W-:-:S05]  /*1a10*/  FADD.FTZ R4, R3, R14 ;  /* 0x0000000e03047221 */ /* 0x002fca0000010000 */
[----:B------:R-:W0:Y:S02]  /*1a20*/  SHFL.BFLY PT, R14, R4, 0x4, 0x1f ;  /* 0x0c801f00040e7f89 */ /* 0x000e2400000e0000 */
[----:B0-----:R-:W-:-:S05]  /*1a30*/  FADD.FTZ R5, R4, R14 ;  /* 0x0000000e04057221 */ /* 0x001fca0000010000 */
[----:B------:R-:W0:Y:S02]  /*1a40*/  SHFL.BFLY PT, R14, R5, 0x2, 0x1f ;  /* 0x0c401f00050e7f89 */ /* 0x000e2400000e0000 */
[----:B0-----:R-:W-:-:S05]  /*1a50*/  FADD.FTZ R6, R5, R14 ;  /* 0x0000000e05067221 */ /* 0x001fca0000010000 */
[----:B------:R0:W1:Y:S02]  /*1a60*/  SHFL.BFLY PT, R14, R6, 0x1, 0x1f ;  /* 0x0c201f00060e7f89 */ /* 0x00006400000e0000 */
.L_x_1209:
        /* <DEDUP_REMOVED lines=9> */
[----:B------:R-:W0:Y:S01]  /*1b00*/  LDCU UR4, c[0x0][0x440] ;  /* 0x00008800ff0477ac */ /* 0x000e220008000800 */
[----:B-----5:R-:W-:Y:S01]  /*1b10*/  IADD3 R3, PT, PT, R18, -R17, RZ ;  /* 0x8000001112037210 */ /* 0x020fe20007ffe0ff */
[----:B------:R-:W1:Y:S03]  /*1b20*/  LDC.64 R4, c[0x0][0x438] ;  /* 0x00010e00ff047b82 */ /* 0x000e660000000a00 */
[----:B------:R-:W-:Y:S01]  /*1b30*/  R2UR UR5, R3 ;  /* 0x00000000030572ca */ /* 0x000fe200000e0000 */
[----:B0-----:R-:W-:-:S12]  /*1b40*/  IMAD.U32 R6, RZ, RZ, UR4 ;  /* 0x00000004ff067e24 */ /* 0x001fd8000f8e00ff */
[----:B------:R-:W-:Y:S02]  /*1b50*/  UIMAD UR4, UR41, UR4, UR5 ;  /* 0x00000004290472a4 */ /* 0x000fe4000f8e0205 */
[----:B------:R-:W-:-:S04]  /*1b60*/  IMAD.U32 R3, RZ, RZ, UR5 ;  /* 0x00000005ff037e24 */ /* 0x000fc8000f8e00ff */
[----:B------:R-:W-:-:S04]  /*1b70*/  IMAD R3, R6, UR4, R3 ;  /* 0x0000000406037c24 */ /* 0x000fc8000f8e0203 */
[----:B-1----:R-:W-:-:S06]  /*1b80*/  IMAD.WIDE R4, R3, 0x4, R4 ;  /* 0x0000000403047825 */ /* 0x002fcc00078e0204 */
[----:B------:R-:W2:Y:S02]  /*1b90*/  LDG.E R5, desc[UR36][R4.64] ;  /* 0x0000002404057981 */ /* 0x000ea4000c1e1900 */
[----:B--2---:R-:W-:-:S07]  /*1ba0*/  FADD.FTZ R0, R0, R5 ;  /* 0x0000000500007221 */ /* 0x004fce0000010000 */
.L_x_1072:
[----:B------:R1:W-:Y:S02]  /*1bb0*/  STS [R59+-0x4], R0 ;  /* 0xfffffc003b007388 */ /* 0x0003e40000000800 */
.L_x_1070:
[----:B------:R-:W-:Y:S05]  /*1bc0*/  WARPSYNC.ALL ;  /* 0x0000000000007948 */ /* 0x000fea0003800000 */
[----:B------:R-:W-:Y:S01]  /*1bd0*/  BAR.SYNC.DEFER_BLOCKING 0x0 ;  /* 0x0000000000007b1d */ /* 0x000fe20000010000 */
[----:B------:R-:W-:Y:S01]  /*1be0*/  IMAD.SHL.U32 R3, R19, 0x4, RZ ;  /* 0x0000000413037824 */ /* 0x000fe200078e00ff */
[----:B------:R-:W-:-:S04]  /*1bf0*/  IADD3 R5, PT, PT, R9, 0x10, RZ ;  /* 0x0000001009057810 */ /* 0x000fc80007ffe0ff */
[----:B------:R-:W-:Y:S01]  /*1c00*/  LOP3.LUT R3, R3, 0xc, RZ, 0xc0, !PT ;  /* 0x0000000c03037812 */ /* 0x000fe200078ec0ff */
[----:B------:R-:W3:Y:S01]  /*1c10*/  LDCU UR4, c[0x0][0x40c] ;  /* 0x00008180ff0477ac */ /* 0x000ee20008000800 */
[----:B------:R-:W-:-:S05]  /*1c20*/  LEA R4, R20, R5, 0x18 ;  /* 0x0000000514047211 */ /* 0x000fca00078ec0ff */
[----:B------:R-:W-:Y:S01]  /*1c30*/  IMAD.IADD R3, R4, 0x1, R3 ;  /* 0x0000000104037824 */ /* 0x000fe200078e0203 */
[----:B------:R-:W-:-:S04]  /*1c40*/  LOP3.LUT R4, R19, 0x3, RZ, 0xc0, !PT ;  /* 0x0000000313047812 */ /* 0x000fc800078ec0ff */
[----:B------:R0:W0:Y:S01]  /*1c50*/  LDS R58, [R3] ;  /* 0x00000000033a7984 */ /* 0x0000220000000800 */
[----:B---3--:R-:W-:-:S03]  /*1c60*/  UISETP.NE.AND UP0, UPT, UR4, URZ, UPT ;  /* 0x000000ff0400728c */ /* 0x008fc6000bf05270 */
[----:B------:R3:W0:Y:S04]  /*1c70*/  LDS R57, [R3+0x10] ;  /* 0x0000100003397984 */ /* 0x0006280000000800 */
        /* <DEDUP_REMOVED lines=13> */
[----:B------:R3:W0:Y:S01]  /*1d50*/  LDS R41, [R3+0xf0] ;  /* 0x0000f00003297984 */ /* 0x0006220000000800 */
[----:B------:R-:W-:Y:S05]  /*1d60*/  BRA.U UP0, `(.L_x_1073) ;  /* 0x00000001004c7547 */ /* 0x000fea000b800000 */
[----:B------:R-:W-:-:S05]  /*1d70*/  VIADD R9, R9, 0x110 ;  /* 0x0000011009097836 */ /* 0x000fca0000000000 */
[----:B0--3--:R-:W-:-:S05]  /*1d80*/  LEA R3, R20, R9, 0x18 ;  /* 0x0000000914037211 */ /* 0x009fca00078ec0ff */
[----:B------:R-:W-:-:S05]  /*1d90*/  IMAD R3, R4, 0x4, R3 ;  /* 0x0000000404037824 */ /* 0x000fca00078e0203 */
[----:B------:R0:W3:Y:S04]  /*1da0*/  LDS R40, [R3] ;  /* 0x0000000003287984 */ /* 0x0000e80000000800 */
[----:B------:R0:W0:Y:S04]  /*1db0*/  LDS R39, [R3+0x10] ;  /* 0x0000100003277984 */ /* 0x0000280000000800 */
[----:B------:R0:W0:Y:S04]  /*1dc0*/  LDS R38, [R3+0x20] ;  /* 0x0000200003267984 */ /* 0x0000280000000800 */
[----:B------:R0:W0:Y:S04]  /*1dd0*/  LDS R37, [R3+0x30] ;  /* 0x0000300003257984 */ /* 0x0000280000000800 */
[----:B------:R0:W0:Y:S04]  /*1de0*/  LDS R36, [R3+0x40] ;  /* 0x0000400003247984 */ /* 0x0000280000000800 */
[----:B------:R0:W0:Y:S04]  /*1df0*/  LDS R35, [R3+0x50] ;  /* 0x0000500003237984 */ /* 0x0000280000000800 */
[----:B------:R0:W0:Y:S04]  /*1e00*/  LDS R34, [R3+0x60] ;  /* 0x0000600003227984 */ /* 0x0000280000000800 */
[----:B----4-:R4:W0:Y:S04]  /*1e10*/  LDS R33, [R3+0x70] ;  /* 0x0000700003217984 */ /* 0x0108280000000800 */
[----:B------:R4:W0:Y:S04]  /*1e20*/  LDS R32, [R3+0x80] ;  /* 0x0000800003207984 */ /* 0x0008280000000800 */
[----:B------:R4:W0:Y:S04]  /*1e30*/  LDS R31, [R3+0x90] ;  /* 0x00009000031f7984 */ /* 0x0008280000000800 */
[----:B------:R4:W0:Y:S04]  /*1e40*/  LDS R30, [R3+0xa0] ;  /* 0x0000a000031e7984 */ /* 0x0008280000000800 */
[----:B------:R4:W0:Y:S04]  /*1e50*/  LDS R29, [R3+0xb0] ;  /* 0x0000b000031d7984 */ /* 0x0008280000000800 */
[----:B------:R4:W0:Y:S04]  /*1e60*/  LDS R28, [R3+0xc0] ;  /* 0x0000c000031c7984 */ /* 0x0008280000000800 */
[----:B--2---:R4:W2:Y:S04]  /*1e70*/  LDS R27, [R3+0xd0] ;  /* 0x0000d000031b7984 */ /* 0x0048a80000000800 */
[----:B------:R4:W0:Y:S04]  /*1e80*/  LDS R26, [R3+0xe0] ;  /* 0x0000e000031a7984 */ /* 0x0008280000000800 */
[----:B---3--:R4:W0:Y:S02]  /*1e90*/  LDS R25, [R3+0xf0] ;  /* 0x0000f00003197984 */ /* 0x0088240000000800 */
.L_x_1073:
[----:B0--34-:R-:W-:Y:S01]  /*1ea0*/  IADD3 R3, PT, PT, R18, 0x7, -R16 ;  /* 0x0000000712037810 */ /* 0x019fe20007ffe810 */
[----:B------:R-:W0:Y:S01]  /*1eb0*/  LDCU UR4, c[0x0][0x3f0] ;  /* 0x00007e00ff0477ac */ /* 0x000e220008000800 */
[----:B------:R-:W-:Y:S02]  /*1ec0*/  BSSY B1, `(.L_x_1074) ;  /* 0x00004bf000017945 */ /* 0x000fe40003800000 */
[----:B------:R-:W-:Y:S01]  /*1ed0*/  SHF.R.S32.HI R6, RZ, 0x1f, R3 ;  /* 0x0000001fff067819 */ /* 0x000fe20000011403 */
[----:B------:R-:W3:Y:S03]  /*1ee0*/  LDCU UR19, c[0x0][0x40c] ;  /* 0x00008180ff1377ac */ /* 0x000ee60008000800 */
[----:B------:R-:W-:Y:S01]  /*1ef0*/  LEA.HI R6, R6, R3, RZ, 0x3 ;  /* 0x0000000306067211 */ /* 0x000fe200078f18ff */
[----:B------:R-:W4:Y:S01]  /*1f00*/  LDCU UR20, c[0x0][0x410] ;  /* 0x00008200ff1477ac */ /* 0x000f220008000800 */
[----:B------:R-:W-:-:S02]  /*1f10*/  SHF.R.U32.HI R3, RZ, 0x2, R19 ;  /* 0x00000002ff037819 */ /* 0x000fc40000011613 */
[----:B------:R-:W-:Y:S01]  /*1f20*/  LOP3.LUT R6, R6, 0xfffffff8, RZ, 0xc0, !PT ;  /* 0xfffffff806067812 */ /* 0x000fe200078ec0ff */
[----:B------:R-:W1:Y:S03]  /*1f30*/  LDCU.64 UR6, c[0x0][0x3b8] ;  /* 0x00007700ff0677ac */ /* 0x000e660008000a00 */
[----:B------:R-:W-:Y:S01]  /*1f40*/  ISETP.GE.AND P0, PT, R3, R6, PT ;  /* 0x000000060300720c */ /* 0x000fe20003f06270 */
[----:B------:R-:W1:Y:S01]  /*1f50*/  LDCU.64 UR8, c[0x0][0x3c8] ;  /* 0x00007900ff0877ac */ /* 0x000e620008000a00 */
[----:B0-----:R-:W-:Y:S01]  /*1f60*/  UIMAD UR4, UR39, UR4, UR41 ;  /* 0x00000004270472a4 */ /* 0x001fe2000f8e0229 */
[----:B------:R-:W0:Y:S01]  /*1f70*/  LDCU.64 UR10, c[0x0][0x438] ;  /* 0x00008700ff0a77ac */ /* 0x000e220008000a00 */
[----:B------:R-:W0:Y:S02]  /*1f80*/  LDCU.64 UR12, c[0x0][0x448] ;  /* 0x00008900ff0c77ac */ /* 0x000e240008000a00 */
[----:B------:R-:W-:-:S07]  /*1f90*/  USHF.L.U32 UR4, UR4, 0x6, URZ ;  /* 0x0000000604047899 */ /* 0x000fce00080006ff */
[----:B---34-:R-:W-:Y:S05]  /*1fa0*/  @P0 BRA `(.L_x_1075) ;  /* 0x0000004800c00947 */ /* 0x018fea0003800000 */
[----:B------:R-:W3:Y:S01]  /*1fb0*/  LDC R12, c[0x0][0x3f4] ;  /* 0x0000fd00ff0c7b82 */ /* 0x000ee20000000800 */
[----:B------:R-:W4:Y:S01]  /*1fc0*/  S2R R13, SR_CTAID.X ;  /* 0x00000000000d7919 */ /* 0x000f220000002500 */
[----:B------:R-:W4:Y:S01]  /*1fd0*/  LDCU UR16, c[0x0][0x3f8] ;  /* 0x00007f00ff1077ac */ /* 0x000f220008000800 */
[----:B------:R-:W-:Y:S02]  /*1fe0*/  IADD3 R3, PT, PT, R3, R16, RZ ;  /* 0x0000001003037210 */ /* 0x000fe40007ffe0ff */
[----:B------:R-:W-:Y:S01]  /*1ff0*/  LOP3.LUT R8, R19, 0x3fc, RZ, 0xc0, !PT ;  /* 0x000003fc13087812 */ /* 0x000fe200078ec0ff */
[----:B------:R-:W2:Y:S02]  /*2000*/  LDCU UR17, c[0x0][0x440] ;  /* 0x00008800ff1177ac */ /* 0x000ea40008000800 */
[----:B------:R-:W1:Y:S01]  /*2010*/  S2UR UR18, SR_CTAID.Y ;  /* 0x00000000001279c3 */ /* 0x000e620000002600 */
[----:B------:R-:W0:Y:S01]  /*2020*/  LDCU.64 UR14, c[0x0][0x420] ;  /* 0x00008400ff0e77ac */ /* 0x000e220008000a00 */
[----:B------:R-:W-:-:S02]  /*2030*/  IMAD.IADD R21, R21, 0x1, R8 ;  /* 0x0000000115157824 */ /* 0x000fc400078e0208 */
[----:B------:R-:W-:Y:S01]  /*2040*/  IMAD.IADD R8, R6, 0x1, R16 ;  /* 0x0000000106087824 */ /* 0x000fe200078e0210 */
[----:B------:R-:W2:Y:S01]  /*2050*/  LDCU UR5, c[0x0][0x408] ;  /* 0x00008100ff0577ac */ /* 0x000ea20008000800 */
[----:B------:R-:W-:Y:S02]  /*2060*/  VIADD R6, R3, 0x1 ;  /* 0x0000000103067836 */ /* 0x000fe40000000000 */
[----:B------:R-:W2:Y:S01]  /*2070*/  LDC.64 R46, c[0x0][0x450] ;  /* 0x00011400ff2e7b82 */ /* 0x000ea20000000a00 */
[----:B---3--:R-:W-:-:S07]  /*2080*/  IABS R24, R12 ;  /* 0x0000000c00187213 */ /* 0x008fce0000000000 */
[----:B------:R-:W3:Y:S01]  /*2090*/  LDC R11, c[0x0][0x430] ;  /* 0x00010c00ff0b7b82 */ /* 0x000ee20000000800 */
[----:B------:R-:W4:Y:S01]  /*20a0*/  I2F.RP R7, R24 ;  /* 0x0000001800077306 */ /* 0x000f220000209400 */
[----:B0-----:R-:W-:Y:S01]  /*20b0*/  ISETP.NE.U32.AND P0, PT, RZ, UR14, PT ;  /* 0x0000000eff007c0c */ /* 0x001fe2000bf05070 */
[----:B-1----:R-:W-:-:S03]  /*20c0*/  IMAD R10, R12, UR18, RZ ;  /* 0x000000120c0a7c24 */ /* 0x002fc6000f8e02ff */
[----:B------:R-:W-:-:S03]  /*20d0*/  ISETP.NE.AND.EX P0, PT, RZ, UR15, PT, P0 ;  /* 0x0000000fff007c0c */ /* 0x000fc6000bf05300 */
[----:B----4-:R-:W0:Y:S02]  /*20e0*/  MUFU.RCP R7, R7 ;  /* 0x0000000700077308 */ /* 0x010e240000001000 */
[----:B0-----:R-:W-:Y:S01]  /*20f0*/  IADD3 R5, PT, PT, R7, 0xffffffe, RZ ;  /* 0x0ffffffe07057810 */ /* 0x001fe20007ffe0ff */
[----:B------:R-:W-:-:S04]  /*2100*/  IMAD R7, R22, UR16, R13 ;  /* 0x0000001016077c24 */ /* 0x000fc8000f8e020d */
[----:B------:R-:W-:Y:S01]  /*2110*/  IMAD R7, R7, 0x40, R4 ;  /* 0x0000004007077824 */ /* 0x000fe200078e0204 */
[----:B------:R-:W0:Y:S01]  /*2120*/  F2I.FTZ.U32.TRUNC.NTZ R5, R5 ;  /* 0x0000000500057305 */ /* 0x000e22000021f000 */
[----:B------:R-:W-:Y:S02]  /*2130*/  IMAD.MOV.U32 R4, RZ, RZ, RZ ;  /* 0x000000ffff047224 */ /* 0x000fe400078e00ff */
[----:B--2---:R-:W-:-:S04]  /*2140*/  IMAD.WIDE R46, R7, 0x4, R46 ;  /* 0x00000004072e7825 */ /* 0x004fc800078e022e */
[----:B0-----:R-:W-:-:S04]  /*2150*/  IMAD.MOV R9, RZ, RZ, -R5 ;  /* 0x000000ffff097224 */ /* 0x001fc800078e0a05 */
[----:B------:R-:W-:-:S04]  /*2160*/  IMAD R9, R9, R24, RZ ;  /* 0x0000001809097224 */ /* 0x000fc800078e02ff */
[----:B------:R-:W-:Y:S01]  /*2170*/  IMAD.HI.U32 R20, R5, R9, R4 ;  /* 0x0000000905147227 */ /* 0x000fe200078e0004 */
[----:B------:R-:W-:Y:S02]  /*2180*/  SHF.R.S32.HI R9, RZ, 0x1f, R10 ;  /* 0x0000001fff097819 */ /* 0x000fe4000001140a */
[--C-:B------:R-:W-:Y:S01]  /*2190*/  IADD3 R10, P1, P2, R10, UR14, R3.reuse ;  /* 0x0000000e0a0a7c10 */ /* 0x100fe2000fa3e003 */
[----:B------:R-:W-:Y:S02]  /*21a0*/  IMAD R4, R13, UR17, R18 ;  /* 0x000000110d047c24 */ /* 0x000fe4000f8e0212 */
[----:B------:R-:W-:Y:S01]  /*21b0*/  IMAD R5, R12, UR16, RZ ;  /* 0x000000100c057c24 */ /* 0x000fe2000f8e02ff */
[----:B------:R-:W-:Y:S01]  /*21c0*/  IADD3.X R9, PT, PT, R9, UR15, RZ, P1, P2 ;  /* 0x0000000f09097c10 */ /* 0x000fe20008fe44ff */
[----:B------:R-:W-:Y:S01]  /*21d0*/  IMAD R7, R4, UR17, R3 ;  /* 0x0000001104077c24 */ /* 0x000fe2000f8e0203 */
[----:B---3--:R-:W-:-:S07]  /*21e0*/  IADD3 R4, PT, PT, R11, UR5, RZ ;  /* 0x000000050b047c10 */ /* 0x008fce000fffe0ff */
.L_x_1138:
[----:B------:R-:W-:-:S05]  /*21f0*/  @P0 IMAD.MOV.U32 R11, RZ, RZ, R9 ;  /* 0x000000ffff0b0224 */ /* 0x000fca00078e0009 */
[----:B0-----:R0:W2:Y:S01]  /*2200*/  @P0 LDG.E.U8 R77, desc[UR36][R10.64] ;  /* 0x000000240a4d0981 */ /* 0x0010a2000c1e1100 */
[----:B------:R-:W-:Y:S01]  /*2210*/  VIADD R3, R6, 0xffffffff ;  /* 0xffffffff06037836 */ /* 0x000fe20000000000 */
[----:B------:R-:W-:Y:S01]  /*2220*/  UISETP.NE.AND UP0, UPT, UR19, URZ, UPT ;  /* 0x000000ff1300728c */ /* 0x000fe2000bf05270 */
[----:B------:R-:W-:Y:S01]  /*2230*/  BSSY.RECONVERGENT B0, `(.L_x_1076) ;  /* 0x0000450000007945 */ /* 0x000fe20003800200 */
[----:B------:R-:W1:Y:S02]  /*2240*/  S2R R14, SR_CTAID.Y ;  /* 0x00000000000e7919 */ /* 0x000e640000002600 */
[----:B------:R-:W-:Y:S02]  /*2250*/  IABS R13, R3 ;  /* 0x00000003000d7213 */ /* 0x000fe40000000000 */
[----:B------:R-:W-:Y:S01]  /*2260*/  ISETP.GE.AND P2, PT, R3, RZ, PT ;  /* 0x000000ff0300720c */ /* 0x000fe20003f46270 */
[----:B0-----:R-:W0:Y:S02]  /*2270*/  LDC R11, c[0x0][0x3f4] ;  /* 0x0000fd00ff0b7b82 */ /* 0x001e240000000800 */
[----:B------:R-:W-:-:S04]  /*2280*/  IMAD.HI.U32 R12, R20, R13, RZ ;  /* 0x0000000d140c7227 */ /* 0x000fc800078e00ff */
[----:B------:R-:W-:Y:S01]  /*2290*/  IMAD.MOV R12, RZ, RZ, -R12 ;  /* 0x000000ffff0c7224 */ /* 0x000fe200078e0a0c */
[----:B0-----:R-:W-:Y:S02]  /*22a0*/  IABS R15, R11 ;  /* 0x0000000b000f7213 */ /* 0x001fe40000000000 */
[----:B------:R-:W-:-:S03]  /*22b0*/  ISETP.NE.AND P3, PT, R11, RZ, PT ;  /* 0x000000ff0b00720c */ /* 0x000fc60003f65270 */
[----:B------:R-:W-:Y:S02]  /*22c0*/  IMAD R78, R15, R12, R13 ;  /* 0x0000000c0f4e7224 */ /* 0x000fe400078e020d */
[----:B-1----:R-:W-:-:S03]  /*22d0*/  IMAD R13, R14, R11, RZ ;  /* 0x0000000b0e0d7224 */ /* 0x002fc600078e02ff */
[----:B------:R-:W-:-:S13]  /*22e0*/  ISETP.GT.U32.AND P1, PT, R24, R78, PT ;  /* 0x0000004e1800720c */ /* 0x000fda0003f24070 */
[----:B------:R-:W-:-:S04]  /*22f0*/  @!P1 IADD3 R78, PT, PT, R78, -R15, RZ ;  /* 0x8000000f4e4e9210 */ /* 0x000fc80007ffe0ff */
[----:B------:R-:W-:-:S13]  /*2300*/  ISETP.GT.U32.AND P1, PT, R24, R78, PT ;  /* 0x0000004e1800720c */ /* 0x000fda0003f24070 */
[----:B------:R-:W-:-:S04]  /*2310*/  @!P1 IMAD.IADD R78, R78, 0x1, -R15 ;  /* 0x000000014e4e9824 */ /* 0x000fc800078e0a0f */
[----:B------:R-:W-:Y:S01]  /*2320*/  @!P2 IMAD.MOV R78, RZ, RZ, -R78 ;  /* 0x000000ffff4ea224 */ /* 0x000fe200078e0a4e */
[----:B------:R-:W-:-:S04]  /*2330*/  @!P3 LOP3.LUT R78, RZ, R11, RZ, 0x33, !PT ;  /* 0x0000000bff4eb212 */ /* 0x000fc800078e33ff */
[----:B------:R-:W-:-:S04]  /*2340*/  IADD3 R12, P1, PT, R13, R78, RZ ;  /* 0x0000004e0d0c7210 */ /* 0x000fc80007f3e0ff */
[----:B------:R-:W-:Y:S02]  /*2350*/  LEA.HI.X.SX32 R13, R13, RZ, 0x1, P1 ;  /* 0x000000ff0d0d7211 */ /* 0x000fe400008f0eff */
[C---:B------:R-:W-:Y:S02]  /*2360*/  LEA R76, P1, R12.reuse, UR8, 0x2 ;  /* 0x000000080c4c7c11 */ /* 0x040fe4000f8210ff */
[----:B--2---:R-:W-:Y:S02]  /*2370*/  ISETP.NE.AND P2, PT, R77, RZ, P0 ;  /* 0x000000ff4d00720c */ /* 0x004fe40000745270 */
[----:B------:R-:W-:Y:S01]  /*2380*/  LEA.HI.X R77, R12, UR9, R13, 0x2, P1 ;  /* 0x000000090c4d7c11 */ /* 0x000fe200088f140d */
[----:B------:R-:W-:Y:S10]  /*2390*/  BRA.U UP0, `(.L_x_1077) ;  /* 0x00000035008c7547 */ /* 0x000ff4000b800000 */
[----:B------:R-:W-:-:S13]  /*23a0*/  ISETP.NE.AND P4, PT, R2, RZ, PT ;  /* 0x000000ff0200720c */ /* 0x000fda0003f85270 */
[----:B------:R-:W-:Y:S02]  /*23b0*/  VOTEU.ANY UP0, P4 ;  /* 0x0000000000ff7886 */ /* 0x000fe40002000100 */
[----:B------:R-:W-:Y:S05]  /*23c0*/  BRA.U !UP0, `(.L_x_1078) ;  /* 0x0000001d08007547 */ /* 0x000fea000b800000 */
[----:B------:R-:W-:Y:S01]  /*23d0*/  IMAD.IADD R12, R78, 0x1, R11 ;  /* 0x000000014e0c7824 */ /* 0x000fe200078e020b */
[----:B------:R-:W-:Y:S01]  /*23e0*/  ISETP.GE.AND P1, PT, R3, R18, PT ;  /* 0x000000120300720c */ /* 0x000fe20003f26270 */
[----:B------:R-:W-:Y:S03]  /*23f0*/  BSSY.RECONVERGENT B2, `(.L_x_1079) ;  /* 0x000001f000027945 */ /* 0x000fe60003800200 */
[----:B------:R-:W-:-:S05]  /*2400*/  LEA R12, R11, R12, 0x2 ;  /* 0x0000000c0b0c7211 */ /* 0x000fca00078e10ff */
[----:B------:R-:W-:-:S04]  /*2410*/  IMAD R82, R11, 0x2, R12 ;  /* 0x000000020b527824 */ /* 0x000fc800078e020c */
[----:B------:R-:W-:-:S04]  /*2420*/  IMAD R84, R11, 0x2, R82 ;  /* 0x000000020b547824 */ /* 0x000fc800078e0252 */
[----:B------:R-:W-:Y:S01]  /*2430*/  IMAD.IADD R86, R84, 0x1, R11 ;  /* 0x0000000154567824 */ /* 0x000fe200078e020b */
[----:B------:R-:W-:Y:S06]  /*2440*/  @P1 BRA `(.L_x_1080) ;  /* 0x0000000000641947 */ /* 0x000fec0003800000 */
[----:B------:R-:W2:Y:S01]  /*2450*/  LDG.E R12, desc[UR36][R76.64] ;  /* 0x000000244c0c7981 */ /* 0x000ea2000c1e1900 */
[----:B------:R-:W-:Y:S02]  /*2460*/  LOP3.LUT R79, R19, 0x3, RZ, 0xc0, !PT ;  /* 0x00000003134f7812 */ /* 0x000fe400078ec0ff */
[----:B------:R-:W-:Y:S01]  /*2470*/  SHF.L.U32 R13, R78, 0x2, RZ ;  /* 0x000000024e0d7819 */ /* 0x000fe200000006ff */
[----:B------:R-:W3:Y:S02]  /*2480*/  LDG.E R88, desc[UR36][R46.64] ;  /* 0x000000242e587981 */ /* 0x000ee4000c1e1900 */
[----:B------:R-:W-:-:S05]  /*2490*/  IMAD R15, R11, UR4, R79 ;  /* 0x000000040b0f7c24 */ /* 0x000fca000f8e024f */
[----:B------:R-:W-:Y:S01]  /*24a0*/  SHF.R.S32.HI R61, RZ, 0x1f, R15 ;  /* 0x0000001fff3d7819 */ /* 0x000fe2000001140f */
[----:B------:R-:W0:Y:S01]  /*24b0*/  S2UR UR5, SR_CTAID.X ;  /* 0x00000000000579c3 */ /* 0x000e220000002500 */
[----:B--2---:R-:W-:-:S04]  /*24c0*/  IMAD R12, R5, R12, RZ ;  /* 0x0000000c050c7224 */ /* 0x004fc800078e02ff */
[----:B------:R-:W-:-:S05]  /*24d0*/  IMAD R12, R12, 0x40, R13 ;  /* 0x000000400c0c7824 */ /* 0x000fca00078e020d */
[----:B------:R-:W-:-:S04]  /*24e0*/  IADD3 R15, P3, PT, R12, R15, RZ ;  /* 0x0000000f0c0f7210 */ /* 0x000fc80007f7e0ff */
[----:B------:R-:W-:Y:S02]  /*24f0*/  LEA.HI.X.SX32 R12, R12, R61, 0x1, P3 ;  /* 0x0000003d0c0c7211 */ /* 0x000fe400018f0eff */
[----:B------:R-:W-:-:S04]  /*2500*/  LEA R80, P3, R15, UR6, 0x2 ;  /* 0x000000060f507c11 */ /* 0x000fc8000f8610ff */
[----:B------:R-:W-:Y:S02]  /*2510*/  LEA.HI.X R81, R15, UR7, R12, 0x2, P3 ;  /* 0x000000070f517c11 */ /* 0x000fe400098f140c */
[----:B------:R-:W0:Y:S04]  /*2520*/  LDC R15, c[0x0][0x3f8] ;  /* 0x0000fe00ff0f7b82 */ /* 0x000e280000000800 */
[----:B------:R-:W2:Y:S01]  /*2530*/  LDG.E R81, desc[UR36][R80.64] ;  /* 0x0000002450517981 */ /* 0x000ea2000c1e1900 */
[----:B0-----:R-:W-:-:S04]  /*2540*/  IMAD R12, R14, R15, UR5 ;  /* 0x000000050e0c7e24 */ /* 0x001fc8000f8e020f */
[----:B------:R-:W-:-:S04]  /*2550*/  IMAD R12, R12, R11, RZ ;  /* 0x0000000b0c0c7224 */ /* 0x000fc800078e02ff */
[----:B------:R-:W-:-:S05]  /*2560*/  IMAD R12, R12, 0x40, R79 ;  /* 0x000000400c0c7824 */ /* 0x000fca00078e024f */
[----:B------:R-:W-:-:S04]  /*2570*/  IADD3 R13, P3, PT, R13, R12, RZ ;  /* 0x0000000c0d0d7210 */ /* 0x000fc80007f7e0ff */
[----:B------:R-:W-:Y:S02]  /*2580*/  LEA.HI.X.SX32 R90, R12, RZ, 0x1, P3 ;  /* 0x000000ff0c5a7211 */ /* 0x000fe400018f0eff */
[----:B------:R-:W-:-:S04]  /*2590*/  LEA R12, P3, R13, UR6, 0x2 ;  /* 0x000000060d0c7c11 */ /* 0x000fc8000f8610ff */
[----:B------:R-:W-:Y:S01]  /*25a0*/  LEA.HI.X R13, R13, UR7, R90, 0x2, P3 ;  /* 0x000000070d0d7c11 */ /* 0x000fe200098f145a */
[----:B--2---:R-:W-:-:S04]  /*25b0*/  FADD.FTZ R61, R40, R81 ;  /* 0x00000051283d7221 */ /* 0x004fc80000010000 */
[----:B---3--:R-:W-:-:S05]  /*25c0*/  FMUL.FTZ R61, R61, R88 ;  /* 0x000000583d3d7220 */ /* 0x008fca0000410000 */
[----:B------:R0:W-:Y:S02]  /*25d0*/  STG.E desc[UR36][R12.64], R61 ;  /* 0x0000003d0c007986 */ /* 0x0001e4000c101924 */
.L_x_1080:
[----:B------:R-:W-:Y:S05]  /*25e0*/  BSYNC.RECONVERGENT B2 ;  /* 0x0000000000027941 */ /* 0x000fea0003800200 */
.L_x_1079:
[----:B------:R-:W-:Y:S04]  /*25f0*/  BSSY.RECONVERGENT B2, `(.L_x_1081) ;  /* 0x000002f000027945 */ /* 0x000fe80003800200 */
[----:B------:R-:W-:Y:S05]  /*2600*/  @P1 BRA `(.L_x_1082) ;  /* 0x0000000000b41947 */ /* 0x000fea0003800000 */
[----:B0-----:R-:W2:Y:S01]  /*2610*/  LDG.E R12, desc[UR36][R76.64] ;  /* 0x000000244c0c7981 */ /* 0x001ea2000c1e1900 */
[----:B------:R-:W-:Y:S01]  /*2620*/  IMAD.IADD R15, R78, 0x1, R11 ;  /* 0x000000014e0f7824 */ /* 0x000fe200078e020b */
[----:B------:R-:W-:Y:S02]  /*2630*/  LOP3.LUT R88, R19, 0x3, RZ, 0xc0, !PT ;  /* 0x0000000313587812 */ /* 0x000fe400078ec0ff */
[----:B------:R-:W3:Y:S01]  /*2640*/  LDG.E R85, desc[UR36][R46.64+0x10] ;  /* 0x000010242e557981 */ /* 0x000ee2000c1e1900 */
[----:B------:R-:W0:Y:S01]  /*2650*/  S2UR UR5, SR_CTAID.X ;  /* 0x00000000000579c3 */ /* 0x000e220000002500 */
[----:B--2---:R-:W-:Y:S01]  /*2660*/  IMAD R13, R5, R12, RZ ;  /* 0x0000000c050d7224 */ /* 0x004fe200078e02ff */
[----:B------:R-:W-:Y:S01]  /*2670*/  SHF.L.U32 R12, R15, 0x2, RZ ;  /* 0x000000020f0c7819 */ /* 0x000fe200000006ff */
[----:B------:R-:W-:-:S04]  /*2680*/  IMAD R15, R11, UR4, R88 ;  /* 0x000000040b0f7c24 */ /* 0x000fc8000f8e0258 */
[----:B------:R-:W-:Y:S01]  /*2690*/  IMAD R60, R13, 0x40, R12 ;  /* 0x000000400d3c7824 */ /* 0x000fe200078e020c */
[----:B------:R-:W-:-:S04]  /*26a0*/  SHF.R.S32.HI R63, RZ, 0x1f, R15 ;  /* 0x0000001fff3f7819 */ /* 0x000fc8000001140f */
[----:B------:R-:W-:-:S04]  /*26b0*/  IADD3 R13, P3, PT, R15, R60, RZ ;  /* 0x0000003c0f0d7210 */ /* 0x000fc80007f7e0ff */
[----:B------:R-:W-:Y:S02]  /*26c0*/  LEA.HI.X.SX32 R60, R60, R63, 0x1, P3 ;  /* 0x0000003f3c3c7211 */ /* 0x000fe400018f0eff */
[----:B------:R-:W-:-:S04]  /*26d0*/  LEA R80, P3, R13, UR6, 0x2 ;  /* 0x000000060d507c11 */ /* 0x000fc8000f8610ff */
[----:B------:R-:W-:Y:S02]  /*26e0*/  LEA.HI.X R81, R13, UR7, R60, 0x2, P3 ;  /* 0x000000070d517c11 */ /* 0x000fe400098f143c */
[----:B------:R-:W0:Y:S03]  /*26f0*/  LDC R13, c[0x0][0x3f8] ;  /* 0x0000fe00ff0d7b82 */ /* 0x000e260000000800 */
[----:B------:R-:W2:Y:S01]  /*2700*/  LDG.E R80, desc[UR36][R80.64] ;  /* 0x0000002450507981 */ /* 0x000ea2000c1e1900 */
[----:B0-----:R-:W-:-:S04]  /*2710*/  IMAD R60, R14, R13, UR5 ;  /* 0x000000050e3c7e24 */ /* 0x001fc8000f8e020d */
[----:B------:R-:W-:-:S04]  /*2720*/  IMAD R83, R60, R11, RZ ;  /* 0x0000000b3c537224 */ /* 0x000fc800078e02ff */
[----:B------:R-:W-:-:S05]  /*2730*/  IMAD R83, R83, 0x40, R88 ;  /* 0x0000004053537824 */ /* 0x000fca00078e0258 */
[----:B------:R-:W-:Y:S02]  /*2740*/  SHF.R.S32.HI R79, RZ, 0x1f, R83 ;  /* 0x0000001fff4f7819 */ /* 0x000fe40000011453 */
[----:B------:R-:W-:-:S04]  /*2750*/  IADD3 R13, P3, PT, R83, R12, RZ ;  /* 0x0000000c530d7210 */ /* 0x000fc80007f7e0ff */
[----:B------:R-:W-:Y:S02]  /*2760*/  LEA.HI.X.SX32 R60, R12, R79, 0x1, P3 ;  /* 0x0000004f0c3c7211 */ /* 0x000fe400018f0eff */
[----:B------:R-:W-:-:S04]  /*2770*/  LEA R12, P3, R13, UR6, 0x2 ;  /* 0x000000060d0c7c11 */ /* 0x000fc8000f8610ff */
[----:B------:R-:W-:Y:S01]  /*2780*/  LEA.HI.X R13, R13, UR7, R60, 0x2, P3 ;  /* 0x000000070d0d7c11 */ /* 0x000fe200098f143c */
[----:B--2---:R-:W-:-:S04]  /*2790*/  FADD.FTZ R80, R39, R80 ;  /* 0x0000005027507221 */ /* 0x004fc80000010000 */
[----:B---3--:R-:W-:-:S05]  /*27a0*/  FMUL.FTZ R60, R80, R85 ;  /* 0x00000055503c7220 */ /* 0x008fca0000410000 */
[----:B------:R0:W-:Y:S04]  /*27b0*/  STG.E desc[UR36][R12.64], R60 ;  /* 0x0000003c0c007986 */ /* 0x0001e8000c101924 */
        /* <DEDUP_REMOVED lines=9> */
[----:B------:R-:W2:Y:S04]  /*2850*/  LDG.E R90, desc[UR36][R46.64+0x20] ;  /* 0x000020242e5a7981 */ /* 0x000ea8000c1e1900 */
[----:B------:R-:W3:Y:S01]  /*2860*/  LDG.E R81, desc[UR36][R80.64] ;  /* 0x0000002450517981 */ /* 0x000ee2000c1e1900 */
[----:B------:R-:W-:-:S04]  /*2870*/  IADD3 R83, P3, PT, R83, R88, RZ ;  /* 0x0000005853537210 */ /* 0x000fc80007f7e0ff */
[----:B------:R-:W-:Y:S02]  /*2880*/  LEA.HI.X.SX32 R88, R88, R79, 0x1, P3 ;  /* 0x0000004f58587211 */ /* 0x000fe400018f0eff */
[----:B0-----:R-:W-:-:S04]  /*2890*/  LEA R12, P3, R83, UR6, 0x2 ;  /* 0x00000006530c7c11 */ /* 0x001fc8000f8610ff */
[----:B------:R-:W-:Y:S01]  /*28a0*/  LEA.HI.X R13, R83, UR7, R88, 0x2, P3 ;  /* 0x00000007530d7c11 */ /* 0x000fe200098f1458 */
[----:B---3--:R-:W-:-:S04]  /*28b0*/  FADD.FTZ R63, R38, R81 ;  /* 0x00000051263f7221 */ /* 0x008fc80000010000 */
[----:B--2---:R-:W-:-:S05]  /*28c0*/  FMUL.FTZ R63, R63, R90 ;  /* 0x0000005a3f3f7220 */ /* 0x004fca0000410000 */
[----:B------:R1:W-:Y:S02]  /*28d0*/  STG.E desc[UR36][R12.64], R63 ;  /* 0x0000003f0c007986 */ /* 0x0003e4000c101924 */
.L_x_1082:
[----:B------:R-:W-:Y:S05]  /*28e0*/  BSYNC.RECONVERGENT B2 ;  /* 0x0000000000027941 */ /* 0x000fea0003800200 */
.L_x_1081:
[----:B------:R-:W-:Y:S04]  /*28f0*/  BSSY.RECONVERGENT B2, `(.L_x_1083) ;  /* 0x0000030000027945 */ /* 0x000fe80003800200 */
[----:B------:R-:W-:Y:S05]  /*2900*/  @P1 BRA `(.L_x_1084) ;  /* 0x0000000000b81947 */ /* 0x000fea0003800000 */
[----:B01----:R-:W2:Y:S01]  /*2910*/  LDG.E R12, desc[UR36][R76.64] ;  /* 0x000000244c0c7981 */ /* 0x003ea2000c1e1900 */
[----:B------:R-:W-:Y:S01]  /*2920*/  IMAD.IADD R62, R78, 0x1, R11 ;  /* 0x000000014e3e7824 */ /* 0x000fe200078e020b */
[----:B------:R-:W-:Y:S02]  /*2930*/  LOP3.LUT R88, R19, 0x3, RZ, 0xc0, !PT ;  /* 0x0000000313587812 */ /* 0x000fe400078ec0ff */
[----:B------:R-:W3:Y:S01]  /*2940*/  LDG.E R85, desc[UR36][R46.64+0x30] ;  /* 0x000030242e557981 */ /* 0x000ee2000c1e1900 */
[----:B------:R-:W-:Y:S01]  /*2950*/  IMAD R15, R11, 0x2, R62 ;  /* 0x000000020b0f7824 */ /* 0x000fe200078e023e */
[----:B------:R-:W0:Y:S01]  /*2960*/  S2UR UR5, SR_CTAID.X ;  /* 0x00000000000579c3 */ /* 0x000e220000002500 */
[----:B--2---:R-:W-:-:S03]  /*2970*/  IMAD R13, R5, R12, RZ ;  /* 0x0000000c050d7224 */ /* 0x004fc600078e02ff */
        /* <DEDUP_REMOVED lines=39> */
.L_x_1084:
[----:B------:R-:W-:Y:S05]  /*2bf0*/  BSYNC.RECONVERGENT B2 ;  /* 0x0000000000027941 */ /* 0x000fea0003800200 */
.L_x_1083:
[----:B------:R-:W-:Y:S01]  /*2c00*/  BSSY.RECONVERGENT B2, `(.L_x_1085) ;  /* 0x000001f000027945 */ /* 0x000fe20003800200 */
[----:B------:R-:W-:-:S03]  /*2c10*/  IMAD.IADD R88, R86, 0x1, R11 ;  /* 0x0000000156587824 */ /* 0x000fc600078e020b */
[----:B------:R-:W-:Y:S05]  /*2c20*/  @P1 BRA `(.L_x_1086) ;  /* 0x0000000000701947 */ /* 0x000fea0003800000 */
[----:B------:R-:W3:Y:S01]  /*2c30*/  LDG.E R64, desc[UR36][R76.64] ;  /* 0x000000244c407981 */ /* 0x000ee2000c1e1900 */
[----:B012---:R-:W-:-:S05]  /*2c40*/  IMAD.IADD R12, R78, 0x1, R11 ;  /* 0x000000014e0c7824 */ /* 0x007fca00078e020b */
[----:B------:R-:W-:Y:S02]  /*2c50*/  LEA R13, R11, R12, 0x2 ;  /* 0x0000000c0b0d7211 */ /* 0x000fe400078e10ff */
[----:B------:R-:W-:-:S03]  /*2c60*/  LOP3.LUT R12, R19, 0x3, RZ, 0xc0, !PT ;  /* 0x00000003130c7812 */ /* 0x000fc600078ec0ff */
[----:B------:R-:W-:Y:S02]  /*2c70*/  IMAD.SHL.U32 R13, R13, 0x4, RZ ;  /* 0x000000040d0d7824 */ /* 0x000fe400078e00ff */
[----:B------:R-:W-:Y:S01]  /*2c80*/  IMAD R79, R11, UR4, R12 ;  /* 0x000000040b4f7c24 */ /* 0x000fe2000f8e020c */
[----:B------:R-:W0:Y:S01]  /*2c90*/  S2UR UR5, SR_CTAID.X ;  /* 0x00000000000579c3 */ /* 0x000e220000002500 */
[----:B---3--:R-:W-:-:S04]  /*2ca0*/  IMAD R64, R5, R64, RZ ;  /* 0x0000004005407224 */ /* 0x008fc800078e02ff */
[----:B------:R-:W-:-:S05]  /*2cb0*/  IMAD R64, R64, 0x40, R13 ;  /* 0x0000004040407824 */ /* 0x000fca00078e020d */
[----:B------:R-:W-:Y:S02]  /*2cc0*/  SHF.R.S32.HI R15, RZ, 0x1f, R64 ;  /* 0x0000001fff0f7819 */ /* 0x000fe40000011440 */
[----:B------:R-:W-:-:S04]  /*2cd0*/  IADD3 R64, P3, PT, R79, R64, RZ ;  /* 0x000000404f407210 */ /* 0x000fc80007f7e0ff */
[----:B------:R-:W-:Y:S02]  /*2ce0*/  LEA.HI.X.SX32 R15, R79, R15, 0x1, P3 ;  /* 0x0000000f4f0f7211 */ /* 0x000fe400018f0eff */
[C---:B------:R-:W-:Y:S01]  /*2cf0*/  LEA R80, P3, R64.reuse, UR6, 0x2 ;  /* 0x0000000640507c11 */ /* 0x040fe2000f8610ff */
[----:B------:R-:W0:Y:S03]  /*2d00*/  LDC R79, c[0x0][0x3f8] ;  /* 0x0000fe00ff4f7b82 */ /* 0x000e260000000800 */
[----:B------:R-:W-:Y:S02]  /*2d10*/  LEA.HI.X R81, R64, UR7, R15, 0x2, P3 ;  /* 0x0000000740517c11 */ /* 0x000fe400098f140f */
[----:B------:R-:W2:Y:S04]  /*2d20*/  LDG.E R15, desc[UR36][R46.64+0x50] ;  /* 0x000050242e0f7981 */ /* 0x000ea8000c1e1900 */
[----:B------:R-:W3:Y:S01]  /*2d30*/  LDG.E R80, desc[UR36][R80.64] ;  /* 0x0000002450507981 */ /* 0x000ee2000c1e1900 */
[----:B0-----:R-:W-:-:S04]  /*2d40*/  IMAD R64, R14, R79, UR5 ;  /* 0x000000050e407e24 */ /* 0x001fc8000f8e024f */
[----:B------:R-:W-:-:S04]  /*2d50*/  IMAD R79, R64, R11, RZ ;  /* 0x0000000b404f7224 */ /* 0x000fc800078e02ff */
[----:B------:R-:W-:Y:S01]  /*2d60*/  IMAD R79, R79, 0x40, R12 ;  /* 0x000000404f4f7824 */ /* 0x000fe200078e020c */
[----:B------:R-:W-:-:S04]  /*2d70*/  SHF.R.S32.HI R12, RZ, 0x1f, R13 ;  /* 0x0000001fff0c7819 */ /* 0x000fc8000001140d */
[----:B------:R-:W-:-:S04]  /*2d80*/  IADD3 R13, P3, PT, R79, R13, RZ ;  /* 0x0000000d4f0d7210 */ /* 0x000fc80007f7e0ff */
[----:B------:R-:W-:Y:S02]  /*2d90*/  LEA.HI.X.SX32 R64, R79, R12, 0x1, P3 ;  /* 0x0000000c4f407211 */ /* 0x000fe400018f0eff */
[----:B------:R-:W-:-:S04]  /*2da0*/  LEA R12, P3, R13, UR6, 0x2 ;  /* 0x000000060d0c7c11 */ /* 0x000fc8000f8610ff */
[----:B------:R-:W-:Y:S01]  /*2db0*/  LEA.HI.X R13, R13, UR7, R64, 0x2, P3 ;  /* 0x000000070d0d7c11 */ /* 0x000fe200098f1440 */
[----:B---3--:R-:W-:-:S04]  /*2dc0*/  FADD.FTZ R80, R35, R80 ;  /* 0x0000005023507221 */ /* 0x008fc80000010000 */
[----:B--2---:R-:W-:-:S05]  /*2dd0*/  FMUL.FTZ R64, R80, R15 ;  /* 0x0000000f50407220 */ /* 0x004fca0000410000 */
[----:B------:R3:W-:Y:S02]  /*2de0*/  STG.E desc[UR36][R12.64], R64 ;  /* 0x000000400c007986 */ /* 0x0007e4000c101924 */
.L_x_1086:
[----:B------:R-:W-:Y:S05]  /*2df0*/  BSYNC.RECONVERGENT B2 ;  /* 0x0000000000027941 */ /* 0x000fea0003800200 */
.L_x_1085:
[----:B------:R-:W-:Y:S04]  /*2e00*/  BSSY.RECONVERGENT B2, `(.L_x_1087) ;  /* 0x000001f000027945 */ /* 0x000fe80003800200 */
[----:B------:R-:W-:Y:S05]  /*2e10*/  @P1 BRA `(.L_x_1088) ;  /* 0x0000000000741947 */ /* 0x000fea0003800000 */
[----:B------:R-:W4:Y:S01]  /*2e20*/  LDG.E R80, desc[UR36][R76.64] ;  /* 0x000000244c507981 */ /* 0x000f22000c1e1900 */
[----:B0123--:R-:W-:-:S05]  /*2e30*/  IADD3 R12, PT, PT, R78, R11, RZ ;  /* 0x0000000b4e0c7210 */ /* 0x00ffca0007ffe0ff */
[----:B------:R-:W-:-:S04]  /*2e40*/  IMAD R12, R11, 0x4, R12 ;  /* 0x000000040b0c7824 */ /* 0x000fc800078e020c */
[----:B------:R-:W-:Y:S01]  /*2e50*/  IMAD.IADD R13, R12, 0x1, R11 ;  /* 0x000000010c0d7824 */ /* 0x000fe200078e020b */
[----:B------:R-:W-:-:S03]  /*2e60*/  LOP3.LUT R12, R19, 0x3, RZ, 0xc0, !PT ;  /* 0x00000003130c7812 */ /* 0x000fc600078ec0ff */
[----:B------:R-:W-:Y:S02]  /*2e70*/  IMAD.SHL.U32 R13, R13, 0x4, RZ ;  /* 0x000000040d0d7824 */ /* 0x000fe400078e00ff */
[----:B------:R-:W-:Y:S01]  /*2e80*/  IMAD R90, R11, UR4, R12 ;  /* 0x000000040b5a7c24 */ /* 0x000fe2000f8e020c */
[----:B------:R-:W0:Y:S01]  /*2e90*/  S2UR UR5, SR_CTAID.X ;  /* 0x00000000000579c3 */ /* 0x000e220000002500 */
[----:B----4-:R-:W-:-:S05]  /*2ea0*/  IMAD R80, R5, R80, RZ ;  /* 0x0000005005507224 */ /* 0x010fca00078e02ff */
[----:B------:R-:W-:-:S04]  /*2eb0*/  LEA R80, R80, R13, 0x6 ;  /* 0x0000000d50507211 */ /* 0x000fc800078e30ff */
        /* <DEDUP_REMOVED lines=19> */
.L_x_1088:
[----:B------:R-:W-:Y:S05]  /*2ff0*/  BSYNC.RECONVERGENT B2 ;  /* 0x0000000000027941 */ /* 0x000fea0003800200 */
.L_x_1087:
[----:B------:R-:W-:Y:S04]  /*3000*/  BSSY.RECONVERGENT B2, `(.L_x_1089) ;  /* 0x000002e000027945 */ /* 0x000fe80003800200 */
[----:B------:R-:W-:Y:S05]  /*3010*/  @P1 BRA `(.L_x_1090) ;  /* 0x0000000000b01947 */ /* 0x000fea0003800000 */
[----:B01234-:R-:W2:Y:S01]  /*3020*/  LDG.E R12, desc[UR36][R76.64] ;  /* 0x000000244c0c7981 */ /* 0x01fea2000c1e1900 */
[----:B------:R-:W-:-:S03]  /*3030*/  LOP3.LUT R90, R19, 0x3, RZ, 0xc0, !PT ;  /* 0x00000003135a7812 */ /* 0x000fc600078ec0ff */
[----:B------:R-:W3:Y:S02]  /*3040*/  LDG.E R79, desc[UR36][R46.64+0x70] ;  /* 0x000070242e4f7981 */ /* 0x000ee4000c1e1900 */
[----:B------:R-:W-:-:S05]  /*3050*/  IMAD R15, R11, UR4, R90 ;  /* 0x000000040b0f7c24 */ /* 0x000fca000f8e025a */
[----:B------:R-:W-:Y:S01]  /*3060*/  SHF.R.S32.HI R69, RZ, 0x1f, R15 ;  /* 0x0000001fff457819 */ /* 0x000fe2000001140f */
[----:B------:R-:W0:Y:S01]  /*3070*/  S2UR UR5, SR_CTAID.X ;  /* 0x00000000000579c3 */ /* 0x000e220000002500 */
[----:B--2---:R-:W-:Y:S02]  /*3080*/  IMAD R13, R5, R12, RZ ;  /* 0x0000000c050d7224 */ /* 0x004fe400078e02ff */
[----:B------:R-:W-:-:S04]  /*3090*/  IMAD.SHL.U32 R12, R82, 0x4, RZ ;  /* 0x00000004520c7824 */ /* 0x000fc800078e00ff */
[----:B------:R-:W-:-:S05]  /*30a0*/  IMAD R66, R13, 0x40, R12 ;  /* 0x000000400d427824 */ /* 0x000fca00078e020c */
[----:B------:R-:W-:-:S04]  /*30b0*/  IADD3 R13, P3, PT, R15, R66, RZ ;  /* 0x000000420f0d7210 */ /* 0x000fc80007f7e0ff */
[----:B------:R-:W-:Y:S02]  /*30c0*/  LEA.HI.X.SX32 R66, R66, R69, 0x1, P3 ;  /* 0x0000004542427211 */ /* 0x000fe400018f0eff */
[----:B------:R-:W-:-:S04]  /*30d0*/  LEA R80, P3, R13, UR6, 0x2 ;  /* 0x000000060d507c11 */ /* 0x000fc8000f8610ff */
[----:B------:R-:W-:Y:S02]  /*30e0*/  LEA.HI.X R81, R13, UR7, R66, 0x2, P3 ;  /* 0x000000070d517c11 */ /* 0x000fe400098f1442 */
[----:B------:R-:W0:Y:S03]  /*30f0*/  LDC R13, c[0x0][0x3f8] ;  /* 0x0000fe00ff0d7b82 */ /* 0x000e260000000800 */
[----:B------:R-:W2:Y:S01]  /*3100*/  LDG.E R80, desc[UR36][R80.64] ;  /* 0x0000002450507981 */ /* 0x000ea2000c1e1900 */
[----:B0-----:R-:W-:-:S04]  /*3110*/  IMAD R66, R14, R13, UR5 ;  /* 0x000000050e427e24 */ /* 0x001fc8000f8e020d */
[----:B------:R-:W-:-:S05]  /*3120*/  IMAD R83, R66, R11, RZ ;  /* 0x0000000b42537224 */ /* 0x000fca00078e02ff */
[----:B------:R-:W-:-:S04]  /*3130*/  LEA R83, R83, R90, 0x6 ;  /* 0x0000005a53537211 */ /* 0x000fc800078e30ff */
        /* <DEDUP_REMOVED lines=26> */
.L_x_1090:
[----:B------:R-:W-:Y:S05]  /*32e0*/  BSYNC.RECONVERGENT B2 ;  /* 0x0000000000027941 */ /* 0x000fea0003800200 */
.L_x_1089:
[----:B------:R-:W-:Y:S01]  /*32f0*/  IADD3 R90, PT, PT, R88, R11, RZ ;  /* 0x0000000b585a7210 */ /* 0x000fe20007ffe0ff */
[----:B------:R-:W-:Y:S04]  /*3300*/  BSSY.RECONVERGENT B2, `(.L_x_1091) ;  /* 0x000001e000027945 */ /* 0x000fe80003800200 */
[----:B------:R-:W-:-:S04]  /*3310*/  IMAD.IADD R82, R90, 0x1, R11 ;  /* 0x000000015a527824 */ /* 0x000fc800078e020b */
[----:B------:R-:W-:Y:S01]  /*3320*/  IMAD.IADD R80, R82, 0x1, R11 ;  /* 0x0000000152507824 */ /* 0x000fe200078e020b */
[----:B------:R-:W-:Y:S06]  /*3330*/  @P1 BRA `(.L_x_1092) ;  /* 0x0000000000681947 */ /* 0x000fec0003800000 */
[----:B------:R-:W2:Y:S02]  /*3340*/  LDG.E R68, desc[UR36][R76.64] ;  /* 0x000000244c447981 */ /* 0x000ea4000c1e1900 */
[----:B01234-:R-:W-:Y:S01]  /*3350*/  LOP3.LUT R12, R19, 0x3, RZ, 0xc0, !PT ;  /* 0x00000003130c7812 */ /* 0x01ffe200078ec0ff */
[----:B------:R-:W-:Y:S01]  /*3360*/  IMAD.SHL.U32 R84, R84, 0x4, RZ ;  /* 0x0000000454547824 */ /* 0x000fe200078e00ff */
[----:B------:R-:W0:Y:S01]  /*3370*/  S2UR UR5, SR_CTAID.X ;  /* 0x00000000000579c3 */ /* 0x000e220000002500 */
[----:B------:R-:W-:Y:S02]  /*3380*/  IMAD R13, R5, R68, RZ ;  /* 0x00000044050d7224 */ /* 0x000fe400078e02ff */
[----:B------:R-:W-:-:S03]  /*3390*/  IMAD R68, R11, UR4, R12 ;  /* 0x000000040b447c24 */ /* 0x000fc6000f8e020c */
[----:B------:R-:W-:-:S04]  /*33a0*/  LEA R13, R13, R84, 0x6 ;  /* 0x000000540d0d7211 */ /* 0x000fc800078e30ff */
[----:B------:R-:W-:Y:S02]  /*33b0*/  SHF.R.S32.HI R15, RZ, 0x1f, R13 ;  /* 0x0000001fff0f7819 */ /* 0x000fe4000001140d */
[----:B------:R-:W-:-:S04]  /*33c0*/  IADD3 R13, P3, PT, R68, R13, RZ ;  /* 0x0000000d440d7210 */ /* 0x000fc80007f7e0ff */
[----:B------:R-:W-:Y:S02]  /*33d0*/  LEA.HI.X.SX32 R68, R68, R15, 0x1, P3 ;  /* 0x0000000f44447211 */ /* 0x000fe400018f0eff */
[C---:B------:R-:W-:Y:S01]  /*33e0*/  LEA R78, P3, R13.reuse, UR6, 0x2 ;  /* 0x000000060d4e7c11 */ /* 0x040fe2000f8610ff */
[----:B------:R-:W2:Y:S03]  /*33f0*/  LDG.E R15, desc[UR36][R46.64+0x90] ;  /* 0x000090242e0f7981 */ /* 0x000ea6000c1e1900 */
[----:B------:R-:W-:Y:S02]  /*3400*/  LEA.HI.X R79, R13, UR7, R68, 0x2, P3 ;  /* 0x000000070d4f7c11 */ /* 0x000fe400098f1444 */
[----:B------:R-:W0:Y:S03]  /*3410*/  LDC R13, c[0x0][0x3f8] ;  /* 0x0000fe00ff0d7b82 */ /* 0x000e260000000800 */
        /* <DEDUP_REMOVED lines=12> */
.L_x_1092:
[----:B------:R-:W-:Y:S05]  /*34e0*/  BSYNC.RECONVERGENT B2 ;  /* 0x0000000000027941 */ /* 0x000fea0003800200 */
.L_x_1091:
[----:B------:R-:W-:Y:S04]  /*34f0*/  BSSY.RECONVERGENT B2, `(.L_x_1093) ;  /* 0x000001c000027945 */ /* 0x000fe80003800200 */
[----:B------:R-:W-:Y:S05]  /*3500*/  @P1 BRA `(.L_x_1094) ;  /* 0x0000000000681947 */ /* 0x000fea0003800000 */
[----:B------:R-:W2:Y:S02]  /*3510*/  LDG.E R78, desc[UR36][R76.64] ;  /* 0x000000244c4e7981 */ /* 0x000ea4000c1e1900 */
[----:B01234-:R-:W-:Y:S01]  /*3520*/  LOP3.LUT R12, R19, 0x3, RZ, 0xc0, !PT ;  /* 0x00000003130c7812 */ /* 0x01ffe200078ec0ff */
[----:B------:R-:W-:-:S04]  /*3530*/  IMAD.SHL.U32 R86, R86, 0x4, RZ ;  /* 0x0000000456567824 */ /* 0x000fc800078e00ff */
[----:B------:R-:W-:Y:S01]  /*3540*/  IMAD R84, R11, UR4, R12 ;  /* 0x000000040b547c24 */ /* 0x000fe2000f8e020c */
[----:B------:R-:W0:Y:S01]  /*3550*/  S2UR UR5, SR_CTAID.X ;  /* 0x00000000000579c3 */ /* 0x000e220000002500 */
[----:B------:R-:W-:-:S04]  /*3560*/  IMAD R13, R5, R78, RZ ;  /* 0x0000004e050d7224 */ /* 0x000fc800078e02ff */
[----:B------:R-:W-:-:S05]  /*3570*/  IMAD R13, R13, 0x40, R86 ;  /* 0x000000400d0d7824 */ /* 0x000fca00078e0256 */
[----:B------:R-:W-:Y:S02]  /*3580*/  SHF.R.S32.HI R15, RZ, 0x1f, R13 ;  /* 0x0000001fff0f7819 */ /* 0x000fe4000001140d */
[----:B------:R-:W-:-:S04]  /*3590*/  IADD3 R13, P3, PT, R84, R13, RZ ;  /* 0x0000000d540d7210 */ /* 0x000fc80007f7e0ff */
[----:B------:R-:W-:Y:S02]  /*35a0*/  LEA.HI.X.SX32 R84, R84, R15, 0x1, P3 ;  /* 0x0000000f54547211 */ /* 0x000fe400018f0eff */
[----:B------:R-:W-:-:S04]  /*35b0*/  LEA R78, P3, R13, UR6, 0x2 ;  /* 0x000000060d4e7c11 */ /* 0x000fc8000f8610ff */
[----:B------:R-:W-:Y:S02]  /*35c0*/  LEA.HI.X R79, R13, UR7, R84, 0x2, P3 ;  /* 0x000000070d4f7c11 */ /* 0x000fe400098f1454 */
[----:B------:R-:W2:Y:S01]  /*35d0*/  LDG.E R84, desc[UR36][R46.64+0xa0] ;  /* 0x0000a0242e547981 */ /* 0x000ea2000c1e1900 */
[----:B------:R-:W0:Y:S03]  /*35e0*/  LDC R13, c[0x0][0x3f8] ;  /* 0x0000fe00ff0d7b82 */ /* 0x000e260000000800 */
[----:B------:R-:W3:Y:S01]  /*35f0*/  LDG.E R79, desc[UR36][R78.64] ;  /* 0x000000244e4f7981 */ /* 0x000ee2000c1e1900 */
[----:B0-----:R-:W-:-:S04]  /*3600*/  IMAD R92, R14, R13, UR5 ;  /* 0x000000050e5c7e24 */ /* 0x001fc8000f8e020d */
[----:B------:R-:W-:-:S05]  /*3610*/  IMAD R13, R92, R11, RZ ;  /* 0x0000000b5c0d7224 */ /* 0x000fca00078e02ff */
[----:B------:R-:W-:Y:S02]  /*3620*/  LEA R13, R13, R12, 0x6 ;  /* 0x0000000c0d0d7211 */ /* 0x000fe400078e30ff */
[----:B------:R-:W-:Y:S02]  /*3630*/  SHF.R.S32.HI R12, RZ, 0x1f, R86 ;  /* 0x0000001fff0c7819 */ /* 0x000fe40000011456 */
[----:B------:R-:W-:-:S04]  /*3640*/  IADD3 R86, P3, PT, R13, R86, RZ ;  /* 0x000000560d567210 */ /* 0x000fc80007f7e0ff */
[----:B------:R-:W-:Y:S02]  /*3650*/  LEA.HI.X.SX32 R13, R13, R12, 0x1, P3 ;  /* 0x0000000c0d0d7211 */ /* 0x000fe400018f0eff */
[----:B------:R-:W-:-:S04]  /*3660*/  LEA R12, P3, R86, UR6, 0x2 ;  /* 0x00000006560c7c11 */ /* 0x000fc8000f8610ff */
[----:B------:R-:W-:Y:S01]  /*3670*/  LEA.HI.X R13, R86, UR7, R13, 0x2, P3 ;  /* 0x00000007560d7c11 */ /* 0x000fe200098f140d */
[----:B---3--:R-:W-:-:S04]  /*3680*/  FADD.FTZ R79, R30, R79 ;  /* 0x0000004f1e4f7221 */ /* 0x008fc80000010000 */
[----:B--2---:R-:W-:-:S05]  /*3690*/  FMUL.FTZ R71, R79, R84 ;  /* 0x000000544f477220 */ /* 0x004fca0000410000 */
[----:B------:R0:W-:Y:S02]  /*36a0*/  STG.E desc[UR36][R12.64], R71 ;  /* 0x000000470c007986 */ /* 0x0001e4000c101924 */
.L_x_1094:
[----:B------:R-:W-:Y:S05]  /*36b0*/  BSYNC.RECONVERGENT B2 ;  /* 0x0000000000027941 */ /* 0x000fea0003800200 */
.L_x_1093:
[----:B------:R-:W-:Y:S04]  /*36c0*/  BSSY.RECONVERGENT B2, `(.L_x_1095) ;  /* 0x000001c000027945 */ /* 0x000fe80003800200 */
[----:B------:R-:W-:Y:S05]  /*36d0*/  @P1 BRA `(.L_x_1096) ;  /* 0x0000000000681947 */ /* 0x000fea0003800000 */
[----:B01234-:R-:W2:Y:S01]  /*36e0*/  LDG.E R12, desc[UR36][R76.64] ;  /* 0x000000244c0c7981 */ /* 0x01fea2000c1e1900 */
[----:B------:R-:W-:Y:S01]  /*36f0*/  LOP3.LUT R70, R19, 0x3, RZ, 0xc0, !PT ;  /* 0x0000000313467812 */ /* 0x000fe200078ec0ff */
[----:B------:R-:W-:Y:S01]  /*3700*/  IMAD.SHL.U32 R13, R88, 0x4, RZ ;  /* 0x00000004580d7824 */ /* 0x000fe200078e00ff */
[----:B------:R-:W0:Y:S03]  /*3710*/  S2UR UR5, SR_CTAID.X ;  /* 0x00000000000579c3 */ /* 0x000e260000002500 */
[----:B------:R-:W-:-:S05]  /*3720*/  IMAD R78, R11, UR4, R70 ;  /* 0x000000040b4e7c24 */ /* 0x000fca000f8e0246 */
[----:B------:R-:W0:Y:S01]  /*3730*/  LDC R81, c[0x0][0x3f8] ;  /* 0x0000fe00ff517b82 */ /* 0x000e220000000800 */
[----:B--2---:R-:W-:-:S04]  /*3740*/  IMAD R12, R5, R12, RZ ;  /* 0x0000000c050c7224 */ /* 0x004fc800078e02ff */
[----:B------:R-:W-:-:S05]  /*3750*/  IMAD R12, R12, 0x40, R13 ;  /* 0x000000400c0c7824 */ /* 0x000fca00078e020d */
[----:B------:R-:W-:Y:S02]  /*3760*/  SHF.R.S32.HI R15, RZ, 0x1f, R12 ;  /* 0x0000001fff0f7819 */ /* 0x000fe4000001140c */
[----:B------:R-:W-:-:S04]  /*3770*/  IADD3 R12, P3, PT, R78, R12, RZ ;  /* 0x0000000c4e0c7210 */ /* 0x000fc80007f7e0ff */
[----:B------:R-:W-:Y:S02]  /*3780*/  LEA.HI.X.SX32 R15, R78, R15, 0x1, P3 ;  /* 0x0000000f4e0f7211 */ /* 0x000fe400018f0eff */
[----:B------:R-:W-:-:S04]  /*3790*/  LEA R78, P3, R12, UR6, 0x2 ;  /* 0x000000060c4e7c11 */ /* 0x000fc8000f8610ff */
        /* <DEDUP_REMOVED lines=14> */
.L_x_1096:
[----:B------:R-:W-:Y:S05]  /*3880*/  BSYNC.RECONVERGENT B2 ;  /* 0x0000000000027941 */ /* 0x000fea0003800200 */
.L_x_1095:
[----:B------:R-:W-:Y:S04]  /*3890*/  BSSY.RECONVERGENT B2, `(.L_x_1097) ;  /* 0x000001c000027945 */ /* 0x000fe80003800200 */
[----:B------:R-:W-:Y:S05]  /*38a0*/  @P1 BRA `(.L_x_1098) ;  /* 0x0000000000681947 */ /* 0x000fea0003800000 */
[----:B01234-:R-:W2:Y:S01]  /*38b0*/  LDG.E R12, desc[UR36][R76.64] ;  /* 0x000000244c0c7981 */ /* 0x01fea2000c1e1900 */
[----:B------:R-:W-:Y:S02]  /*38c0*/  SHF.L.U32 R13, R90, 0x2, RZ ;  /* 0x000000025a0d7819 */ /* 0x000fe400000006ff */
[----:B------:R-:W-:Y:S01]  /*38d0*/  LOP3.LUT R86, R19, 0x3, RZ, 0xc0, !PT ;  /* 0x0000000313567812 */ /* 0x000fe200078ec0ff */
[----:B------:R-:W3:Y:S04]  /*38e0*/  LDG.E R84, desc[UR36][R46.64+0xc0] ;  /* 0x0000c0242e547981 */ /* 0x000ee8000c1e1900 */
[----:B------:R-:W-:Y:S01]  /*38f0*/  IMAD R73, R11, UR4, R86 ;  /* 0x000000040b497c24 */ /* 0x000fe2000f8e0256 */
[----:B------:R-:W0:Y:S01]  /*3900*/  S2UR UR5, SR_CTAID.X ;  /* 0x00000000000579c3 */ /* 0x000e220000002500 */
[----:B--2---:R-:W-:-:S04]  /*3910*/  IMAD R12, R5, R12, RZ ;  /* 0x0000000c050c7224 */ /* 0x004fc800078e02ff */
[----:B------:R-:W-:-:S05]  /*3920*/  IMAD R12, R12, 0x40, R13 ;  /* 0x000000400c0c7824 */ /* 0x000fca00078e020d */
[----:B------:R-:W-:Y:S02]  /*3930*/  SHF.R.S32.HI R15, RZ, 0x1f, R12 ;  /* 0x0000001fff0f7819 */ /* 0x000fe4000001140c */
        /* <DEDUP_REMOVED lines=14> */
[----:B--2---:R-:W-:-:S04]  /*3a20*/  FADD.FTZ R79, R28, R79 ;  /* 0x0000004f1c4f7221 */ /* 0x004fc80000010000 */
[----:B---3--:R-:W-:-:S05]  /*3a30*/  FMUL.FTZ R73, R79, R84 ;  /* 0x000000544f497220 */ /* 0x008fca0000410000 */
[----:B------:R0:W-:Y:S02]  /*3a40*/  STG.E desc[UR36][R12.64], R73 ;  /* 0x000000490c007986 */ /* 0x0001e4000c101924 */
.L_x_1098:
[----:B------:R-:W-:Y:S05]  /*3a50*/  BSYNC.RECONVERGENT B2 ;  /* 0x0000000000027941 */ /* 0x000fea0003800200 */
.L_x_1097:
        /* <DEDUP_REMOVED lines=8> */
[----:B--2---:R-:W-:-:S05]  /*3ae0*/  IMAD R12, R5, R12, RZ ;  /* 0x0000000c050c7224 */ /* 0x004fca00078e02ff */
[----:B------:R-:W-:-:S04]  /*3af0*/  LEA R12, R12, R13, 0x6 ;  /* 0x0000000d0c0c7211 */ /* 0x000fc800078e30ff */
        /* <DEDUP_REMOVED lines=18> */
.L_x_1100:
[----:B------:R-:W-:Y:S05]  /*3c20*/  BSYNC.RECONVERGENT B2 ;  /* 0x0000000000027941 */ /* 0x000fea0003800200 */
.L_x_1099:
[----:B------:R-:W-:Y:S04]  /*3c30*/  BSSY.RECONVERGENT B2, `(.L_x_1101) ;  /* 0x000001c000027945 */ /* 0x000fe80003800200 */
[----:B------:R-:W-:Y:S05]  /*3c40*/  @P1 BRA `(.L_x_1102) ;  /* 0x0000000000681947 */ /* 0x000fea0003800000 */
[----:B01234-:R-:W2:Y:S01]  /*3c50*/  LDG.E R12, desc[UR36][R76.64] ;  /* 0x000000244c0c7981 */ /* 0x01fea2000c1e1900 */
[----:B------:R-:W-:Y:S01]  /*3c60*/  LOP3.LUT R84, R19, 0x3, RZ, 0xc0, !PT ;  /* 0x0000000313547812 */ /* 0x000fe200078ec0ff */
[----:B------:R-:W-:Y:S02]  /*3c70*/  IMAD.SHL.U32 R13, R80, 0x4, RZ ;  /* 0x00000004500d7824 */ /* 0x000fe400078e00ff */
[----:B------:R-:W3:Y:S02]  /*3c80*/  LDG.E R82, desc[UR36][R46.64+0xe0] ;  /* 0x0000e0242e527981 */ /* 0x000ee4000c1e1900 */
        /* <DEDUP_REMOVED lines=12> */
[----:B------:R-:W-:Y:S01]  /*3d50*/  IMAD R15, R12, R11, RZ ;  /* 0x0000000b0c0f7224 */ /* 0x000fe200078e02ff */
[----:B------:R-:W-:-:S04]  /*3d60*/  SHF.R.S32.HI R12, RZ, 0x1f, R13 ;  /* 0x0000001fff0c7819 */ /* 0x000fc8000001140d */
[----:B------:R-:W-:-:S04]  /*3d70*/  LEA R15, R15, R84, 0x6 ;  /* 0x000000540f0f7211 */ /* 0x000fc800078e30ff */
[----:B------:R-:W-:-:S04]  /*3d80*/  IADD3 R13, P3, PT, R15, R13, RZ ;  /* 0x0000000d0f0d7210 */ /* 0x000fc80007f7e0ff */
[----:B------:R-:W-:Y:S02]  /*3d90*/  LEA.HI.X.SX32 R84, R15, R12, 0x1, P3 ;  /* 0x0000000c0f547211 */ /* 0x000fe400018f0eff */
[----:B------:R-:W-:-:S04]  /*3da0*/  LEA R12, P3, R13, UR6, 0x2 ;  /* 0x000000060d0c7c11 */ /* 0x000fc8000f8610ff */
[----:B------:R-:W-:Y:S01]  /*3db0*/  LEA.HI.X R13, R13, UR7, R84, 0x2, P3 ;  /* 0x000000070d0d7c11 */ /* 0x000fe200098f1454 */
[----:B--2---:R-:W-:-:S04]  /*3dc0*/  FADD.FTZ R79, R26, R79 ;  /* 0x0000004f1a4f7221 */ /* 0x004fc80000010000 */
[----:B---3--:R-:W-:-:S05]  /*3dd0*/  FMUL.FTZ R75, R79, R82 ;  /* 0x000000524f4b7220 */ /* 0x008fca0000410000 */
[----:B------:R0:W-:Y:S02]  /*3de0*/  STG.E desc[UR36][R12.64], R75 ;  /* 0x0000004b0c007986 */ /* 0x0001e4000c101924 */
.L_x_1102:
[----:B------:R-:W-:Y:S05]  /*3df0*/  BSYNC.RECONVERGENT B2 ;  /* 0x0000000000027941 */ /* 0x000fea0003800200 */
.L_x_1101:
[----:B------:R-:W-:Y:S05]  /*3e00*/  @P1 BRA `(.L_x_1103) ;  /* 0x0000002800481947 */ /* 0x000fea0003800000 */
[----:B------:R-:W0:Y:S01]  /*3e10*/  LDG.E R76, desc[UR36][R76.64] ;  /* 0x000000244c4c7981 */ /* 0x000e22000c1e1900 */
[----:B------:R-:W-:Y:S01]  /*3e20*/  IMAD.IADD R80, R80, 0x1, R11 ;  /* 0x0000000150507824 */ /* 0x000fe200078e020b */
[----:B------:R-:W-:-:S03]  /*3e30*/  LOP3.LUT R78, R19, 0x3, RZ, 0xc0, !PT ;  /* 0x00000003134e7812 */ /* 0x000fc600078ec0ff */
[----:B------:R-:W-:Y:S02]  /*3e40*/  IMAD.SHL.U32 R15, R80, 0x4, RZ ;  /* 0x00000004500f7824 */ /* 0x000fe400078e00ff */
[----:B------:R-:W-:Y:S01]  /*3e50*/  IMAD R79, R11, UR4, R78 ;  /* 0x000000040b4f7c24 */ /* 0x000fe2000f8e024e */
[----:B------:R-:W2:Y:S01]  /*3e60*/  LDG.E R77, desc[UR36][R46.64+0xf0] ;  /* 0x0000f0242e4d7981 */ /* 0x000ea2000c1e1900 */
[----:B------:R-:W0:Y:S02]  /*3e70*/  S2UR UR5, SR_CTAID.X ;  /* 0x00000000000579c3 */ /* 0x000e240000002500 */
[----:B01234-:R-:W-:-:S04]  /*3e80*/  IMAD R12, R5, R76, RZ ;  /* 0x0000004c050c7224 */ /* 0x01ffc800078e02ff */
[----:B------:R-:W-:-:S05]  /*3e90*/  IMAD R12, R12, 0x40, R15 ;  /* 0x000000400c0c7824 */ /* 0x000fca00078e020f */
[----:B------:R-:W-:Y:S02]  /*3ea0*/  SHF.R.S32.HI R13, RZ, 0x1f, R12 ;  /* 0x0000001fff0d7819 */ /* 0x000fe4000001140c */
[----:B------:R-:W-:-:S04]  /*3eb0*/  IADD3 R74, P1, PT, R79, R12, RZ ;  /* 0x0000000c4f4a7210 */ /* 0x000fc80007f3e0ff */
[----:B------:R-:W-:Y:S02]  /*3ec0*/  LEA.HI.X.SX32 R13, R79, R13, 0x1, P1 ;  /* 0x0000000d4f0d7211 */ /* 0x000fe400008f0eff */
[C---:B------:R-:W-:Y:S01]  /*3ed0*/  LEA R12, P1, R74.reuse, UR6, 0x2 ;  /* 0x000000064a0c7c11 */ /* 0x040fe2000f8210ff */
[----:B------:R-:W0:Y:S03]  /*3ee0*/  LDC R79, c[0x0][0x3f8] ;  /* 0x0000fe00ff4f7b82 */ /* 0x000e260000000800 */
[----:B------:R-:W-:-:S05]  /*3ef0*/  LEA.HI.X R13, R74, UR7, R13, 0x2, P1 ;  /* 0x000000074a0d7c11 */ /* 0x000fca00088f140d */
[----:B------:R-:W2:Y:S01]  /*3f00*/  LDG.E R12, desc[UR36][R12.64] ;  /* 0x000000240c0c7981 */ /* 0x000ea2000c1e1900 */
        /* <DEDUP_REMOVED lines=8> */
[----:B--2---:R-:W-:-:S04]  /*3f90*/  FADD.FTZ R12, R25, R12 ;  /* 0x0000000c190c7221 */ /* 0x004fc80000010000 */
[----:B------:R-:W-:-:S05]  /*3fa0*/  FMUL.FTZ R74, R12, R77 ;  /* 0x0000004d0c4a7220 */ /* 0x000fca0000410000 */
[----:B------:R0:W-:Y:S01]  /*3fb0*/  STG.E desc[UR36][R14.64], R74 ;  /* 0x0000004a0e007986 */ /* 0x0001e2000c101924 */
[----:B------:R-:W-:Y:S05]  /*3fc0*/  BRA `(.L_x_1103) ;  /* 0x0000002400d87947 */ /* 0x000fea0003800000 */
.L_x_1078:
[----:B------:R-:W-:Y:S01]  /*3fd0*/  IMAD.IADD R12, R78, 0x1, R11 ;  /* 0x000000014e0c7824 */ /* 0x000fe200078e020b */
[----:B------:R-:W-:Y:S01]  /*3fe0*/  ISETP.GE.AND P1, PT, R3, R18, PT ;  /* 0x000000120300720c */ /* 0x000fe20003f26270 */
[----:B------:R-:W-:Y:S02]  /*3ff0*/  BSSY.RECONVERGENT B2, `(.L_x_1104) ;  /* 0x000001f000027945 */ /* 0x000fe40003800200 */
[----:B------:R-:W-:-:S04]  /*4000*/  IMAD R12, R11, 0x4, R12 ;  /* 0x000000040b0c7824 */ /* 0x000fc800078e020c */
[----:B------:R-:W-:-:S05]  /*4010*/  IMAD R80, R11, 0x2, R12 ;  /* 0x000000020b507824 */ /* 0x000fca00078e020c */
[----:B------:R-:W-:-:S05]  /*4020*/  LEA R82, R11, R80, 0x1 ;  /* 0x000000500b527211 */ /* 0x000fca00078e08ff */
[----:B------:R-:W-:-:S04]  /*4030*/  IMAD.IADD R84, R82, 0x1, R11 ;  /* 0x0000000152547824 */ /* 0x000fc800078e020b */
[----:B------:R-:W-:-:S04]  /*4040*/  IMAD.IADD R86, R84, 0x1, R11 ;  /* 0x0000000154567824 */ /* 0x000fc800078e020b */
[----:B------:R-:W-:Y:S01]  /*4050*/  IMAD.IADD R88, R86, 0x1, R11 ;  /* 0x0000000156587824 */ /* 0x000fe200078e020b */
[----:B------:R-:W-:Y:S06]  /*4060*/  @P1 BRA `(.L_x_1105) ;  /* 0x00000000005c1947 */ /* 0x000fec0003800000 */
[----:B------:R-:W2:Y:S01]  /*4070*/  LDG.E R90, desc[UR36][R76.64] ;  /* 0x000000244c5a7981 */ /* 0x000ea2000c1e1900 */
[----:B------:R-:W-:Y:S02]  /*4080*/  LOP3.LUT R12, R19, 0x3, RZ, 0xc0, !PT ;  /* 0x00000003130c7812 */ /* 0x000fe400078ec0ff */
[----:B------:R-:W-:-:S03]  /*4090*/  SHF.L.U32 R13, R78, 0x2, RZ ;  /* 0x000000024e0d7819 */ /* 0x000fc600000006ff */
[----:B------:R-:W-:Y:S01]  /*40a0*/  IMAD R92, R11, UR4, R12 ;  /* 0x000000040b5c7c24 */ /* 0x000fe2000f8e020c */
[----:B------:R-:W0:Y:S01]  /*40b0*/  S2UR UR5, SR_CTAID.X ;  /* 0x00000000000579c3 */ /* 0x000e220000002500 */
[----:B--2---:R-:W-:-:S04]  /*40c0*/  IMAD R90, R5, R90, RZ ;  /* 0x0000005a055a7224 */ /* 0x004fc800078e02ff */
[----:B------:R-:W-:-:S05]  /*40d0*/  IMAD R90, R90, 0x40, R13 ;  /* 0x000000405a5a7824 */ /* 0x000fca00078e020d */
[----:B------:R-:W-:Y:S02]  /*40e0*/  SHF.R.S32.HI R15, RZ, 0x1f, R90 ;  /* 0x0000001fff0f7819 */ /* 0x000fe4000001145a */
[----:B------:R-:W-:-:S04]  /*40f0*/  IADD3 R61, P3, PT, R92, R90, RZ ;  /* 0x0000005a5c3d7210 */ /* 0x000fc80007f7e0ff */
[----:B------:R-:W-:Y:S02]  /*4100*/  LEA.HI.X.SX32 R92, R92, R15, 0x1, P3 ;  /* 0x0000000f5c5c7211 */ /* 0x000fe400018f0eff */
[C---:B------:R-:W-:Y:S01]  /*4110*/  LEA R90, P3, R61.reuse, UR6, 0x2 ;  /* 0x000000063d5a7c11 */ /* 0x040fe2000f8610ff */
[----:B------:R-:W0:Y:S03]  /*4120*/  LDC R15, c[0x0][0x3f8] ;  /* 0x0000fe00ff0f7b82 */ /* 0x000e260000000800 */
[----:B------:R-:W-:-:S06]  /*4130*/  LEA.HI.X R91, R61, UR7, R92, 0x2, P3 ;  /* 0x000000073d5b7c11 */ /* 0x000fcc00098f145c */
        /* <DEDUP_REMOVED lines=8> */
[----:B--2---:R-:W-:-:S05]  /*41c0*/  FADD.FTZ R61, R40, R91 ;  /* 0x0000005b283d7221 */ /* 0x004fca0000010000 */
[----:B------:R0:W-:Y:S03]  /*41d0*/  STG.E desc[UR36][R12.64], R61 ;  /* 0x0000003d0c007986 */ /* 0x0001e6000c101924 */
.L_x_1105:
[----:B------:R-:W-:Y:S05]  /*41e0*/  BSYNC.RECONVERGENT B2 ;  /* 0x0000000000027941 */ /* 0x000fea0003800200 */
.L_x_1104:
[----:B------:R-:W-:Y:S04]  /*41f0*/  BSSY.RECONVERGENT B2, `(.L_x_1106) ;  /* 0x000002b000027945 */ /* 0x000fe80003800200 */
[----:B------:R-:W-:Y:S05]  /*4200*/  @P1 BRA `(.L_x_1107) ;  /* 0x0000000000a41947 */ /* 0x000fea0003800000 */
[----:B0-----:R-:W2:Y:S01]  /*4210*/  LDG.E R12, desc[UR36][R76.64] ;  /* 0x000000244c0c7981 */ /* 0x001ea2000c1e1900 */
[----:B------:R-:W-:Y:S01]  /*4220*/  IMAD.IADD R15, R78, 0x1, R11 ;  /* 0x000000014e0f7824 */ /* 0x000fe200078e020b */
[----:B------:R-:W-:Y:S01]  /*4230*/  LOP3.LUT R60, R19, 0x3, RZ, 0xc0, !PT ;  /* 0x00000003133c7812 */ /* 0x000fe200078ec0ff */
[----:B------:R-:W0:Y:S01]  /*4240*/  S2UR UR5, SR_CTAID.X ;  /* 0x00000000000579c3 */ /* 0x000e220000002500 */
[----:B--2---:R-:W-:Y:S02]  /*4250*/  IMAD R13, R5, R12, RZ ;  /* 0x0000000c050d7224 */ /* 0x004fe400078e02ff */
        /* <DEDUP_REMOVED lines=18> */
[----:B--2---:R-:W-:-:S05]  /*4380*/  FADD.FTZ R60, R39, R90 ;  /* 0x0000005a273c7221 */ /* 0x004fca0000010000 */
        /* <DEDUP_REMOVED lines=9> */
[----:B------:R-:W-:-:S06]  /*4420*/  LEA.HI.X R91, R15, UR7, R92, 0x2, P3 ;  /* 0x000000070f5b7c11 */ /* 0x000fcc00098f145c */
[----:B------:R-:W2:Y:S01]  /*4430*/  LDG.E R91, desc[UR36][R90.64] ;  /* 0x000000245a5b7981 */ /* 0x000ea2000c1e1900 */
[----:B------:R-:W-:-:S04]  /*4440*/  IADD3 R81, P3, PT, R81, R83, RZ ;  /* 0x0000005351517210 */ /* 0x000fc80007f7e0ff */
[----:B------:R-:W-:Y:S02]  /*4450*/  LEA.HI.X.SX32 R92, R83, R79, 0x1, P3 ;  /* 0x0000004f535c7211 */ /* 0x000fe400018f0eff */
[----:B0-----:R-:W-:-:S04]  /*4460*/  LEA R12, P3, R81, UR6, 0x2 ;  /* 0x00000006510c7c11 */ /* 0x001fc8000f8610ff */
[----:B------:R-:W-:Y:S01]  /*4470*/  LEA.HI.X R13, R81, UR7, R92, 0x2, P3 ;  /* 0x00000007510d7c11 */ /* 0x000fe200098f145c */
[----:B--2---:R-:W-:-:S05]  /*4480*/  FADD.FTZ R63, R38, R91 ;  /* 0x0000005b263f7221 */ /* 0x004fca0000010000 */
[----:B------:R1:W-:Y:S03]  /*4490*/  STG.E desc[UR36][R12.64], R63 ;  /* 0x0000003f0c007986 */ /* 0x0003e6000c101924 */
.L_x_1107:
[----:B------:R-:W-:Y:S05]  /*44a0*/  BSYNC.RECONVERGENT B2 ;  /* 0x0000000000027941 */ /* 0x000fea0003800200 */
.L_x_1106:
[----:B------:R-:W-:Y:S04]  /*44b0*/  BSSY.RECONVERGENT B2, `(.L_x_1108) ;  /* 0x000002c000027945 */ /* 0x000fe80003800200 */
[----:B------:R-:W-:Y:S05]  /*44c0*/  @P1 BRA `(.L_x_1109) ;  /* 0x0000000000a81947 */ /* 0x000fea0003800000 */
[----:B01----:R-:W2:Y:S01]  /*44d0*/  LDG.E R12, desc[UR36][R76.64] ;  /* 0x000000244c0c7981 */ /* 0x003ea2000c1e1900 */
[----:B------:R-:W-:-:S04]  /*44e0*/  IMAD.IADD R62, R78, 0x1, R11 ;  /* 0x000000014e3e7824 */ /* 0x000fc800078e020b */
[----:B------:R-:W-:Y:S01]  /*44f0*/  IMAD R15, R11, 0x2, R62 ;  /* 0x000000020b0f7824 */ /* 0x000fe200078e023e */
        /* <DEDUP_REMOVED lines=39> */
.L_x_1109:
[----:B------:R-:W-:Y:S05]  /*4770*/  BSYNC.RECONVERGENT B2 ;  /* 0x0000000000027941 */ /* 0x000fea0003800200 */
.L_x_1108:
        /* <DEDUP_REMOVED lines=27> */
[----:B--2---:R-:W-:-:S05]  /*4930*/  FADD.FTZ R64, R35, R90 ;  /* 0x0000005a23407221 */ /* 0x004fca0000010000 */
[----:B------:R3:W-:Y:S03]  /*4940*/  STG.E desc[UR36][R12.64], R64 ;  /* 0x000000400c007986 */ /* 0x0007e6000c101924 */
.L_x_1111:
[----:B------:R-:W-:Y:S05]  /*4950*/  BSYNC.RECONVERGENT B2 ;  /* 0x0000000000027941 */ /* 0x000fea0003800200 */
.L_x_1110:
        /* <DEDUP_REMOVED lines=29> */
.L_x_1113:
[----:B------:R-:W-:Y:S05]  /*4b30*/  BSYNC.RECONVERGENT B2 ;  /* 0x0000000000027941 */ /* 0x000fea0003800200 */
.L_x_1112:
[----:B------:R-:W-:Y:S04]  /*4b40*/  BSSY.RECONVERGENT B2, `(.L_x_1114) ;  /* 0x000002a000027945 */ /* 0x000fe80003800200 */
[----:B------:R-:W-:Y:S05]  /*4b50*/  @P1 BRA `(.L_x_1115) ;  /* 0x0000000000a01947 */ /* 0x000fea0003800000 */
[----:B01234-:R-:W2:Y:S01]  /*4b60*/  LDG.E R12, desc[UR36][R76.64] ;  /* 0x000000244c0c7981 */ /* 0x01fea2000c1e1900 */
[----:B------:R-:W-:-:S05]  /*4b70*/  LOP3.LUT R66, R19, 0x3, RZ, 0xc0, !PT ;  /* 0x0000000313427812 */ /* 0x000fca00078ec0ff */
        /* <DEDUP_REMOVED lines=38> */
.L_x_1115:
[----:B------:R-:W-:Y:S05]  /*4de0*/  BSYNC.RECONVERGENT B2 ;  /* 0x0000000000027941 */ /* 0x000fea0003800200 */
.L_x_1114:
[----:B------:R-:W-:Y:S01]  /*4df0*/  BSSY.RECONVERGENT B2, `(.L_x_1116) ;  /* 0x000001b000027945 */ /* 0x000fe20003800200 */
[----:B------:R-:W-:-:S03]  /*4e00*/  IADD3 R80, PT, PT, R92, R11, RZ ;  /* 0x0000000b5c507210 */ /* 0x000fc60007ffe0ff */
[----:B------:R-:W-:Y:S05]  /*4e10*/  @P1 BRA `(.L_x_1117) ;  /* 0x0000000000601947 */ /* 0x000fea0003800000 */
[----:B------:R-:W2:Y:S02]  /*4e20*/  LDG.E R68, desc[UR36][R76.64] ;  /* 0x000000244c447981 */ /* 0x000ea4000c1e1900 */
[----:B01234-:R-:W-:Y:S01]  /*4e30*/  LOP3.LUT R12, R19, 0x3, RZ, 0xc0, !PT ;  /* 0x00000003130c7812 */ /* 0x01ffe200078ec0ff */
[----:B------:R-:W-:Y:S01]  /*4e40*/  IMAD.SHL.U32 R82, R82, 0x4, RZ ;  /* 0x0000000452527824 */ /* 0x000fe200078e00ff */
[----:B------:R-:W0:Y:S01]  /*4e50*/  S2UR UR5, SR_CTAID.X ;  /* 0x00000000000579c3 */ /* 0x000e220000002500 */
[----:B------:R-:W-:Y:S02]  /*4e60*/  IMAD R13, R5, R68, RZ ;  /* 0x00000044050d7224 */ /* 0x000fe400078e02ff */
[----:B------:R-:W-:Y:S02]  /*4e70*/  IMAD R68, R11, UR4, R12 ;  /* 0x000000040b447c24 */ /* 0x000fe4000f8e020c */
        /* <DEDUP_REMOVED lines=18> */
.L_x_1117:
[----:B------:R-:W-:Y:S05]  /*4fa0*/  BSYNC.RECONVERGENT B2 ;  /* 0x0000000000027941 */ /* 0x000fea0003800200 */
.L_x_1116:
[----:B------:R-:W-:Y:S04]  /*4fb0*/  BSSY.RECONVERGENT B2, `(.L_x_1118) ;  /* 0x000001a000027945 */ /* 0x000fe80003800200 */
[----:B------:R-:W-:Y:S05]  /*4fc0*/  @P1 BRA `(.L_x_1119) ;  /* 0x0000000000601947 */ /* 0x000fea0003800000 */
[----:B01234-:R-:W2:Y:S01]  /*4fd0*/  LDG.E R12, desc[UR36][R76.64] ;  /* 0x000000244c0c7981 */ /* 0x01fea2000c1e1900 */
[----:B------:R-:W-:Y:S02]  /*4fe0*/  SHF.L.U32 R13, R84, 0x2, RZ ;  /* 0x00000002540d7819 */ /* 0x000fe400000006ff */
[----:B------:R-:W-:-:S05]  /*4ff0*/  LOP3.LUT R82, R19, 0x3, RZ, 0xc0, !PT ;  /* 0x0000000313527812 */ /* 0x000fca00078ec0ff */
        /* <DEDUP_REMOVED lines=13> */
[----:B------:R-:W-:-:S03]  /*50d0*/  SHF.R.S32.HI R12, RZ, 0x1f, R13 ;  /* 0x0000001fff0c7819 */ /* 0x000fc6000001140d */
[----:B------:R-:W-:-:S05]  /*50e0*/  IMAD R15, R15, 0x40, R82 ;  /* 0x000000400f0f7824 */ /* 0x000fca00078e0252 */
[----:B------:R-:W-:-:S04]  /*50f0*/  IADD3 R13, P3, PT, R15, R13, RZ ;  /* 0x0000000d0f0d7210 */ /* 0x000fc80007f7e0ff */
[----:B------:R-:W-:Y:S02]  /*5100*/  LEA.HI.X.SX32 R82, R15, R12, 0x1, P3 ;  /* 0x0000000c0f527211 */ /* 0x000fe400018f0eff */
[----:B------:R-:W-:-:S04]  /*5110*/  LEA R12, P3, R13, UR6, 0x2 ;  /* 0x000000060d0c7c11 */ /* 0x000fc8000f8610ff */
[----:B------:R-:W-:Y:S01]  /*5120*/  LEA.HI.X R13, R13, UR7, R82, 0x2, P3 ;  /* 0x000000070d0d7c11 */ /* 0x000fe200098f1452 */
[----:B--2---:R-:W-:-:S05]  /*5130*/  FADD.FTZ R71, R30, R79 ;  /* 0x0000004f1e477221 */ /* 0x004fca0000010000 */
[----:B------:R0:W-:Y:S03]  /*5140*/  STG.E desc[UR36][R12.64], R71 ;  /* 0x000000470c007986 */ /* 0x0001e6000c101924 */
.L_x_1119:
[----:B------:R-:W-:Y:S05]  /*5150*/  BSYNC.RECONVERGENT B2 ;  /* 0x0000000000027941 */ /* 0x000fea0003800200 */
.L_x_1118:
        /* <DEDUP_REMOVED lines=26> */
.L_x_1121:
[----:B------:R-:W-:Y:S05]  /*5300*/  BSYNC.RECONVERGENT B2 ;  /* 0x0000000000027941 */ /* 0x000fea0003800200 */
.L_x_1120:
        /* <DEDUP_REMOVED lines=26> */
.L_x_1123:
[----:B------:R-:W-:Y:S05]  /*54b0*/  BSYNC.RECONVERGENT B2 ;  /* 0x0000000000027941 */ /* 0x000fea0003800200 */
.L_x_1122:
        /* <DEDUP_REMOVED lines=26> */
.L_x_1125:
[----:B------:R-:W-:Y:S05]  /*5660*/  BSYNC.RECONVERGENT B2 ;  /* 0x0000000000027941 */ /* 0x000fea0003800200 */
.L_x_1124:
        /* <DEDUP_REMOVED lines=26> */
.L_x_1127:
[----:B------:R-:W-:Y:S05]  /*5810*/  BSYNC.RECONVERGENT B2 ;  /* 0x0000000000027941 */ /* 0x000fea0003800200 */
.L_x_1126:
[----:B------:R-:W-:Y:S05]  /*5820*/  @P1 BRA `(.L_x_1103) ;  /* 0x0000000c00c01947 */ /* 0x000fea0003800000 */
[----:B------:R0:W1:Y:S01]  /*5830*/  LDG.E R76, desc[UR36][R76.64] ;  /* 0x000000244c4c7981 */ /* 0x000062000c1e1900 */
[----:B------:R-:W-:Y:S02]  /*5840*/  IADD3 R80, PT, PT, R80, R11, RZ ;  /* 0x0000000b50507210 */ /* 0x000fe40007ffe0ff */
[----:B------:R-:W-:-:S03]  /*5850*/  LOP3.LUT R78, R19, 0x3, RZ, 0xc0, !PT ;  /* 0x00000003134e7812 */ /* 0x000fc600078ec0ff */
[----:B------:R-:W-:Y:S02]  /*5860*/  IMAD.SHL.U32 R15, R80, 0x4, RZ ;  /* 0x00000004500f7824 */ /* 0x000fe400078e00ff */
[----:B------:R-:W-:Y:S01]  /*5870*/  IMAD R79, R11, UR4, R78 ;  /* 0x000000040b4f7c24 */ /* 0x000fe2000f8e024e */
[----:B------:R-:W1:Y:S08]  /*5880*/  S2UR UR5, SR_CTAID.X ;  /* 0x00000000000579c3 */ /* 0x000e700000002500 */
[----:B0-----:R-:W0:Y:S01]  /*5890*/  LDC R77, c[0x0][0x3f8] ;  /* 0x0000fe00ff4d7b82 */ /* 0x001e220000000800 */
[----:B-1234-:R-:W-:-:S04]  /*58a0*/  IMAD R12, R5, R76, RZ ;  /* 0x0000004c050c7224 */ /* 0x01efc800078e02ff */
[----:B------:R-:W-:-:S05]  /*58b0*/  IMAD R12, R12, 0x40, R15 ;  /* 0x000000400c0c7824 */ /* 0x000fca00078e020f */
[----:B------:R-:W-:Y:S02]  /*58c0*/  SHF.R.S32.HI R13, RZ, 0x1f, R12 ;  /* 0x0000001fff0d7819 */ /* 0x000fe4000001140c */
[----:B------:R-:W-:-:S04]  /*58d0*/  IADD3 R74, P1, PT, R79, R12, RZ ;  /* 0x0000000c4f4a7210 */ /* 0x000fc80007f3e0ff */
[----:B------:R-:W-:Y:S02]  /*58e0*/  LEA.HI.X.SX32 R13, R79, R13, 0x1, P1 ;  /* 0x0000000d4f0d7211 */ /* 0x000fe400008f0eff */
[----:B------:R-:W-:-:S04]  /*58f0*/  LEA R12, P1, R74, UR6, 0x2 ;  /* 0x000000064a0c7c11 */ /* 0x000fc8000f8210ff */
        /* <DEDUP_REMOVED lines=10> */
[----:B--2---:R-:W-:-:S05]  /*59a0*/  FADD.FTZ R74, R25, R12 ;  /* 0x0000000c194a7221 */ /* 0x004fca0000010000 */
[----:B------:R0:W-:Y:S01]  /*59b0*/  STG.E desc[UR36][R14.64], R74 ;  /* 0x0000004a0e007986 */ /* 0x0001e2000c101924 */
[----:B------:R-:W-:Y:S05]  /*59c0*/  BRA `(.L_x_1103) ;  /* 0x0000000c00587947 */ /* 0x000fea0003800000 */
.L_x_1077:
[----:B------:R-:W-:-:S13]  /*59d0*/  ISETP.GE.AND P1, PT, R3, R18, PT ;  /* 0x000000120300720c */ /* 0x000fda0003f26270 */
[----:B------:R-:W2:Y:S01]  /*59e0*/  @!P1 LDG.E R14, desc[UR36][R76.64] ;  /* 0x000000244c0e9981 */ /* 0x000ea2000c1e1900 */
[----:B------:R-:W0:Y:S03]  /*59f0*/  @!P1 LDC.64 R12, c[0x0][0x3b8] ;  /* 0x0000ee00ff0c9b82 */ /* 0x000e260000000a00 */
[----:B------:R-:W3:Y:S04]  /*5a00*/  @!P1 LDG.E R92, desc[UR36][R76.64] ;  /* 0x000000244c5c9981 */ /* 0x000ee8000c1e1900 */
[----:B------:R-:W4:Y:S04]  /*5a10*/  @!P1 LDG.E R81, desc[UR36][R76.64] ;  /* 0x000000244c519981 */ /* 0x000f28000c1e1900 */
[----:B------:R-:W4:Y:S04]  /*5a20*/  @!P1 LDG.E R79, desc[UR36][R76.64] ;  /* 0x000000244c4f9981 */ /* 0x000f28000c1e1900 */
[----:B------:R-:W4:Y:S04]  /*5a30*/  @!P1 LDG.E R90, desc[UR36][R76.64] ;  /* 0x000000244c5a9981 */ /* 0x000f28000c1e1900 */
[----:B------:R-:W4:Y:S04]  /*5a40*/  @!P1 LDG.E R88, desc[UR36][R76.64] ;  /* 0x000000244c589981 */ /* 0x000f28000c1e1900 */
[----:B------:R-:W4:Y:S04]  /*5a50*/  @!P1 LDG.E R86, desc[UR36][R76.64] ;  /* 0x000000244c569981 */ /* 0x000f28000c1e1900 */
[----:B------:R-:W4:Y:S04]  /*5a60*/  @!P1 LDG.E R82, desc[UR36][R76.64] ;  /* 0x000000244c529981 */ /* 0x000f28000c1e1900 */
[----:B------:R-:W4:Y:S01]  /*5a70*/  @!P1 LDG.E R80, desc[UR36][R76.64] ;  /* 0x000000244c509981 */ /* 0x000f22000c1e1900 */
[----:B------:R-:W-:Y:S01]  /*5a80*/  IMAD.IADD R84, R78, 0x1, R11 ;  /* 0x000000014e547824 */ /* 0x000fe200078e020b */
[----:B------:R-:W-:-:S03]  /*5a90*/  @!P1 LOP3.LUT R83, R19, 0x3, RZ, 0xc0, !PT ;  /* 0x0000000313539812 */ /* 0x000fc600078ec0ff */
[C---:B------:R-:W-:Y:S02]  /*5aa0*/  IMAD R84, R11.reuse, 0x4, R84 ;  /* 0x000000040b547824 */ /* 0x040fe400078e0254 */
[----:B------:R-:W-:Y:S02]  /*5ab0*/  @!P1 IMAD R85, R11, UR4, R83 ;  /* 0x000000040b559c24 */ /* 0x000fe4000f8e0253 */
[----:B--2---:R-:W-:-:S05]  /*5ac0*/  @!P1 IMAD R15, R5, R14, RZ ;  /* 0x0000000e050f9224 */ /* 0x004fca00078e02ff */
[----:B------:R-:W-:-:S05]  /*5ad0*/  @!P1 LEA R14, R15, R84, 0x4 ;  /* 0x000000540f0e9211 */ /* 0x000fca00078e20ff */
[----:B------:R-:W-:-:S05]  /*5ae0*/  @!P1 IMAD.SHL.U32 R14, R14, 0x4, RZ ;  /* 0x000000040e0e9824 */ /* 0x000fca00078e00ff */
[----:B------:R-:W-:Y:S02]  /*5af0*/  @!P1 SHF.R.S32.HI R15, RZ, 0x1f, R14 ;  /* 0x0000001fff0f9819 */ /* 0x000fe4000001140e */
[----:B------:R-:W-:-:S04]  /*5b00*/  @!P1 IADD3 R83, P3, PT, R85, R14, RZ ;  /* 0x0000000e55539210 */ /* 0x000fc80007f7e0ff */
[----:B------:R-:W-:Y:S02]  /*5b10*/  @!P1 LEA.HI.X.SX32 R15, R85, R15, 0x1, P3 ;  /* 0x0000000f550f9211 */ /* 0x000fe400018f0eff */
[----:B0-----:R-:W-:-:S04]  /*5b20*/  @!P1 LEA R14, P3, R83, R12, 0x2 ;  /* 0x0000000c530e9211 */ /* 0x001fc800078610ff */
[----:B------:R-:W-:Y:S01]  /*5b30*/  @!P1 LEA.HI.X R15, R83, R13, R15, 0x2, P3 ;  /* 0x0000000d530f9211 */ /* 0x000fe200018f140f */
[----:B---3--:R-:W-:Y:S01]  /*5b40*/  @!P1 IMAD R83, R5, R92, RZ ;  /* 0x0000005c05539224 */ /* 0x008fe200078e02ff */
[----:B------:R-:W0:Y:S01]  /*5b50*/  @!P1 LDC.64 R12, c[0x0][0x3b8] ;  /* 0x0000ee00ff0c9b82 */ /* 0x000e220000000a00 */
[----:B------:R-:W-:Y:S02]  /*5b60*/  @!P1 IMAD.IADD R92, R84, 0x1, R11 ;  /* 0x00000001545c9824 */ /* 0x000fe400078e020b */
[----:B------:R1:W5:Y:S03]  /*5b70*/  @!P1 LDG.E R64, desc[UR36][R14.64] ;  /* 0x000000240e409981 */ /* 0x000366000c1e1900 */
[----:B------:R-:W-:Y:S02]  /*5b80*/  @!P1 LEA R83, R83, R92, 0x4 ;  /* 0x0000005c53539211 */ /* 0x000fe400078e20ff */
[----:B------:R-:W-:-:S03]  /*5b90*/  @!P1 LOP3.LUT R92, R19, 0x3, RZ, 0xc0, !PT ;  /* 0x00000003135c9812 */ /* 0x000fc600078ec0ff */
[----:B------:R-:W-:Y:S02]  /*5ba0*/  @!P1 IMAD.SHL.U32 R83, R83, 0x4, RZ ;  /* 0x0000000453539824 */ /* 0x000fe400078e00ff */
[----:B------:R-:W-:-:S03]  /*5bb0*/  @!P1 IMAD R92, R11, UR4, R92 ;  /* 0x000000040b5c9c24 */ /* 0x000fc6000f8e025c */
[----:B------:R-:W-:Y:S02]  /*5bc0*/  @!P1 SHF.R.S32.HI R85, RZ, 0x1f, R83 ;  /* 0x0000001fff559819 */ /* 0x000fe40000011453 */
[----:B------:R-:W-:-:S04]  /*5bd0*/  @!P1 IADD3 R83, P3, PT, R92, R83, RZ ;  /* 0x000000535c539210 */ /* 0x000fc80007f7e0ff */
[----:B------:R-:W-:Y:S02]  /*5be0*/  @!P1 LEA.HI.X.SX32 R85, R92, R85, 0x1, P3 ;  /* 0x000000555c559211 */ /* 0x000fe400018f0eff */
[----:B0-----:R-:W-:Y:S01]  /*5bf0*/  @!P1 LEA R92, P3, R83, R12, 0x2 ;  /* 0x0000000c535c9211 */ /* 0x001fe200078610ff */
[----:B------:R-:W-:-:S03]  /*5c00*/  IMAD R84, R11, 0x2, R84 ;  /* 0x000000020b547824 */ /* 0x000fc600078e0254 */
[----:B------:R-:W-:Y:S02]  /*5c10*/  @!P1 LEA.HI.X R93, R83, R13, R85, 0x2, P3 ;  /* 0x0000000d535d9211 */ /* 0x000fe400018f1455 */
[----:B------:R-:W0:Y:S01]  /*5c20*/  @!P1 LDC.64 R12, c[0x0][0x3b8] ;  /* 0x0000ee00ff0c9b82 */ /* 0x000e220000000a00 */
[----:B----4-:R-:W-:Y:S01]  /*5c30*/  @!P1 IMAD R83, R5, R81, RZ ;  /* 0x0000005105539224 */ /* 0x010fe200078e02ff */
[----:B------:R-:W-:Y:S01]  /*5c40*/  LEA R81, R11, R84, 0x1 ;  /* 0x000000540b517211 */ /* 0x000fe200078e08ff */
[----:B------:R0:W5:Y:S01]  /*5c50*/  @!P1 LDG.E R67, desc[UR36][R92.64] ;  /* 0x000000245c439981 */ /* 0x000162000c1e1900 */
[----:B------:R-:W-:-:S03]  /*5c60*/  @!P1 LOP3.LUT R85, R19, 0x3, RZ, 0xc0, !PT ;  /* 0x0000000313559812 */ /* 0x000fc600078ec0ff */
[----:B------:R-:W-:Y:S02]  /*5c70*/  @!P1 IMAD R83, R83, 0x10, R81 ;  /* 0x0000001053539824 */ /* 0x000fe400078e0251 */
[----:B------:R-:W-:Y:S02]  /*5c80*/  @!P1 IMAD R87, R11, UR4, R85 ;  /* 0x000000040b579c24 */ /* 0x000fe4000f8e0255 */
[----:B------:R-:W-:-:S05]  /*5c90*/  @!P1 IMAD.SHL.U32 R83, R83, 0x4, RZ ;  /* 0x0000000453539824 */ /* 0x000fca00078e00ff */
[----:B------:R-:W-:Y:S02]  /*5ca0*/  @!P1 SHF.R.S32.HI R85, RZ, 0x1f, R83 ;  /* 0x0000001fff559819 */ /* 0x000fe40000011453 */
[----:B------:R-:W-:-:S04]  /*5cb0*/  @!P1 IADD3 R83, P3, PT, R87, R83, RZ ;  /* 0x0000005357539210 */ /* 0x000fc80007f7e0ff */
[----:B-1----:R-:W-:Y:S02]  /*5cc0*/  @!P1 LEA.HI.X.SX32 R14, R87, R85, 0x1, P3 ;  /* 0x00000055570e9211 */ /* 0x002fe400018f0eff */
[----:B0-----:R-:W-:-:S04]  /*5cd0*/  @!P1 LEA R92, P3, R83, R12, 0x2 ;  /* 0x0000000c535c9211 */ /* 0x001fc800078610ff */
[----:B------:R-:W-:Y:S02]  /*5ce0*/  @!P1 LEA.HI.X R93, R83, R13, R14, 0x2, P3 ;  /* 0x0000000d535d9211 */ /* 0x000fe400018f140e */
[----:B------:R-:W0:Y:S01]  /*5cf0*/  @!P1 LDC.64 R12, c[0x0][0x3b8] ;  /* 0x0000ee00ff0c9b82 */ /* 0x000e220000000a00 */
[----:B------:R-:W-:Y:S01]  /*5d00*/  @!P1 IMAD R14, R5, R79, RZ ;  /* 0x0000004f050e9224 */ /* 0x000fe200078e02ff */
[----:B------:R-:W-:Y:S01]  /*5d10*/  IADD3 R79, PT, PT, R81, R11, RZ ;  /* 0x0000000b514f7210 */ /* 0x000fe20007ffe0ff */
[----:B------:R-:W-:Y:S01]  /*5d20*/  @!P1 IMAD R90, R5, R90, RZ ;  /* 0x0000005a055a9224 */ /* 0x000fe200078e02ff */
[----:B------:R-:W-:Y:S01]  /*5d30*/  @!P1 LOP3.LUT R15, R19, 0x3, RZ, 0xc0, !PT ;  /* 0x00000003130f9812 */ /* 0x000fe200078ec0ff */
[----:B------:R-:W5:Y:S02]  /*5d40*/  @!P1 LDG.E R68, desc[UR36][R92.64] ;  /* 0x000000245c449981 */ /* 0x000f64000c1e1900 */
[----:B------:R-:W-:Y:S02]  /*5d50*/  @!P1 IMAD R14, R14, 0x10, R79 ;  /* 0x000000100e0e9824 */ /* 0x000fe400078e024f */
[----:B------:R-:W-:-:S02]  /*5d60*/  @!P1 IMAD R81, R11, UR4, R15 ;  /* 0x000000040b519c24 */ /* 0x000fc4000f8e020f */
[----:B------:R-:W-:-:S05]  /*5d70*/  @!P1 IMAD.SHL.U32 R14, R14, 0x4, RZ ;  /* 0x000000040e0e9824 */ /* 0x000fca00078e00ff */
[----:B------:R-:W-:Y:S02]  /*5d80*/  @!P1 SHF.R.S32.HI R15, RZ, 0x1f, R14 ;  /* 0x0000001fff0f9819 */ /* 0x000fe4000001140e */
[----:B------:R-:W-:-:S04]  /*5d90*/  @!P1 IADD3 R14, P3, PT, R81, R14, RZ ;  /* 0x0000000e510e9210 */ /* 0x000fc80007f7e0ff */
[----:B------:R-:W-:Y:S02]  /*5da0*/  @!P1 LEA.HI.X.SX32 R15, R81, R15, 0x1, P3 ;  /* 0x0000000f510f9211 */ /* 0x000fe400018f0eff */
[----:B0-----:R-:W-:-:S04]  /*5db0*/  @!P1 LEA R12, P3, R14, R12, 0x2 ;  /* 0x0000000c0e0c9211 */ /* 0x001fc800078610ff */
[----:B------:R-:W-:Y:S02]  /*5dc0*/  @!P1 LEA.HI.X R13, R14, R13, R15, 0x2, P3 ;  /* 0x0000000d0e0d9211 */ /* 0x000fe400018f140f */
[----:B------:R-:W0:Y:S01]  /*5dd0*/  @!P1 LDC.64 R14, c[0x0][0x3b8] ;  /* 0x0000ee00ff0e9b82 */ /* 0x000e220000000a00 */
[----:B------:R-:W-:Y:S02]  /*5de0*/  IADD3 R79, PT, PT, R79, R11, RZ ;  /* 0x0000000b4f4f7210 */ /* 0x000fe40007ffe0ff */
[----:B------:R-:W-:Y:S01]  /*5df0*/  @!P1 LOP3.LUT R83, R19, 0x3, RZ, 0xc0, !PT ;  /* 0x0000000313539812 */ /* 0x000fe200078ec0ff */
[----:B------:R1:W5:Y:S02]  /*5e00*/  @!P1 LDG.E R71, desc[UR36][R12.64] ;  /* 0x000000240c479981 */ /* 0x000364000c1e1900 */
[----:B------:R-:W-:Y:S02]  /*5e10*/  @!P1 IMAD R81, R90, 0x10, R79 ;  /* 0x000000105a519824 */ /* 0x000fe400078e024f */
[----:B------:R-:W-:-:S02]  /*5e20*/  @!P1 IMAD R90, R11, UR4, R83 ;  /* 0x000000040b5a9c24 */ /* 0x000fc4000f8e0253 */
[----:B------:R-:W-:Y:S01]  /*5e30*/  @!P1 IMAD.SHL.U32 R81, R81, 0x4, RZ ;  /* 0x0000000451519824 */ /* 0x000fe200078e00ff */
[----:B-1----:R-:W1:Y:S04]  /*5e40*/  @!P1 LDC.64 R12, c[0x0][0x3b8] ;  /* 0x0000ee00ff0c9b82 */ /* 0x002e680000000a00 */
[----:B------:R-:W-:Y:S02]  /*5e50*/  @!P1 SHF.R.S32.HI R83, RZ, 0x1f, R81 ;  /* 0x0000001fff539819 */ /* 0x000fe40000011451 */
[----:B------:R-:W-:-:S04]  /*5e60*/  @!P1 IADD3 R81, P3, PT, R90, R81, RZ ;  /* 0x000000515a519210 */ /* 0x000fc80007f7e0ff */
[----:B------:R-:W-:Y:S02]  /*5e70*/  @!P1 LEA.HI.X.SX32 R92, R90, R83, 0x1, P3 ;  /* 0x000000535a5c9211 */ /* 0x000fe400018f0eff */
[----:B0-----:R-:W-:-:S04]  /*5e80*/  @!P1 LEA R90, P3, R81, R14, 0x2 ;  /* 0x0000000e515a9211 */ /* 0x001fc800078610ff */
[----:B------:R-:W-:Y:S01]  /*5e90*/  @!P1 LEA.HI.X R91, R81, R15, R92, 0x2, P3 ;  /* 0x0000000f515b9211 */ /* 0x000fe200018f145c */
[----:B------:R-:W-:Y:S01]  /*5ea0*/  @!P1 IMAD R15, R5, R88, RZ ;  /* 0x00000058050f9224 */ /* 0x000fe200078e02ff */
[----:B------:R-:W-:Y:S02]  /*5eb0*/  IADD3 R92, PT, PT, R79, R11, RZ ;  /* 0x0000000b4f5c7210 */ /* 0x000fe40007ffe0ff */
[----:B------:R-:W-:Y:S01]  /*5ec0*/  @!P1 LOP3.LUT R88, R19, 0x3, RZ, 0xc0, !PT ;  /* 0x0000000313589812 */ /* 0x000fe200078ec0ff */
[----:B------:R-:W-:Y:S01]  /*5ed0*/  @!P1 IMAD R82, R5, R82, RZ ;  /* 0x0000005205529224 */ /* 0x000fe200078e02ff */
[----:B------:R0:W5:Y:S01]  /*5ee0*/  @!P1 LDG.E R70, desc[UR36][R90.64] ;  /* 0x000000245a469981 */ /* 0x000162000c1e1900 */
[----:B------:R-:W-:Y:S02]  /*5ef0*/  @!P1 IMAD R14, R15, 0x10, R92 ;  /* 0x000000100f0e9824 */ /* 0x000fe400078e025c */
[----:B------:R-:W-:Y:S02]  /*5f00*/  @!P1 IMAD R88, R11, UR4, R88 ;  /* 0x000000040b589c24 */ /* 0x000fe4000f8e0258 */
[----:B------:R-:W-:-:S05]  /*5f10*/  @!P1 IMAD.SHL.U32 R14, R14, 0x4, RZ ;  /* 0x000000040e0e9824 */ /* 0x000fca00078e00ff */
[----:B------:R-:W-:Y:S02]  /*5f20*/  @!P1 SHF.R.S32.HI R15, RZ, 0x1f, R14 ;  /* 0x0000001fff0f9819 */ /* 0x000fe4000001140e */
[----:B------:R-:W-:-:S04]  /*5f30*/  @!P1 IADD3 R79, P3, PT, R88, R14, RZ ;  /* 0x0000000e584f9210 */ /* 0x000fc80007f7e0ff */
[----:B------:R-:W-:Y:S02]  /*5f40*/  @!P1 LEA.HI.X.SX32 R81, R88, R15, 0x1, P3 ;  /* 0x0000000f58519211 */ /* 0x000fe400018f0eff */
[C---:B-1----:R-:W-:Y:S01]  /*5f50*/  @!P1 LEA R88, P3, R79.reuse, R12, 0x2 ;  /* 0x0000000c4f589211 */ /* 0x042fe200078610ff */
[----:B------:R-:W1:Y:S03]  /*5f60*/  @!P1 LDC.64 R14, c[0x0][0x3b8] ;  /* 0x0000ee00ff0e9b82 */ /* 0x000e660000000a00 */
[----:B------:R-:W-:Y:S01]  /*5f70*/  @!P1 LEA.HI.X R89, R79, R13, R81, 0x2, P3 ;  /* 0x0000000d4f599211 */ /* 0x000fe200018f1451 */
[----:B------:R-:W-:Y:S01]  /*5f80*/  @!P1 IMAD R13, R5, R86, RZ ;  /* 0x00000056050d9224 */ /* 0x000fe200078e02ff */
[----:B------:R-:W-:Y:S02]  /*5f90*/  IADD3 R86, PT, PT, R92, R11, RZ ;  /* 0x0000000b5c567210 */ /* 0x000fe40007ffe0ff */
[----:B------:R-:W-:Y:S01]  /*5fa0*/  @!P1 LOP3.LUT R92, R19, 0x3, RZ, 0xc0, !PT ;  /* 0x00000003135c9812 */ /* 0x000fe200078ec0ff */
[----:B------:R2:W5:Y:S02]  /*5fb0*/  @!P1 LDG.E R73, desc[UR36][R88.64] ;  /* 0x0000002458499981 */ /* 0x000564000c1e1900 */
[----:B------:R-:W-:-:S02]  /*5fc0*/  @!P1 IMAD R12, R13, 0x10, R86 ;  /* 0x000000100d0c9824 */ /* 0x000fc400078e0256 */
[----:B------:R-:W-:Y:S02]  /*5fd0*/  @!P1 IMAD R92, R11, UR4, R92 ;  /* 0x000000040b5c9c24 */ /* 0x000fe4000f8e025c */
[----:B------:R-:W-:-:S05]  /*5fe0*/  @!P1 IMAD.SHL.U32 R12, R12, 0x4, RZ ;  /* 0x000000040c0c9824 */ /* 0x000fca00078e00ff */
[----:B------:R-:W-:Y:S02]  /*5ff0*/  @!P1 SHF.R.S32.HI R13, RZ, 0x1f, R12 ;  /* 0x0000001fff0d9819 */ /* 0x000fe4000001140c */
[----:B------:R-:W-:-:S04]  /*6000*/  @!P1 IADD3 R12, P3, PT, R92, R12, RZ ;  /* 0x0000000c5c0c9210 */ /* 0x000fc80007f7e0ff */
[----:B------:R-:W-:Y:S02]  /*6010*/  @!P1 LEA.HI.X.SX32 R13, R92, R13, 0x1, P3 ;  /* 0x0000000d5c0d9211 */ /* 0x000fe400018f0eff */
[----:B-1----:R-:W-:Y:S02]  /*6020*/  @!P1 LEA R14, P3, R12, R14, 0x2 ;  /* 0x0000000e0c0e9211 */ /* 0x002fe400078610ff */
[----:B------:R-:W-:Y:S02]  /*6030*/  IADD3 R86, PT, PT, R86, R11, RZ ;  /* 0x0000000b56567210 */ /* 0x000fe40007ffe0ff */
[----:B------:R-:W-:Y:S02]  /*6040*/  @!P1 LEA.HI.X R15, R12, R15, R13, 0x2, P3 ;  /* 0x0000000f0c0f9211 */ /* 0x000fe400018f140d */
[----:B------:R-:W1:Y:S01]  /*6050*/  @!P1 LDC.64 R12, c[0x0][0x3b8] ;  /* 0x0000ee00ff0c9b82 */ /* 0x000e620000000a00 */
[----:B------:R-:W-:Y:S02]  /*6060*/  @!P1 IMAD.IADD R79, R86, 0x1, R11 ;  /* 0x00000001564f9824 */ /* 0x000fe400078e020b */
[----:B------:R2:W5:Y:S02]  /*6070*/  @!P1 LDG.E R72, desc[UR36][R14.64] ;  /* 0x000000240e489981 */ /* 0x000564000c1e1900 */
[----:B------:R-:W-:Y:S01]  /*6080*/  @!P1 IMAD R79, R82, 0x10, R79 ;  /* 0x00000010524f9824 */ /* 0x000fe200078e024f */
[----:B------:R-:W-:-:S04]  /*6090*/  @!P1 LOP3.LUT R82, R19, 0x3, RZ, 0xc0, !PT ;  /* 0x0000000313529812 */ /* 0x000fc800078ec0ff */
[----:B------:R-:W-:Y:S01]  /*60a0*/  @!P1 SHF.L.U32 R79, R79, 0x2, RZ ;  /* 0x000000024f4f9819 */ /* 0x000fe200000006ff */
[----:B------:R-:W-:-:S03]  /*60b0*/  @!P1 IMAD R82, R11, UR4, R82 ;  /* 0x000000040b529c24 */ /* 0x000fc6000f8e0252 */
[----:B------:R-:W-:Y:S02]  /*60c0*/  @!P1 SHF.R.S32.HI R81, RZ, 0x1f, R79 ;  /* 0x0000001fff519819 */ /* 0x000fe4000001144f */
[----:B------:R-:W-:-:S04]  /*60d0*/  @!P1 IADD3 R79, P3, PT, R82, R79, RZ ;  /* 0x0000004f524f9210 */ /* 0x000fc80007f7e0ff */
[----:B0-----:R-:W-:Y:S02]  /*60e0*/  @!P1 LEA.HI.X.SX32 R90, R82, R81, 0x1, P3 ;  /* 0x00000051525a9211 */ /* 0x001fe400018f0eff */
[----:B-1----:R-:W-:-:S04]  /*60f0*/  @!P1 LEA R82, P3, R79, R12, 0x2 ;  /* 0x0000000c4f529211 */ /* 0x002fc800078610ff */
[----:B------:R-:W-:Y:S02]  /*6100*/  @!P1 LEA.HI.X R83, R79, R13, R90, 0x2, P3 ;  /* 0x0000000d4f539211 */ /* 0x000fe400018f145a */
[----:B------:R-:W0:Y:S01]  /*6110*/  @!P1 LDC.64 R12, c[0x0][0x3b8] ;  /* 0x0000ee00ff0c9b82 */ /* 0x000e220000000a00 */
[----:B------:R-:W-:Y:S01]  /*6120*/  @!P1 IMAD R79, R5, R80, RZ ;  /* 0x00000050054f9224 */ /* 0x000fe200078e02ff */
[----:B------:R-:W-:Y:S01]  /*6130*/  @!P1 LOP3.LUT R80, R19, 0x3, RZ, 0xc0, !PT ;  /* 0x0000000313509812 */ /* 0x000fe200078ec0ff */
[----:B------:R2:W5:Y:S02]  /*6140*/  @!P1 LDG.E R74, desc[UR36][R82.64] ;  /* 0x00000024524a9981 */ /* 0x000564000c1e1900 */
[----:B------:R-:W-:Y:S02]  /*6150*/  @!P1 IMAD R79, R79, 0x10, R86 ;  /* 0x000000104f4f9824 */ /* 0x000fe400078e0256 */
[----:B------:R-:W-:Y:S02]  /*6160*/  @!P1 IMAD R81, R11, UR4, R80 ;  /* 0x000000040b519c24 */ /* 0x000fe4000f8e0250 */
[----:B------:R-:W-:-:S05]  /*6170*/  @!P1 IMAD.SHL.U32 R79, R79, 0x4, RZ ;  /* 0x000000044f4f9824 */ /* 0x000fca00078e00ff */
[----:B------:R-:W-:Y:S02]  /*6180*/  @!P1 SHF.R.S32.HI R80, RZ, 0x1f, R79 ;  /* 0x0000001fff509819 */ /* 0x000fe4000001144f */
[----:B------:R-:W-:-:S04]  /*6190*/  @!P1 IADD3 R79, P3, PT, R81, R79, RZ ;  /* 0x0000004f514f9210 */ /* 0x000fc80007f7e0ff */
[----:B------:R-:W-:Y:S02]  /*61a0*/  @!P1 LEA.HI.X.SX32 R80, R81, R80, 0x1, P3 ;  /* 0x0000005051509211 */ /* 0x000fe400018f0eff */
[----:B0-----:R-:W-:-:S04]  /*61b0*/  @!P1 LEA R12, P3, R79, R12, 0x2 ;  /* 0x0000000c4f0c9211 */ /* 0x001fc800078610ff */
[----:B------:R-:W-:-:S05]  /*61c0*/  @!P1 LEA.HI.X R13, R79, R13, R80, 0x2, P3 ;  /* 0x0000000d4f0d9211 */ /* 0x000fca00018f1450 */
[----:B------:R2:W5:Y:S01]  /*61d0*/  @!P1 LDG.E R75, desc[UR36][R12.64] ;  /* 0x000000240c4b9981 */ /* 0x000562000c1e1900 */
[----:B------:R-:W-:Y:S04]  /*61e0*/  BSSY.RECONVERGENT B2, `(.L_x_1128) ;  /* 0x000000e000027945 */ /* 0x000fe80003800200 */
[----:B------:R-:W-:Y:S05]  /*61f0*/  @P1 BRA `(.L_x_1129) ;  /* 0x0000000000301947 */ /* 0x000fea0003800000 */
[----:B--2---:R-:W2:Y:S01]  /*6200*/  LDG.E R12, desc[UR36][R76.64] ;  /* 0x000000244c0c7981 */ /* 0x004ea2000c1e1900 */
[----:B------:R-:W-:-:S05]  /*6210*/  LOP3.LUT R14, R19, 0x3, RZ, 0xc0, !PT ;  /* 0x00000003130e7812 */ /* 0x000fca00078ec0ff */
[----:B------:R-:W-:Y:S02]  /*6220*/  IMAD R15, R11, UR4, R14 ;  /* 0x000000040b0f7c24 */ /* 0x000fe4000f8e020e */
[----:B--2---:R-:W-:-:S05]  /*6230*/  IMAD R13, R5, R12, RZ ;  /* 0x0000000c050d7224 */ /* 0x004fca00078e02ff */
[----:B------:R-:W-:-:S05]  /*6240*/  LEA R12, R13, R78, 0x4 ;  /* 0x0000004e0d0c7211 */ /* 0x000fca00078e20ff */
[----:B------:R-:W-:-:S05]  /*6250*/  IMAD.SHL.U32 R12, R12, 0x4, RZ ;  /* 0x000000040c0c7824 */ /* 0x000fca00078e00ff */
[----:B------:R-:W-:Y:S02]  /*6260*/  SHF.R.S32.HI R13, RZ, 0x1f, R12 ;  /* 0x0000001fff0d7819 */ /* 0x000fe4000001140c */
[----:B------:R-:W-:-:S04]  /*6270*/  IADD3 R14, P3, PT, R15, R12, RZ ;  /* 0x0000000c0f0e7210 */ /* 0x000fc80007f7e0ff */
[----:B------:R-:W-:Y:S02]  /*6280*/  LEA.HI.X.SX32 R13, R15, R13, 0x1, P3 ;  /* 0x0000000d0f0d7211 */ /* 0x000fe400018f0eff */
[----:B------:R-:W-:-:S04]  /*6290*/  LEA R12, P3, R14, UR6, 0x2 ;  /* 0x000000060e0c7c11 */ /* 0x000fc8000f8610ff */
[----:B------:R-:W-:-:S05]  /*62a0*/  LEA.HI.X R13, R14, UR7, R13, 0x2, P3 ;  /* 0x000000070e0d7c11 */ /* 0x000fca00098f140d */
[----:B------:R0:W5:Y:S04]  /*62b0*/  LDG.E R61, desc[UR36][R12.64] ;  /* 0x000000240c3d7981 */ /* 0x000168000c1e1900 */
.L_x_1129:
[----:B------:R-:W-:Y:S05]  /*62c0*/  BSYNC.RECONVERGENT B2 ;  /* 0x0000000000027941 */ /* 0x000fea0003800200 */
.L_x_1128:
[----:B------:R-:W-:Y:S04]  /*62d0*/  BSSY.RECONVERGENT B2, `(.L_x_1130) ;  /* 0x0000016000027945 */ /* 0x000fe80003800200 */
[----:B------:R-:W-:Y:S05]  /*62e0*/  @P1 BRA `(.L_x_1131) ;  /* 0x0000000000501947 */ /* 0x000fea0003800000 */
[----:B0-2---:R-:W2:Y:S01]  /*62f0*/  LDG.E R12, desc[UR36][R76.64] ;  /* 0x000000244c0c7981 */ /* 0x005ea2000c1e1900 */
[----:B------:R-:W-:Y:S01]  /*6300*/  LOP3.LUT R14, R19, 0x3, RZ, 0xc0, !PT ;  /* 0x00000003130e7812 */ /* 0x000fe200078ec0ff */
[----:B------:R-:W-:Y:S02]  /*6310*/  IMAD.IADD R13, R78, 0x1, R11 ;  /* 0x000000014e0d7824 */ /* 0x000fe400078e020b */
[C---:B------:R-:W-:Y:S02]  /*6320*/  IMAD R15, R11.reuse, 0x2, R78 ;  /* 0x000000020b0f7824 */ /* 0x040fe400078e024e */
[----:B------:R-:W-:-:S05]  /*6330*/  IMAD R14, R11, UR4, R14 ;  /* 0x000000040b0e7c24 */ /* 0x000fca000f8e020e */
[----:B------:R-:W-:Y:S01]  /*6340*/  SHF.R.S32.HI R63, RZ, 0x1f, R14 ;  /* 0x0000001fff3f7819 */ /* 0x000fe2000001140e */
[----:B--2---:R-:W-:-:S05]  /*6350*/  IMAD R12, R5, R12, RZ ;  /* 0x0000000c050c7224 */ /* 0x004fca00078e02ff */
[----:B------:R-:W-:-:S05]  /*6360*/  SHF.L.U32 R12, R12, 0x6, RZ ;  /* 0x000000060c0c7819 */ /* 0x000fca00000006ff */
[----:B------:R-:W-:Y:S01]  /*6370*/  IMAD R13, R13, 0x4, R12 ;  /* 0x000000040d0d7824 */ /* 0x000fe200078e020c */
[----:B------:R-:W-:-:S04]  /*6380*/  LEA R12, R15, R12, 0x2 ;  /* 0x0000000c0f0c7211 */ /* 0x000fc800078e10ff */
[C---:B------:R-:W-:Y:S02]  /*6390*/  IADD3 R15, P3, PT, R14.reuse, R13, RZ ;  /* 0x0000000d0e0f7210 */ /* 0x040fe40007f7e0ff */
[----:B------:R-:W-:Y:S02]  /*63a0*/  IADD3 R60, P4, PT, R14, R12, RZ ;  /* 0x0000000c0e3c7210 */ /* 0x000fe40007f9e0ff */
[-C--:B------:R-:W-:Y:S02]  /*63b0*/  LEA.HI.X.SX32 R80, R13, R63.reuse, 0x1, P3 ;  /* 0x0000003f0d507211 */ /* 0x080fe400018f0eff */
[----:B------:R-:W-:Y:S02]  /*63c0*/  LEA.HI.X.SX32 R13, R12, R63, 0x1, P4 ;  /* 0x0000003f0c0d7211 */ /* 0x000fe400020f0eff */
[----:B------:R-:W-:Y:S02]  /*63d0*/  LEA R14, P3, R15, UR6, 0x2 ;  /* 0x000000060f0e7c11 */ /* 0x000fe4000f8610ff */
[----:B------:R-:W-:-:S02]  /*63e0*/  LEA R12, P4, R60, UR6, 0x2 ;  /* 0x000000063c0c7c11 */ /* 0x000fc4000f8810ff */
[----:B------:R-:W-:Y:S02]  /*63f0*/  LEA.HI.X R15, R15, UR7, R80, 0x2, P3 ;  /* 0x000000070f0f7c11 */ /* 0x000fe400098f1450 */
[----:B------:R-:W-:-:S03]  /*6400*/  LEA.HI.X R13, R60, UR7, R13, 0x2, P4 ;  /* 0x000000073c0d7c11 */ /* 0x000fc6000a0f140d */
[----:B------:R1:W5:Y:S04]  /*6410*/  LDG.E R60, desc[UR36][R14.64] ;  /* 0x000000240e3c7981 */ /* 0x000368000c1e1900 */
[----:B------:R1:W5:Y:S02]  /*6420*/  LDG.E R63, desc[UR36][R12.64] ;  /* 0x000000240c3f7981 */ /* 0x000364000c1e1900 */
.L_x_1131:
[----:B------:R-:W-:Y:S05]  /*6430*/  BSYNC.RECONVERGENT B2 ;  /* 0x0000000000027941 */ /* 0x000fea0003800200 */
.L_x_1130:
[----:B------:R-:W-:Y:S04]  /*6440*/  BSSY.RECONVERGENT B2, `(.L_x_1132) ;  /* 0x0000018000027945 */ /* 0x000fe80003800200 */
[----:B------:R-:W-:Y:S05]  /*6450*/  @P1 BRA `(.L_x_1133) ;  /* 0x0000000000581947 */ /* 0x000fea0003800000 */
[----:B012---:R-:W2:Y:S01]  /*6460*/  LDG.E R12, desc[UR36][R76.64] ;  /* 0x000000244c0c7981 */ /* 0x007ea2000c1e1900 */
[----:B------:R-:W-:Y:S02]  /*6470*/  IMAD.IADD R14, R78, 0x1, R11 ;  /* 0x000000014e0e7824 */ /* 0x000fe400078e020b */
[----:B------:R-:W-:Y:S02]  /*6480*/  IMAD R62, R11, 0x4, R78 ;  /* 0x000000040b3e7824 */ /* 0x000fe400078e024e */
[----:B--2---:R-:W-:Y:S01]  /*6490*/  IMAD R13, R5, R12, RZ ;  /* 0x0000000c050d7224 */ /* 0x004fe200078e02ff */
[----:B------:R-:W-:Y:S02]  /*64a0*/  LEA R12, R11, R14, 0x1 ;  /* 0x0000000e0b0c7211 */ /* 0x000fe400078e08ff */
[----:B------:R-:W-:-:S03]  /*64b0*/  LOP3.LUT R14, R19, 0x3, RZ, 0xc0, !PT ;  /* 0x00000003130e7812 */ /* 0x000fc600078ec0ff */
[C---:B------:R-:W-:Y:S02]  /*64c0*/  IMAD R12, R13.reuse, 0x10, R12 ;  /* 0x000000100d0c7824 */ /* 0x040fe400078e020c */
[----:B------:R-:W-:Y:S02]  /*64d0*/  IMAD R13, R13, 0x10, R62 ;  /* 0x000000100d0d7824 */ /* 0x000fe400078e023e */
[----:B------:R-:W-:Y:S01]  /*64e0*/  IMAD R14, R11, UR4, R14 ;  /* 0x000000040b0e7c24 */ /* 0x000fe2000f8e020e */
[----:B------:R-:W-:Y:S01]  /*64f0*/  SHF.L.U32 R12, R12, 0x2, RZ ;  /* 0x000000020c0c7819 */ /* 0x000fe200000006ff */
[----:B------:R-:W-:-:S03]  /*6500*/  IMAD.SHL.U32 R13, R13, 0x4, RZ ;  /* 0x000000040d0d7824 */ /* 0x000fc600078e00ff */
[----:B------:R-:W-:Y:S02]  /*6510*/  SHF.R.S32.HI R65, RZ, 0x1f, R14 ;  /* 0x0000001fff417819 */ /* 0x000fe4000001140e */
[C---:B------:R-:W-:Y:S02]  /*6520*/  IADD3 R15, P3, PT, R14.reuse, R12, RZ ;  /* 0x0000000c0e0f7210 */ /* 0x040fe40007f7e0ff */
[----:B------:R-:W-:Y:S02]  /*6530*/  IADD3 R62, P4, PT, R14, R13, RZ ;  /* 0x0000000d0e3e7210 */ /* 0x000fe40007f9e0ff */
[-C--:B------:R-:W-:Y:S02]  /*6540*/  LEA.HI.X.SX32 R80, R12, R65.reuse, 0x1, P3 ;  /* 0x000000410c507211 */ /* 0x080fe400018f0eff */
[----:B------:R-:W-:Y:S02]  /*6550*/  LEA.HI.X.SX32 R13, R13, R65, 0x1, P4 ;  /* 0x000000410d0d7211 */ /* 0x000fe400020f0eff */
[----:B------:R-:W-:-:S02]  /*6560*/  LEA R14, P3, R15, UR6, 0x2 ;  /* 0x000000060f0e7c11 */ /* 0x000fc4000f8610ff */
[C---:B------:R-:W-:Y:S02]  /*6570*/  LEA R12, P4, R62.reuse, UR6, 0x2 ;  /* 0x000000063e0c7c11 */ /* 0x040fe4000f8810ff */
[----:B------:R-:W-:Y:S02]  /*6580*/  LEA.HI.X R15, R15, UR7, R80, 0x2, P3 ;  /* 0x000000070f0f7c11 */ /* 0x000fe400098f1450 */
[----:B------:R-:W-:-:S03]  /*6590*/  LEA.HI.X R13, R62, UR7, R13, 0x2, P4 ;  /* 0x000000073e0d7c11 */ /* 0x000fc6000a0f140d */
[----:B------:R3:W5:Y:S04]  /*65a0*/  LDG.E R62, desc[UR36][R14.64] ;  /* 0x000000240e3e7981 */ /* 0x000768000c1e1900 */
[----:B------:R3:W5:Y:S02]  /*65b0*/  LDG.E R65, desc[UR36][R12.64] ;  /* 0x000000240c417981 */ /* 0x000764000c1e1900 */
.L_x_1133:
[----:B------:R-:W-:Y:S05]  /*65c0*/  BSYNC.RECONVERGENT B2 ;  /* 0x0000000000027941 */ /* 0x000fea0003800200 */
.L_x_1132:
[----:B------:R-:W-:Y:S04]  /*65d0*/  BSSY.RECONVERGENT B2, `(.L_x_1103) ;  /* 0x0000015000027945 */ /* 0x000fe80003800200 */
[----:B------:R-:W-:Y:S05]  /*65e0*/  @P1 BRA `(.L_x_1134) ;  /* 0x00000000004c1947 */ /* 0x000fea0003800000 */
[----:B------:R-:W0:Y:S01]  /*65f0*/  LDG.E R76, desc[UR36][R76.64] ;  /* 0x000000244c4c7981 */ /* 0x000e22000c1e1900 */
[----:B-123--:R-:W-:Y:S02]  /*6600*/  LOP3.LUT R14, R19, 0x3, RZ, 0xc0, !PT ;  /* 0x00000003130e7812 */ /* 0x00efe400078ec0ff */
[----:B------:R-:W-:-:S03]  /*6610*/  LEA R78, R11, R78, 0x3 ;  /* 0x0000004e0b4e7211 */ /* 0x000fc600078e18ff */
[----:B------:R-:W-:-:S05]  /*6620*/  IMAD R14, R11, UR4, R14 ;  /* 0x000000040b0e7c24 */ /* 0x000fca000f8e020e */
[----:B------:R-:W-:Y:S01]  /*6630*/  SHF.R.S32.HI R66, RZ, 0x1f, R14 ;  /* 0x0000001fff427819 */ /* 0x000fe2000001140e */
[----:B0-----:R-:W-:-:S04]  /*6640*/  IMAD R12, R5, R76, RZ ;  /* 0x0000004c050c7224 */ /* 0x001fc800078e02ff */
[----:B------:R-:W-:-:S04]  /*6650*/  IMAD.SHL.U32 R13, R12, 0x40, RZ ;  /* 0x000000400c0d7824 */ /* 0x000fc800078e00ff */
[--C-:B------:R-:W-:Y:S02]  /*6660*/  IMAD R84, R84, 0x4, R13.reuse ;  /* 0x0000000454547824 */ /* 0x100fe400078e020d */
[----:B------:R-:W-:-:S03]  /*6670*/  IMAD.U32 R11, R78, 0x4, R13 ;  /* 0x000000044e0b7824 */ /* 0x000fc600078e000d */
        /* <DEDUP_REMOVED lines=10> */
.L_x_1134:
[----:B------:R-:W-:Y:S05]  /*6720*/  BSYNC.RECONVERGENT B2 ;  /* 0x0000000000027941 */ /* 0x000fea0003800200 */
.L_x_1103:
[----:B------:R-:W-:Y:S05]  /*6730*/  BSYNC.RECONVERGENT B0 ;  /* 0x0000000000007941 */ /* 0x000fea0003800200 */
.L_x_1076:
[----:B-----5:R-:W-:Y:S01]  /*6740*/  FMUL.FTZ R11, R57, R60 ;  /* 0x0000003c390b7220 */ /* 0x020fe20000410000 */
[----:B------:R-:W-:Y:S01]  /*6750*/  UMOV UR5, 0xffffffff ;  /* 0xffffffff00057882 */ /* 0x000fe20000000000 */
[----:B------:R-:W-:Y:S02]  /*6760*/  LOP3.LUT P1, RZ, R19, 0x3, RZ, 0xc0, !PT ;  /* 0x0000000313ff7812 */ /* 0x000fe4000782c0ff */
[----:B------:R-:W-:-:S04]  /*6770*/  FFMA.FTZ R11, R58, R61, R11 ;  /* 0x0000003d3a0b7223 */ /* 0x000fc8000001000b */
[----:B01234-:R-:W-:-:S04]  /*6780*/  FFMA.FTZ R12, R56, R63, R11 ;  /* 0x0000003f380c7223 */ /* 0x01ffc8000001000b */
[----:B------:R-:W-:-:S04]  /*6790*/  FFMA.FTZ R11, R55, R62, R12 ;  /* 0x0000003e370b7223 */ /* 0x000fc8000001000c */
        /* <DEDUP_REMOVED lines=11> */
[----:B------:R-:W-:Y:S01]  /*6850*/  FFMA.FTZ R13, R41, R74, R12 ;  /* 0x0000004a290d7223 */ /* 0x000fe2000001000c */
[----:B------:R-:W-:Y:S06]  /*6860*/  BRA.DIV UR5, `(.L_x_1135) ;  /* 0x0000005205a07947 */ /* 0x000fec000b800000 */
[----:B------:R-:W0:Y:S02]  /*6870*/  SHFL.BFLY PT, R14, R13, 0x2, 0x1f ;  /* 0x0c401f000d0e7f89 */ /* 0x000e2400000e0000 */
[----:B0-----:R-:W-:-:S05]  /*6880*/  FADD.FTZ R13, R13, R14 ;  /* 0x0000000e0d0d7221 */ /* 0x001fca0000010000 */
[----:B------:R0:W1:Y:S02]  /*6890*/  SHFL.BFLY PT, R14, R13, 0x1, 0x1f ;  /* 0x0c201f000d0e7f89 */ /* 0x00006400000e0000 */
.L_x_1213:
[----:B------:R-:W-:Y:S01]  /*68a0*/  ISETP.GE.OR P1, PT, R3, R18, P1 ;  /* 0x000000120300720c */ /* 0x000fe20000f26670 */
        /* <DEDUP_REMOVED lines=8> */
[----:B------:R-:W1:Y:S01]  /*6930*/  @P1 S2R R77, SR_CTAID.X ;  /* 0x00000000004d1919 */ /* 0x000e620000002500 */
[----:B------:R-:W1:Y:S08]  /*6940*/  @P1 LDC.64 R14, c[0x0][0x448] ;  /* 0x00011200ff0e1b82 */ /* 0x000e700000000a00 */
[----:B0-----:R-:W0:Y:S01]  /*6950*/  @P3 LDC.64 R12, c[0x0][0x438] ;  /* 0x00010e00ff0c3b82 */ /* 0x001e220000000a00 */
[----:B-1----:R-:W-:-:S04]  /*6960*/  @P1 IMAD.WIDE.U32 R14, R77, 0x4, R14 ;  /* 0x000000044d0e1825 */ /* 0x002fc800078e000e */
[----:B0-----:R-:W-:Y:S02]  /*6970*/  @P3 IMAD.WIDE R12, R7, 0x4, R12 ;  /* 0x00000004070c3825 */ /* 0x001fe400078e020c */
[----:B------:R-:W2:Y:S04]  /*6980*/  @P1 LDG.E R14, desc[UR36][R14.64] ;  /* 0x000000240e0e1981 */ /* 0x000ea8000c1e1900 */
[----:B------:R-:W3:Y:S01]  /*6990*/  @P3 LDG.E R12, desc[UR36][R12.64] ;  /* 0x000000240c0c3981 */ /* 0x000ee2000c1e1900 */
[----:B------:R-:W-:-:S04]  /*69a0*/  @P1 ISETP.GE.AND P4, PT, R3, R4, PT ;  /* 0x000000040300120c */ /* 0x000fc80003f86270 */
[----:B------:R-:W-:-:S04]  /*69b0*/  @P1 SEL R3, R17, RZ, !P4 ;  /* 0x000000ff11031207 */ /* 0x000fc80006000000 */
[----:B------:R-:W-:-:S04]  /*69c0*/  @P1 IADD3 R3, PT, PT, R6, R3, -R23 ;  /* 0x0000000306031210 */ /* 0x000fc80007ffe817 */
[----:B------:R-:W-:Y:S01]  /*69d0*/  @P1 I2FP.F32.S32 R76, R3 ;  /* 0x00000003004c1245 */ /* 0x000fe20000201400 */
[----:B---3--:R-:W-:-:S04]  /*69e0*/  @P3 FADD.FTZ R11, R11, R12 ;  /* 0x0000000c0b0b3221 */ /* 0x008fc80000010000 */
[----:B--2---:R-:W-:-:S05]  /*69f0*/  @P1 FFMA.FTZ R11, R76, R14, R11 ;  /* 0x0000000e4c0b1223 */ /* 0x004fca000001000b */
[----:B------:R1:W-:Y:S01]  /*6a00*/  STS [R21], R11 ;  /* 0x0000000b15007388 */ /* 0x0003e20000000800 */
[----:B------:R-:W-:-:S07]  /*6a10*/  @!P2 FMNMX.FTZ R0, R0, R11, !PT ;  /* 0x0000000b0000a209 */ /* 0x000fce0007810000 */
.L_x_1137:
[----:B------:R-:W-:Y:S05]  /*6a20*/  BSYNC.RECONVERGENT B0 ;  /* 0x0000000000007941 */ /* 0x000fea0003800200 */
.L_x_1136:
[C---:B------:R-:W-:Y:S01]  /*6a30*/  IADD3 R3, PT, PT, R6.reuse, 0xf, RZ ;  /* 0x0000000f06037810 */ /* 0x040fe20007ffe0ff */
[----:B------:R-:W-:Y:S01]  /*6a40*/  VIADD R6, R6, 0x10 ;  /* 0x0000001006067836 */ /* 0x000fe20000000000 */
[----:B------:R-:W-:Y:S01]  /*6a50*/  IADD3 R10, P2, PT, R10, 0x10, RZ ;  /* 0x000000100a0a7810 */ /* 0x000fe20007f5e0ff */
[----:B-1----:R-:W-:Y:S01]  /*6a60*/  VIADD R21, R21, 0x40 ;  /* 0x0000004015157836 */ /* 0x002fe20000000000 */
[----:B------:R-:W-:Y:S02]  /*6a70*/  ISETP.GE.AND P1, PT, R3, R8, PT ;  /* 0x000000080300720c */ /* 0x000fe40003f26270 */
[----:B------:R-:W-:Y:S01]  /*6a80*/  IADD3 R7, PT, PT, R7, 0x10, RZ ;  /* 0x0000001007077810 */ /* 0x000fe20007ffe0ff */
[----:B------:R-:W-:-:S10]  /*6a90*/  IMAD.X R9, RZ, RZ, R9, P2 ;  /* 0x000000ffff097224 */ /* 0x000fd400010e0609 */
[----:B------:R-:W-:Y:S05]  /*6aa0*/  @!P1 BRA `(.L_x_1138) ;  /* 0xffffffb400d09947 */ /* 0x000fea000383ffff */
.L_x_1075:
[----:B01----:R-:W-:Y:S05]  /*6ab0*/  BSYNC B1 ;  /* 0x0000000000017941 */ /* 0x003fea0003800000 */
.L_x_1074:
[----:B------:R-:W-:-:S03]  /*6ac0*/  UMOV UR5, 0xffffffff ;  /* 0xffffffff00057882 */ /* 0x000fc60000000000 */
[----:B------:R-:W-:Y:S05]  /*6ad0*/  BRA.DIV UR5, `(.L_x_1139) ;  /* 0x0000005205447947 */ /* 0x000fea000b800000 */
[----:B------:R-:W0:Y:S02]  /*6ae0*/  SHFL.BFLY PT, R14, R0, 0x10, 0x1f ;  /* 0x0e001f00000e7f89 */ /* 0x000e2400000e0000 */
[----:B0-----:R-:W-:-:S05]  /*6af0*/  FMNMX.FTZ R13, R14, R0, !PT ;  /* 0x000000000e0d7209 */ /* 0x001fca0007810000 */
[----:B------:R-:W0:Y:S02]  /*6b00*/  SHFL.BFLY PT, R14, R13, 0x8, 0x1f ;  /* 0x0d001f000d0e7f89 */ /* 0x000e2400000e0000 */
[----:B0-----:R-:W-:-:S05]  /*6b10*/  FMNMX.FTZ R3, R13, R14, !PT ;  /* 0x0000000e0d037209 */ /* 0x001fca0007810000 */
[----:B------:R0:W1:Y:S02]  /*6b20*/  SHFL.BFLY PT, R14, R3, 0x4, 0x1f ;  /* 0x0c801f00030e7f89 */ /* 0x00006400000e0000 */
.L_x_1218:
[----:B------:R-:W3:Y:S01]  /*6b30*/  S2R R20, SR_CgaCtaId ;  /* 0x0000000000147919 */ /* 0x000ee20000008800 */
[----:B------:R-:W-:Y:S01]  /*6b40*/  LOP3.LUT P0, R4, R19, 0x1f, RZ, 0xc0, !PT ;  /* 0x0000001f13047812 */ /* 0x000fe2000780c0ff */
[----:B------:R-:W-:Y:S05]  /*6b50*/  WARPSYNC.ALL ;  /* 0x0000000000007948 */ /* 0x000fea0003800000 */
[----:B------:R-:W-:Y:S02]  /*6b60*/  MOV R13, 0x400 ;  /* 0x00000400000d7802 */ /* 0x000fe40000000f00 */
[----:B-1----:R-:W-:Y:S02]  /*6b70*/  FMNMX.FTZ R14, R3, R14, !PT ;  /* 0x0000000e030e7209 */ /* 0x002fe40007810000 */
[----:B---3--:R-:W-:-:S04]  /*6b80*/  LEA R5, R20, R13, 0x18 ;  /* 0x0000000d14057211 */ /* 0x008fc800078ec0ff */
[----:B0-----:R-:W-:-:S05]  /*6b90*/  LEA.HI R3, R19, R5, RZ, 0x1d ;  /* 0x0000000513037211 */ /* 0x001fca00078fe8ff */
[----:B------:R-:W-:Y:S01]  /*6ba0*/  @!P0 STS [R3], R14 ;  /* 0x0000000e03008388 */ /* 0x000fe20000000800 */
[----:B------:R-:W-:Y:S01]  /*6bb0*/  BAR.SYNC.DEFER_BLOCKING 0x0 ;  /* 0x0000000000007b1d */ /* 0x000fe20000010000 */
[C---:B------:R-:W-:Y:S01]  /*6bc0*/  ISETP.GT.U32.AND P0, PT, R4.reuse, 0x1, PT ;  /* 0x000000010400780c */ /* 0x040fe20003f04070 */
[----:B------:R-:W-:Y:S01]  /*6bd0*/  IMAD R5, R4, 0x4, R5 ;  /* 0x0000000404057824 */ /* 0x000fe200078e0205 */
[----:B------:R-:W-:Y:S01]  /*6be0*/  MOV R8, 0xff7fffff ;  /* 0xff7fffff00087802 */ /* 0x000fe20000000f00 */
[----:B------:R-:W-:-:S04]  /*6bf0*/  IMAD.IADD R0, R19, 0x1, R16 ;  /* 0x0000000113007824 */ /* 0x000fc800078e0210 */
[----:B------:R-:W0:Y:S01]  /*6c00*/  S2UR UR9, SR_CTAID.Y ;  /* 0x00000000000979c3 */ /* 0x000e220000002600 */
[----:B------:R-:W0:Y:S01]  /*6c10*/  LDCU UR5, c[0x0][0x3f4] ;  /* 0x00007e80ff0577ac */ /* 0x000e220008000800 */
[----:B------:R-:W-:Y:S04]  /*6c20*/  BSSY.RECONVERGENT B0, `(.L_x_1140) ;  /* 0x000014f000007945 */ /* 0x000fe80003800200 */
[----:B------:R-:W1:Y:S01]  /*6c30*/  @!P0 LDS R8, [R5] ;  /* 0x0000000005088984 */ /* 0x000e620000000800 */
[----:B------:R-:W-:Y:S01]  /*6c40*/  ISETP.GE.AND P0, PT, R0, R23, PT ;  /* 0x000000170000720c */ /* 0x000fe20003f06270 */
[----:B0-----:R-:W-:-:S04]  /*6c50*/  UIMAD UR5, UR9, UR5, URZ ;  /* 0x00000005090572a4 */ /* 0x001fc8000f8e02ff */
[----:B------:R-:W-:Y:S01]  /*6c60*/  USHF.R.S32.HI UR12, URZ, 0x1f, UR5 ;  /* 0x0000001fff0c7899 */ /* 0x000fe20008011405 */
[----:B-1----:R-:W0:Y:S02]  /*6c70*/  SHFL.BFLY PT, R7, R8, 0x1, 0x1f ;  /* 0x0c201f0008077f89 */ /* 0x002e2400000e0000 */
[----:B0-----:R-:W-:Y:S01]  /*6c80*/  FMNMX.FTZ R6, R7, R8, !PT ;  /* 0x0000000807067209 */ /* 0x001fe20007810000 */
[----:B------:R-:W-:-:S05]  /*6c90*/  IMAD.MOV.U32 R7, RZ, RZ, RZ ;  /* 0x000000ffff077224 */ /* 0x000fca00078e00ff */
[----:B------:R-:W0:Y:S01]  /*6ca0*/  SHFL.IDX PT, R6, R6, RZ, 0x1f ;  /* 0x00001fff06067589 */ /* 0x000e2200000e0000 */
[----:B------:R-:W-:Y:S05]  /*6cb0*/  @P0 BRA `(.L_x_1141) ;  /* 0x0000001400140947 */ /* 0x000fea0003800000 */
[----:B------:R-:W1:Y:S02]  /*6cc0*/  LDC.64 R8, c[0x0][0x420] ;  /* 0x00010800ff087b82 */ /* 0x000e640000000a00 */
[----:B-1----:R-:W-:-:S04]  /*6cd0*/  ISETP.NE.U32.AND P0, PT, R8, RZ, PT ;  /* 0x000000ff0800720c */ /* 0x002fc80003f05070 */
[----:B------:R-:W-:-:S13]  /*6ce0*/  ISETP.NE.AND.EX P0, PT, R9, RZ, PT, P0 ;  /* 0x000000ff0900720c */ /* 0x000fda0003f05300 */
[----:B------:R-:W-:Y:S05]  /*6cf0*/  @P0 BRA `(.L_x_1142) ;  /* 0x0000000c008c0947 */ /* 0x000fea0003800000 */
[----:B------:R-:W-:Y:S01]  /*6d00*/  VIADDMNMX R7, R0, 0x40, R23, !PT ;  /* 0x0000004000077846 */ /* 0x000fe20007800117 */
[----:B------:R-:W-:Y:S01]  /*6d10*/  BSSY.RECONVERGENT B1, `(.L_x_1143) ;  /* 0x000001c000017945 */ /* 0x000fe20003800200 */
[----:B------:R-:W-:Y:S01]  /*6d20*/  LOP3.LUT R8, RZ, R19, RZ, 0x33, !PT ;  /* 0x00000013ff087212 */ /* 0x000fe200078e33ff */
[----:B------:R-:W-:-:S03]  /*6d30*/  IMAD.MOV.U32 R10, RZ, RZ, R0 ;  /* 0x000000ffff0a7224 */ /* 0x000fc600078e0000 */
[----:B------:R-:W-:-:S04]  /*6d40*/  IADD3 R8, PT, PT, -R16, R7, R8 ;  /* 0x0000000710087210 */ /* 0x000fc80007ffe108 */
[C---:B------:R-:W-:Y:S02]  /*6d50*/  LOP3.LUT R7, R8.reuse, 0xc0, RZ, 0xc0, !PT ;  /* 0x000000c008077812 */ /* 0x040fe400078ec0ff */
[----:B------:R-:W-:Y:S02]  /*6d60*/  ISETP.GE.U32.AND P1, PT, R8, 0xc0, PT ;  /* 0x000000c00800780c */ /* 0x000fe40003f26070 */
[----:B------:R-:W-:Y:S01]  /*6d70*/  ISETP.NE.AND P0, PT, R7, 0xc0, PT ;  /* 0x000000c00700780c */ /* 0x000fe20003f05270 */
[----:B------:R-:W-:-:S12]  /*6d80*/  HFMA2 R7, -RZ, RZ, 0, 0 ;  /* 0x00000000ff077431 */ /* 0x000fd800000001ff */
[----:B------:R-:W-:Y:S05]  /*6d90*/  @!P0 BRA `(.L_x_1144) ;  /* 0x00000000004c8947 */ /* 0x000fea0003800000 */
[----:B------:R-:W-:Y:S01]  /*6da0*/  VIADD R9, R13, 0x210 ;  /* 0x000002100d097836 */ /* 0x000fe20000000000 */
[----:B------:R-:W-:Y:S01]  /*6db0*/  LEA.HI R7, R8, 0x1, RZ, 0x1a ;  /* 0x0000000108077811 */ /* 0x000fe200078fd0ff */
[----:B------:R-:W-:-:S03]  /*6dc0*/  IMAD.MOV.U32 R10, RZ, RZ, R0 ;  /* 0x000000ffff0a7224 */ /* 0x000fc600078e0000 */
[----:B------:R-:W-:Y:S02]  /*6dd0*/  LEA R12, R20, R9, 0x18 ;  /* 0x00000009140c7211 */ /* 0x000fe400078ec0ff */
[----:B------:R-:W-:Y:S02]  /*6de0*/  LOP3.LUT R8, R7, 0x3, RZ, 0xc0, !PT ;  /* 0x0000000307087812 */ /* 0x000fe400078ec0ff */
[----:B------:R-:W-:Y:S01]  /*6df0*/  MOV R7, RZ ;  /* 0x000000ff00077202 */ /* 0x000fe20000000f00 */
[----:B------:R-:W-:Y:S01]  /*6e00*/  IMAD R9, R19, 0x4, R12 ;  /* 0x0000000413097824 */ /* 0x000fe200078e020c */
[----:B------:R-:W-:-:S07]  /*6e10*/  IADD3 R8, PT, PT, -R8, RZ, RZ ;  /* 0x000000ff08087210 */ /* 0x000fce0007ffe1ff */
.L_x_1145:
[----:B------:R-:W0:Y:S01]  /*6e20*/  LDS R11, [R9] ;  /* 0x00000000090b7984 */ /* 0x000e220000000800 */
[----:B------:R-:W-:Y:S02]  /*6e30*/  VIADD R8, R8, 0x1 ;  /* 0x0000000108087836 */ /* 0x000fe40000000000 */
        /* <DEDUP_REMOVED lines=9> */
.L_x_1144:
[----:B------:R-:W-:Y:S05]  /*6ed0*/  BSYNC.RECONVERGENT B1 ;  /* 0x0000000000017941 */ /* 0x000fea0003800200 */
.L_x_1143:
[----:B------:R-:W-:Y:S05]  /*6ee0*/  @!P1 BRA `(.L_x_1141) ;  /* 0x0000001000889947 */ /* 0x000fea0003800000 */
[----:B------:R-:W-:Y:S01]  /*6ef0*/  IMAD.IADD R8, R23, 0x1, -R10 ;  /* 0x0000000117087824 */ /* 0x000fe200078e0a0a */
[----:B------:R-:W-:Y:S01]  /*6f00*/  SHF.L.U32 R9, R16, 0x2, RZ ;  /* 0x0000000210097819 */ /* 0x000fe200000006ff */
[----:B------:R-:W-:Y:S01]  /*6f10*/  VIADD R13, R13, 0x210 ;  /* 0x000002100d0d7836 */ /* 0x000fe20000000000 */
[----:B------:R-:W-:Y:S01]  /*6f20*/  BSSY.RECONVERGENT B1, `(.L_x_1146) ;  /* 0x000006d000017945 */ /* 0x000fe20003800200 */
[----:B------:R-:W-:Y:S02]  /*6f30*/  PLOP3.LUT P0, PT, PT, PT, PT, 0x80, 0x8 ;  /* 0x000000000008781c */ /* 0x000fe40003f0f070 */
[----:B------:R-:W-:Y:S01]  /*6f40*/  ISETP.GT.AND P1, PT, R8, 0x300, PT ;  /* 0x000003000800780c */ /* 0x000fe20003f24270 */
[----:B------:R-:W-:Y:S01]  /*6f50*/  IMAD R9, R10, 0x4, -R9 ;  /* 0x000000040a097824 */ /* 0x000fe200078e0a09 */
[----:B------:R-:W-:-:S04]  /*6f60*/  LEA R8, R20, R13, 0x18 ;  /* 0x0000000d14087211 */ /* 0x000fc800078ec0ff */
[----:B------:R-:W-:-:S07]  /*6f70*/  IADD3 R8, PT, PT, R9, 0x200, R8 ;  /* 0x0000020009087810 */ /* 0x000fce0007ffe008 */
[----:B------:R-:W-:Y:S05]  /*6f80*/  @!P1 BRA `(.L_x_1147) ;  /* 0x0000000400989947 */ /* 0x000fea0003800000 */
[----:B------:R-:W-:Y:S01]  /*6f90*/  PLOP3.LUT P0, PT, PT, PT, PT, 0x8, 0x80 ;  /* 0x000000000080781c */ /* 0x000fe20003f0e170 */
[----:B------:R-:W-:-:S12]  /*6fa0*/  VIADD R9, R23, 0xfffffd00 ;  /* 0xfffffd0017097836 */ /* 0x000fd80000000000 */
.L_x_1148:
[----:B------:R-:W0:Y:S01]  /*6fb0*/  LDS R11, [R8+-0x200] ;  /* 0xfffe0000080b7984 */ /* 0x000e220000000800 */
[----:B------:R-:W-:-:S03]  /*6fc0*/  IADD3 R10, PT, PT, R10, 0x400, RZ ;  /* 0x000004000a0a7810 */ /* 0x000fc60007ffe0ff */
[----:B------:R-:W1:Y:S01]  /*6fd0*/  LDS R13, [R8+-0x100] ;  /* 0xffff0000080d7984 */ /* 0x000e620000000800 */
[----:B------:R-:W-:-:S03]  /*6fe0*/  ISETP.GE.AND P1, PT, R10, R9, PT ;  /* 0x000000090a00720c */ /* 0x000fc60003f26270 */
[----:B------:R-:W3:Y:S04]  /*6ff0*/  LDS R15, [R8] ;  /* 0x00000000080f7984 */ /* 0x000ee80000000800 */
[----:B-----5:R-:W4:Y:S04]  /*7000*/  LDS R17, [R8+0x100] ;  /* 0x0001000008117984 */ /* 0x020f280000000800 */
[----:B------:R-:W4:Y:S04]  /*7010*/  LDS R21, [R8+0x200] ;  /* 0x0002000008157984 */ /* 0x000f280000000800 */
[----:B------:R-:W4:Y:S04]  /*7020*/  LDS R25, [R8+0x300] ;  /* 0x0003000008197984 */ /* 0x000f280000000800 */
[----:B--2---:R-:W2:Y:S04]  /*7030*/  LDS R27, [R8+0x400] ;  /* 0x00040000081b7984 */ /* 0x004ea80000000800 */
        /* <DEDUP_REMOVED lines=19> */
[C---:B------:R-:W-:Y:S01]  /*7170*/  FADD.FTZ R25, -R6.reuse, R25 ;  /* 0x0000001906197221 */ /* 0x040fe20000010100 */
[----:B------:R-:W4:Y:S01]  /*7180*/  MUFU.EX2 R15, R15 ;  /* 0x0000000f000f7308 */ /* 0x000f220000000800 */
[----:B------:R-:W1:Y:S01]  /*7190*/  LDS R45, [R8+0xd00] ;  /* 0x000d0000082d7984 */ /* 0x000e620000000800 */
[----:B------:R-:W-:Y:S01]  /*71a0*/  FMUL.FTZ R21, R21, 1.4426950216293334961 ;  /* 0x3fb8aa3b15157820 */ /* 0x000fe20000410000 */
[C---:B--2---:R-:W-:Y:S01]  /*71b0*/  FADD.FTZ R27, -R6.reuse, R27 ;  /* 0x0000001b061b7221 */ /* 0x044fe20000010100 */
[----:B------:R-:W2:Y:S01]  /*71c0*/  MUFU.EX2 R17, R17 ;  /* 0x0000001100117308 */ /* 0x000ea20000000800 */
[----:B------:R-:W-:Y:S01]  /*71d0*/  FMUL.FTZ R25, R25, 1.4426950216293334961 ;  /* 0x3fb8aa3b19197820 */ /* 0x000fe20000410000 */
[----:B---3--:R-:W-:Y:S01]  /*71e0*/  FADD.FTZ R7, R11, R7 ;  /* 0x000000070b077221 */ /* 0x008fe20000010000 */
[C---:B------:R-:W-:Y:S01]  /*71f0*/  FADD.FTZ R29, -R6.reuse, R29 ;  /* 0x0000001d061d7221 */ /* 0x040fe20000010100 */
[----:B------:R-:W3:Y:S01]  /*7200*/  MUFU.EX2 R21, R21 ;  /* 0x0000001500157308 */ /* 0x000ee20000000800 */
[----:B------:R-:W-:Y:S01]  /*7210*/  FMUL.FTZ R27, R27, 1.4426950216293334961 ;  /* 0x3fb8aa3b1b1b7820 */ /* 0x000fe20000410000 */
[----:B----4-:R-:W-:Y:S01]  /*7220*/  FADD.FTZ R7, R7, R13 ;  /* 0x0000000d07077221 */ /* 0x010fe20000010000 */
[C---:B------:R-:W-:Y:S01]  /*7230*/  FADD.FTZ R31, -R6.reuse, R31 ;  /* 0x0000001f061f7221 */ /* 0x040fe20000010100 */
[----:B------:R-:W4:Y:S01]  /*7240*/  MUFU.EX2 R25, R25 ;  /* 0x0000001900197308 */ /* 0x000f220000000800 */
[----:B------:R-:W-:Y:S01]  /*7250*/  FMUL.FTZ R29, R29, 1.4426950216293334961 ;  /* 0x3fb8aa3b1d1d7820 */ /* 0x000fe20000410000 */
[----:B------:R-:W-:Y:S01]  /*7260*/  FADD.FTZ R7, R7, R15 ;  /* 0x0000000f07077221 */ /* 0x000fe20000010000 */
[C---:B------:R-:W-:Y:S01]  /*7270*/  FADD.FTZ R33, -R6.reuse, R33 ;  /* 0x0000002106217221 */ /* 0x040fe20000010100 */
[----:B------:R-:W1:Y:S01]  /*7280*/  MUFU.EX2 R27, R27 ;  /* 0x0000001b001b7308 */ /* 0x000e620000000800 */
[----:B------:R-:W-:Y:S01]  /*7290*/  FMUL.FTZ R31, R31, 1.4426950216293334961 ;  /* 0x3fb8aa3b1f1f7820 */ /* 0x000fe20000410000 */
[----:B--2---:R-:W-:Y:S01]  /*72a0*/  FADD.FTZ R7, R7, R17 ;  /* 0x0000001107077221 */ /* 0x004fe20000010000 */
[C---:B------:R-:W-:Y:S01]  /*72b0*/  FADD.FTZ R35, -R6.reuse, R35 ;  /* 0x0000002306237221 */ /* 0x040fe20000010100 */
[----:B------:R-:W2:Y:S01]  /*72c0*/  MUFU.EX2 R29, R29 ;  /* 0x0000001d001d7308 */ /* 0x000ea20000000800 */
[----:B------:R-:W-:Y:S01]  /*72d0*/  FMUL.FTZ R33, R33, 1.4426950216293334961 ;  /* 0x3fb8aa3b21217820 */ /* 0x000fe20000410000 */
[----:B---3--:R-:W-:Y:S01]  /*72e0*/  FADD.FTZ R7, R7, R21 ;  /* 0x0000001507077221 */ /* 0x008fe20000010000 */
[C---:B0-----:R-:W-:Y:S01]  /*72f0*/  FADD.FTZ R37, -R6.reuse, R37 ;  /* 0x0000002506257221 */ /* 0x041fe20000010100 */
[----:B------:R-:W0:Y:S01]  /*7300*/  MUFU.EX2 R31, R31 ;  /* 0x0000001f001f7308 */ /* 0x000e220000000800 */
[----:B------:R-:W-:Y:S01]  /*7310*/  FMUL.FTZ R35, R35, 1.4426950216293334961 ;  /* 0x3fb8aa3b23237820 */ /* 0x000fe20000410000 */
[----:B----4-:R-:W-:Y:S01]  /*7320*/  FADD.FTZ R7, R7, R25 ;  /* 0x0000001907077221 */ /* 0x010fe20000010000 */
[C---:B-1----:R-:W-:Y:S01]  /*7330*/  FADD.FTZ R39, -R6.reuse, R39 ;  /* 0x0000002706277221 */ /* 0x042fe20000010100 */
[----:B------:R-:W1:Y:S01]  /*7340*/  MUFU.EX2 R33, R33 ;  /* 0x0000002100217308 */ /* 0x000e620000000800 */
[----:B------:R-:W-:Y:S01]  /*7350*/  FMUL.FTZ R37, R37, 1.4426950216293334961 ;  /* 0x3fb8aa3b25257820 */ /* 0x000fe20000410000 */
[----:B------:R-:W-:Y:S01]  /*7360*/  FADD.FTZ R7, R7, R27 ;  /* 0x0000001b07077221 */ /* 0x000fe20000010000 */
[----:B------:R-:W-:Y:S01]  /*7370*/  FMUL.FTZ R39, R39, 1.4426950216293334961 ;  /* 0x3fb8aa3b27277820 */ /* 0x000fe20000410000 */
[----:B------:R-:W3:Y:S01]  /*7380*/  MUFU.EX2 R35, R35 ;  /* 0x0000002300237308 */ /* 0x000ee20000000800 */
[C---:B------:R-:W-:Y:S01]  /*7390*/  FADD.FTZ R41, -R6.reuse, R41 ;  /* 0x0000002906297221 */ /* 0x040fe20000010100 */
[----:B--2---:R-:W-:Y:S01]  /*73a0*/  FADD.FTZ R7, R7, R29 ;  /* 0x0000001d07077221 */ /* 0x004fe20000010000 */
[----:B------:R-:W-:Y:S01]  /*73b0*/  STS [R8+-0x200], R11 ;  /* 0xfffe000b08007388 */ /* 0x000fe20000000800 */
[----:B------:R-:W2:Y:S01]  /*73c0*/  MUFU.EX2 R37, R37 ;  /* 0x0000002500257308 */ /* 0x000ea20000000800 */
[C---:B------:R-:W-:Y:S01]  /*73d0*/  FADD.FTZ R43, -R6.reuse, R43 ;  /* 0x0000002b062b7221 */ /* 0x040fe20000010100 */
        /* <DEDUP_REMOVED lines=11> */
[----:B------:R-:W-:Y:S01]  /*7490*/  STS [R8], R15 ;  /* 0x0000000f08007388 */ /* 0x000fe20000000800 */
[----:B--2---:R-:W-:Y:S01]  /*74a0*/  FADD.FTZ R7, R7, R37 ;  /* 0x0000002507077221 */ /* 0x004fe20000010000 */
[----:B------:R-:W2:Y:S02]  /*74b0*/  MUFU.EX2 R45, R45 ;  /* 0x0000002d002d7308 */ /* 0x000ea40000000800 */
[----:B------:R-:W-:Y:S01]  /*74c0*/  STS [R8+0x100], R17 ;  /* 0x0001001108007388 */ /* 0x000fe20000000800 */
        /* <DEDUP_REMOVED lines=18> */
.L_x_1147:
[----:B------:R-:W-:Y:S05]  /*75f0*/  BSYNC.RECONVERGENT B1 ;  /* 0x0000000000017941 */ /* 0x000fea0003800200 */
.L_x_1146:
[----:B------:R-:W-:Y:S01]  /*7600*/  IMAD.IADD R9, R23, 0x1, -R10 ;  /* 0x0000000117097824 */ /* 0x000fe200078e0a0a */
[----:B------:R-:W-:Y:S04]  /*7610*/  BSSY.RECONVERGENT B1, `(.L_x_1149) ;  /* 0x0000036000017945 */ /* 0x000fe80003800200 */
[----:B------:R-:W-:-:S13]  /*7620*/  ISETP.GT.AND P1, PT, R9, 0x100, PT ;  /* 0x000001000900780c */ /* 0x000fda0003f24270 */
[----:B------:R-:W-:Y:S05]  /*7630*/  @!P1 BRA `(.L_x_1150) ;  /* 0x0000000000cc9947 */ /* 0x000fea0003800000 */
[----:B------:R-:W0:Y:S01]  /*7640*/  LDS R9, [R8+-0x200] ;  /* 0xfffe000008097984 */ /* 0x000e220000000800 */
[----:B------:R-:W-:Y:S02]  /*7650*/  PLOP3.LUT P0, PT, PT, PT, PT, 0x8, 0x80 ;  /* 0x000000000080781c */ /* 0x000fe40003f0e170 */
[----:B------:R-:W-:Y:S01]  /*7660*/  IADD3 R10, PT, PT, R10, 0x200, RZ ;  /* 0x000002000a0a7810 */ /* 0x000fe20007ffe0ff */
[----:B------:R-:W1:Y:S04]  /*7670*/  LDS R11, [R8+-0x100] ;  /* 0xffff0000080b7984 */ /* 0x000e680000000800 */
[----:B------:R-:W3:Y:S04]  /*7680*/  LDS R13, [R8] ;  /* 0x00000000080d7984 */ /* 0x000ee80000000800 */
[----:B------:R-:W4:Y:S04]  /*7690*/  LDS R15, [R8+0x100] ;  /* 0x00010000080f7984 */ /* 0x000f280000000800 */
[----:B-----5:R-:W4:Y:S04]  /*76a0*/  LDS R17, [R8+0x200] ;  /* 0x0002000008117984 */ /* 0x020f280000000800 */
[----:B------:R-:W4:Y:S04]  /*76b0*/  LDS R21, [R8+0x300] ;  /* 0x0003000008157984 */ /* 0x000f280000000800 */
[----:B------:R-:W4:Y:S04]  /*76c0*/  LDS R25, [R8+0x400] ;  /* 0x0004000008197984 */ /* 0x000f280000000800 */
[----:B--2---:R-:W2:Y:S01]  /*76d0*/  LDS R27, [R8+0x500] ;  /* 0x00050000081b7984 */ /* 0x004ea20000000800 */
        /* <DEDUP_REMOVED lines=9> */
[C---:B------:R-:W-:Y:S01]  /*7770*/  FADD.FTZ R17, -R6.reuse, R17 ;  /* 0x0000001106117221 */ /* 0x040fe20000010100 */
[----:B------:R-:W-:Y:S02]  /*7780*/  FMUL.FTZ R15, R15, 1.4426950216293334961 ;  /* 0x3fb8aa3b0f0f7820 */ /* 0x000fe40000410000 */
[----:B------:R-:W3:Y:S01]  /*7790*/  MUFU.EX2 R13, R13 ;  /* 0x0000000d000d7308 */ /* 0x000ee20000000800 */
[----:B------:R-:W-:Y:S01]  /*77a0*/  FADD.FTZ R21, -R6, R21 ;  /* 0x0000001506157221 */ /* 0x000fe20000010100 */
[----:B------:R-:W-:-:S02]  /*77b0*/  FMUL.FTZ R17, R17, 1.4426950216293334961 ;  /* 0x3fb8aa3b11117820 */ /* 0x000fc40000410000 */
[----:B------:R-:W4:Y:S01]  /*77c0*/  MUFU.EX2 R15, R15 ;  /* 0x0000000f000f7308 */ /* 0x000f220000000800 */
[C---:B------:R-:W-:Y:S01]  /*77d0*/  FADD.FTZ R25, -R6.reuse, R25 ;  /* 0x0000001906197221 */ /* 0x040fe20000010100 */
[----:B------:R-:W-:Y:S01]  /*77e0*/  FMUL.FTZ R21, R21, 1.4426950216293334961 ;  /* 0x3fb8aa3b15157820 */ /* 0x000fe20000410000 */
[----:B0-----:R-:W-:Y:S01]  /*77f0*/  FADD.FTZ R7, R7, R9 ;  /* 0x0000000907077221 */ /* 0x001fe20000010000 */
[----:B------:R-:W0:Y:S01]  /*7800*/  MUFU.EX2 R17, R17 ;  /* 0x0000001100117308 */ /* 0x000e220000000800 */
[----:B--2---:R-:W-:Y:S01]  /*7810*/  FADD.FTZ R27, -R6, R27 ;  /* 0x0000001b061b7221 */ /* 0x004fe20000010100 */
[----:B------:R-:W-:Y:S01]  /*7820*/  FMUL.FTZ R25, R25, 1.4426950216293334961 ;  /* 0x3fb8aa3b19197820 */ /* 0x000fe20000410000 */
[----:B-1----:R-:W-:Y:S01]  /*7830*/  FADD.FTZ R7, R7, R11 ;  /* 0x0000000b07077221 */ /* 0x002fe20000010000 */
[----:B------:R-:W1:Y:S01]  /*7840*/  MUFU.EX2 R21, R21 ;  /* 0x0000001500157308 */ /* 0x000e620000000800 */
[----:B------:R-:W-:Y:S01]  /*7850*/  FMUL.FTZ R27, R27, 1.4426950216293334961 ;  /* 0x3fb8aa3b1b1b7820 */ /* 0x000fe20000410000 */
[----:B------:R-:W-:Y:S01]  /*7860*/  STS [R8+-0x200], R9 ;  /* 0xfffe000908007388 */ /* 0x000fe20000000800 */
[----:B---3--:R-:W-:Y:S01]  /*7870*/  FADD.FTZ R7, R7, R13 ;  /* 0x0000000d07077221 */ /* 0x008fe20000010000 */
[----:B------:R-:W2:Y:S02]  /*7880*/  MUFU.EX2 R25, R25 ;  /* 0x0000001900197308 */ /* 0x000ea40000000800 */
[----:B------:R-:W-:Y:S01]  /*7890*/  STS [R8+-0x100], R11 ;  /* 0xffff000b08007388 */ /* 0x000fe20000000800 */
[----:B----4-:R-:W-:Y:S01]  /*78a0*/  FADD.FTZ R7, R7, R15 ;  /* 0x0000000f07077221 */ /* 0x010fe20000010000 */
[----:B------:R-:W3:Y:S02]  /*78b0*/  MUFU.EX2 R27, R27 ;  /* 0x0000001b001b7308 */ /* 0x000ee40000000800 */
[----:B------:R-:W-:Y:S01]  /*78c0*/  STS [R8], R13 ;  /* 0x0000000d08007388 */ /* 0x000fe20000000800 */
        /* <DEDUP_REMOVED lines=8> */
[----:B------:R0:W-:Y:S02]  /*7950*/  STS [R8+0x500], R27 ;  /* 0x0005001b08007388 */ /* 0x0001e40000000800 */
[----:B0-----:R-:W-:-:S07]  /*7960*/  VIADD R8, R8, 0x800 ;  /* 0x0000080008087836 */ /* 0x001fce0000000000 */
.L_x_1150:
[----:B------:R-:W-:Y:S05]  /*7970*/  BSYNC.RECONVERGENT B1 ;  /* 0x0000000000017941 */ /* 0x000fea0003800200 */
.L_x_1149:
[----:B------:R-:W-:-:S13]  /*7980*/  ISETP.LT.OR P0, PT, R10, R23, P0 ;  /* 0x000000170a00720c */ /* 0x000fda0000701670 */
        /* <DEDUP_REMOVED lines=26> */
.L_x_1142:
[----:B------:R-:W-:Y:S01]  /*7b30*/  VIADDMNMX R7, R0, 0x40, R23, !PT ;  /* 0x0000004000077846 */ /* 0x000fe20007800117 */
[----:B------:R-:W-:Y:S01]  /*7b40*/  BSSY.RECONVERGENT B1, `(.L_x_1151) ;  /* 0x0000024000017945 */ /* 0x000fe20003800200 */
[----:B------:R-:W-:-:S04]  /*7b50*/  LOP3.LUT R10, RZ, R19, RZ, 0x33, !PT ;  /* 0x00000013ff0a7212 */ /* 0x000fc800078e33ff */
[----:B------:R-:W-:Y:S02]  /*7b60*/  IADD3 R11, PT, PT, -R16, R7, R10 ;  /* 0x00000007100b7210 */ /* 0x000fe40007ffe10a */
[----:B------:R-:W-:Y:S02]  /*7b70*/  MOV R10, R0 ;  /* 0x00000000000a7202 */ /* 0x000fe40000000f00 */
[C---:B------:R-:W-:Y:S02]  /*7b80*/  LOP3.LUT R7, R11.reuse, 0xc0, RZ, 0xc0, !PT ;  /* 0x000000c00b077812 */ /* 0x040fe400078ec0ff */
[----:B------:R-:W-:Y:S02]  /*7b90*/  ISETP.GE.U32.AND P0, PT, R11, 0xc0, PT ;  /* 0x000000c00b00780c */ /* 0x000fe40003f06070 */
[----:B------:R-:W-:Y:S01]  /*7ba0*/  ISETP.NE.AND P1, PT, R7, 0xc0, PT ;  /* 0x000000c00700780c */ /* 0x000fe20003f25270 */
[----:B------:R-:W-:-:S12]  /*7bb0*/  IMAD.MOV.U32 R7, RZ, RZ, RZ ;  /* 0x000000ffff077224 */ /* 0x000fd800078e00ff */
[----:B------:R-:W-:Y:S05]  /*7bc0*/  @!P1 BRA `(.L_x_1152) ;  /* 0x00000000006c9947 */ /* 0x000fea0003800000 */
[----:B------:R-:W-:Y:S01]  /*7bd0*/  VIADD R13, R13, 0x210 ;  /* 0x000002100d0d7836 */ /* 0x000fe20000000000 */
[----:B------:R-:W-:Y:S02]  /*7be0*/  LEA.HI R7, R11, 0x1, RZ, 0x1a ;  /* 0x000000010b077811 */ /* 0x000fe400078fd0ff */
[----:B------:R-:W-:Y:S02]  /*7bf0*/  IADD3 R15, P1, P2, R8, UR5, R0 ;  /* 0x00000005080f7c10 */ /* 0x000fe4000fa3e000 */
[----:B------:R-:W-:Y:S02]  /*7c00*/  LEA R20, R20, R13, 0x18 ;  /* 0x0000000d14147211 */ /* 0x000fe400078ec0ff */
[----:B------:R-:W-:Y:S01]  /*7c10*/  LOP3.LUT R8, R7, 0x3, RZ, 0xc0, !PT ;  /* 0x0000000307087812 */ /* 0x000fe200078ec0ff */
[----:B------:R-:W-:Y:S01]  /*7c20*/  IMAD.MOV.U32 R7, RZ, RZ, RZ ;  /* 0x000000ffff077224 */ /* 0x000fe200078e00ff */
[----:B------:R-:W-:Y:S01]  /*7c30*/  IADD3.X R9, PT, PT, R9, UR12, RZ, P1, P2 ;  /* 0x0000000c09097c10 */ /* 0x000fe20008fe44ff */
[----:B------:R-:W-:Y:S01]  /*7c40*/  IMAD R11, R19, 0x4, R20 ;  /* 0x00000004130b7824 */ /* 0x000fe200078e0214 */
[----:B------:R-:W-:Y:S01]  /*7c50*/  MOV R10, R0 ;  /* 0x00000000000a7202 */ /* 0x000fe20000000f00 */
[----:B------:R-:W-:-:S07]  /*7c60*/  IMAD.MOV R12, RZ, RZ, -R8 ;  /* 0x000000ffff0c7224 */ /* 0x000fce00078e0a08 */
.L_x_1153:
[----:B------:R-:W-:-:S06]  /*7c70*/  MOV R8, R15 ;  /* 0x0000000f00087202 */ /* 0x000fcc0000000f00 */
[----:B------:R1:W3:Y:S01]  /*7c80*/  LDG.E.U8 R8, desc[UR36][R8.64] ;  /* 0x0000002408087981 */ /* 0x0002e2000c1e1100 */
[----:B------:R-:W-:Y:S01]  /*7c90*/  IMAD.MOV.U32 R14, RZ, RZ, RZ ;  /* 0x000000ffff0e7224 */ /* 0x000fe200078e00ff */
[----:B------:R-:W-:Y:S01]  /*7ca0*/  IADD3 R15, P2, PT, R15, 0x40, RZ ;  /* 0x000000400f0f7810 */ /* 0x000fe20007f5e0ff */
[----:B------:R-:W-:Y:S01]  /*7cb0*/  VIADD R12, R12, 0x1 ;  /* 0x000000010c0c7836 */ /* 0x000fe20000000000 */
[----:B------:R-:W-:-:S03]  /*7cc0*/  IADD3 R10, PT, PT, R10, 0x40, RZ ;  /* 0x000000400a0a7810 */ /* 0x000fc60007ffe0ff */
[----:B-1----:R-:W-:Y:S01]  /*7cd0*/  IMAD.X R9, RZ, RZ, R9, P2 ;  /* 0x000000ffff097224 */ /* 0x002fe200010e0609 */
        /* <DEDUP_REMOVED lines=10> */
.L_x_1152:
[----:B------:R-:W-:Y:S05]  /*7d80*/  BSYNC.RECONVERGENT B1 ;  /* 0x0000000000017941 */ /* 0x000fea0003800200 */
.L_x_1151:
[----:B------:R-:W-:Y:S05]  /*7d90*/  @!P0 BRA `(.L_x_1141) ;  /* 0x0000000000dc8947 */ /* 0x000fea0003800000 */
[----:B------:R-:W1:Y:S01]  /*7da0*/  S2R R12, SR_CgaCtaId ;  /* 0x00000000000c7919 */ /* 0x000e620000008800 */
[----:B------:R-:W3:Y:S01]  /*7db0*/  LDC.64 R14, c[0x0][0x420] ;  /* 0x00010800ff0e7b82 */ /* 0x000ee20000000a00 */
[----:B------:R-:W-:Y:S02]  /*7dc0*/  MOV R8, 0x400 ;  /* 0x0000040000087802 */ /* 0x000fe40000000f00 */
[----:B------:R-:W-:-:S03]  /*7dd0*/  SHF.L.U32 R9, R16, 0x2, RZ ;  /* 0x0000000210097819 */ /* 0x000fc600000006ff */
[----:B------:R-:W-:Y:S02]  /*7de0*/  VIADD R11, R8, 0x210 ;  /* 0x00000210080b7836 */ /* 0x000fe40000000000 */
[----:B------:R-:W-:Y:S01]  /*7df0*/  IMAD R8, R10, 0x4, -R9 ;  /* 0x000000040a087824 */ /* 0x000fe200078e0a09 */
[----:B---3--:R-:W-:-:S04]  /*7e00*/  IADD3 R13, P0, P1, R14, UR5, R10 ;  /* 0x000000050e0d7c10 */ /* 0x008fc8000f91e00a */
[----:B------:R-:W-:Y:S02]  /*7e10*/  IADD3 R13, P2, PT, R13, 0x80, RZ ;  /* 0x000000800d0d7810 */ /* 0x000fe40007f5e0ff */
[----:B------:R-:W-:Y:S02]  /*7e20*/  IADD3.X R9, PT, PT, R15, UR12, RZ, P0, P1 ;  /* 0x0000000c0f097c10 */ /* 0x000fe400087e24ff */
[----:B-1----:R-:W-:Y:S02]  /*7e30*/  LEA R11, R12, R11, 0x18 ;  /* 0x0000000b0c0b7211 */ /* 0x002fe400078ec0ff */
[----:B------:R-:W-:Y:S02]  /*7e40*/  IADD3.X R9, PT, PT, RZ, R9, RZ, P2, !PT ;  /* 0x00000009ff097210 */ /* 0x000fe400017fe4ff */
[----:B------:R-:W-:-:S07]  /*7e50*/  IADD3 R11, PT, PT, R8, 0x200, R11 ;  /* 0x00000200080b7810 */ /* 0x000fce0007ffe00b */
.L_x_1154:
[----:B------:R-:W-:-:S05]  /*7e60*/  IMAD.MOV.U32 R8, RZ, RZ, R13 ;  /* 0x000000ffff087224 */ /* 0x000fca00078e000d */
[----:B------:R-:W3:Y:S04]  /*7e70*/  LDG.E.U8 R15, desc[UR36][R8.64+-0x80] ;  /* 0xffff8024080f7981 */ /* 0x000ee8000c1e1100 */
[----:B------:R-:W4:Y:S04]  /*7e80*/  LDG.E.U8 R12, desc[UR36][R8.64+-0x40] ;  /* 0xffffc024080c7981 */ /* 0x000f28000c1e1100 */
[----:B------:R-:W2:Y:S04]  /*7e90*/  LDG.E.U8 R13, desc[UR36][R8.64] ;  /* 0x00000024080d7981 */ /* 0x000ea8000c1e1100 */
[----:B------:R-:W2:Y:S01]  /*7ea0*/  LDG.E.U8 R14, desc[UR36][R8.64+0x40] ;  /* 0x00004024080e7981 */ /* 0x000ea2000c1e1100 */
[----:B------:R-:W-:Y:S01]  /*7eb0*/  IMAD.MOV.U32 R20, RZ, RZ, RZ ;  /* 0x000000ffff147224 */ /* 0x000fe200078e00ff */
[----:B------:R-:W-:Y:S01]  /*7ec0*/  IADD3 R10, PT, PT, R10, 0x100, RZ ;  /* 0x000001000a0a7810 */ /* 0x000fe20007ffe0ff */
[----:B------:R-:W-:Y:S01]  /*7ed0*/  IMAD.MOV.U32 R24, RZ, RZ, RZ ;  /* 0x000000ffff187224 */ /* 0x000fe200078e00ff */
[----:B---3--:R-:W-:-:S02]  /*7ee0*/  ISETP.NE.AND P0, PT, R15, RZ, PT ;  /* 0x000000ff0f00720c */ /* 0x008fc40003f05270 */
[----:B----4-:R-:W-:Y:S01]  /*7ef0*/  ISETP.NE.AND P1, PT, R12, RZ, PT ;  /* 0x000000ff0c00720c */ /* 0x010fe20003f25270 */
[----:B------:R-:W-:Y:S01]  /*7f00*/  IMAD.MOV.U32 R12, RZ, RZ, RZ ;  /* 0x000000ffff0c7224 */ /* 0x000fe200078e00ff */
[----:B--2---:R-:W-:Y:S02]  /*7f10*/  ISETP.NE.AND P2, PT, R13, RZ, PT ;  /* 0x000000ff0d00720c */ /* 0x004fe40003f45270 */
[----:B------:R-:W-:-:S07]  /*7f20*/  ISETP.NE.AND P3, PT, R14, RZ, PT ;  /* 0x000000ff0e00720c */ /* 0x000fce0003f65270 */
[----:B------:R-:W0:Y:S01]  /*7f30*/  @!P0 LDS R13, [R11+-0x200] ;  /* 0xfffe00000b0d8984 */ /* 0x000e220000000800 */
[----:B------:R-:W-:-:S03]  /*7f40*/  HFMA2 R14, -RZ, RZ, 0, 0 ;  /* 0x00000000ff0e7431 */ /* 0x000fc600000001ff */
[----:B------:R-:W1:Y:S04]  /*7f50*/  @!P1 LDS R15, [R11+-0x100] ;  /* 0xffff00000b0f9984 */ /* 0x000e680000000800 */
[----:B-----5:R-:W2:Y:S04]  /*7f60*/  @!P2 LDS R17, [R11] ;  /* 0x000000000b11a984 */ /* 0x020ea80000000800 */
[----:B------:R-:W3:Y:S01]  /*7f70*/  @!P3 LDS R21, [R11+0x100] ;  /* 0x000100000b15b984 */ /* 0x000ee20000000800 */
[----:B0-----:R-:W-:-:S04]  /*7f80*/  @!P0 FADD.FTZ R13, -R6, R13 ;  /* 0x0000000d060d8221 */ /* 0x001fc80000010100 */
[----:B------:R-:W-:Y:S01]  /*7f90*/  @!P0 FMUL.FTZ R13, R13, 1.4426950216293334961 ;  /* 0x3fb8aa3b0d0d8820 */ /* 0x000fe20000410000 */
[----:B-1----:R-:W-:-:S03]  /*7fa0*/  @!P1 FADD.FTZ R15, -R6, R15 ;  /* 0x0000000f060f9221 */ /* 0x002fc60000010100 */
[----:B------:R0:W1:Y:S01]  /*7fb0*/  @!P0 MUFU.EX2 R12, R13 ;  /* 0x0000000d000c8308 */ /* 0x0000620000000800 */
[----:B------:R-:W-:Y:S01]  /*7fc0*/  @!P1 FMUL.FTZ R15, R15, 1.4426950216293334961 ;  /* 0x3fb8aa3b0f0f9820 */ /* 0x000fe20000410000 */
[----:B--2---:R-:W-:Y:S01]  /*7fd0*/  @!P2 FADD.FTZ R17, -R6, R17 ;  /* 0x000000110611a221 */ /* 0x004fe20000010100 */
[----:B------:R-:W-:Y:S01]  /*7fe0*/  ISETP.GE.AND P0, PT, R10, R23, PT ;  /* 0x000000170a00720c */ /* 0x000fe20003f06270 */
[----:B---3--:R-:W-:Y:S01]  /*7ff0*/  @!P3 FADD.FTZ R21, -R6, R21 ;  /* 0x000000150615b221 */ /* 0x008fe20000010100 */
[----:B------:R-:W2:Y:S01]  /*8000*/  @!P1 MUFU.EX2 R14, R15 ;  /* 0x0000000f000e9308 */ /* 0x000ea20000000800 */
[----:B------:R-:W-:Y:S02]  /*8010*/  @!P2 FMUL.FTZ R17, R17, 1.4426950216293334961 ;  /* 0x3fb8aa3b1111a820 */ /* 0x000fe40000410000 */
[----:B------:R-:W-:Y:S01]  /*8020*/  @!P3 FMUL.FTZ R21, R21, 1.4426950216293334961 ;  /* 0x3fb8aa3b1515b820 */ /* 0x000fe20000410000 */
[----:B0-----:R-:W-:Y:S01]  /*8030*/  IADD3 R13, P1, PT, R8, 0x100, RZ ;  /* 0x00000100080d7810 */ /* 0x001fe20007f3e0ff */
[----:B------:R-:W0:Y:S04]  /*8040*/  @!P2 MUFU.EX2 R20, R17 ;  /* 0x000000110014a308 */ /* 0x000e280000000800 */
[----:B------:R-:W3:Y:S01]  /*8050*/  @!P3 MUFU.EX2 R24, R21 ;  /* 0x000000150018b308 */ /* 0x000ee20000000800 */
[----:B-1----:R-:W-:Y:S01]  /*8060*/  FADD.FTZ R7, R12, R7 ;  /* 0x000000070c077221 */ /* 0x002fe20000010000 */
[----:B------:R-:W-:Y:S01]  /*8070*/  STS [R11+-0x200], R12 ;  /* 0xfffe000c0b007388 */ /* 0x000fe20000000800 */
[----:B------:R-:W-:-:S02]  /*8080*/  IMAD.X R9, RZ, RZ, R9, P1 ;  /* 0x000000ffff097224 */ /* 0x000fc400008e0609 */
[----:B--2---:R-:W-:Y:S01]  /*8090*/  FADD.FTZ R7, R7, R14 ;  /* 0x0000000e07077221 */ /* 0x004fe20000010000 */
[----:B------:R-:W-:Y:S03]  /*80a0*/  STS [R11+-0x100], R14 ;  /* 0xffff000e0b007388 */ /* 0x000fe60000000800 */
[----:B0-----:R-:W-:Y:S01]  /*80b0*/  FADD.FTZ R7, R7, R20 ;  /* 0x0000001407077221 */ /* 0x001fe20000010000 */
[----:B------:R-:W-:Y:S03]  /*80c0*/  STS [R11], R20 ;  /* 0x000000140b007388 */ /* 0x000fe60000000800 */
[----:B---3--:R-:W-:Y:S01]  /*80d0*/  FADD.FTZ R7, R7, R24 ;  /* 0x0000001807077221 */ /* 0x008fe20000010000 */
[----:B------:R0:W-:Y:S02]  /*80e0*/  STS [R11+0x100], R24 ;  /* 0x000100180b007388 */ /* 0x0001e40000000800 */
[----:B0-----:R-:W-:Y:S01]  /*80f0*/  VIADD R11, R11, 0x400 ;  /* 0x000004000b0b7836 */ /* 0x001fe20000000000 */
[----:B------:R-:W-:Y:S06]  /*8100*/  @!P0 BRA `(.L_x_1154) ;  /* 0xfffffffc00548947 */ /* 0x000fec000383ffff */
.L_x_1141:
[----:B------:R-:W-:Y:S05]  /*8110*/  BSYNC.RECONVERGENT B0 ;  /* 0x0000000000007941 */ /* 0x000fea0003800200 */
.L_x_1140:
[----:B0-----:R-:W0:Y:S01]  /*8120*/  SHFL.BFLY PT, R6, R7, 0x10, 0x1f ;  /* 0x0e001f0007067f89 */ /* 0x001e2200000e0000 */
[C---:B------:R-:W-:Y:S01]  /*8130*/  ISETP.NE.AND P0, PT, R4.reuse, RZ, PT ;  /* 0x000000ff0400720c */ /* 0x040fe20003f05270 */
[----:B------:R-:W1:Y:S01]  /*8140*/  LDCU.U8 UR8, c[0x0][0x48c] ;  /* 0x00009180ff0877ac */ /* 0x000e620008000000 */
[----:B------:R-:W-:Y:S01]  /*8150*/  ISETP.GT.U32.AND P1, PT, R4, 0x1, PT ;  /* 0x000000010400780c */ /* 0x000fe20003f24070 */
[----:B------:R-:W3:Y:S01]  /*8160*/  S2R R25, SR_CTAID.X ;  /* 0x0000000000197919 */ /* 0x000ee20000002500 */
[----:B-1----:R-:W-:Y:S01]  /*8170*/  UISETP.NE.AND UP0, UPT, UR8, URZ, UPT ;  /* 0x000000ff0800728c */ /* 0x002fe2000bf05270 */
[----:B0-----:R-:W-:-:S05]  /*8180*/  FADD.FTZ R6, R6, R7 ;  /* 0x0000000706067221 */ /* 0x001fca0000010000 */
[----:B------:R-:W0:Y:S02]  /*8190*/  SHFL.BFLY PT, R9, R6, 0x8, 0x1f ;  /* 0x0d001f0006097f89 */ /* 0x000e2400000e0000 */
[----:B0-----:R-:W-:-:S05]  /*81a0*/  FADD.FTZ R9, R6, R9 ;  /* 0x0000000906097221 */ /* 0x001fca0000010000 */
[----:B------:R-:W0:Y:S02]  /*81b0*/  SHFL.BFLY PT, R8, R9, 0x4, 0x1f ;  /* 0x0c801f0009087f89 */ /* 0x000e2400000e0000 */
[----:B0-----:R-:W-:-:S05]  /*81c0*/  FADD.FTZ R8, R9, R8 ;  /* 0x0000000809087221 */ /* 0x001fca0000010000 */
[----:B------:R-:W0:Y:S02]  /*81d0*/  SHFL.BFLY PT, R11, R8, 0x2, 0x1f ;  /* 0x0c401f00080b7f89 */ /* 0x000e2400000e0000 */
[----:B0-----:R-:W-:Y:S01]  /*81e0*/  FADD.FTZ R11, R8, R11 ;  /* 0x0000000b080b7221 */ /* 0x001fe20000010000 */
[----:B------:R-:W-:-:S04]  /*81f0*/  CS2R R8, SRZ ;  /* 0x0000000000087805 */ /* 0x000fc8000001ff00 */
[----:B------:R-:W0:Y:S02]  /*8200*/  SHFL.BFLY PT, R10, R11, 0x1, 0x1f ;  /* 0x0c201f000b0a7f89 */ /* 0x000e2400000e0000 */
[----:B0-----:R-:W-:-:S05]  /*8210*/  FADD.FTZ R10, R11, R10 ;  /* 0x0000000a0b0a7221 */ /* 0x001fca0000010000 */
[----:B------:R-:W-:Y:S01]  /*8220*/  @!P0 STS [R3+0x8], R10 ;  /* 0x0000080a03008388 */ /* 0x000fe20000000800 */
[----:B------:R-:W-:Y:S01]  /*8230*/  BAR.SYNC.DEFER_BLOCKING 0x0 ;  /* 0x0000000000007b1d */ /* 0x000fe20000010000 */
[----:B------:R-:W-:-:S05]  /*8240*/  ISETP.GE.AND P0, PT, R0, R23, PT ;  /* 0x000000170000720c */ /* 0x000fca0003f06270 */
[----:B------:R-:W0:Y:S04]  /*8250*/  @!P1 LDS R10, [R5+0x8] ;  /* 0x00000800050a9984 */ /* 0x000e280000000800 */
[----:B0-----:R-:W0:Y:S02]  /*8260*/  SHFL.BFLY PT, R7, R10, 0x1, 0x1f ;  /* 0x0c201f000a077f89 */ /* 0x001e2400000e0000 */
[----:B0-----:R-:W-:-:S06]  /*8270*/  FADD.FTZ R7, R7, R10 ;  /* 0x0000000a07077221 */ /* 0x001fcc0000010000 */
[----:B------:R-:W0:Y:S02]  /*8280*/  SHFL.IDX PT, R7, R7, RZ, 0x1f ;  /* 0x00001fff07077589 */ /* 0x000e2400000e0000 */
[----:B0-----:R-:W-:-:S06]  /*8290*/  FADD.FTZ R6, R7, 9.9999999747524270788e-07 ;  /* 0x358637bd07067421 */ /* 0x001fcc0000010000 */
[----:B------:R-:W0:Y:S01]  /*82a0*/  MUFU.RCP R6, R6 ;  /* 0x0000000600067308 */ /* 0x000e220000001000 */
[----:B---3--:R-:W-:Y:S05]  /*82b0*/  BRA.U !UP0, `(.L_x_1155) ;  /* 0x0000000108207547 */ /* 0x008fea000b800000 */
[----:B------:R-:W1:Y:S08]  /*82c0*/  LDC R4, c[0x0][0x3f8] ;  /* 0x0000fe00ff047b82 */ /* 0x000e700000000800 */
[----:B------:R-:W3:Y:S08]  /*82d0*/  LDC R3, c[0x0][0x488] ;  /* 0x00012200ff037b82 */ /* 0x000ef00000000800 */
[----:B------:R-:W3:Y:S08]  /*82e0*/  LDC R5, c[0x0][0x40c] ;  /* 0x00010300ff057b82 */ /* 0x000ef00000000800 */
[----:B------:R-:W4:Y:S01]  /*82f0*/  LDC R8, c[0x0][0x3f4] ;  /* 0x0000fd00ff087b82 */ /* 0x000f220000000800 */
[----:B-1----:R-:W-:-:S04]  /*8300*/  IMAD R4, R4, UR9, R25 ;  /* 0x0000000904047c24 */ /* 0x002fc8000f8e0219 */
[----:B---3--:R-:W-:-:S04]  /*8310*/  IMAD R3, R4, R3, R5 ;  /* 0x0000000304037224 */ /* 0x008fc800078e0205 */
[----:B----4-:R-:W-:-:S05]  /*8320*/  IMAD R8, R3, R8, RZ ;  /* 0x0000000803087224 */ /* 0x010fca00078e02ff */
[----:B------:R-:W-:-:S07]  /*8330*/  SHF.R.S32.HI R9, RZ, 0x1f, R8 ;  /* 0x0000001fff097819 */ /* 0x000fce0000011408 */
.L_x_1155:
        /* <DEDUP_REMOVED lines=12> */
[----:B------:R-:W1:Y:S01]  /*8400*/  S2UR UR7, SR_CgaCtaId ;  /* 0x00000000000779c3 */ /* 0x000e620000008800 */
        /* <DEDUP_REMOVED lines=8> */
[----:B-1----:R-:W-:-:S06]  /*8490*/  ULEA UR6, UR7, UR6, 0x18 ;  /* 0x0000000607067291 */ /* 0x002fcc000f8ec0ff */
[----:B------:R-:W-:-:S07]  /*84a0*/  LEA R3, R19, UR6, 0x2 ;  /* 0x0000000613037c11 */ /* 0x000fce000f8e10ff */
.L_x_1161:
[----:B------:R-:W0:Y:S01]  /*84b0*/  LDS R5, [R3] ;  /* 0x0000000003057984 */ /* 0x000e220000000800 */
[----:B------:R-:W-:-:S04]  /*84c0*/  IADD3 R4, PT, PT, R4, 0x1, RZ ;  /* 0x0000000104047810 */ /* 0x000fc80007ffe0ff */
[----:B------:R-:W-:Y:S01]  /*84d0*/  ISETP.NE.AND P0, PT, R4, RZ, PT ;  /* 0x000000ff0400720c */ /* 0x000fe20003f05270 */
[----:B0-----:R-:W-:-:S05]  /*84e0*/  FMUL.FTZ R8, R5, R6 ;  /* 0x0000000605087220 */ /* 0x001fca0000410000 */
[----:B------:R0:W-:Y:S02]  /*84f0*/  STS [R3], R8 ;  /* 0x0000000803007388 */ /* 0x0001e40000000800 */
[----:B0-----:R-:W-:-:S05]  /*8500*/  VIADD R3, R3, 0x100 ;  /* 0x0000010003037836 */ /* 0x001fca0000000000 */
[----:B------:R-:W-:Y:S05]  /*8510*/  @P0 BRA `(.L_x_1161) ;  /* 0xfffffffc00e40947 */ /* 0x000fea000383ffff */
.L_x_1160:
[----:B------:R-:W-:Y:S05]  /*8520*/  BSYNC.RECONVERGENT B1 ;  /* 0x0000000000017941 */ /* 0x000fea0003800200 */
.L_x_1159:
[----:B------:R-:W-:Y:S05]  /*8530*/  @!P1 BRA `(.L_x_1157) ;  /* 0x0000001000d09947 */ /* 0x000fea0003800000 */
[----:B------:R-:W1:Y:S01]  /*8540*/  S2R R5, SR_CgaCtaId ;  /* 0x0000000000057919 */ /* 0x000e620000008800 */
[----:B------:R-:W-:Y:S01]  /*8550*/  IMAD.IADD R3, R23, 0x1, -R0 ;  /* 0x0000000117037824 */ /* 0x000fe200078e0a00 */
[----:B------:R-:W-:Y:S01]  /*8560*/  MOV R4, 0x400 ;  /* 0x0000040000047802 */ /* 0x000fe20000000f00 */
[----:B------:R-:W-:Y:S01]  /*8570*/  BSSY.RECONVERGENT B1, `(.L_x_1162) ;  /* 0x000003f000017945 */ /* 0x000fe20003800200 */
[----:B------:R-:W-:Y:S02]  /*8580*/  PLOP3.LUT P0, PT, PT, PT, PT, 0x80, 0x8 ;  /* 0x000000000008781c */ /* 0x000fe40003f0f070 */
[----:B------:R-:W-:Y:S01]  /*8590*/  ISETP.GT.AND P1, PT, R3, 0x300, PT ;  /* 0x000003000300780c */ /* 0x000fe20003f24270 */
[----:B------:R-:W-:Y:S01]  /*85a0*/  VIADD R4, R4, 0x210 ;  /* 0x0000021004047836 */ /* 0x000fe20000000000 */
[----:B------:R-:W-:-:S05]  /*85b0*/  SHF.L.U32 R3, R16, 0x2, RZ ;  /* 0x0000000210037819 */ /* 0x000fca00000006ff */
[----:B------:R-:W-:Y:S01]  /*85c0*/  IMAD R3, R0, 0x4, -R3 ;  /* 0x0000000400037824 */ /* 0x000fe200078e0a03 */
[----:B-1----:R-:W-:-:S04]  /*85d0*/  LEA R4, R5, R4, 0x18 ;  /* 0x0000000405047211 */ /* 0x002fc800078ec0ff */
[----:B------:R-:W-:Y:S01]  /*85e0*/  IADD3 R3, PT, PT, R3, 0x200, R4 ;  /* 0x0000020003037810 */ /* 0x000fe20007ffe004 */
[----:B------:R-:W-:Y:S06]  /*85f0*/  @!P1 BRA `(.L_x_1163) ;  /* 0x0000000000d89947 */ /* 0x000fec0003800000 */
[----:B------:R-:W-:Y:S02]  /*8600*/  PLOP3.LUT P0, PT, PT, PT, PT, 0x8, 0x80 ;  /* 0x000000000080781c */ /* 0x000fe40003f0e170 */
[----:B------:R-:W-:-:S11]  /*8610*/  IADD3 R43, PT, PT, R23, -0x300, RZ ;  /* 0xfffffd00172b7810 */ /* 0x000fd60007ffe0ff */
.L_x_1164:
[----:B------:R-:W0:Y:S01]  /*8620*/  LDS R5, [R3+-0x200] ;  /* 0xfffe000003057984 */ /* 0x000e220000000800 */
[----:B------:R-:W-:-:S03]  /*8630*/  VIADD R0, R0, 0x400 ;  /* 0x0000040000007836 */ /* 0x000fc60000000000 */
[----:B------:R-:W1:Y:S02]  /*8640*/  LDS R7, [R3+-0x100] ;  /* 0xffff000003077984 */ /* 0x000e640000000800 */
[----:B------:R-:W-:Y:S02]  /*8650*/  ISETP.GE.AND P1, PT, R0, R43, PT ;  /* 0x0000002b0000720c */ /* 0x000fe40003f26270 */
[----:B------:R-:W3:Y:S04]  /*8660*/  LDS R9, [R3] ;  /* 0x0000000003097984 */ /* 0x000ee80000000800 */
[----:B------:R-:W4:Y:S04]  /*8670*/  LDS R11, [R3+0x100] ;  /* 0x00010000030b7984 */ /* 0x000f280000000800 */
[----:B------:R-:W4:Y:S04]  /*8680*/  LDS R13, [R3+0x200] ;  /* 0x00020000030d7984 */ /* 0x000f280000000800 */
[----:B------:R-:W4:Y:S04]  /*8690*/  LDS R15, [R3+0x300] ;  /* 0x00030000030f7984 */ /* 0x000f280000000800 */
[----:B-----5:R-:W-:Y:S04]  /*86a0*/  LDS R17, [R3+0x400] ;  /* 0x0004000003117984 */ /* 0x020fe80000000800 */
[----:B------:R-:W4:Y:S04]  /*86b0*/  LDS R21, [R3+0x500] ;  /* 0x0005000003157984 */ /* 0x000f280000000800 */
[----:B--2---:R-:W2:Y:S04]  /*86c0*/  LDS R27, [R3+0x600] ;  /* 0x00060000031b7984 */ /* 0x004ea80000000800 */
[----:B------:R-:W2:Y:S04]  /*86d0*/  LDS R29, [R3+0x700] ;  /* 0x00070000031d7984 */ /* 0x000ea80000000800 */
[----:B------:R-:W2:Y:S01]  /*86e0*/  LDS R31, [R3+0x800] ;  /* 0x00080000031f7984 */ /* 0x000ea20000000800 */
[----:B0-----:R-:W-:-:S03]  /*86f0*/  FMUL.FTZ R4, R6, R5 ;  /* 0x0000000506047220 */ /* 0x001fc60000410000 */
[----:B------:R-:W0:Y:S01]  /*8700*/  LDS R33, [R3+0x900] ;  /* 0x0009000003217984 */ /* 0x000e220000000800 */
[----:B-1----:R-:W-:-:S03]  /*8710*/  FMUL.FTZ R8, R6, R7 ;  /* 0x0000000706087220 */ /* 0x002fc60000410000 */
[----:B------:R-:W1:Y:S01]  /*8720*/  LDS R35, [R3+0xa00] ;  /* 0x000a000003237984 */ /* 0x000e620000000800 */
[----:B---3--:R-:W-:-:S03]  /*8730*/  FMUL.FTZ R10, R6, R9 ;  /* 0x00000009060a7220 */ /* 0x008fc60000410000 */
[----:B------:R-:W3:Y:S01]  /*8740*/  LDS R37, [R3+0xb00] ;  /* 0x000b000003257984 */ /* 0x000ee20000000800 */
[----:B----4-:R-:W-:-:S03]  /*8750*/  FMUL.FTZ R12, R6, R11 ;  /* 0x0000000b060c7220 */ /* 0x010fc60000410000 */
[----:B------:R-:W4:Y:S01]  /*8760*/  LDS R39, [R3+0xc00] ;  /* 0x000c000003277984 */ /* 0x000f220000000800 */
[----:B------:R-:W-:-:S03]  /*8770*/  FMUL.FTZ R14, R6, R13 ;  /* 0x0000000d060e7220 */ /* 0x000fc60000410000 */
[----:B------:R-:W4:Y:S01]  /*8780*/  LDS R41, [R3+0xd00] ;  /* 0x000d000003297984 */ /* 0x000f220000000800 */
[----:B------:R-:W-:-:S03]  /*8790*/  FMUL.FTZ R20, R6, R15 ;  /* 0x0000000f06147220 */ /* 0x000fc60000410000 */
[----:B------:R2:W-:Y:S04]  /*87a0*/  STS [R3+-0x200], R4 ;  /* 0xfffe000403007388 */ /* 0x0005e80000000800 */
[----:B------:R0:W-:Y:S01]  /*87b0*/  STS [R3+-0x100], R8 ;  /* 0xffff000803007388 */ /* 0x0001e20000000800 */
[----:B------:R-:W-:-:S03]  /*87c0*/  FMUL.FTZ R24, R6, R21 ;  /* 0x0000001506187220 */ /* 0x000fc60000410000 */
[----:B------:R1:W-:Y:S01]  /*87d0*/  STS [R3], R10 ;  /* 0x0000000a03007388 */ /* 0x0003e20000000800 */
[C---:B--2---:R-:W-:Y:S01]  /*87e0*/  FMUL.FTZ R26, R6.reuse, R27 ;  /* 0x0000001b061a7220 */ /* 0x044fe20000410000 */
[C---:B------:R-:W-:Y:S02]  /*87f0*/  FMUL.FTZ R4, R6.reuse, R17 ;  /* 0x0000001106047220 */ /* 0x040fe40000410000 */
[----:B------:R3:W-:Y:S01]  /*8800*/  STS [R3+0x100], R12 ;  /* 0x0001000c03007388 */ /* 0x0007e20000000800 */
[----:B------:R-:W-:-:S03]  /*8810*/  FMUL.FTZ R28, R6, R29 ;  /* 0x0000001d061c7220 */ /* 0x000fc60000410000 */
[----:B------:R4:W-:Y:S01]  /*8820*/  STS [R3+0x200], R14 ;  /* 0x0002000e03007388 */ /* 0x0009e20000000800 */
[----:B------:R-:W-:-:S03]  /*8830*/  FMUL.FTZ R30, R6, R31 ;  /* 0x0000001f061e7220 */ /* 0x000fc60000410000 */
[----:B------:R2:W-:Y:S01]  /*8840*/  STS [R3+0x300], R20 ;  /* 0x0003001403007388 */ /* 0x0005e20000000800 */
[C---:B0-----:R-:W-:Y:S01]  /*8850*/  FMUL.FTZ R8, R6.reuse, R33 ;  /* 0x0000002106087220 */ /* 0x041fe20000410000 */
[C---:B-1----:R-:W-:Y:S02]  /*8860*/  FMUL.FTZ R10, R6.reuse, R35 ;  /* 0x00000023060a7220 */ /* 0x042fe40000410000 */
[----:B------:R-:W-:Y:S01]  /*8870*/  STS [R3+0x400], R4 ;  /* 0x0004000403007388 */ /* 0x000fe20000000800 */
[----:B---3--:R-:W-:-:S03]  /*8880*/  FMUL.FTZ R12, R6, R37 ;  /* 0x00000025060c7220 */ /* 0x008fc60000410000 */
[----:B------:R-:W-:Y:S01]  /*8890*/  STS [R3+0x500], R24 ;  /* 0x0005001803007388 */ /* 0x000fe20000000800 */
[----:B----4-:R-:W-:-:S03]  /*88a0*/  FMUL.FTZ R14, R6, R39 ;  /* 0x00000027060e7220 */ /* 0x010fc60000410000 */
[----:B------:R-:W-:Y:S01]  /*88b0*/  STS [R3+0x600], R26 ;  /* 0x0006001a03007388 */ /* 0x000fe20000000800 */
[----:B--2---:R-:W-:-:S03]  /*88c0*/  FMUL.FTZ R20, R6, R41 ;  /* 0x0000002906147220 */ /* 0x004fc60000410000 */
        /* <DEDUP_REMOVED lines=9> */
.L_x_1163:
[----:B------:R-:W-:Y:S05]  /*8960*/  BSYNC.RECONVERGENT B1 ;  /* 0x0000000000017941 */ /* 0x000fea0003800200 */
.L_x_1162:
[----:B------:R-:W-:Y:S01]  /*8970*/  IADD3 R4, PT, PT, R23, -R0, RZ ;  /* 0x8000000017047210 */ /* 0x000fe20007ffe0ff */
        /* <DEDUP_REMOVED lines=9> */
[----:B------:R-:W2:Y:S04]  /*8a10*/  LDS R13, [R3+0x200] ;  /* 0x00020000030d7984 */ /* 0x000ea80000000800 */
[----:B------:R-:W2:Y:S04]  /*8a20*/  LDS R15, [R3+0x300] ;  /* 0x00030000030f7984 */ /* 0x000ea80000000800 */
[----:B-----5:R-:W2:Y:S04]  /*8a30*/  LDS R17, [R3+0x400] ;  /* 0x0004000003117984 */ /* 0x020ea80000000800 */
[----:B------:R-:W2:Y:S01]  /*8a40*/  LDS R21, [R3+0x500] ;  /* 0x0005000003157984 */ /* 0x000ea20000000800 */
[C---:B0-----:R-:W-:Y:S01]  /*8a50*/  FMUL.FTZ R4, R6.reuse, R5 ;  /* 0x0000000506047220 */ /* 0x041fe20000410000 */
[----:B-1----:R-:W-:-:S04]  /*8a60*/  FMUL.FTZ R8, R6, R7 ;  /* 0x0000000706087220 */ /* 0x002fc80000410000 */
[----:B------:R-:W-:Y:S01]  /*8a70*/  STS [R3+-0x200], R4 ;  /* 0xfffe000403007388 */ /* 0x000fe20000000800 */
[----:B---3--:R-:W-:-:S03]  /*8a80*/  FMUL.FTZ R10, R6, R9 ;  /* 0x00000009060a7220 */ /* 0x008fc60000410000 */
[----:B------:R-:W-:Y:S01]  /*8a90*/  STS [R3+-0x100], R8 ;  /* 0xffff000803007388 */ /* 0x000fe20000000800 */
[----:B----4-:R-:W-:-:S03]  /*8aa0*/  FMUL.FTZ R12, R6, R11 ;  /* 0x0000000b060c7220 */ /* 0x010fc60000410000 */
[----:B------:R-:W-:Y:S01]  /*8ab0*/  STS [R3], R10 ;  /* 0x0000000a03007388 */ /* 0x000fe20000000800 */
[----:B--2---:R-:W-:-:S03]  /*8ac0*/  FMUL.FTZ R14, R6, R13 ;  /* 0x0000000d060e7220 */ /* 0x004fc60000410000 */
        /* <DEDUP_REMOVED lines=8> */
[----:B0-----:R-:W-:-:S07]  /*8b50*/  VIADD R3, R3, 0x800 ;  /* 0x0000080003037836 */ /* 0x001fce0000000000 */
.L_x_1166:
[----:B------:R-:W-:Y:S05]  /*8b60*/  BSYNC.RECONVERGENT B1 ;  /* 0x0000000000017941 */ /* 0x000fea0003800200 */
.L_x_1165:
[----:B------:R-:W-:-:S13]  /*8b70*/  ISETP.LT.OR P0, PT, R0, R23, P0 ;  /* 0x000000170000720c */ /* 0x000fda0000701670 */
[----:B------:R-:W-:Y:S05]  /*8b80*/  @!P0 BRA `(.L_x_1157) ;  /* 0x0000000c003c8947 */ /* 0x000fea0003800000 */
[----:B------:R-:W0:Y:S04]  /*8b90*/  LDS R5, [R3+-0x200] ;  /* 0xfffe000003057984 */ /* 0x000e280000000800 */
[----:B------:R-:W1:Y:S04]  /*8ba0*/  LDS R7, [R3+-0x100] ;  /* 0xffff000003077984 */ /* 0x000e680000000800 */
[----:B------:R-:W3:Y:S04]  /*8bb0*/  LDS R9, [R3] ;  /* 0x0000000003097984 */ /* 0x000ee80000000800 */
[----:B------:R-:W4:Y:S01]  /*8bc0*/  LDS R11, [R3+0x100] ;  /* 0x00010000030b7984 */ /* 0x000f220000000800 */
[-C--:B0-----:R-:W-:Y:S01]  /*8bd0*/  FMUL.FTZ R0, R5, R6.reuse ;  /* 0x0000000605007220 */ /* 0x081fe20000410000 */
[----:B-1----:R-:W-:-:S04]  /*8be0*/  FMUL.FTZ R4, R7, R6 ;  /* 0x0000000607047220 */ /* 0x002fc80000410000 */
[----:B------:R1:W-:Y:S01]  /*8bf0*/  STS [R3+-0x200], R0 ;  /* 0xfffe000003007388 */ /* 0x0003e20000000800 */
[----:B---3--:R-:W-:-:S03]  /*8c00*/  FMUL.FTZ R8, R9, R6 ;  /* 0x0000000609087220 */ /* 0x008fc60000410000 */
[----:B------:R1:W-:Y:S01]  /*8c10*/  STS [R3+-0x100], R4 ;  /* 0xffff000403007388 */ /* 0x0003e20000000800 */
[----:B----4-:R-:W-:-:S03]  /*8c20*/  FMUL.FTZ R6, R11, R6 ;  /* 0x000000060b067220 */ /* 0x010fc60000410000 */
[----:B------:R1:W-:Y:S04]  /*8c30*/  STS [R3], R8 ;  /* 0x0000000803007388 */ /* 0x0003e80000000800 */
[----:B------:R1:W-:Y:S01]  /*8c40*/  STS [R3+0x100], R6 ;  /* 0x0001000603007388 */ /* 0x0003e20000000800 */
[----:B------:R-:W-:Y:S05]  /*8c50*/  BRA `(.L_x_1157) ;  /* 0x0000000c00087947 */ /* 0x000fea0003800000 */
.L_x_1158:
        /* <DEDUP_REMOVED lines=9> */
[----:B------:R-:W3:Y:S01]  /*8cf0*/  LDCU.64 UR10, c[0x0][0x480] ;  /* 0x00009000ff0a77ac */ /* 0x000ee20008000a00 */
[----:B------:R-:W-:Y:S02]  /*8d00*/  LEA.HI R3, R3, 0x1, RZ, 0x1a ;  /* 0x0000000103037811 */ /* 0x000fe400078fd0ff */
[----:B------:R-:W-:Y:S01]  /*8d10*/  IADD3 R12, P1, PT, R0, R8, RZ ;  /* 0x00000008000c7210 */ /* 0x000fe20007f3e0ff */
[----:B------:R-:W-:Y:S01]  /*8d20*/  UMOV UR6, 0x400 ;  /* 0x0000040000067882 */ /* 0x000fe20000000000 */
[C---:B------:R-:W-:Y:S01]  /*8d30*/  SHF.L.U32 R4, R3.reuse, 0x6, RZ ;  /* 0x0000000603047819 */ /* 0x040fe200000006ff */
[----:B------:R-:W-:Y:S01]  /*8d40*/  UIADD3 UR6, UPT, UPT, UR6, 0x210, URZ ;  /* 0x0000021006067890 */ /* 0x000fe2000fffe0ff */
[----:B------:R-:W-:Y:S01]  /*8d50*/  LOP3.LUT R3, R3, 0x3, RZ, 0xc0, !PT ;  /* 0x0000000303037812 */ /* 0x000fe200078ec0ff */
[----:B------:R-:W-:Y:S01]  /*8d60*/  IMAD.X R7, RZ, RZ, R9, P1 ;  /* 0x000000ffff077224 */ /* 0x000fe200008e0609 */
[----:B------:R-:W-:-:S05]  /*8d70*/  LOP3.LUT R5, R4, 0xc0, RZ, 0xc0, !PT ;  /* 0x000000c004057812 */ /* 0x000fca00078ec0ff */
[----:B------:R-:W-:Y:S01]  /*8d80*/  IMAD.IADD R0, R0, 0x1, R5 ;  /* 0x0000000100007824 */ /* 0x000fe200078e0205 */
[----:B---3--:R-:W-:-:S04]  /*8d90*/  LEA R11, P1, R12, UR10, 0x2 ;  /* 0x0000000a0c0b7c11 */ /* 0x008fc8000f8210ff */
[----:B------:R-:W-:Y:S01]  /*8da0*/  LEA.HI.X R12, R12, UR11, R7, 0x2, P1 ;  /* 0x0000000b0c0c7c11 */ /* 0x000fe200088f1407 */
[----:B-1----:R-:W-:Y:S01]  /*8db0*/  ULEA UR6, UR7, UR6, 0x18 ;  /* 0x0000000607067291 */ /* 0x002fe2000f8ec0ff */
[----:B------:R-:W-:-:S05]  /*8dc0*/  IADD3 R7, PT, PT, -R3, RZ, RZ ;  /* 0x000000ff03077210 */ /* 0x000fca0007ffe1ff */
[----:B------:R-:W-:-:S07]  /*8dd0*/  LEA R3, R19, UR6, 0x2 ;  /* 0x0000000613037c11 */ /* 0x000fce000f8e10ff */
.L_x_1169:
[----:B-1----:R-:W0:Y:S01]  /*8de0*/  LDS R5, [R3] ;  /* 0x0000000003057984 */ /* 0x002e220000000800 */
[----:B------:R-:W-:Y:S01]  /*8df0*/  IMAD.MOV.U32 R4, RZ, RZ, R11 ;  /* 0x000000ffff047224 */ /* 0x000fe200078e000b */
[----:B------:R-:W-:Y:S02]  /*8e00*/  IADD3 R7, PT, PT, R7, 0x1, RZ ;  /* 0x0000000107077810 */ /* 0x000fe40007ffe0ff */
[----:B------:R-:W-:Y:S02]  /*8e10*/  IADD3 R11, P2, PT, R11, 0x100, RZ ;  /* 0x000001000b0b7810 */ /* 0x000fe40007f5e0ff */
[----:B------:R-:W-:Y:S01]  /*8e20*/  ISETP.NE.AND P1, PT, R7, RZ, PT ;  /* 0x000000ff0700720c */ /* 0x000fe20003f25270 */
[----:B0-----:R-:W-:Y:S01]  /*8e30*/  FMUL.FTZ R10, R5, R6 ;  /* 0x00000006050a7220 */ /* 0x001fe20000410000 */
[--C-:B------:R-:W-:Y:S02]  /*8e40*/  IMAD.MOV.U32 R5, RZ, RZ, R12.reuse ;  /* 0x000000ffff057224 */ /* 0x100fe400078e000c */
[----:B------:R-:W-:-:S02]  /*8e50*/  IMAD.X R12, RZ, RZ, R12, P2 ;  /* 0x000000ffff0c7224 */ /* 0x000fc400010e060c */
[----:B------:R0:W-:Y:S04]  /*8e60*/  STS [R3], R10 ;  /* 0x0000000a03007388 */ /* 0x0001e80000000800 */
[----:B------:R1:W-:Y:S01]  /*8e70*/  STG.E desc[UR36][R4.64], R10 ;  /* 0x0000000a04007986 */ /* 0x0003e2000c101924 */
[----:B0-----:R-:W-:Y:S02]  /*8e80*/  VIADD R3, R3, 0x100 ;  /* 0x0000010003037836 */ /* 0x001fe40000000000 */
[----:B------:R-:W-:Y:S05]  /*8e90*/  @P1 BRA `(.L_x_1169) ;  /* 0xfffffffc00d01947 */ /* 0x000fea000383ffff */
.L_x_1168:
[----:B------:R-:W-:Y:S05]  /*8ea0*/  BSYNC.RECONVERGENT B1 ;  /* 0x0000000000017941 */ /* 0x000fea0003800200 */
.L_x_1167:
[----:B------:R-:W-:Y:S05]  /*8eb0*/  @!P0 BRA `(.L_x_1157) ;  /* 0x0000000800708947 */ /* 0x000fea0003800000 */
[----:B-1----:R-:W1:Y:S01]  /*8ec0*/  S2R R10, SR_CgaCtaId ;  /* 0x00000000000a7919 */ /* 0x002e620000008800 */
[----:B------:R-:W3:Y:S01]  /*8ed0*/  LDCU.64 UR6, c[0x0][0x480] ;  /* 0x00009000ff0677ac */ /* 0x000ee20008000a00 */
[----:B------:R-:W-:Y:S01]  /*8ee0*/  IADD3 R4, P0, PT, R0, R8, RZ ;  /* 0x0000000800047210 */ /* 0x000fe20007f1e0ff */
[----:B------:R-:W-:Y:S01]  /*8ef0*/  IMAD.IADD R8, R23, 0x1, -R0 ;  /* 0x0000000117087824 */ /* 0x000fe200078e0a00 */
[----:B------:R-:W-:Y:S01]  /*8f00*/  MOV R3, 0x400 ;  /* 0x0000040000037802 */ /* 0x000fe20000000f00 */
[----:B------:R-:W-:Y:S01]  /*8f10*/  BSSY.RECONVERGENT B1, `(.L_x_1170) ;  /* 0x0000058000017945 */ /* 0x000fe20003800200 */
[----:B------:R-:W-:Y:S02]  /*8f20*/  IADD3.X R9, PT, PT, RZ, R9, RZ, P0, !PT ;  /* 0x00000009ff097210 */ /* 0x000fe400007fe4ff */
[----:B------:R-:W-:Y:S01]  /*8f30*/  ISETP.GT.AND P1, PT, R8, 0x300, PT ;  /* 0x000003000800780c */ /* 0x000fe20003f24270 */
[----:B------:R-:W-:Y:S01]  /*8f40*/  VIADD R5, R3, 0x210 ;  /* 0x0000021003057836 */ /* 0x000fe20000000000 */
[----:B------:R-:W-:-:S05]  /*8f50*/  SHF.L.U32 R3, R16, 0x2, RZ ;  /* 0x0000000210037819 */ /* 0x000fca00000006ff */
[----:B------:R-:W-:Y:S01]  /*8f60*/  IMAD R3, R0, 0x4, -R3 ;  /* 0x0000000400037824 */ /* 0x000fe200078e0a03 */
[----:B---3--:R-:W-:-:S04]  /*8f70*/  LEA R7, P0, R4, UR6, 0x2 ;  /* 0x0000000604077c11 */ /* 0x008fc8000f8010ff */
[----:B------:R-:W-:Y:S02]  /*8f80*/  LEA.HI.X R9, R4, UR7, R9, 0x2, P0 ;  /* 0x0000000704097c11 */ /* 0x000fe400080f1409 */
[----:B------:R-:W-:Y:S02]  /*8f90*/  IADD3 R4, P0, PT, R7, 0x200, RZ ;  /* 0x0000020007047810 */ /* 0x000fe40007f1e0ff */
[----:B-1----:R-:W-:-:S03]  /*8fa0*/  LEA R10, R10, R5, 0x18 ;  /* 0x000000050a0a7211 */ /* 0x002fc600078ec0ff */
[----:B------:R-:W-:Y:S01]  /*8fb0*/  IMAD.X R5, RZ, RZ, R9, P0 ;  /* 0x000000ffff057224 */ /* 0x000fe200000e0609 */
[----:B------:R-:W-:Y:S02]  /*8fc0*/  PLOP3.LUT P0, PT, PT, PT, PT, 0x80, 0x8 ;  /* 0x000000000008781c */ /* 0x000fe40003f0f070 */
[----:B------:R-:W-:Y:S01]  /*8fd0*/  IADD3 R3, PT, PT, R3, 0x200, R10 ;  /* 0x0000020003037810 */ /* 0x000fe20007ffe00a */
[----:B------:R-:W-:Y:S10]  /*8fe0*/  @!P1 BRA `(.L_x_1171) ;  /* 0x0000000400289947 */ /* 0x000ff40003800000 */
[----:B------:R-:W-:Y:S02]  /*8ff0*/  PLOP3.LUT P0, PT, PT, PT, PT, 0x8, 0x80 ;  /* 0x000000000080781c */ /* 0x000fe40003f0e170 */
[----:B------:R-:W-:-:S11]  /*9000*/  IADD3 R45, PT, PT, R23, -0x300, RZ ;  /* 0xfffffd00172d7810 */ /* 0x000fd60007ffe0ff */
.L_x_1172:
[----:B------:R-:W0:Y:S01]  /*9010*/  LDS R7, [R3+-0x200] ;  /* 0xfffe000003077984 */ /* 0x000e220000000800 */
[----:B------:R-:W-:-:S03]  /*9020*/  VIADD R0, R0, 0x400 ;  /* 0x0000040000007836 */ /* 0x000fc60000000000 */
[----:B------:R-:W1:Y:S02]  /*9030*/  LDS R9, [R3+-0x100] ;  /* 0xffff000003097984 */ /* 0x000e640000000800 */
[----:B------:R-:W-:Y:S02]  /*9040*/  ISETP.GE.AND P2, PT, R0, R45, PT ;  /* 0x0000002d0000720c */ /* 0x000fe40003f46270 */
[----:B------:R-:W3:Y:S04]  /*9050*/  LDS R11, [R3] ;  /* 0x00000000030b7984 */ /* 0x000ee80000000800 */
[----:B------:R-:W4:Y:S04]  /*9060*/  LDS R13, [R3+0x100] ;  /* 0x00010000030d7984 */ /* 0x000f280000000800 */
[----:B------:R-:W4:Y:S04]  /*9070*/  LDS R15, [R3+0x200] ;  /* 0x00020000030f7984 */ /* 0x000f280000000800 */
[----:B-----5:R-:W4:Y:S04]  /*9080*/  LDS R17, [R3+0x300] ;  /* 0x0003000003117984 */ /* 0x020f280000000800 */
[----:B------:R-:W4:Y:S04]  /*9090*/  LDS R21, [R3+0x400] ;  /* 0x0004000003157984 */ /* 0x000f280000000800 */
[----:B--2---:R-:W2:Y:S04]  /*90a0*/  LDS R27, [R3+0x500] ;  /* 0x00050000031b7984 */ /* 0x004ea80000000800 */
[----:B------:R-:W2:Y:S04]  /*90b0*/  LDS R29, [R3+0x600] ;  /* 0x00060000031d7984 */ /* 0x000ea80000000800 */
        /* <DEDUP_REMOVED lines=13> */
[----:B------:R-:W-:Y:S01]  /*9190*/  STG.E desc[UR36][R4.64+-0x200], R7 ;  /* 0xfffe000704007986 */ /* 0x000fe2000c101924 */
[----:B------:R-:W-:-:S03]  /*91a0*/  FMUL.FTZ R21, R6, R21 ;  /* 0x0000001506157220 */ /* 0x000fc60000410000 */
[----:B------:R0:W-:Y:S01]  /*91b0*/  STS [R3+-0x200], R7 ;  /* 0xfffe000703007388 */ /* 0x0001e20000000800 */
[C---:B--2---:R-:W-:Y:S01]  /*91c0*/  FMUL.FTZ R27, R6.reuse, R27 ;  /* 0x0000001b061b7220 */ /* 0x044fe20000410000 */
[C---:B------:R-:W-:Y:S02]  /*91d0*/  FMUL.FTZ R29, R6.reuse, R29 ;  /* 0x0000001d061d7220 */ /* 0x040fe40000410000 */
[----:B------:R-:W-:Y:S01]  /*91e0*/  STG.E desc[UR36][R4.64+-0x100], R9 ;  /* 0xffff000904007986 */ /* 0x000fe2000c101924 */
[----:B------:R-:W-:-:S03]  /*91f0*/  FMUL.FTZ R31, R6, R31 ;  /* 0x0000001f061f7220 */ /* 0x000fc60000410000 */
[----:B------:R-:W-:Y:S01]  /*9200*/  STS [R3+-0x100], R9 ;  /* 0xffff000903007388 */ /* 0x000fe20000000800 */
[----:B0-----:R-:W-:Y:S01]  /*9210*/  IADD3 R7, P1, PT, R4, 0x1000, RZ ;  /* 0x0000100004077810 */ /* 0x001fe20007f3e0ff */
[C---:B------:R-:W-:Y:S02]  /*9220*/  FMUL.FTZ R33, R6.reuse, R33 ;  /* 0x0000002106217220 */ /* 0x040fe40000410000 */
[----:B------:R-:W-:Y:S02]  /*9230*/  STG.E desc[UR36][R4.64], R11 ;  /* 0x0000000b04007986 */ /* 0x000fe4000c101924 */
[----:B------:R-:W-:Y:S02]  /*9240*/  IMAD.X R8, RZ, RZ, R5, P1 ;  /* 0x000000ffff087224 */ /* 0x000fe400008e0605 */
[C---:B------:R-:W-:Y:S01]  /*9250*/  FMUL.FTZ R35, R6.reuse, R35 ;  /* 0x0000002306237220 */ /* 0x040fe20000410000 */
[----:B------:R-:W-:Y:S01]  /*9260*/  STS [R3], R11 ;  /* 0x0000000b03007388 */ /* 0x000fe20000000800 */
[----:B-1----:R-:W-:-:S03]  /*9270*/  FMUL.FTZ R37, R6, R37 ;  /* 0x0000002506257220 */ /* 0x002fc60000410000 */
[----:B------:R-:W-:Y:S01]  /*9280*/  STG.E desc[UR36][R4.64+0x100], R13 ;  /* 0x0001000d04007986 */ /* 0x000fe2000c101924 */
[----:B---3--:R-:W-:-:S03]  /*9290*/  FMUL.FTZ R39, R6, R39 ;  /* 0x0000002706277220 */ /* 0x008fc60000410000 */
[----:B------:R-:W-:Y:S01]  /*92a0*/  STS [R3+0x100], R13 ;  /* 0x0001000d03007388 */ /* 0x000fe20000000800 */
[----:B----4-:R-:W-:-:S03]  /*92b0*/  FMUL.FTZ R41, R6, R41 ;  /* 0x0000002906297220 */ /* 0x010fc60000410000 */
[----:B------:R-:W-:Y:S01]  /*92c0*/  STG.E desc[UR36][R4.64+0x200], R15 ;  /* 0x0002000f04007986 */ /* 0x000fe2000c101924 */
[----:B------:R-:W-:-:S03]  /*92d0*/  FMUL.FTZ R43, R6, R43 ;  /* 0x0000002b062b7220 */ /* 0x000fc60000410000 */
        /* <DEDUP_REMOVED lines=24> */
[----:B-1----:R-:W-:Y:S01]  /*9460*/  IADD3 R3, PT, PT, R3, 0x1000, RZ ;  /* 0x0000100003037810 */ /* 0x002fe20007ffe0ff */
[----:B------:R-:W-:Y:S01]  /*9470*/  IMAD.MOV.U32 R5, RZ, RZ, R8 ;  /* 0x000000ffff057224 */ /* 0x000fe200078e0008 */
[----:B------:R-:W-:Y:S06]  /*9480*/  @!P2 BRA `(.L_x_1172) ;  /* 0xfffffff800e0a947 */ /* 0x000fec000383ffff */
.L_x_1171:
[----:B------:R-:W-:Y:S05]  /*9490*/  BSYNC.RECONVERGENT B1 ;  /* 0x0000000000017941 */ /* 0x000fea0003800200 */
.L_x_1170:
        /* <DEDUP_REMOVED lines=10> */
[----:B------:R-:W4:Y:S04]  /*9540*/  LDS R15, [R3+0x200] ;  /* 0x00020000030f7984 */ /* 0x000f280000000800 */
[----:B-----5:R-:W4:Y:S04]  /*9550*/  LDS R17, [R3+0x300] ;  /* 0x0003000003117984 */ /* 0x020f280000000800 */
[----:B------:R-:W4:Y:S04]  /*9560*/  LDS R21, [R3+0x400] ;  /* 0x0004000003157984 */ /* 0x000f280000000800 */
[----:B--2---:R-:W2:Y:S01]  /*9570*/  LDS R27, [R3+0x500] ;  /* 0x00050000031b7984 */ /* 0x004ea20000000800 */
[C---:B0-----:R-:W-:Y:S01]  /*9580*/  FMUL.FTZ R7, R6.reuse, R7 ;  /* 0x0000000706077220 */ /* 0x041fe20000410000 */
[----:B-1----:R-:W-:-:S04]  /*9590*/  FMUL.FTZ R9, R6, R9 ;  /* 0x0000000906097220 */ /* 0x002fc80000410000 */
[----:B------:R-:W-:Y:S01]  /*95a0*/  STG.E desc[UR36][R4.64+-0x200], R7 ;  /* 0xfffe000704007986 */ /* 0x000fe2000c101924 */
[----:B---3--:R-:W-:-:S03]  /*95b0*/  FMUL.FTZ R11, R6, R11 ;  /* 0x0000000b060b7220 */ /* 0x008fc60000410000 */
[----:B------:R0:W-:Y:S01]  /*95c0*/  STS [R3+-0x200], R7 ;  /* 0xfffe000703007388 */ /* 0x0001e20000000800 */
[----:B----4-:R-:W-:-:S03]  /*95d0*/  FMUL.FTZ R13, R6, R13 ;  /* 0x0000000d060d7220 */ /* 0x010fc60000410000 */
[----:B------:R-:W-:Y:S01]  /*95e0*/  STG.E desc[UR36][R4.64+-0x100], R9 ;  /* 0xffff000904007986 */ /* 0x000fe2000c101924 */
[----:B------:R-:W-:-:S03]  /*95f0*/  FMUL.FTZ R15, R6, R15 ;  /* 0x0000000f060f7220 */ /* 0x000fc60000410000 */
[----:B------:R-:W-:Y:S01]  /*9600*/  STS [R3+-0x100], R9 ;  /* 0xffff000903007388 */ /* 0x000fe20000000800 */
[----:B0-----:R-:W-:Y:S01]  /*9610*/  IADD3 R7, P1, PT, R4, 0x800, RZ ;  /* 0x0000080004077810 */ /* 0x001fe20007f3e0ff */
[C---:B------:R-:W-:Y:S02]  /*9620*/  FMUL.FTZ R17, R6.reuse, R17 ;  /* 0x0000001106117220 */ /* 0x040fe40000410000 */
[----:B------:R-:W-:Y:S01]  /*9630*/  STG.E desc[UR36][R4.64], R11 ;  /* 0x0000000b04007986 */ /* 0x000fe2000c101924 */
[C---:B------:R-:W-:Y:S01]  /*9640*/  FMUL.FTZ R21, R6.reuse, R21 ;  /* 0x0000001506157220 */ /* 0x040fe20000410000 */
[----:B------:R-:W-:Y:S02]  /*9650*/  IMAD.X R8, RZ, RZ, R5, P1 ;  /* 0x000000ffff087224 */ /* 0x000fe400008e0605 */
[----:B------:R-:W-:Y:S01]  /*9660*/  STS [R3], R11 ;  /* 0x0000000b03007388 */ /* 0x000fe20000000800 */
[----:B--2---:R-:W-:-:S03]  /*9670*/  FMUL.FTZ R27, R6, R27 ;  /* 0x0000001b061b7220 */ /* 0x004fc60000410000 */
        /* <DEDUP_REMOVED lines=12> */
[----:B------:R-:W-:-:S07]  /*9740*/  IMAD.MOV.U32 R5, RZ, RZ, R8 ;  /* 0x000000ffff057224 */ /* 0x000fce00078e0008 */
.L_x_1174:
[----:B------:R-:W-:Y:S05]  /*9750*/  BSYNC.RECONVERGENT B1 ;  /* 0x0000000000017941 */ /* 0x000fea0003800200 */
.L_x_1173:
        /* <DEDUP_REMOVED lines=18> */
.L_x_1157:
[----:B------:R-:W-:Y:S05]  /*9880*/  BSYNC.RECONVERGENT B0 ;  /* 0x0000000000007941 */ /* 0x000fea0003800200 */
.L_x_1156:
[----:B------:R-:W3:Y:S01]  /*9890*/  LDCU UR7, c[0x0][0x40c] ;  /* 0x00008180ff0777ac */ /* 0x000ee20008000800 */
[----:B01----:R-:W-:Y:S01]  /*98a0*/  SHF.R.S32.HI R3, RZ, 0x1f, R18 ;  /* 0x0000001fff037819 */ /* 0x003fe20000011412 */
[----:B------:R-:W0:Y:S01]  /*98b0*/  S2UR UR8, SR_CgaCtaId ;  /* 0x00000000000879c3 */ /* 0x000e220000008800 */
[----:B------:R-:W-:Y:S01]  /*98c0*/  SHF.R.U32.HI R24, RZ, 0x4, R19 ;  /* 0x00000004ff187819 */ /* 0x000fe20000011613 */
[----:B------:R-:W-:Y:S01]  /*98d0*/  UMOV UR6, 0x400 ;  /* 0x0000040000067882 */ /* 0x000fe20000000000 */
[----:B------:R-:W-:Y:S01]  /*98e0*/  LEA.HI R3, R3, R18, RZ, 0x2 ;  /* 0x0000001203037211 */ /* 0x000fe200078f10ff */
[C---:B------:R-:W-:Y:S01]  /*98f0*/  IMAD.SHL.U32 R20, R19.reuse, 0x4, RZ ;  /* 0x0000000413147824 */ /* 0x040fe200078e00ff */
[----:B-----5:R-:W-:Y:S01]  /*9900*/  SHF.L.U32 R17, R19, 0x4, RZ ;  /* 0x0000000413117819 */ /* 0x020fe200000006ff */
[----:B------:R-:W-:Y:S01]  /*9910*/  BSSY.RECONVERGENT B0, `(.L_x_1175) ;  /* 0x0000017000007945 */ /* 0x000fe20003800200 */
[----:B------:R-:W-:Y:S02]  /*9920*/  LOP3.LUT R3, R3, 0xfffffffc, RZ, 0xc0, !PT ;  /* 0xfffffffc03037812 */ /* 0x000fe400078ec0ff */
[----:B------:R-:W-:-:S02]  /*9930*/  CS2R R6, SRZ ;  /* 0x0000000000067805 */ /* 0x000fc4000001ff00 */
[----:B------:R-:W-:Y:S02]  /*9940*/  CS2R R4, SRZ ;  /* 0x0000000000047805 */ /* 0x000fe4000001ff00 */
[----:B------:R-:W-:Y:S02]  /*9950*/  LOP3.LUT R20, R20, 0x3c, RZ, 0xc0, !PT ;  /* 0x0000003c14147812 */ /* 0x000fe400078ec0ff */
[----:B------:R-:W-:Y:S02]  /*9960*/  IADD3 R21, PT, PT, R18, -R3, RZ ;  /* 0x8000000312157210 */ /* 0x000fe40007ffe0ff */
[----:B------:R-:W-:Y:S01]  /*9970*/  LOP3.LUT R17, R17, 0xf0, RZ, 0xc0, !PT ;  /* 0x000000f011117812 */ /* 0x000fe200078ec0ff */
[----:B---3--:R-:W-:Y:S01]  /*9980*/  IMAD.U32 R36, RZ, RZ, UR7 ;  /* 0x00000007ff247e24 */ /* 0x008fe2000f8e00ff */
[----:B------:R-:W-:Y:S01]  /*9990*/  ISETP.NE.AND P0, PT, R24, R21, PT ;  /* 0x000000151800720c */ /* 0x000fe20003f05270 */
[----:B------:R-:W-:-:S03]  /*99a0*/  UIADD3 UR7, UPT, UPT, UR6, 0x110, URZ ;  /* 0x0000011006077890 */ /* 0x000fc6000fffe0ff */
[----:B------:R-:W-:Y:S01]  /*99b0*/  ISETP.NE.OR P0, PT, R36, RZ, P0 ;  /* 0x000000ff2400720c */ /* 0x000fe20000705670 */
[----:B0-----:R-:W-:-:S12]  /*99c0*/  ULEA UR7, UR8, UR7, 0x18 ;  /* 0x0000000708077291 */ /* 0x001fd8000f8ec0ff */
[----:B------:R-:W-:Y:S05]  /*99d0*/  @P0 BRA `(.L_x_1176) ;  /* 0x0000000000280947 */ /* 0x000fea0003800000 */
[----:B------:R-:W0:Y:S01]  /*99e0*/  LDCU.64 UR10, c[0x0][0x3b0] ;  /* 0x00007600ff0a77ac */ /* 0x000e220008000a00 */
[----:B------:R-:W-:Y:S01]  /*99f0*/  IMAD.MOV.U32 R7, RZ, RZ, RZ ;  /* 0x000000ffff077224 */ /* 0x000fe200078e00ff */
[----:B0-----:R-:W-:-:S04]  /*9a00*/  UISETP.NE.U32.AND UP0, UPT, UR10, URZ, UPT ;  /* 0x000000ff0a00728c */ /* 0x001fc8000bf05070 */
[----:B------:R-:W-:-:S09]  /*9a10*/  UISETP.NE.AND.EX UP0, UPT, UR11, URZ, UPT, UP0 ;  /* 0x000000ff0b00728c */ /* 0x000fd2000bf05300 */
[----:B------:R-:W-:Y:S05]  /*9a20*/  BRA.U !UP0, `(.L_x_1177) ;  /* 0x0000000108107547 */ /* 0x000fea000b800000 */
[----:B------:R-:W0:Y:S01]  /*9a30*/  LDC.64 R4, c[0x0][0x3b0] ;  /* 0x0000ec00ff047b82 */ /* 0x000e220000000a00 */
[----:B------:R-:W-:-:S04]  /*9a40*/  IMAD R3, R25, 0x40, R20 ;  /* 0x0000004019037824 */ /* 0x000fc800078e0214 */
[----:B0-----:R-:W-:-:S06]  /*9a50*/  IMAD.WIDE.U32 R4, R3, 0x4, R4 ;  /* 0x0000000403047825 */ /* 0x001fcc00078e0004 */
[----:B------:R-:W5:Y:S02]  /*9a60*/  LDG.E.128 R4, desc[UR36][R4.64] ;  /* 0x0000002404047981 */ /* 0x000f64000c1e1d00 */
.L_x_1177:
[----:B-----5:R0:W-:Y:S02]  /*9a70*/  STS.128 [R17+UR7], R4 ;  /* 0x0000000411007988 */ /* 0x0201e40008000c07 */
.L_x_1176:
[----:B------:R-:W-:Y:S05]  /*9a80*/  BSYNC.RECONVERGENT B0 ;  /* 0x0000000000007941 */ /* 0x000fea0003800200 */
.L_x_1175:
[----:B------:R-:W1:Y:S01]  /*9a90*/  LDC R28, c[0x0][0x3f8] ;  /* 0x0000fe00ff1c7b82 */ /* 0x000e620000000800 */
[----:B------:R-:W3:Y:S01]  /*9aa0*/  LDCU UR10, c[0x0][0x3f4] ;  /* 0x00007e80ff0a77ac */ /* 0x000ee20008000800 */
[C---:B------:R-:W-:Y:S01]  /*9ab0*/  IMAD.IADD R23, R24.reuse, 0x1, R16 ;  /* 0x0000000118177824 */ /* 0x040fe200078e0210 */
[----:B------:R-:W-:Y:S01]  /*9ac0*/  BSSY.RECONVERGENT B0, `(.L_x_1178) ;  /* 0x000009c000007945 */ /* 0x000fe20003800200 */
[----:B------:R-:W-:Y:S01]  /*9ad0*/  CS2R R10, SRZ ;  /* 0x00000000000a7805 */ /* 0x000fe2000001ff00 */
[----:B------:R-:W-:Y:S01]  /*9ae0*/  UIADD3 UR6, UPT, UPT, UR6, 0x210, URZ ;  /* 0x0000021006067890 */ /* 0x000fe2000fffe0ff */
[----:B------:R-:W4:Y:S02]  /*9af0*/  LDCU UR11, c[0x0][0x40c] ;  /* 0x00008180ff0b77ac */ /* 0x000f240008000800 */
[----:B------:R-:W5:Y:S01]  /*9b00*/  LDC.64 R14, c[0x0][0x3c0] ;  /* 0x0000f000ff0e7b82 */ /* 0x000f620000000a00 */
[----:B------:R-:W-:Y:S01]  /*9b10*/  ULEA UR6, UR8, UR6, 0x18 ;  /* 0x0000000608067291 */ /* 0x000fe2000f8ec0ff */
[----:B------:R-:W0:Y:S05]  /*9b20*/  LDCU.64 UR14, c[0x0][0x3c8] ;  /* 0x00007900ff0e77ac */ /* 0x000e2a0008000a00 */
[----:B------:R-:W-:-:S02]  /*9b30*/  LEA R40, R24, UR6, 0x2 ;  /* 0x0000000618287c11 */ /* 0x000fc4000f8e10ff */
[----:B---3--:R-:W-:Y:S02]  /*9b40*/  VIMNMX R42, PT, PT, R18, UR10, PT ;  /* 0x0000000a122a7c48 */ /* 0x008fe4000bfe0100 */
[----:B------:R-:W-:Y:S01]  /*9b50*/  MOV R13, UR10 ;  /* 0x0000000a000d7c02 */ /* 0x000fe20008000f00 */
[----:B------:R-:W-:Y:S01]  /*9b60*/  BAR.SYNC.DEFER_BLOCKING 0x0 ;  /* 0x0000000000007b1d */ /* 0x000fe20000010000 */
[----:B------:R-:W-:Y:S01]  /*9b70*/  ISETP.GE.AND P0, PT, R23, R42, PT ;  /* 0x0000002a1700720c */ /* 0x000fe20003f06270 */
[----:B-1----:R-:W-:Y:S02]  /*9b80*/  IMAD R3, R28, UR9, R25 ;  /* 0x000000091c037c24 */ /* 0x002fe4000f8e0219 */
[----:B------:R-:W-:Y:S02]  /*9b90*/  IMAD R13, R13, UR4, R20 ;  /* 0x000000040d0d7c24 */ /* 0x000fe4000f8e0214 */
[----:B------:R-:W-:-:S04]  /*9ba0*/  IMAD.SHL.U32 R3, R3, 0x40, RZ ;  /* 0x0000004003037824 */ /* 0x000fc800078e00ff */
[----:B------:R-:W-:Y:S02]  /*9bb0*/  IMAD R9, R3, UR10, R20 ;  /* 0x0000000a03097c24 */ /* 0x000fe4000f8e0214 */
[----:B-----5:R-:W-:-:S04]  /*9bc0*/  IMAD.WIDE R12, R13, 0x4, R14 ;  /* 0x000000040d0c7825 */ /* 0x020fc800078e020e */
[----:B------:R-:W-:Y:S01]  /*9bd0*/  IMAD.WIDE R14, R9, 0x4, R14 ;  /* 0x00000004090e7825 */ /* 0x000fe200078e020e */
[----:B------:R-:W-:Y:S01]  /*9be0*/  CS2R R8, SRZ ;  /* 0x0000000000087805 */ /* 0x000fe2000001ff00 */
[----:B0---4-:R-:W-:Y:S06]  /*9bf0*/  @P0 BRA `(.L_x_1179) ;  /* 0x0000000800200947 */ /* 0x011fec0003800000 */
[----:B------:R-:W-:Y:S01]  /*9c00*/  IADD3 R37, PT, PT, R23, 0x4, RZ ;  /* 0x0000000417257810 */ /* 0x000fe20007ffe0ff */
[----:B--2---:R-:W0:Y:S01]  /*9c10*/  LDC.64 R26, c[0x0][0x458] ;  /* 0x00011600ff1a7b82 */ /* 0x004e220000000a00 */
[----:B------:R-:W-:Y:S01]  /*9c20*/  LOP3.LUT R0, RZ, R16, RZ, 0x33, !PT ;  /* 0x00000010ff007212 */ /* 0x000fe200078e33ff */
[----:B------:R-:W-:Y:S01]  /*9c30*/  IMAD R9, R22, R28, R25 ;  /* 0x0000001c16097224 */ /* 0x000fe200078e0219 */
[----:B------:R-:W-:Y:S01]  /*9c40*/  VIMNMX R11, PT, PT, R42, R37, !PT ;  /* 0x000000252a0b7248 */ /* 0x000fe20007fe0100 */
[----:B------:R-:W-:Y:S01]  /*9c50*/  BSSY.RECONVERGENT B1, `(.L_x_1180) ;  /* 0x0000030000017945 */ /* 0x000fe20003800200 */
[----:B------:R-:W-:Y:S02]  /*9c60*/  IMAD R41, R28, UR10, RZ ;  /* 0x0000000a1c297c24 */ /* 0x000fe4000f8e02ff */
[----:B------:R-:W-:Y:S01]  /*9c70*/  IADD3 R38, PT, PT, -R24, R11, R0 ;  /* 0x0000000b18267210 */ /* 0x000fe20007ffe100 */
[----:B------:R-:W-:Y:S01]  /*9c80*/  IMAD R9, R9, 0x40, R20 ;  /* 0x0000004009097824 */ /* 0x000fe200078e0214 */
[----:B------:R-:W-:Y:S01]  /*9c90*/  CS2R R10, SRZ ;  /* 0x00000000000a7805 */ /* 0x000fe2000001ff00 */
[----:B------:R-:W-:Y:S01]  /*9ca0*/  IMAD.MOV.U32 R43, RZ, RZ, R23 ;  /* 0x000000ffff2b7224 */ /* 0x000fe200078e0017 */
[----:B------:R-:W-:Y:S01]  /*9cb0*/  LOP3.LUT P0, RZ, R38, 0x4, RZ, 0xc0, !PT ;  /* 0x0000000426ff7812 */ /* 0x000fe2000780c0ff */
[----:B0-----:R-:W-:Y:S01]  /*9cc0*/  IMAD.WIDE R26, R9, 0x4, R26 ;  /* 0x00000004091a7825 */ /* 0x001fe200078e021a */
[----:B------:R-:W-:-:S11]  /*9cd0*/  CS2R R8, SRZ ;  /* 0x0000000000087805 */ /* 0x000fd6000001ff00 */
[----:B------:R-:W-:Y:S05]  /*9ce0*/  @P0 BRA `(.L_x_1181) ;  /* 0x0000000000980947 */ /* 0x000fea0003800000 */
[----:B------:R-:W0:Y:S01]  /*9cf0*/  LDCU.64 UR8, c[0x0][0x3c8] ;  /* 0x00007900ff0877ac */ /* 0x000e220008000a00 */
[----:B------:R-:W-:-:S04]  /*9d00*/  IADD3 R0, P0, PT, R23, UR5, RZ ;  /* 0x0000000517007c10 */ /* 0x000fc8000ff1e0ff */
[----:B------:R-:W-:Y:S02]  /*9d10*/  IADD3.X R9, PT, PT, RZ, UR12, RZ, P0, !PT ;  /* 0x0000000cff097c10 */ /* 0x000fe400087fe4ff */
[----:B0-----:R-:W-:-:S04]  /*9d20*/  LEA R28, P0, R0, UR8, 0x2 ;  /* 0x00000008001c7c11 */ /* 0x001fc8000f8010ff */
[----:B------:R-:W-:-:S05]  /*9d30*/  LEA.HI.X R29, R0, UR9, R9, 0x2, P0 ;  /* 0x00000009001d7c11 */ /* 0x000fca00080f1409 */
[----:B------:R-:W2:Y:S01]  /*9d40*/  LDG.E R28, desc[UR36][R28.64] ;  /* 0x000000241c1c7981 */ /* 0x000ea2000c1e1900 */
[----:B------:R-:W-:Y:S01]  /*9d50*/  IMAD.SHL.U32 R39, R23, 0x40, RZ ;  /* 0x0000004017277824 */ /* 0x000fe200078e00ff */
[----:B------:R-:W-:Y:S01]  /*9d60*/  ISETP.NE.AND P0, PT, R36, RZ, PT ;  /* 0x000000ff2400720c */ /* 0x000fe20003f05270 */
[----:B--2---:R-:W-:-:S04]  /*9d70*/  IMAD R0, R41, R28, RZ ;  /* 0x0000001c29007224 */ /* 0x004fc800078e02ff */
[----:B------:R-:W-:Y:S02]  /*9d80*/  IMAD R9, R0, 0x40, R39 ;  /* 0x0000004000097824 */ /* 0x000fe400078e0227 */
[----:B------:R0:W1:Y:S02]  /*9d90*/  LDS R0, [R40] ;  /* 0x0000000028007984 */ /* 0x0000640000000800 */
[----:B------:R-:W-:-:S06]  /*9da0*/  IMAD.WIDE R8, R9, 0x4, R12 ;  /* 0x0000000409087825 */ /* 0x000fcc00078e020c */
[----:B------:R-:W5:Y:S01]  /*9db0*/  LDG.E.128 R8, desc[UR36][R8.64] ;  /* 0x0000002408087981 */ /* 0x000f62000c1e1d00 */
[----:B0-----:R-:W-:Y:S05]  /*9dc0*/  @P0 BRA `(.L_x_1182) ;  /* 0x00000000004c0947 */ /* 0x001fea0003800000 */
        /* <DEDUP_REMOVED lines=9> */
[----:B0----5:R-:W-:Y:S01]  /*9e60*/  FADD.FTZ R8, R8, R32 ;  /* 0x0000002008087221 */ /* 0x021fe20000010000 */
[----:B------:R-:W-:Y:S01]  /*9e70*/  FADD.FTZ R9, R9, R33 ;  /* 0x0000002109097221 */ /* 0x000fe20000010000 */
[----:B------:R-:W-:Y:S01]  /*9e80*/  FADD.FTZ R10, R10, R34 ;  /* 0x000000220a0a7221 */ /* 0x000fe20000010000 */
[----:B------:R-:W-:-:S03]  /*9e90*/  FADD.FTZ R11, R11, R35 ;  /* 0x000000230b0b7221 */ /* 0x000fc60000010000 */
[----:B--2---:R-:W-:Y:S02]  /*9ea0*/  @P0 FMUL.FTZ R8, R8, R28 ;  /* 0x0000001c08080220 */ /* 0x004fe40000410000 */
[----:B------:R-:W-:Y:S02]  /*9eb0*/  @P1 FMUL.FTZ R9, R9, R29 ;  /* 0x0000001d09091220 */ /* 0x000fe40000410000 */
[----:B------:R-:W-:Y:S02]  /*9ec0*/  @P2 FMUL.FTZ R10, R10, R30 ;  /* 0x0000001e0a0a2220 */ /* 0x000fe40000410000 */
[----:B------:R-:W-:Y:S01]  /*9ed0*/  @P3 FMUL.FTZ R11, R11, R31 ;  /* 0x0000001f0b0b3220 */ /* 0x000fe20000410000 */
[----:B------:R-:W-:-:S05]  /*9ee0*/  IMAD.WIDE.U32 R28, R39, 0x4, R14 ;  /* 0x00000004271c7825 */ /* 0x000fca00078e000e */
[----:B------:R0:W-:Y:S02]  /*9ef0*/  STG.E.128 desc[UR36][R28.64], R8 ;  /* 0x000000081c007986 */ /* 0x0001e4000c101d24 */
.L_x_1182:
[C---:B01---5:R-:W-:Y:S01]  /*9f00*/  FFMA.FTZ R8, R0.reuse, R8, RZ ;  /* 0x0000000800087223 */ /* 0x063fe200000100ff */
[C---:B------:R-:W-:Y:S01]  /*9f10*/  FFMA.FTZ R9, R0.reuse, R9, RZ ;  /* 0x0000000900097223 */ /* 0x040fe200000100ff */
[C---:B------:R-:W-:Y:S01]  /*9f20*/  FFMA.FTZ R10, R0.reuse, R10, RZ ;  /* 0x0000000a000a7223 */ /* 0x040fe200000100ff */
[----:B------:R-:W-:Y:S01]  /*9f30*/  FFMA.FTZ R11, R0, R11, RZ ;  /* 0x0000000b000b7223 */ /* 0x000fe200000100ff */
[----:B------:R-:W-:-:S07]  /*9f40*/  MOV R43, R37 ;  /* 0x00000025002b7202 */ /* 0x000fce0000000f00 */
.L_x_1181:
[----:B------:R-:W-:Y:S05]  /*9f50*/  BSYNC.RECONVERGENT B1 ;  /* 0x0000000000017941 */ /* 0x000fea0003800200 */
.L_x_1180:
[----:B------:R-:W-:-:S13]  /*9f60*/  ISETP.GE.U32.AND P0, PT, R38, 0x4, PT ;  /* 0x000000042600780c */ /* 0x000fda0003f06070 */
[----:B------:R-:W-:Y:S05]  /*9f70*/  @!P0 BRA `(.L_x_1179) ;  /* 0x0000000400408947 */ /* 0x000fea0003800000 */
[----:B------:R-:W-:Y:S01]  /*9f80*/  IMAD.SHL.U32 R0, R16, 0x4, RZ ;  /* 0x0000000410007824 */ /* 0x000fe200078e00ff */
[----:B------:R-:W-:Y:S01]  /*9f90*/  ISETP.NE.AND P0, PT, R36, RZ, PT ;  /* 0x000000ff2400720c */ /* 0x000fe20003f05270 */
[----:B------:R-:W-:Y:S02]  /*9fa0*/  IMAD.U32 R29, RZ, RZ, UR6 ;  /* 0x00000006ff1d7e24 */ /* 0x000fe4000f8e00ff */
[C---:B------:R-:W-:Y:S01]  /*9fb0*/  IMAD.SHL.U32 R47, R43.reuse, 0x40, RZ ;  /* 0x000000402b2f7824 */ /* 0x040fe200078e00ff */
[----:B------:R-:W-:Y:S01]  /*9fc0*/  LEA R0, R43, -R0, 0x2 ;  /* 0x800000002b007211 */ /* 0x000fe200078e10ff */
[----:B------:R-:W-:-:S03]  /*9fd0*/  IMAD.SHL.U32 R46, R41, 0x40, RZ ;  /* 0x00000040292e7824 */ /* 0x000fc600078e00ff */
[----:B------:R-:W-:-:S07]  /*9fe0*/  IADD3 R0, PT, PT, R0, 0x10, R29 ;  /* 0x0000001000007810 */ /* 0x000fce0007ffe01d */
.L_x_1186:
[----:B------:R-:W-:Y:S02]  /*9ff0*/  IADD3 R28, P1, PT, R43, UR5, RZ ;  /* 0x000000052b1c7c10 */ /* 0x000fe4000ff3e0ff */
[----:B------:R-:W-:Y:S02]  /*a000*/  ISETP.NE.AND P4, PT, R2, RZ, PT ;  /* 0x000000ff0200720c */ /* 0x000fe40003f85270 */
[----:B------:R-:W-:Y:S02]  /*a010*/  IADD3.X R29, PT, PT, RZ, UR12, RZ, P1, !PT ;  /* 0x0000000cff1d7c10 */ /* 0x000fe40008ffe4ff */
        /* <DEDUP_REMOVED lines=26> */
.L_x_1184:
[----:B------:R-:W-:Y:S05]  /*a1c0*/  BSYNC.RECONVERGENT B1 ;  /* 0x0000000000017941 */ /* 0x000fea0003800200 */
.L_x_1183:
[----:B------:R-:W0:Y:S04]  /*a1d0*/  LDG.E R44, desc[UR36][R44.64+0x10] ;  /* 0x000010242c2c7981 */ /* 0x000e28000c1e1900 */
[----:B------:R-:W1:Y:S01]  /*a1e0*/  LDS R37, [R0+-0x10] ;  /* 0xfffff00000257984 */ /* 0x000e620000000800 */
[----:B------:R-:W-:Y:S01]  /*a1f0*/  MOV R36, UR11 ;  /* 0x0000000b00247c02 */ /* 0x000fe20008000f00 */
[----:B0-----:R-:W-:-:S04]  /*a200*/  IMAD R32, R41, R44, RZ ;  /* 0x0000002c29207224 */ /* 0x001fc800078e02ff */
[----:B------:R-:W-:-:S04]  /*a210*/  IMAD R32, R32, 0x40, R47 ;  /* 0x0000004020207824 */ /* 0x000fc800078e022f */
[----:B------:R-:W-:-:S04]  /*a220*/  VIADD R33, R32, 0x100 ;  /* 0x0000010020217836 */ /* 0x000fc80000000000 */
[----:B------:R-:W-:-:S06]  /*a230*/  IMAD.WIDE R32, R33, 0x4, R12 ;  /* 0x0000000421207825 */ /* 0x000fcc00078e020c */
[----:B------:R-:W5:Y:S01]  /*a240*/  LDG.E.128 R32, desc[UR36][R32.64] ;  /* 0x0000002420207981 */ /* 0x000f62000c1e1d00 */
[----:B------:R-:W-:Y:S01]  /*a250*/  ISETP.NE.AND P0, PT, R36, RZ, PT ;  /* 0x000000ff2400720c */ /* 0x000fe20003f05270 */
[C---:B-1---5:R-:W-:Y:S01]  /*a260*/  FFMA.FTZ R38, R37.reuse, R28, R8 ;  /* 0x0000001c25267223 */ /* 0x062fe20000010008 */
[C---:B------:R-:W-:Y:S01]  /*a270*/  FFMA.FTZ R48, R37.reuse, R29, R9 ;  /* 0x0000001d25307223 */ /* 0x040fe20000010009 */
[C---:B------:R-:W-:Y:S01]  /*a280*/  FFMA.FTZ R39, R37.reuse, R30, R10 ;  /* 0x0000001e25277223 */ /* 0x040fe2000001000a */
[----:B------:R-:W-:-:S09]  /*a290*/  FFMA.FTZ R44, R37, R31, R11 ;  /* 0x0000001f252c7223 */ /* 0x000fd2000001000b */
        /* <DEDUP_REMOVED lines=9> */
[----:B0-----:R-:W-:Y:S01]  /*a330*/  FADD.FTZ R32, R28, R32 ;  /* 0x000000201c207221 */ /* 0x001fe20000010000 */
[----:B------:R-:W-:Y:S01]  /*a340*/  FADD.FTZ R33, R29, R33 ;  /* 0x000000211d217221 */ /* 0x000fe20000010000 */
[----:B------:R-:W-:Y:S01]  /*a350*/  FADD.FTZ R34, R30, R34 ;  /* 0x000000221e227221 */ /* 0x000fe20000010000 */
[----:B------:R-:W-:Y:S01]  /*a360*/  FADD.FTZ R35, R31, R35 ;  /* 0x000000231f237221 */ /* 0x000fe20000010000 */
[----:B------:R-:W-:-:S02]  /*a370*/  VIADD R29, R47, 0x100 ;  /* 0x000001002f1d7836 */ /* 0x000fc40000000000 */
[----:B--2---:R-:W-:Y:S02]  /*a380*/  @P1 FMUL.FTZ R32, R32, R8 ;  /* 0x0000000820201220 */ /* 0x004fe40000410000 */
[----:B------:R-:W-:Y:S02]  /*a390*/  @P2 FMUL.FTZ R33, R33, R9 ;  /* 0x0000000921212220 */ /* 0x000fe40000410000 */
[----:B------:R-:W-:Y:S02]  /*a3a0*/  @P3 FMUL.FTZ R34, R34, R10 ;  /* 0x0000000a22223220 */ /* 0x000fe40000410000 */
[----:B------:R-:W-:Y:S01]  /*a3b0*/  @P4 FMUL.FTZ R35, R35, R11 ;  /* 0x0000000b23234220 */ /* 0x000fe20000410000 */
[----:B------:R-:W-:-:S05]  /*a3c0*/  IMAD.WIDE.U32 R8, R29, 0x4, R14 ;  /* 0x000000041d087825 */ /* 0x000fca00078e000e */
[----:B------:R0:W-:Y:S02]  /*a3d0*/  STG.E.128 desc[UR36][R8.64], R32 ;  /* 0x0000002008007986 */ /* 0x0001e4000c101d24 */
.L_x_1185:
[----:B------:R1:W0:Y:S01]  /*a3e0*/  LDS R11, [R0] ;  /* 0x00000000000b7984 */ /* 0x0002220000000800 */
[----:B------:R-:W-:Y:S01]  /*a3f0*/  VIADD R43, R43, 0x8 ;  /* 0x000000082b2b7836 */ /* 0x000fe20000000000 */
[----:B------:R-:W-:-:S04]  /*a400*/  IADD3 R47, PT, PT, R47, 0x200, RZ ;  /* 0x000002002f2f7810 */ /* 0x000fc80007ffe0ff */
[----:B------:R-:W-:Y:S01]  /*a410*/  ISETP.GE.AND P1, PT, R43, R42, PT ;  /* 0x0000002a2b00720c */ /* 0x000fe20003f26270 */
[----:B-1----:R-:W-:Y:S02]  /*a420*/  VIADD R0, R0, 0x20 ;  /* 0x0000002000007836 */ /* 0x002fe40000000000 */
[C---:B0-----:R-:W-:Y:S01]  /*a430*/  FFMA.FTZ R8, R11.reuse, R32, R38 ;  /* 0x000000200b087223 */ /* 0x041fe20000010026 */
[C---:B------:R-:W-:Y:S01]  /*a440*/  FFMA.FTZ R9, R11.reuse, R33, R48 ;  /* 0x000000210b097223 */ /* 0x040fe20000010030 */
[C---:B------:R-:W-:Y:S01]  /*a450*/  FFMA.FTZ R10, R11.reuse, R34, R39 ;  /* 0x000000220b0a7223 */ /* 0x040fe20000010027 */
[----:B------:R-:W-:-:S07]  /*a460*/  FFMA.FTZ R11, R11, R35, R44 ;  /* 0x000000230b0b7223 */ /* 0x000fce000001002c */
[----:B------:R-:W-:Y:S05]  /*a470*/  @!P1 BRA `(.L_x_1186) ;  /* 0xfffffff800dc9947 */ /* 0x000fea000383ffff */
.L_x_1179:
[----:B------:R-:W-:Y:S05]  /*a480*/  BSYNC.RECONVERGENT B0 ;  /* 0x0000000000007941 */ /* 0x000fea0003800200 */
.L_x_1178:
[----:B------:R-:W-:Y:S01]  /*a490*/  ISETP.GE.AND P0, PT, R23, R18, PT ;  /* 0x000000121700720c */ /* 0x000fe20003f06270 */
[----:B------:R-:W0:Y:S01]  /*a4a0*/  LDCU UR10, c[0x0][0x40c] ;  /* 0x00008180ff0a77ac */ /* 0x000e220008000800 */
[----:B------:R-:W-:Y:S01]  /*a4b0*/  BSSY.RECONVERGENT B0, `(.L_x_1187) ;  /* 0x00000df000007945 */ /* 0x000fe20003800200 */
[----:B------:R-:W1:Y:S10]  /*a4c0*/  LDCU.64 UR14, c[0x0][0x3c8] ;  /* 0x00007900ff0e77ac */ /* 0x000e740008000a00 */
[----:B------:R-:W-:Y:S05]  /*a4d0*/  @P0 BRA `(.L_x_1188) ;  /* 0x0000000c00700947 */ /* 0x000fea0003800000 */
[----:B------:R-:W3:Y:S01]  /*a4e0*/  LDCU UR4, c[0x0][0x3f8] ;  /* 0x00007f00ff0477ac */ /* 0x000ee20008000800 */
[----:B------:R-:W-:Y:S01]  /*a4f0*/  VIADD R45, R23, 0x4 ;  /* 0x00000004172d7836 */ /* 0x000fe20000000000 */
[----:B------:R-:W4:Y:S01]  /*a500*/  LDC R30, c[0x0][0x3f4] ;  /* 0x0000fd00ff1e7b82 */ /* 0x000f220000000800 */
[----:B------:R-:W-:Y:S01]  /*a510*/  LOP3.LUT R41, RZ, R16, RZ, 0x33, !PT ;  /* 0x00000010ff297212 */ /* 0x000fe200078e33ff */
[----:B------:R-:W-:Y:S01]  /*a520*/  BSSY.RECONVERGENT B1, `(.L_x_1189) ;  /* 0x000004c000017945 */ /* 0x000fe20003800200 */
[----:B------:R-:W-:Y:S01]  /*a530*/  IMAD.MOV.U32 R28, RZ, RZ, R23 ;  /* 0x000000ffff1c7224 */ /* 0x000fe200078e0017 */
[----:B------:R-:W-:-:S04]  /*a540*/  VIMNMX R29, PT, PT, R18, R45, !PT ;  /* 0x0000002d121d7248 */ /* 0x000fc80007fe0100 */
[----:B--2---:R-:W2:Y:S01]  /*a550*/  LDC.64 R26, c[0x0][0x458] ;  /* 0x00011600ff1a7b82 */ /* 0x004ea20000000a00 */
[----:B------:R-:W-:-:S04]  /*a560*/  IADD3 R41, PT, PT, -R24, R29, R41 ;  /* 0x0000001d18297210 */ /* 0x000fc80007ffe129 */
[----:B------:R-:W-:Y:S01]  /*a570*/  LOP3.LUT P0, RZ, R41, 0x4, RZ, 0xc0, !PT ;  /* 0x0000000429ff7812 */ /* 0x000fe2000780c0ff */
[----:B---3--:R-:W-:-:S05]  /*a580*/  IMAD R31, R22, UR4, R25 ;  /* 0x00000004161f7c24 */ /* 0x008fca000f8e0219 */
[----:B------:R-:W-:Y:S01]  /*a590*/  LEA R31, R31, R20, 0x6 ;  /* 0x000000141f1f7211 */ /* 0x000fe200078e30ff */
[----:B----4-:R-:W-:-:S04]  /*a5a0*/  IMAD R0, R30, UR4, RZ ;  /* 0x000000041e007c24 */ /* 0x010fc8000f8e02ff */
[----:B--2---:R-:W-:Y:S02]  /*a5b0*/  IMAD.WIDE R26, R31, 0x4, R26 ;  /* 0x000000041f1a7825 */ /* 0x004fe400078e021a */
[----:B------:R-:W-:Y:S05]  /*a5c0*/  @P0 BRA `(.L_x_1190) ;  /* 0x0000000400040947 */ /* 0x000fea0003800000 */
[----:B------:R-:W-:Y:S01]  /*a5d0*/  ISETP.GE.AND P0, PT, R23, R30, PT ;  /* 0x0000001e1700720c */ /* 0x000fe20003f06270 */
[----:B------:R-:W-:-:S12]  /*a5e0*/  IMAD.MOV.U32 R28, RZ, RZ, R45 ;  /* 0x000000ffff1c7224 */ /* 0x000fd800078e002d */
[----:B------:R-:W-:Y:S05]  /*a5f0*/  @!P0 BRA `(.L_x_1190) ;  /* 0x0000000000f88947 */ /* 0x000fea0003800000 */
[----:B------:R-:W-:Y:S01]  /*a600*/  IABS R31, R30 ;  /* 0x0000001e001f7213 */ /* 0x000fe20000000000 */
[----:B------:R-:W2:Y:S01]  /*a610*/  LDCU.64 UR8, c[0x0][0x3c8] ;  /* 0x00007900ff0877ac */ /* 0x000ea20008000a00 */
[----:B------:R-:W-:Y:S01]  /*a620*/  IABS R34, R23 ;  /* 0x0000001700227213 */ /* 0x000fe20000000000 */
[----:B------:R3:W4:Y:S01]  /*a630*/  LDS R43, [R40] ;  /* 0x00000000282b7984 */ /* 0x0007220000000800 */
        /* <DEDUP_REMOVED lines=20> */
[----:B------:R-:W-:-:S05]  /*a780*/  IADD3 R29, P0, PT, R28, UR5, RZ ;  /* 0x000000051c1d7c10 */ /* 0x000fca000ff1e0ff */
[----:B------:R-:W-:Y:S01]  /*a790*/  IMAD.X R30, RZ, RZ, UR12, P0 ;  /* 0x0000000cff1e7e24 */ /* 0x000fe200080e06ff */
[----:B--2---:R-:W-:-:S04]  /*a7a0*/  LEA R32, P0, R29, UR8, 0x2 ;  /* 0x000000081d207c11 */ /* 0x004fc8000f8010ff */
[----:B------:R-:W-:-:S06]  /*a7b0*/  LEA.HI.X R33, R29, UR9, R30, 0x2, P0 ;  /* 0x000000091d217c11 */ /* 0x000fcc00080f141e */
[----:B------:R-:W2:Y:S01]  /*a7c0*/  LDG.E R33, desc[UR36][R32.64] ;  /* 0x0000002420217981 */ /* 0x000ea2000c1e1900 */
[----:B------:R-:W-:Y:S01]  /*a7d0*/  ISETP.NE.AND P0, PT, R36, RZ, PT ;  /* 0x000000ff2400720c */ /* 0x000fe20003f05270 */
[----:B--2---:R-:W-:-:S05]  /*a7e0*/  IMAD R29, R0, R33, R28 ;  /* 0x00000021001d7224 */ /* 0x004fca00078e021c */
[----:B------:R-:W-:-:S05]  /*a7f0*/  SHF.L.U32 R29, R29, 0x6, RZ ;  /* 0x000000061d1d7819 */ /* 0x000fca00000006ff */
[----:B------:R-:W-:-:S06]  /*a800*/  IMAD.WIDE R28, R29, 0x4, R12 ;  /* 0x000000041d1c7825 */ /* 0x000fcc00078e020c */
[----:B------:R-:W5:Y:S01]  /*a810*/  LDG.E.128 R28, desc[UR36][R28.64] ;  /* 0x000000241c1c7981 */ /* 0x000f62000c1e1d00 */
[----:B------:R-:W-:Y:S04]  /*a820*/  BSSY.RECONVERGENT B2, `(.L_x_1191) ;  /* 0x0000016000027945 */ /* 0x000fe80003800200 */
[----:B---34-:R-:W-:Y:S05]  /*a830*/  @P0 BRA `(.L_x_1192) ;  /* 0x0000000000500947 */ /* 0x018fea0003800000 */
        /* <DEDUP_REMOVED lines=20> */
.L_x_1192:
[----:B-1----:R-:W-:Y:S05]  /*a980*/  BSYNC.RECONVERGENT B2 ;  /* 0x0000000000027941 */ /* 0x002fea0003800200 */
.L_x_1191:
[C---:B-----5:R-:W-:Y:S01]  /*a990*/  FFMA.FTZ R8, R43.reuse, R28, R8 ;  /* 0x0000001c2b087223 */ /* 0x060fe20000010008 */
[C---:B------:R-:W-:Y:S01]  /*a9a0*/  FFMA.FTZ R9, R43.reuse, R29, R9 ;  /* 0x0000001d2b097223 */ /* 0x040fe20000010009 */
[C---:B------:R-:W-:Y:S01]  /*a9b0*/  FFMA.FTZ R10, R43.reuse, R30, R10 ;  /* 0x0000001e2b0a7223 */ /* 0x040fe2000001000a */
[----:B------:R-:W-:Y:S01]  /*a9c0*/  FFMA.FTZ R11, R43, R31, R11 ;  /* 0x0000001f2b0b7223 */ /* 0x000fe2000001000b */
[----:B0-----:R-:W-:-:S07]  /*a9d0*/  IMAD.MOV.U32 R28, RZ, RZ, R45 ;  /* 0x000000ffff1c7224 */ /* 0x001fce00078e002d */
.L_x_1190:
[----:B01----:R-:W-:Y:S05]  /*a9e0*/  BSYNC.RECONVERGENT B1 ;  /* 0x0000000000017941 */ /* 0x003fea0003800200 */
.L_x_1189:
[----:B------:R-:W-:-:S13]  /*a9f0*/  ISETP.GE.U32.AND P0, PT, R41, 0x4, PT ;  /* 0x000000042900780c */ /* 0x000fda0003f06070 */
[----:B------:R-:W-:Y:S05]  /*aa00*/  @!P0 BRA `(.L_x_1188) ;  /* 0x0000000800248947 */ /* 0x000fea0003800000 */
[----:B------:R-:W-:Y:S01]  /*aa10*/  SHF.L.U32 R23, R16, 0x2, RZ ;  /* 0x0000000210177819 */ /* 0x000fe200000006ff */
[----:B------:R-:W-:Y:S01]  /*aa20*/  IMAD.U32 R29, RZ, RZ, UR6 ;  /* 0x00000006ff1d7e24 */ /* 0x000fe2000f8e00ff */
[----:B------:R-:W-:-:S03]  /*aa30*/  IADD3 R16, PT, PT, R28, 0x4, RZ ;  /* 0x000000041c107810 */ /* 0x000fc60007ffe0ff */
[C---:B------:R-:W-:Y:S02]  /*aa40*/  IMAD R40, R28.reuse, 0x4, -R23 ;  /* 0x000000041c287824 */ /* 0x040fe400078e0a17 */
[----:B------:R-:W-:-:S03]  /*aa50*/  IMAD.SHL.U32 R23, R28, 0x40, RZ ;  /* 0x000000401c177824 */ /* 0x000fc600078e00ff */
[----:B------:R-:W-:-:S07]  /*aa60*/  IADD3 R40, PT, PT, R40, 0x10, R29 ;  /* 0x0000001028287810 */ /* 0x000fce0007ffe01d */
.L_x_1199:
[----:B------:R-:W0:Y:S01]  /*aa70*/  LDC R43, c[0x0][0x3f4] ;  /* 0x0000fd00ff2b7b82 */ /* 0x000e220000000800 */
[----:B------:R-:W-:Y:S01]  /*aa80*/  VIADD R30, R16, 0xfffffffc ;  /* 0xfffffffc101e7836 */ /* 0x000fe20000000000 */
[----:B------:R-:W-:Y:S04]  /*aa90*/  BSSY.RECONVERGENT B1, `(.L_x_1193) ;  /* 0x000003c000017945 */ /* 0x000fe80003800200 */
[----:B0-----:R-:W-:-:S13]  /*aaa0*/  ISETP.GE.AND P0, PT, R30, R43, PT ;  /* 0x0000002b1e00720c */ /* 0x001fda0003f06270 */
[----:B------:R-:W-:Y:S05]  /*aab0*/  @!P0 BRA `(.L_x_1194) ;  /* 0x0000000000e48947 */ /* 0x000fea0003800000 */
[----:B------:R-:W-:Y:S01]  /*aac0*/  IABS R31, R43 ;  /* 0x0000002b001f7213 */ /* 0x000fe20000000000 */
[----:B------:R0:W1:Y:S01]  /*aad0*/  LDS R41, [R40+-0x10] ;  /* 0xfffff00028297984 */ /* 0x0000620000000800 */
        /* <DEDUP_REMOVED lines=23> */
[----:B------:R-:W-:-:S04]  /*ac50*/  LEA R32, P0, R29, UR14, 0x2 ;  /* 0x0000000e1d207c11 */ /* 0x000fc8000f8010ff */
[----:B------:R-:W-:-:S06]  /*ac60*/  LEA.HI.X R33, R29, UR15, R30, 0x2, P0 ;  /* 0x0000000f1d217c11 */ /* 0x000fcc00080f141e */
[----:B------:R-:W2:Y:S02]  /*ac70*/  LDG.E R33, desc[UR36][R32.64] ;  /* 0x0000002420217981 */ /* 0x000ea4000c1e1900 */
[----:B--2---:R-:W-:-:S05]  /*ac80*/  IMAD R29, R0, R33, R28 ;  /* 0x00000021001d7224 */ /* 0x004fca00078e021c */
[----:B------:R-:W-:-:S05]  /*ac90*/  SHF.L.U32 R29, R29, 0x6, RZ ;  /* 0x000000061d1d7819 */ /* 0x000fca00000006ff */
[----:B------:R-:W-:-:S06]  /*aca0*/  IMAD.WIDE R28, R29, 0x4, R12 ;  /* 0x000000041d1c7825 */ /* 0x000fcc00078e020c */
[----:B------:R-:W5:Y:S01]  /*acb0*/  LDG.E.128 R28, desc[UR36][R28.64] ;  /* 0x000000241c1c7981 */ /* 0x000f62000c1e1d00 */
[----:B------:R-:W-:-:S09]  /*acc0*/  UISETP.NE.AND UP0, UPT, UR10, URZ, UPT ;  /* 0x000000ff0a00728c */ /* 0x000fd2000bf05270 */
[----:B01----:R-:W-:Y:S05]  /*acd0*/  BRA.U UP0, `(.L_x_1195) ;  /* 0x00000001004c7547 */ /* 0x003fea000b800000 */
        /* <DEDUP_REMOVED lines=19> */
.L_x_1195:
[C---:B-----5:R-:W-:Y:S01]  /*ae10*/  FFMA.FTZ R8, R41.reuse, R28, R8 ;  /* 0x0000001c29087223 */ /* 0x060fe20000010008 */
[C---:B------:R-:W-:Y:S01]  /*ae20*/  FFMA.FTZ R9, R41.reuse, R29, R9 ;  /* 0x0000001d29097223 */ /* 0x040fe20000010009 */
[C---:B------:R-:W-:Y:S01]  /*ae30*/  FFMA.FTZ R10, R41.reuse, R30, R10 ;  /* 0x0000001e290a7223 */ /* 0x040fe2000001000a */
[----:B------:R-:W-:-:S07]  /*ae40*/  FFMA.FTZ R11, R41, R31, R11 ;  /* 0x0000001f290b7223 */ /* 0x000fce000001000b */
.L_x_1194:
[----:B------:R-:W-:Y:S05]  /*ae50*/  BSYNC.RECONVERGENT B1 ;  /* 0x0000000000017941 */ /* 0x000fea0003800200 */
.L_x_1193:
[----:B------:R-:W-:Y:S01]  /*ae60*/  ISETP.GE.AND P0, PT, R16, R43, PT ;  /* 0x0000002b1000720c */ /* 0x000fe20003f06270 */
[----:B------:R-:W-:-:S12]  /*ae70*/  BSSY.RECONVERGENT B1, `(.L_x_1196) ;  /* 0x000003c000017945 */ /* 0x000fd80003800200 */
[----:B------:R-:W-:Y:S05]  /*ae80*/  @!P0 BRA `(.L_x_1197) ;  /* 0x0000000000e88947 */ /* 0x000fea0003800000 */
[----:B0-----:R-:W-:Y:S01]  /*ae90*/  IABS R31, R43 ;  /* 0x0000002b001f7213 */ /* 0x001fe20000000000 */
[----:B------:R0:W1:Y:S01]  /*aea0*/  LDS R41, [R40] ;  /* 0x0000000028297984 */ /* 0x0000620000000800 */
[----:B------:R-:W-:Y:S02]  /*aeb0*/  IABS R34, R16 ;  /* 0x0000001000227213 */ /* 0x000fe40000000000 */
[----:B------:R-:W2:Y:S01]  /*aec0*/  I2F.RP R30, R31 ;  /* 0x0000001f001e7306 */ /* 0x000ea20000209400 */
[----:B------:R-:W-:Y:S02]  /*aed0*/  ISETP.GE.AND P1, PT, R16, RZ, PT ;  /* 0x000000ff1000720c */ /* 0x000fe40003f26270 */
[----:B------:R-:W-:-:S05]  /*aee0*/  ISETP.NE.AND P2, PT, R43, RZ, PT ;  /* 0x000000ff2b00720c */ /* 0x000fca0003f45270 */
[----:B--2---:R-:W2:Y:S02]  /*aef0*/  MUFU.RCP R30, R30 ;  /* 0x0000001e001e7308 */ /* 0x004ea40000001000 */
[----:B--2---:R-:W-:-:S06]  /*af00*/  VIADD R32, R30, 0xffffffe ;  /* 0x0ffffffe1e207836 */ /* 0x004fcc0000000000 */
[----:B------:R-:W2:Y:S02]  /*af10*/  F2I.FTZ.U32.TRUNC.NTZ R29, R32 ;  /* 0x00000020001d7305 */ /* 0x000ea4000021f000 */
[----:B--2---:R-:W-:-:S04]  /*af20*/  IMAD.MOV R28, RZ, RZ, -R29 ;  /* 0x000000ffff1c7224 */ /* 0x004fc800078e0a1d */
        /* <DEDUP_REMOVED lines=13> */
[----:B------:R-:W-:-:S04]  /*b000*/  IADD3 R29, P0, PT, R28, UR5, RZ ;  /* 0x000000051c1d7c10 */ /* 0x000fc8000ff1e0ff */
[----:B------:R-:W-:Y:S02]  /*b010*/  IADD3.X R30, PT, PT, RZ, UR12, RZ, P0, !PT ;  /* 0x0000000cff1e7c10 */ /* 0x000fe400087fe4ff */
        /* <DEDUP_REMOVED lines=29> */
.L_x_1198:
[C---:B-----5:R-:W-:Y:S01]  /*b1f0*/  FFMA.FTZ R8, R41.reuse, R28, R8 ;  /* 0x0000001c29087223 */ /* 0x060fe20000010008 */
[C---:B------:R-:W-:Y:S01]  /*b200*/  FFMA.FTZ R9, R41.reuse, R29, R9 ;  /* 0x0000001d29097223 */ /* 0x040fe20000010009 */
[C---:B------:R-:W-:Y:S01]  /*b210*/  FFMA.FTZ R10, R41.reuse, R30, R10 ;  /* 0x0000001e290a7223 */ /* 0x040fe2000001000a */
[----:B------:R-:W-:-:S07]  /*b220*/  FFMA.FTZ R11, R41, R31, R11 ;  /* 0x0000001f290b7223 */ /* 0x000fce000001000b */
.L_x_1197:
[----:B------:R-:W-:Y:S05]  /*b230*/  BSYNC.RECONVERGENT B1 ;  /* 0x0000000000017941 */ /* 0x000fea0003800200 */
.L_x_1196:
[C---:B0-----:R-:W-:Y:S01]  /*b240*/  IADD3 R29, PT, PT, R16.reuse, 0x4, RZ ;  /* 0x00000004101d7810 */ /* 0x041fe20007ffe0ff */
[----:B------:R-:W-:Y:S01]  /*b250*/  VIADD R16, R16, 0x8 ;  /* 0x0000000810107836 */ /* 0x000fe20000000000 */
[----:B------:R-:W-:Y:S01]  /*b260*/  IADD3 R40, PT, PT, R40, 0x20, RZ ;  /* 0x0000002028287810 */ /* 0x000fe20007ffe0ff */
[----:B------:R-:W-:Y:S01]  /*b270*/  VIADD R23, R23, 0x200 ;  /* 0x0000020017177836 */ /* 0x000fe20000000000 */
[----:B------:R-:W-:-:S13]  /*b280*/  ISETP.GE.AND P0, PT, R29, R18, PT ;  /* 0x000000121d00720c */ /* 0x000fda0003f06270 */
[----:B------:R-:W-:Y:S05]  /*b290*/  @!P0 BRA `(.L_x_1199) ;  /* 0xfffffff400f48947 */ /* 0x000fea000383ffff */
.L_x_1188:
[----:B01----:R-:W-:Y:S05]  /*b2a0*/  BSYNC.RECONVERGENT B0 ;  /* 0x0000000000007941 */ /* 0x003fea0003800200 */
.L_x_1187:
[----:B------:R-:W-:Y:S01]  /*b2b0*/  ISETP.NE.AND P0, PT, R24, R21, PT ;  /* 0x000000151800720c */ /* 0x000fe20003f05270 */
[----:B------:R-:W-:-:S12]  /*b2c0*/  BSSY.RECONVERGENT B0, `(.L_x_1200) ;  /* 0x0000022000007945 */ /* 0x000fd80003800200 */
[----:B------:R-:W-:Y:S05]  /*b2d0*/  @P0 BRA `(.L_x_1201) ;  /* 0x0000000000800947 */ /* 0x000fea0003800000 */
[----:B------:R-:W-:Y:S01]  /*b2e0*/  IMAD.SHL.U32 R13, R18, 0x40, RZ ;  /* 0x00000040120d7824 */ /* 0x000fe200078e00ff */
[----:B------:R-:W0:Y:S01]  /*b2f0*/  LDS R59, [R59+-0x4] ;  /* 0xfffffc003b3b7984 */ /* 0x000e220000000800 */
[----:B------:R-:W1:Y:S02]  /*b300*/  LDCU UR4, c[0x0][0x40c] ;  /* 0x00008180ff0477ac */ /* 0x000e640008000800 */
[----:B------:R-:W-:-:S05]  /*b310*/  IMAD.WIDE R12, R13, 0x4, R14 ;  /* 0x000000040d0c7825 */ /* 0x000fca00078e020e */
[----:B------:R3:W5:Y:S01]  /*b320*/  LDG.E.128 R28, desc[UR36][R12.64] ;  /* 0x000000240c1c7981 */ /* 0x000762000c1e1d00 */
[----:B-1----:R-:W-:-:S09]  /*b330*/  UISETP.NE.AND UP0, UPT, UR4, URZ, UPT ;  /* 0x000000ff0400728c */ /* 0x002fd2000bf05270 */
[----:B---3--:R-:W-:Y:S05]  /*b340*/  BRA.U UP0, `(.L_x_1202) ;  /* 0x0000000100547547 */ /* 0x008fea000b800000 */
[----:B------:R-:W1:Y:S02]  /*b350*/  LDCU.64 UR4, c[0x0][0x460] ;  /* 0x00008c00ff0477ac */ /* 0x000e640008000a00 */
[----:B-1----:R-:W-:-:S04]  /*b360*/  ISETP.NE.U32.AND P0, PT, RZ, UR4, PT ;  /* 0x00000004ff007c0c */ /* 0x002fc8000bf05070 */
[----:B------:R-:W-:-:S13]  /*b370*/  ISETP.NE.AND.EX P0, PT, RZ, UR5, PT, P0 ;  /* 0x00000005ff007c0c */ /* 0x000fda000bf05300 */
[----:B------:R-:W1:Y:S08]  /*b380*/  @P0 LDC R0, c[0x0][0x3f8] ;  /* 0x0000fe00ff000b82 */ /* 0x000e700000000800 */
[----:B------:R-:W3:Y:S01]  /*b390*/  @P0 LDC.64 R12, c[0x0][0x458] ;  /* 0x00011600ff0c0b82 */ /* 0x000ee20000000a00 */
[----:B-1----:R-:W-:-:S04]  /*b3a0*/  @P0 IMAD R25, R22, R0, R25 ;  /* 0x0000000016190224 */ /* 0x002fc800078e0219 */
[----:B------:R-:W-:-:S04]  /*b3b0*/  @P0 IMAD R25, R25, 0x40, R20 ;  /* 0x0000004019190824 */ /* 0x000fc800078e0214 */
[----:B---3--:R-:W-:-:S05]  /*b3c0*/  @P0 IMAD.WIDE R12, R25, 0x4, R12 ;  /* 0x00000004190c0825 */ /* 0x008fca00078e020c */
[----:B------:R-:W3:Y:S01]  /*b3d0*/  @P0 LDG.E.128 R32, desc[UR36][R12.64] ;  /* 0x000000240c200981 */ /* 0x000ee2000c1e1d00 */
[----:B------:R-:W-:Y:S01]  /*b3e0*/  USHF.L.U32 UR4, UR38, 0x6, URZ ;  /* 0x0000000626047899 */ /* 0x000fe200080006ff */
[----:B-----5:R-:W-:Y:S01]  /*b3f0*/  FADD.FTZ R28, R28, R4 ;  /* 0x000000041c1c7221 */ /* 0x020fe20000010000 */
[----:B------:R-:W-:Y:S01]  /*b400*/  FADD.FTZ R29, R29, R5 ;  /* 0x000000051d1d7221 */ /* 0x000fe20000010000 */
[----:B------:R-:W-:Y:S01]  /*b410*/  FADD.FTZ R30, R30, R6 ;  /* 0x000000061e1e7221 */ /* 0x000fe20000010000 */
[----:B------:R-:W-:Y:S02]  /*b420*/  FADD.FTZ R31, R31, R7 ;  /* 0x000000071f1f7221 */ /* 0x000fe40000010000 */
[----:B------:R-:W-:-:S05]  /*b430*/  MOV R17, UR4 ;  /* 0x0000000400117c02 */ /* 0x000fca0008000f00 */
[----:B------:R-:W-:-:S04]  /*b440*/  IMAD.WIDE R14, R17, 0x4, R14 ;  /* 0x00000004110e7825 */ /* 0x000fc800078e020e */
[----:B---3--:R-:W-:Y:S01]  /*b450*/  @P0 FMUL.FTZ R28, R28, R32 ;  /* 0x000000201c1c0220 */ /* 0x008fe20000410000 */
[----:B------:R-:W-:Y:S01]  /*b460*/  @P0 FMUL.FTZ R29, R29, R33 ;  /* 0x000000211d1d0220 */ /* 0x000fe20000410000 */
[----:B------:R-:W-:Y:S01]  /*b470*/  @P0 FMUL.FTZ R30, R30, R34 ;  /* 0x000000221e1e0220 */ /* 0x000fe20000410000 */
[----:B------:R-:W-:-:S05]  /*b480*/  @P0 FMUL.FTZ R31, R31, R35 ;  /* 0x000000231f1f0220 */ /* 0x000fca0000410000 */
[----:B------:R1:W-:Y:S02]  /*b490*/  STG.E.128 desc[UR36][R14.64], R28 ;  /* 0x0000001c0e007986 */ /* 0x0003e4000c101d24 */
.L_x_1202:
[C---:B0----5:R-:W-:Y:S01]  /*b4a0*/  FFMA.FTZ R8, R59.reuse, R28, R8 ;  /* 0x0000001c3b087223 */ /* 0x061fe20000010008 */
[C---:B------:R-:W-:Y:S01]  /*b4b0*/  FFMA.FTZ R9, R59.reuse, R29, R9 ;  /* 0x0000001d3b097223 */ /* 0x040fe20000010009 */
[C---:B------:R-:W-:Y:S01]  /*b4c0*/  FFMA.FTZ R10, R59.reuse, R30, R10 ;  /* 0x0000001e3b0a7223 */ /* 0x040fe2000001000a */
[----:B------:R-:W-:-:S07]  /*b4d0*/  FFMA.FTZ R11, R59, R31, R11 ;  /* 0x0000001f3b0b7223 */ /* 0x000fce000001000b */
.L_x_1201:
[----:B------:R-:W-:Y:S05]  /*b4e0*/  BSYNC.RECONVERGENT B0 ;  /* 0x0000000000007941 */ /* 0x000fea0003800200 */
.L_x_1200:
[----:B------:R-:W-:Y:S01]  /*b4f0*/  BAR.SYNC.DEFER_BLOCKING 0x0 ;  /* 0x0000000000007b1d */ /* 0x000fe20000010000 */
[C---:B------:R-:W-:Y:S01]  /*b500*/  LOP3.LUT R0, R19.reuse, 0x3e0, RZ, 0xc0, !PT ;  /* 0x000003e013007812 */ /* 0x040fe200078ec0ff */
[----:B------:R-:W-:Y:S01]  /*b510*/  IMAD.SHL.U32 R5, R20, 0x4, RZ ;  /* 0x0000000414057824 */ /* 0x000fe200078e00ff */
[C---:B------:R-:W-:Y:S02]  /*b520*/  ISETP.GT.U32.AND P2, PT, R19.reuse, 0x1f, PT ;  /* 0x0000001f1300780c */ /* 0x040fe40003f44070 */
[----:B------:R-:W-:Y:S01]  /*b530*/  ISETP.NE.AND P0, PT, R0, 0x20, PT ;  /* 0x000000200000780c */ /* 0x000fe20003f05270 */
[----:B------:R-:W-:Y:S01]  /*b540*/  IMAD R24, R24, 0x100, R5 ;  /* 0x0000010018187824 */ /* 0x000fe200078e0205 */
[C---:B------:R-:W-:Y:S02]  /*b550*/  LOP3.LUT R0, R19.reuse, 0x3f0, RZ, 0xc0, !PT ;  /* 0x000003f013007812 */ /* 0x040fe400078ec0ff */
[----:B------:R-:W-:-:S09]  /*b560*/  ISETP.GT.U32.AND P1, PT, R19, 0xf, PT ;  /* 0x0000000f1300780c */ /* 0x000fd20003f24070 */
[----:B------:R-:W-:Y:S01]  /*b570*/  @!P0 STS.128 [R24+UR6+-0x200], R8 ;  /* 0xfffe000818008988 */ /* 0x000fe20008000c06 */
[----:B------:R-:W-:Y:S01]  /*b580*/  BAR.SYNC.DEFER_BLOCKING 0x0 ;  /* 0x0000000000007b1d */ /* 0x000fe20000010000 */
[----:B------:R-:W-:-:S05]  /*b590*/  ISETP.NE.AND P0, PT, R0, 0x10, PT ;  /* 0x000000100000780c */ /* 0x000fca0003f05270 */
[----:B-1----:R-:W0:Y:S02]  /*b5a0*/  @!P2 LDS.128 R12, [R24+UR6] ;  /* 0x00000006180ca984 */ /* 0x002e240008000c00 */
[----:B------:R-:W-:Y:S01]  /*b5b0*/  BAR.SYNC.DEFER_BLOCKING 0x0 ;  /* 0x0000000000007b1d */ /* 0x000fe20000010000 */
[----:B0-----:R-:W-:Y:S01]  /*b5c0*/  @!P2 FADD.FTZ R8, R8, R12 ;  /* 0x0000000c0808a221 */ /* 0x001fe20000010000 */
[----:B------:R-:W-:Y:S01]  /*b5d0*/  @!P2 FADD.FTZ R9, R9, R13 ;  /* 0x0000000d0909a221 */ /* 0x000fe20000010000 */
[----:B------:R-:W-:Y:S01]  /*b5e0*/  @!P2 FADD.FTZ R10, R10, R14 ;  /* 0x0000000e0a0aa221 */ /* 0x000fe20000010000 */
[----:B------:R-:W-:-:S05]  /*b5f0*/  @!P2 FADD.FTZ R11, R11, R15 ;  /* 0x0000000f0b0ba221 */ /* 0x000fca0000010000 */
[----:B------:R0:W-:Y:S01]  /*b600*/  @!P0 STS.128 [R5+UR6], R8 ;  /* 0x0000000805008988 */ /* 0x0001e20008000c06 */
[----:B------:R-:W-:Y:S06]  /*b610*/  BAR.SYNC.DEFER_BLOCKING 0x0 ;  /* 0x0000000000007b1d */ /* 0x000fec0000010000 */
[----:B--2---:R-:W1:Y:S02]  /*b620*/  @!P1 LDS.128 R24, [R24+UR6] ;  /* 0x0000000618189984 */ /* 0x004e640008000c00 */
[----:B------:R-:W-:Y:S06]  /*b630*/  BAR.SYNC.DEFER_BLOCKING 0x0 ;  /* 0x0000000000007b1d */ /* 0x000fec0000010000 */
[----:B------:R-:W-:Y:S05]  /*b640*/  @P1 EXIT ;  /* 0x000000000000194d */ /* 0x000fea0003800000 */
[----:B------:R-:W2:Y:S01]  /*b650*/  LDCU UR4, c[0x0][0x478] ;  /* 0x00008f00ff0477ac */ /* 0x000ea20008000800 */
[----:B01----:R-:W-:Y:S01]  /*b660*/  @!P1 FADD.FTZ R8, R8, R24 ;  /* 0x0000001808089221 */ /* 0x003fe20000010000 */
[----:B------:R-:W-:Y:S01]  /*b670*/  @!P1 FADD.FTZ R9, R9, R25 ;  /* 0x0000001909099221 */ /* 0x000fe20000010000 */
[----:B------:R-:W-:Y:S01]  /*b680*/  @!P1 FADD.FTZ R10, R10, R26 ;  /* 0x0000001a0a0a9221 */ /* 0x000fe20000010000 */
[----:B------:R-:W-:Y:S01]  /*b690*/  @!P1 FADD.FTZ R11, R11, R27 ;  /* 0x0000001b0b0b9221 */ /* 0x000fe20000010000 */
[----:B--2---:R-:W-:-:S09]  /*b6a0*/  UISETP.NE.AND UP0, UPT, UR4, 0x2, UPT ;  /* 0x000000020400788c */ /* 0x004fd2000bf05270 */
[----:B------:R-:W-:Y:S05]  /*b6b0*/  BRA.U UP0, `(.L_x_1203) ;  /* 0x00000001007c7547 */ /* 0x000fea000b800000 */
[----:B------:R-:W0:Y:S01]  /*b6c0*/  LDC.64 R4, c[0x0][0x470] ;  /* 0x00011c00ff047b82 */ /* 0x000e220000000a00 */
[----:B------:R-:W1:Y:S01]  /*b6d0*/  LDCU.64 UR4, c[0x0][0x380] ;  /* 0x00007000ff0477ac */ /* 0x000e620008000a00 */
[----:B0-----:R-:W2:Y:S01]  /*b6e0*/  LDG.E R4, desc[UR36][R4.64] ;  /* 0x0000002404047981 */ /* 0x001ea2000c1e1900 */
[----:B------:R-:W-:Y:S02]  /*b6f0*/  IMAD.IADD R3, R3, 0x1, R20 ;  /* 0x0000000103037824 */ /* 0x000fe400078e0214 */
[C---:B--2---:R-:W-:Y:S01]  /*b700*/  FMUL.FTZ R10, R4.reuse, R10 ;  /* 0x0000000a040a7220 */ /* 0x044fe20000410000 */
[C---:B------:R-:W-:Y:S01]  /*b710*/  FMUL.FTZ R11, R4.reuse, R11 ;  /* 0x0000000b040b7220 */ /* 0x040fe20000410000 */
[C---:B------:R-:W-:Y:S01]  /*b720*/  FMUL.FTZ R9, R4.reuse, R9 ;  /* 0x0000000904097220 */ /* 0x040fe20000410000 */
[----:B------:R-:W-:-:S03]  /*b730*/  FMUL.FTZ R8, R4, R8 ;  /* 0x0000000804087220 */ /* 0x000fc60000410000 */
[----:B------:R-:W0:Y:S08]  /*b740*/  F2I.S8.NTZ R10, R10 ;  /* 0x0000000a000a7305 */ /* 0x000e300000202100 */
[----:B------:R-:W2:Y:S01]  /*b750*/  F2I.S8.NTZ R11, R11 ;  /* 0x0000000b000b7305 */ /* 0x000ea20000202100 */
[----:B0-----:R-:W-:-:S07]  /*b760*/  PRMT R0, R10, 0x8880, RZ ;  /* 0x000088800a007816 */ /* 0x001fce00000000ff */
[----:B------:R-:W0:Y:S01]  /*b770*/  F2I.S8.NTZ R9, R9 ;  /* 0x0000000900097305 */ /* 0x000e220000202100 */
[----:B------:R-:W-:Y:S02]  /*b780*/  PRMT R0, R0, 0x7710, RZ ;  /* 0x0000771000007816 */ /* 0x000fe400000000ff */
[----:B--2---:R-:W-:-:S05]  /*b790*/  PRMT R4, R11, 0x8880, RZ ;  /* 0x000088800b047816 */ /* 0x004fca00000000ff */
[----:B------:R-:W2:Y:S01]  /*b7a0*/  F2I.S8.NTZ R8, R8 ;  /* 0x0000000800087305 */ /* 0x000ea20000202100 */
[----:B------:R-:W-:Y:S02]  /*b7b0*/  SHF.L.U32 R2, R0, 0x10, RZ ;  /* 0x0000001000027819 */ /* 0x000fe400000006ff */
[----:B------:R-:W-:Y:S02]  /*b7c0*/  PRMT R0, R4, 0x7710, RZ ;  /* 0x0000771004007816 */ /* 0x000fe400000000ff */
[----:B------:R-:W-:Y:S02]  /*b7d0*/  LOP3.LUT R5, R2, 0xff0000, RZ, 0xc0, !PT ;  /* 0x00ff000002057812 */ /* 0x000fe400078ec0ff */
[----:B0-----:R-:W-:-:S03]  /*b7e0*/  PRMT R9, R9, 0x8880, RZ ;  /* 0x0000888009097816 */ /* 0x001fc600000000ff */
[----:B------:R-:W-:Y:S01]  /*b7f0*/  IMAD R5, R0, 0x1000000, R5 ;  /* 0x0100000000057824 */ /* 0x000fe200078e0205 */
[----:B------:R-:W-:Y:S02]  /*b800*/  PRMT R2, R9, 0x7710, RZ ;  /* 0x0000771009027816 */ /* 0x000fe400000000ff */
[----:B--2---:R-:W-:-:S04]  /*b810*/  PRMT R4, R8, 0x8880, RZ ;  /* 0x0000888008047816 */ /* 0x004fc800000000ff */
[----:B------:R-:W-:Y:S02]  /*b820*/  PRMT R0, R4, 0x7710, RZ ;  /* 0x0000771004007816 */ /* 0x000fe400000000ff */
[----:B------:R-:W-:Y:S02]  /*b830*/  LOP3.LUT R4, R2, 0xff, RZ, 0xc0, !PT ;  /* 0x000000ff02047812 */ /* 0x000fe400078ec0ff */
[----:B------:R-:W-:Y:S02]  /*b840*/  LOP3.LUT R7, R0, 0xff, RZ, 0xc0, !PT ;  /* 0x000000ff00077812 */ /* 0x000fe400078ec0ff */
[----:B------:R-:W-:Y:S02]  /*b850*/  LEA R4, R4, R5, 0x8 ;  /* 0x0000000504047211 */ /* 0x000fe400078e40ff */
[----:B-1----:R-:W-:-:S03]  /*b860*/  IADD3 R2, P0, PT, R3, UR4, RZ ;  /* 0x0000000403027c10 */ /* 0x002fc6000ff1e0ff */
[----:B------:R-:W-:Y:S01]  /*b870*/  IMAD.IADD R7, R4, 0x1, R7 ;  /* 0x0000000104077824 */ /* 0x000fe200078e0207 */
[----:B------:R-:W-:-:S05]  /*b880*/  LEA.HI.X.SX32 R3, R3, UR5, 0x1, P0 ;  /* 0x0000000503037c11 */ /* 0x000fca00080f0eff */
[----:B------:R-:W-:Y:S01]  /*b890*/  STG.E desc[UR36][R2.64], R7 ;  /* 0x0000000702007986 */ /* 0x000fe2000c101924 */
[----:B------:R-:W-:Y:S05]  /*b8a0*/  EXIT ;  /* 0x000000000000794d */ /* 0x000fea0003800000 */
.L_x_1203:
[----:B------:R-:W0:Y:S01]  /*b8b0*/  LDC.64 R4, c[0x0][0x380] ;  /* 0x0000e000ff047b82 */ /* 0x000e220000000a00 */
[----:B------:R-:W-:-:S04]  /*b8c0*/  IMAD.IADD R3, R3, 0x1, R20 ;  /* 0x0000000103037824 */ /* 0x000fc800078e0214 */
[----:B0-----:R-:W-:-:S05]  /*b8d0*/  IMAD.WIDE R2, R3, 0x4, R4 ;  /* 0x0000000403027825 */ /* 0x001fca00078e0204 */
[----:B------:R-:W-:Y:S01]  /*b8e0*/  STG.E.128 desc[UR36][R2.64], R8 ;  /* 0x0000000802007986 */ /* 0x000fe2000c101d24 */
[----:B------:R-:W-:Y:S05]  /*b8f0*/  EXIT ;  /* 0x000000000000794d */ /* 0x000fea0003800000 */
.L_x_1071:
[----:B------:R-:W-:Y:S02]  /*b900*/  HFMA2 R12, -RZ, RZ, 0, 9.5367431640625e-07 ;  /* 0x00000010ff0c7431 */ /* 0x000fe400000001ff */
[----:B------:R-:W-:Y:S02]  /*b910*/  IMAD.MOV.U32 R11, RZ, RZ, 0x1f ;  /* 0x0000001fff0b7424 */ /* 0x000fe400078e00ff */
[----:B------:R-:W-:-:S07]  /*b920*/  IMAD.MOV.U32 R15, RZ, RZ, -0x1 ;  /* 0xffffffffff0f7424 */ /* 0x000fce00078e00ff */
[----:B-1---5:R-:W-:Y:S05]  /*b930*/  WARPSYNC.COLLECTIVE R15, `(.L_x_1204) ;  /* 0x000000000f087348 */ /* 0x022fea0003c00000 */
[----:B------:R0:W2:Y:S02]  /*b940*/  SHFL.BFLY P6, R14, R13, R12, R11 ;  /* 0x0c00000c0d0e7389 */ /* 0x0000a400000c000b */
[----:B012--5:R-:W-:Y:S05]  /*b950*/  ENDCOLLECTIVE ;  /* 0x000000000000791b */ /* 0x027fea0003800000 */
.L_x_1204:
[----:B------:R-:W-:Y:S02]  /*b960*/  IMAD.MOV.U32 R12, RZ, RZ, 0x8 ;  /* 0x00000008ff0c7424 */ /* 0x000fe400078e00ff */
[----:B------:R-:W-:-:S05]  /*b970*/  FADD.FTZ R3, R13, R14 ;  /* 0x0000000e0d037221 */ /* 0x000fca0000010000 */
[----:B------:R-:W-:-:S07]  /*b980*/  MOV R13, R3 ;  /* 0x00000003000d7202 */ /* 0x000fce0000000f00 */
[----:B------:R-:W-:Y:S05]  /*b990*/  WARPSYNC.COLLECTIVE R15, `(.L_x_1205) ;  /* 0x000000000f087348 */ /* 0x000fea0003c00000 */
[----:B------:R0:W1:Y:S02]  /*b9a0*/  SHFL.BFLY P6, R14, R13, R12, R11 ;  /* 0x0c00000c0d0e7389 */ /* 0x00006400000c000b */
[----:B01----:R-:W-:Y:S05]  /*b9b0*/  ENDCOLLECTIVE ;  /* 0x000000000000791b */ /* 0x003fea0003800000 */
.L_x_1205:
[----:B------:R-:W-:Y:S02]  /*b9c0*/  HFMA2 R12, -RZ, RZ, 0, 2.384185791015625e-07 ;  /* 0x00000004ff0c7431 */ /* 0x000fe400000001ff */
[----:B------:R-:W-:-:S04]  /*b9d0*/  FADD.FTZ R4, R3, R14 ;  /* 0x0000000e03047221 */ /* 0x000fc80000010000 */
[----:B------:R-:W-:-:S07]  /*b9e0*/  IMAD.MOV.U32 R13, RZ, RZ, R4 ;  /* 0x000000ffff0d7224 */ /* 0x000fce00078e0004 */
[----:B------:R-:W-:Y:S05]  /*b9f0*/  WARPSYNC.COLLECTIVE R15, `(.L_x_1206) ;  /* 0x000000000f087348 */ /* 0x000fea0003c00000 */
[----:B------:R0:W1:Y:S02]  /*ba00*/  SHFL.BFLY P6, R14, R13, R12, R11 ;  /* 0x0c00000c0d0e7389 */ /* 0x00006400000c000b */
[----:B01----:R-:W-:Y:S05]  /*ba10*/  ENDCOLLECTIVE ;  /* 0x000000000000791b */ /* 0x003fea0003800000 */
.L_x_1206:
[----:B------:R-:W-:Y:S02]  /*ba20*/  IMAD.MOV.U32 R12, RZ, RZ, 0x2 ;  /* 0x00000002ff0c7424 */ /* 0x000fe400078e00ff */
[----:B------:R-:W-:-:S04]  /*ba30*/  FADD.FTZ R5, R4, R14 ;  /* 0x0000000e04057221 */ /* 0x000fc80000010000 */
[----:B------:R-:W-:-:S07]  /*ba40*/  IMAD.MOV.U32 R13, RZ, RZ, R5 ;  /* 0x000000ffff0d7224 */ /* 0x000fce00078e0005 */
[----:B------:R-:W-:Y:S05]  /*ba50*/  WARPSYNC.COLLECTIVE R15, `(.L_x_1207) ;  /* 0x000000000f087348 */ /* 0x000fea0003c00000 */
[----:B------:R0:W1:Y:S02]  /*ba60*/  SHFL.BFLY P6, R14, R13, R12, R11 ;  /* 0x0c00000c0d0e7389 */ /* 0x00006400000c000b */
[----:B01----:R-:W-:Y:S05]  /*ba70*/  ENDCOLLECTIVE ;  /* 0x000000000000791b */ /* 0x003fea0003800000 */
.L_x_1207:
[----:B------:R-:W-:Y:S02]  /*ba80*/  IMAD.MOV.U32 R12, RZ, RZ, 0x1 ;  /* 0x00000001ff0c7424 */ /* 0x000fe400078e00ff */
[----:B------:R-:W-:-:S05]  /*ba90*/  FADD.FTZ R6, R5, R14 ;  /* 0x0000000e05067221 */ /* 0x000fca0000010000 */
[----:B------:R-:W-:-:S07]  /*baa0*/  MOV R13, R6 ;  /* 0x00000006000d7202 */ /* 0x000fce0000000f00 */
[----:B------:R-:W-:Y:S05]  /*bab0*/  WARPSYNC.COLLECTIVE R15, `(.L_x_1208) ;  /* 0x000000000f087348 */ /* 0x000fea0003c00000 */
[----:B------:R0:W1:Y:S02]  /*bac0*/  SHFL.BFLY P6, R14, R13, R12, R11 ;  /* 0x0c00000c0d0e7389 */ /* 0x00006400000c000b */
[----:B01----:R-:W-:Y:S05]  /*bad0*/  ENDCOLLECTIVE ;  /* 0x000000000000791b */ /* 0x003fea0003800000 */
.L_x_1208:
[----:B------:R-:W-:Y:S05]  /*bae0*/  BRA `(.L_x_1209) ;  /* 0xffffff5c00e07947 */ /* 0x000fea000383ffff */
.L_x_1135:
[----:B------:R-:W-:Y:S01]  /*baf0*/  HFMA2 R11, -RZ, RZ, 0, 1.847743988037109375e-06 ;  /* 0x0000001fff0b7431 */ /* 0x000fe200000001ff */
[----:B------:R-:W-:Y:S01]  /*bb00*/  BSSY B0, `(.L_x_1210) ;  /* 0x0000006000007945 */ /* 0x000fe20003800000 */
[----:B------:R-:W-:Y:S02]  /*bb10*/  IMAD.MOV.U32 R12, RZ, RZ, 0x2 ;  /* 0x00000002ff0c7424 */ /* 0x000fe400078e00ff */
[----:B------:R-:W-:-:S07]  /*bb20*/  IMAD.MOV.U32 R15, RZ, RZ, -0x1 ;  /* 0xffffffffff0f7424 */ /* 0x000fce00078e00ff */
[----:B------:R-:W-:Y:S05]  /*bb30*/  WARPSYNC.COLLECTIVE R15, `(.L_x_1211) ;  /* 0x000000000f087348 */ /* 0x000fea0003c00000 */
[----:B------:R0:W1:Y:S02]  /*bb40*/  SHFL.BFLY P6, R14, R13, R12, R11 ;  /* 0x0c00000c0d0e7389 */ /* 0x00006400000c000b */
[----:B01----:R-:W-:Y:S05]  /*bb50*/  ENDCOLLECTIVE ;  /* 0x000000000000791b */ /* 0x003fea0003800000 */
.L_x_1211:
[----:B------:R-:W-:Y:S05]  /*bb60*/  BSYNC B0 ;  /* 0x0000000000007941 */ /* 0x000fea0003800000 */
.L_x_1210:
[----:B------:R-:W-:Y:S01]  /*bb70*/  FADD.FTZ R13, R13, R14 ;  /* 0x0000000e0d0d7221 */ /* 0x000fe20000010000 */
[----:B------:R-:W-:Y:S01]  /*bb80*/  IMAD.MOV.U32 R12, RZ, RZ, 0x1 ;  /* 0x00000001ff0c7424 */ /* 0x000fe200078e00ff */
[----:B------:R-:W-:Y:S01]  /*bb90*/  MOV R11, 0x1f ;  /* 0x0000001f000b7802 */ /* 0x000fe20000000f00 */
[----:B------:R-:W-:-:S07]  /*bba0*/  IMAD.MOV.U32 R15, RZ, RZ, -0x1 ;  /* 0xffffffffff0f7424 */ /* 0x000fce00078e00ff */
[----:B------:R-:W-:Y:S05]  /*bbb0*/  WARPSYNC.COLLECTIVE R15, `(.L_x_1212) ;  /* 0x000000000f087348 */ /* 0x000fea0003c00000 */
[----:B------:R0:W1:Y:S02]  /*bbc0*/  SHFL.BFLY P6, R14, R13, R12, R11 ;  /* 0x0c00000c0d0e7389 */ /* 0x00006400000c000b */
[----:B01----:R-:W-:Y:S05]  /*bbd0*/  ENDCOLLECTIVE ;  /* 0x000000000000791b */ /* 0x003fea0003800000 */
.L_x_1212:
[----:B------:R-:W-:Y:S05]  /*bbe0*/  BRA `(.L_x_1213) ;  /* 0xffffffac002c7947 */ /* 0x000fea000383ffff */
.L_x_1139:
[----:B------:R-:W-:Y:S01]  /*bbf0*/  HFMA2 R12, -RZ, RZ, 0, 9.5367431640625e-07 ;  /* 0x00000010ff0c7431 */ /* 0x000fe200000001ff */
[----:B------:R-:W-:Y:S01]  /*bc00*/  BSSY B0, `(.L_x_1214) ;  /* 0x0000007000007945 */ /* 0x000fe20003800000 */
[----:B------:R-:W-:Y:S02]  /*bc10*/  IMAD.MOV.U32 R13, RZ, RZ, R0 ;  /* 0x000000ffff0d7224 */ /* 0x000fe400078e0000 */
[----:B------:R-:W-:Y:S02]  /*bc20*/  IMAD.MOV.U32 R11, RZ, RZ, 0x1f ;  /* 0x0000001fff0b7424 */ /* 0x000fe400078e00ff */
[----:B------:R-:W-:-:S07]  /*bc30*/  IMAD.MOV.U32 R15, RZ, RZ, -0x1 ;  /* 0xffffffffff0f7424 */ /* 0x000fce00078e00ff */
[----:B--2--5:R-:W-:Y:S05]  /*bc40*/  WARPSYNC.COLLECTIVE R15, `(.L_x_1215) ;  /* 0x000000000f087348 */ /* 0x024fea0003c00000 */
[----:B------:R0:W1:Y:S02]  /*bc50*/  SHFL.BFLY P6, R14, R13, R12, R11 ;  /* 0x0c00000c0d0e7389 */ /* 0x00006400000c000b */
[----:B012--5:R-:W-:Y:S05]  /*bc60*/  ENDCOLLECTIVE ;  /* 0x000000000000791b */ /* 0x027fea0003800000 */
.L_x_1215:
[----:B------:R-:W-:Y:S05]  /*bc70*/  BSYNC B0 ;  /* 0x0000000000007941 */ /* 0x000fea0003800000 */
.L_x_1214:
[----:B------:R-:W-:Y:S01]  /*bc80*/  FMNMX.FTZ R13, R14, R0, !PT ;  /* 0x000000000e0d7209 */ /* 0x000fe20007810000 */
[----:B------:R-:W-:Y:S01]  /*bc90*/  IMAD.MOV.U32 R11, RZ, RZ, 0x1f ;  /* 0x0000001fff0b7424 */ /* 0x000fe200078e00ff */
[----:B------:R-:W-:Y:S01]  /*bca0*/  MOV R12, 0x8 ;  /* 0x00000008000c7802 */ /* 0x000fe20000000f00 */
[----:B------:R-:W-:-:S07]  /*bcb0*/  IMAD.MOV.U32 R15, RZ, RZ, -0x1 ;  /* 0xffffffffff0f7424 */ /* 0x000fce00078e00ff */
[----:B------:R-:W-:Y:S05]  /*bcc0*/  WARPSYNC.COLLECTIVE R15, `(.L_x_1216) ;  /* 0x000000000f087348 */ /* 0x000fea0003c00000 */
[----:B------:R0:W1:Y:S02]  /*bcd0*/  SHFL.BFLY P6, R14, R13, R12, R11 ;  /* 0x0c00000c0d0e7389 */ /* 0x00006400000c000b */
[----:B01----:R-:W-:Y:S05]  /*bce0*/  ENDCOLLECTIVE ;  /* 0x000000000000791b */ /* 0x003fea0003800000 */
.L_x_1216:
[----:B------:R-:W-:Y:S01]  /*bcf0*/  IMAD.MOV.U32 R12, RZ, RZ, 0x4 ;  /* 0x00000004ff0c7424 */ /* 0x000fe200078e00ff */
[----:B------:R-:W-:-:S04]  /*bd00*/  FMNMX.FTZ R3, R13, R14, !PT ;  /* 0x0000000e0d037209 */ /* 0x000fc80007810000 */
[----:B------:R-:W-:-:S07]  /*bd10*/  MOV R13, R3 ;  /* 0x00000003000d7202 */ /* 0x000fce0000000f00 */
[----:B------:R-:W-:Y:S05]  /*bd20*/  WARPSYNC.COLLECTIVE R15, `(.L_x_1217) ;  /* 0x000000000f087348 */ /* 0x000fea0003c00000 */
[----:B------:R0:W1:Y:S02]  /*bd30*/  SHFL.BFLY P6, R14, R13, R12, R11 ;  /* 0x0c00000c0d0e7389 */ /* 0x00006400000c000b */
[----:B01----:R-:W-:Y:S05]  /*bd40*/  ENDCOLLECTIVE ;  /* 0x000000000000791b */ /* 0x003fea0003800000 */
.L_x_1217:
[----:B------:R-:W-:Y:S05]  /*bd50*/  BRA `(.L_x_1218) ;  /* 0xffffffac00747947 */ /* 0x000fea000383ffff */
.L_x_1219:
        /* <DEDUP_REMOVED lines=10> */
.L_x_3008:


//--------------------- .text._ZN4mmha33masked_multihead_attention_kernelIfLi64ELi64ELi1ELi16ELi256ELb1ELb0EEEv26Multihead_attention_paramsIT_XT5_EE --------------------------
	.section	.text._ZN4mmha33masked_multihead_attention_kernelIfLi64ELi64ELi1ELi16ELi256ELb1ELb0EEEv26Multihead_attention_paramsIT_XT5_EE,"ax",@progbits
	.align	128
        .global         _ZN4mmha33masked_multihead_attention_kernelIfLi64ELi64ELi1ELi16ELi256ELb1ELb0EEEv26Multihead_attention_paramsIT_XT5_EE
        .type           _ZN4mmha33masked_multihead_attention_kernelIfLi64ELi64ELi1ELi16ELi256ELb1ELb0EEEv26Multihead_attention_paramsIT_XT5_EE,@function
        .size           _ZN4mmha33masked_multihead_attention_kernelIfLi64ELi64ELi1ELi16ELi256ELb1ELb0EEEv26Multihead_attention_paramsIT_XT5_EE,(.L_x_3009 - _ZN4mmha33masked_multihead_attention_kernelIfLi64ELi64ELi1ELi16ELi256ELb1ELb0EEEv26Multihead_attention_paramsIT_XT5_EE)
        .other          _ZN4mmha33masked_multihead_attention_kernelIfLi64ELi64ELi1ELi16ELi256ELb1ELb0EEEv26Multihead_attention_paramsIT_XT5_EE,@"STO_CUDA_ENTRY STV_DEFAULT"
_ZN4mmha33masked_multihead_attention_kernelIfLi64ELi64ELi1ELi16ELi256ELb1ELb0EEEv26Multihead_attention_paramsIT_XT5_EE:
.text._ZN4mmha33masked_multihead_attention_kernelIfLi64ELi64ELi1ELi16ELi256ELb1ELb0EEEv26Multihead_attention_paramsIT_XT5_EE:
        /* <DEDUP_REMOVED lines=12> */
.L_x_1220:
[----:B------:R-:W1:Y:S08]  /*00c0*/  LDC R6, c[0x0][0x3f0] ;  /* 0x0000fc00ff067b82 */ /* 0x000e700000000800 */
[----:B------:R-:W3:Y:S08]  /*00d0*/  LDC.64 R8, c[0x0][0x460] ;  /* 0x00011800ff087b82 */ /* 0x000ef00000000a00 */
[----:B------:R-:W4:Y:S01]  /*00e0*/  LDC R37, c[0x0][0x40c] ;  /* 0x00010300ff257b82 */ /* 0x000f220000000800 */
[----:B-1----:R-:W-:-:S07]  /*00f0*/  IABS R5, R6 ;  /* 0x0000000600057213 */ /* 0x002fce0000000000 */
[----:B------:R-:W2:Y:S01]  /*0100*/  LDC.64 R16, c[0x0][0x498] ;  /* 0x00012600ff107b82 */ /* 0x000ea20000000a00 */
[----:B------:R-:W1:Y:S01]  /*0110*/  I2F.RP R0, R5 ;  /* 0x0000000500007306 */ /* 0x000e620000209400 */
[----:B---3--:R-:W-:Y:S01]  /*0120*/  ISETP.NE.U32.AND P0, PT, R8, RZ, PT ;  /* 0x000000ff0800720c */ /* 0x008fe20003f05070 */
[----:B------:R-:W3:Y:S05]  /*0130*/  S2R R32, SR_TID.X ;  /* 0x0000000000207919 */ /* 0x000eea0000002100 */
[----:B------:R-:W0:Y:S01]  /*0140*/  LDC R30, c[0x0][0x3f8] ;  /* 0x0000fe00ff1e7b82 */ /* 0x000e220000000800 */
[----:B------:R-:W-:-:S04]  /*0150*/  ISETP.NE.AND.EX P0, PT, R9, RZ, PT, P0 ;  /* 0x000000ff0900720c */ /* 0x000fc80003f05300 */
[----:B----4-:R-:W-:Y:S01]  /*0160*/  ISETP.EQ.AND P3, PT, R37, RZ, P0 ;  /* 0x000000ff2500720c */ /* 0x010fe20000762270 */
[----:B-1----:R-:W1:Y:S01]  /*0170*/  MUFU.RCP R0, R0 ;  /* 0x0000000000007308 */ /* 0x002e620000001000 */
[----:B------:R-:W0:Y:S01]  /*0180*/  S2R R31, SR_CTAID.X ;  /* 0x00000000001f7919 */ /* 0x000e220000002500 */
[----:B------:R-:W-:Y:S01]  /*0190*/  BSSY.RECONVERGENT B0, `(.L_x_1221) ;  /* 0x0000036000007945 */ /* 0x000fe20003800200 */
[----:B------:R-:W-:Y:S01]  /*01a0*/  P2R R23, PR, RZ, 0x8 ;  /* 0x00000008ff177803 */ /* 0x000fe20000000000 */
[----:B--2---:R-:W-:-:S06]  /*01b0*/  IMAD.WIDE.U32 R16, R15, 0x4, R16 ;  /* 0x000000040f107825 */ /* 0x004fcc00078e0010 */
[----:B------:R2:W5:Y:S01]  /*01c0*/  LDG.E R16, desc[UR36][R16.64] ;  /* 0x0000002410107981 */ /* 0x000562000c1e1900 */
[----:B-1----:R-:W-:-:S04]  /*01d0*/  VIADD R2, R0, 0xffffffe ;  /* 0x0ffffffe00027836 */ /* 0x002fc80000000000 */
[----:B------:R1:W4:Y:S02]  /*01e0*/  F2I.FTZ.U32.TRUNC.NTZ R3, R2 ;  /* 0x0000000200037305 */ /* 0x000324000021f000 */
[----:B-1----:R-:W-:Y:S01]  /*01f0*/  IMAD.MOV.U32 R2, RZ, RZ, RZ ;  /* 0x000000ffff027224 */ /* 0x002fe200078e00ff */
[----:B----4-:R-:W-:-:S05]  /*0200*/  IADD3 R4, PT, PT, RZ, -R3, RZ ;  /* 0x80000003ff047210 */ /* 0x010fca0007ffe0ff */
[----:B------:R-:W-:Y:S01]  /*0210*/  IMAD R7, R4, R5, RZ ;  /* 0x0000000504077224 */ /* 0x000fe200078e02ff */
[----:B------:R-:W-:-:S03]  /*0220*/  IABS R4, R15 ;  /* 0x0000000f00047213 */ /* 0x000fc60000000000 */
[----:B------:R-:W-:Y:S02]  /*0230*/  IMAD.HI.U32 R3, R3, R7, R2 ;  /* 0x0000000703037227 */ /* 0x000fe400078e0002 */
[----:B------:R-:W1:Y:S04]  /*0240*/  LDC R7, c[0x0][0x3e8] ;  /* 0x0000fa00ff077b82 */ /* 0x000e680000000800 */
[----:B------:R-:W-:-:S05]  /*0250*/  IMAD.HI.U32 R3, R3, R4, RZ ;  /* 0x0000000403037227 */ /* 0x000fca00078e00ff */
[----:B------:R-:W-:-:S05]  /*0260*/  IADD3 R0, PT, PT, -R3, RZ, RZ ;  /* 0x000000ff03007210 */ /* 0x000fca0007ffe1ff */
[----:B------:R-:W-:-:S05]  /*0270*/  IMAD R0, R5, R0, R4 ;  /* 0x0000000005007224 */ /* 0x000fca00078e0204 */
[----:B------:R-:W-:-:S13]  /*0280*/  ISETP.GT.U32.AND P1, PT, R5, R0, PT ;  /* 0x000000000500720c */ /* 0x000fda0003f24070 */
[----:B------:R-:W-:Y:S01]  /*0290*/  @!P1 IMAD.IADD R0, R0, 0x1, -R5 ;  /* 0x0000000100009824 */ /* 0x000fe200078e0a05 */
[----:B------:R-:W-:Y:S02]  /*02a0*/  @!P1 IADD3 R3, PT, PT, R3, 0x1, RZ ;  /* 0x0000000103039810 */ /* 0x000fe40007ffe0ff */
[----:B------:R-:W-:Y:S02]  /*02b0*/  ISETP.NE.AND P1, PT, R6, RZ, PT ;  /* 0x000000ff0600720c */ /* 0x000fe40003f25270 */
[----:B------:R-:W-:Y:S02]  /*02c0*/  ISETP.GE.U32.AND P0, PT, R0, R5, PT ;  /* 0x000000050000720c */ /* 0x000fe40003f06070 */
[----:B------:R-:W4:Y:S01]  /*02d0*/  @P3 LDC.64 R4, c[0x0][0x460] ;  /* 0x00011800ff043b82 */ /* 0x000f220000000a00 */
[----:B------:R-:W-:-:S04]  /*02e0*/  LOP3.LUT R0, R15, R6, RZ, 0x3c, !PT ;  /* 0x000000060f007212 */ /* 0x000fc800078e3cff */
[----:B------:R-:W-:-:S06]  /*02f0*/  ISETP.GE.AND P2, PT, R0, RZ, PT ;  /* 0x000000ff0000720c */ /* 0x000fcc0003f46270 */
[----:B------:R-:W-:-:S05]  /*0300*/  @P0 VIADD R3, R3, 0x1 ;  /* 0x0000000103030836 */ /* 0x000fca0000000000 */
[----:B------:R-:W-:-:S05]  /*0310*/  MOV R39, R3 ;  /* 0x0000000300277202 */ /* 0x000fca0000000f00 */
[----:B------:R-:W-:Y:S01]  /*0320*/  @!P2 IMAD.MOV R39, RZ, RZ, -R39 ;  /* 0x000000ffff27a224 */ /* 0x000fe200078e0a27 */
[----:B------:R-:W-:-:S05]  /*0330*/  @!P1 LOP3.LUT R39, RZ, R6, RZ, 0x33, !PT ;  /* 0x00000006ff279212 */ /* 0x000fca00078e33ff */
[----:B----4-:R-:W-:-:S05]  /*0340*/  @P3 IMAD.WIDE R4, R39, 0x4, R4 ;  /* 0x0000000427043825 */ /* 0x010fca00078e0204 */
[----:B------:R2:W5:Y:S01]  /*0350*/  @P3 LDG.E R2, desc[UR36][R4.64] ;  /* 0x0000002404023981 */ /* 0x000562000c1e1900 */
[----:B-1----:R-:W-:Y:S02]  /*0360*/  ISETP.NE.AND P0, PT, R7, RZ, PT ;  /* 0x000000ff0700720c */ /* 0x002fe40003f05270 */
[C---:B---3--:R-:W-:Y:S01]  /*0370*/  ISETP.GT.U32.AND P2, PT, R32.reuse, 0x1f, PT ;  /* 0x0000001f2000780c */ /* 0x048fe20003f44070 */
[----:B0-----:R-:W-:Y:S01]  /*0380*/  IMAD R0, R15, R30, R31 ;  /* 0x0000001e0f007224 */ /* 0x001fe200078e021f */
[----:B------:R-:W-:Y:S02]  /*0390*/  CS2R R28, SRZ ;  /* 0x00000000001c7805 */ /* 0x000fe4000001ff00 */
[----:B------:R-:W-:-:S07]  /*03a0*/  SHF.L.U32 R14, R32, 0x1, RZ ;  /* 0x00000001200e7819 */ /* 0x000fce00000006ff */
[----:B------:R-:W-:Y:S01]  /*03b0*/  @P0 IMAD.SHL.U32 R6, R31, 0x40, RZ ;  /* 0x000000401f060824 */ /* 0x000fe200078e00ff */
[----:B------:R-:W-:-:S03]  /*03c0*/  @!P0 SHF.L.U32 R3, R0, 0x6, RZ ;  /* 0x0000000600038819 */ /* 0x000fc600000006ff */
[----:B------:R-:W-:Y:S01]  /*03d0*/  @P0 IMAD R3, R15, R7, R6 ;  /* 0x000000070f030224 */ /* 0x000fe200078e0206 */
[----:B--2---:R-:W-:Y:S06]  /*03e0*/  @P2 BRA `(.L_x_1222) ;  /* 0x0000000000402947 */ /* 0x004fec0003800000 */
[----:B------:R-:W0:Y:S01]  /*03f0*/  LDC R4, c[0x0][0x478] ;  /* 0x00011e00ff047b82 */ /* 0x000e220000000800 */
[----:B------:R-:W-:Y:S01]  /*0400*/  IMAD.IADD R11, R14, 0x1, R3 ;  /* 0x000000010e0b7824 */ /* 0x000fe200078e0203 */
        /* <DEDUP_REMOVED lines=14> */
.L_x_1222:
[----:B------:R-:W-:Y:S05]  /*04f0*/  BSYNC.RECONVERGENT B0 ;  /* 0x0000000000007941 */ /* 0x000fea0003800200 */
.L_x_1221:
[----:B------:R-:W1:Y:S01]  /*0500*/  LDCU.64 UR6, c[0x0][0x3a0] ;  /* 0x00007400ff0677ac */ /* 0x000e620008000a00 */
[----:B------:R-:W2:Y:S01]  /*0510*/  LDC.64 R10, c[0x0][0x418] ;  /* 0x00010600ff0a7b82 */ /* 0x000ea20000000a00 */
[----:B------:R-:W-:Y:S01]  /*0520*/  ISETP.GT.U32.OR P3, PT, R32, 0x1f, !P3 ;  /* 0x0000001f2000780c */ /* 0x000fe20005f64470 */
[----:B-----5:R-:W-:Y:S01]  /*0530*/  VIADD R17, R16, 0xffffffff ;  /* 0xffffffff10117836 */ /* 0x020fe20000000000 */
[----:B------:R-:W3:Y:S01]  /*0540*/  LDCU.64 UR4, c[0x0][0x390] ;  /* 0x00007200ff0477ac */ /* 0x000ee20008000a00 */
[----:B------:R-:W-:Y:S02]  /*0550*/  SHF.R.U32.HI R34, RZ, 0x1, R32 ;  /* 0x00000001ff227819 */ /* 0x000fe40000011620 */
[----:B------:R-:W-:Y:S02]  /*0560*/  CS2R R26, SRZ ;  /* 0x00000000001a7805 */ /* 0x000fe4000001ff00 */
[----:B------:R-:W-:Y:S02]  /*0570*/  LOP3.LUT R33, R14, 0x2, RZ, 0xc0, !PT ;  /* 0x000000020e217812 */ /* 0x000fe400078ec0ff */
[----:B------:R-:W-:Y:S01]  /*0580*/  CS2R R24, SRZ ;  /* 0x0000000000187805 */ /* 0x000fe2000001ff00 */
[----:B------:R-:W4:Y:S01]  /*0590*/  LDC R35, c[0x0][0x3f4] ;  /* 0x0000fd00ff237b82 */ /* 0x000f220000000800 */
[----:B------:R-:W-:-:S02]  /*05a0*/  SHF.L.U32 R38, R0, 0x6, RZ ;  /* 0x0000000600267819 */ /* 0x000fc400000006ff */
[----:B------:R-:W-:-:S05]  /*05b0*/  CS2R R20, SRZ ;  /* 0x0000000000147805 */ /* 0x000fca000001ff00 */
[----:B------:R-:W0:Y:S01]  /*05c0*/  @!P2 LDC.64 R4, c[0x0][0x3b8] ;  /* 0x0000ee00ff04ab82 */ /* 0x000e220000000a00 */
[----:B-1----:R-:W-:-:S04]  /*05d0*/  ISETP.NE.U32.AND P0, PT, RZ, UR6, PT ;  /* 0x00000006ff007c0c */ /* 0x002fc8000bf05070 */
[----:B------:R-:W-:Y:S02]  /*05e0*/  ISETP.NE.AND.EX P0, PT, RZ, UR7, PT, P0 ;  /* 0x00000007ff007c0c */ /* 0x000fe4000bf05300 */
[----:B---3--:R-:W-:Y:S01]  /*05f0*/  ISETP.NE.U32.AND P1, PT, RZ, UR4, PT ;  /* 0x00000004ff007c0c */ /* 0x008fe2000bf25070 */
[----:B------:R-:W1:Y:S01]  /*0600*/  LDCU.U8 UR4, c[0x0][0x404] ;  /* 0x00008080ff0477ac */ /* 0x000e620008000000 */
[C---:B------:R-:W-:Y:S02]  /*0610*/  ISETP.GT.U32.OR P0, PT, R32.reuse, 0x1f, !P0 ;  /* 0x0000001f2000780c */ /* 0x040fe40004704470 */
[----:B------:R-:W-:Y:S02]  /*0620*/  ISETP.NE.AND.EX P1, PT, RZ, UR5, PT, P1 ;  /* 0x00000005ff007c0c */ /* 0x000fe4000bf25310 */
[----:B------:R-:W-:Y:S02]  /*0630*/  ISETP.NE.OR P0, PT, R37, RZ, P0 ;  /* 0x000000ff2500720c */ /* 0x000fe40000705670 */
[----:B------:R-:W-:Y:S01]  /*0640*/  ISETP.GT.U32.OR P1, PT, R32, 0x1f, !P1 ;  /* 0x0000001f2000780c */ /* 0x000fe20004f24470 */
[-C--:B----4-:R-:W-:Y:S01]  /*0650*/  @!P2 IMAD R0, R38, R35.reuse, R33 ;  /* 0x000000232600a224 */ /* 0x090fe200078e0221 */
[----:B--2---:R-:W-:Y:S01]  /*0660*/  ISETP.NE.U32.AND P4, PT, R10, RZ, PT ;  /* 0x000000ff0a00720c */ /* 0x004fe20003f85070 */
[----:B------:R-:W-:-:S03]  /*0670*/  @!P2 IMAD R3, R34, R35, R17 ;  /* 0x000000232203a224 */ /* 0x000fc600078e0211 */
[----:B------:R-:W-:Y:S02]  /*0680*/  ISETP.NE.AND.EX P4, PT, R11, RZ, PT, P4 ;  /* 0x000000ff0b00720c */ /* 0x000fe40003f85340 */
[----:B------:R-:W2:Y:S01]  /*0690*/  @!P3 LDC.64 R10, c[0x0][0x450] ;  /* 0x00011400ff0abb82 */ /* 0x000ea20000000a00 */
[----:B------:R-:W-:Y:S01]  /*06a0*/  @!P2 LEA R3, R3, R0, 0x2 ;  /* 0x000000000303a211 */ /* 0x000fe200078e10ff */
[----:B------:R-:W-:-:S04]  /*06b0*/  @!P3 IMAD R0, R2, R30, RZ ;  /* 0x0000001e0200b224 */ /* 0x000fc800078e02ff */
[----:B0-----:R-:W-:Y:S02]  /*06c0*/  @!P2 IMAD.WIDE R4, R3, 0x4, R4 ;  /* 0x000000040304a825 */ /* 0x001fe400078e0204 */
[----:B------:R-:W0:Y:S02]  /*06d0*/  @!P0 LDC.64 R8, c[0x0][0x3a0] ;  /* 0x0000e800ff088b82 */ /* 0x000e240000000a00 */
[----:B------:R-:W-:Y:S01]  /*06e0*/  IMAD R3, R31, 0x40, R14 ;  /* 0x000000401f037824 */ /* 0x000fe200078e020e */
[----:B------:R3:W4:Y:S05]  /*06f0*/  @!P2 LDG.E.64 R26, desc[UR36][R4.64] ;  /* 0x00000024041aa981 */ /* 0x00072a000c1e1b00 */
[----:B------:R-:W1:Y:S01]  /*0700*/  @!P1 LDC.64 R6, c[0x0][0x390] ;  /* 0x0000e400ff069b82 */ /* 0x000e620000000a00 */
[----:B------:R-:W-:-:S02]  /*0710*/  IABS R22, R35 ;  /* 0x0000002300167213 */ /* 0x000fc40000000000 */
[----:B------:R-:W-:-:S05]  /*0720*/  IABS R19, R17 ;  /* 0x0000001100137213 */ /* 0x000fca0000000000 */
[----:B------:R-:W3:Y:S01]  /*0730*/  @P4 LDC.64 R12, c[0x0][0x418] ;  /* 0x00010600ff0c4b82 */ /* 0x000ee20000000a00 */
[----:B0-----:R-:W-:-:S05]  /*0740*/  @!P0 IMAD.WIDE.U32 R8, R3, 0x4, R8 ;  /* 0x0000000403088825 */ /* 0x001fca00078e0008 */
[----:B------:R-:W4:Y:S01]  /*0750*/  @!P0 LDG.E.64 R24, desc[UR36][R8.64] ;  /* 0x0000002408188981 */ /* 0x000f22000c1e1b00 */
[----:B-1----:R-:W-:Y:S01]  /*0760*/  @!P1 IMAD.WIDE.U32 R6, R3, 0x4, R6 ;  /* 0x0000000403069825 */ /* 0x002fe200078e0006 */
[----:B------:R-:W-:-:S04]  /*0770*/  @!P3 LEA R3, R0, R3, 0x6 ;  /* 0x000000030003b211 */ /* 0x000fc800078e30ff */
[----:B------:R-:W4:Y:S01]  /*0780*/  @!P1 LDG.E.64 R20, desc[UR36][R6.64] ;  /* 0x0000002406149981 */ /* 0x000f22000c1e1b00 */
[----:B--2---:R-:W-:-:S06]  /*0790*/  @!P3 IMAD.WIDE R10, R3, 0x4, R10 ;  /* 0x00000004030ab825 */ /* 0x004fcc00078e020a */
[----:B------:R-:W2:Y:S01]  /*07a0*/  @!P3 LDG.E.64 R10, desc[UR36][R10.64] ;  /* 0x000000240a0ab981 */ /* 0x000ea2000c1e1b00 */
[----:B------:R-:W0:Y:S08]  /*07b0*/  I2F.RP R0, R22 ;  /* 0x0000001600007306 */ /* 0x000e300000209400 */
[----:B0-----:R-:W3:Y:S02]  /*07c0*/  MUFU.RCP R0, R0 ;  /* 0x0000000000007308 */ /* 0x001ee40000001000 */
[----:B---3--:R-:W-:-:S06]  /*07d0*/  IADD3 R4, PT, PT, R0, 0xffffffe, RZ ;  /* 0x0ffffffe00047810 */ /* 0x008fcc0007ffe0ff */
[----:B------:R0:W1:Y:S02]  /*07e0*/  F2I.FTZ.U32.TRUNC.NTZ R5, R4 ;  /* 0x0000000400057305 */ /* 0x000064000021f000 */
[----:B0-----:R-:W-:Y:S02]  /*07f0*/  HFMA2 R4, -RZ, RZ, 0, 0 ;  /* 0x00000000ff047431 */ /* 0x001fe400000001ff */
[----:B-1----:R-:W-:-:S04]  /*0800*/  IMAD.MOV R3, RZ, RZ, -R5 ;  /* 0x000000ffff037224 */ /* 0x002fc800078e0a05 */
[----:B------:R-:W-:-:S04]  /*0810*/  IMAD R3, R3, R22, RZ ;  /* 0x0000001603037224 */ /* 0x000fc800078e02ff */
[----:B------:R-:W-:Y:S02]  /*0820*/  IMAD.HI.U32 R5, R5, R3, R4 ;  /* 0x0000000305057227 */ /* 0x000fe400078e0004 */
[----:B------:R-:W0:Y:S04]  /*0830*/  LDC R3, c[0x0][0x400] ;  /* 0x00010000ff037b82 */ /* 0x000e280000000800 */
[----:B------:R-:W-:-:S04]  /*0840*/  IMAD.HI.U32 R5, R5, R19, RZ ;  /* 0x0000001305057227 */ /* 0x000fc800078e00ff */
[----:B------:R-:W-:-:S04]  /*0850*/  IMAD.MOV R5, RZ, RZ, -R5 ;  /* 0x000000ffff057224 */ /* 0x000fc800078e0a05 */
[----:B------:R-:W-:-:S05]  /*0860*/  IMAD R19, R22, R5, R19 ;  /* 0x0000000516137224 */ /* 0x000fca00078e0213 */
[----:B------:R-:W-:-:S13]  /*0870*/  ISETP.GT.U32.AND P0, PT, R22, R19, PT ;  /* 0x000000131600720c */ /* 0x000fda0003f04070 */
[----:B------:R-:W-:-:S04]  /*0880*/  @!P0 IADD3 R19, PT, PT, R19, -R22, RZ ;  /* 0x8000001613138210 */ /* 0x000fc80007ffe0ff */
[----:B------:R-:W-:Y:S02]  /*0890*/  ISETP.GT.U32.AND P0, PT, R22, R19, PT ;  /* 0x000000131600720c */ /* 0x000fe40003f04070 */
[----:B------:R-:W-:Y:S01]  /*08a0*/  ISETP.GE.AND P1, PT, R17, RZ, PT ;  /* 0x000000ff1100720c */ /* 0x000fe20003f26270 */
[----:B------:R-:W-:Y:S01]  /*08b0*/  IMAD.MOV.U32 R18, RZ, RZ, RZ ;  /* 0x000000ffff127224 */ /* 0x000fe200078e00ff */
[----:B------:R-:W-:-:S09]  /*08c0*/  ISETP.NE.AND P2, PT, R35, RZ, PT ;  /* 0x000000ff2300720c */ /* 0x000fd20003f45270 */
[----:B------:R-:W-:Y:S01]  /*08d0*/  @!P0 IMAD.IADD R19, R19, 0x1, -R22 ;  /* 0x0000000113138824 */ /* 0x000fe200078e0a16 */
[----:B------:R-:W-:-:S04]  /*08e0*/  ISETP.NE.AND P0, PT, RZ, UR4, PT ;  /* 0x00000004ff007c0c */ /* 0x000fc8000bf05270 */
[----:B0-----:R-:W-:Y:S01]  /*08f0*/  ISETP.LT.OR P0, PT, R3, 0x1, P0 ;  /* 0x000000010300780c */ /* 0x001fe20000701670 */
[----:B------:R-:W-:Y:S01]  /*0900*/  @P4 IMAD.WIDE.U32 R12, R15, 0x4, R12 ;  /* 0x000000040f0c4825 */ /* 0x000fe200078e000c */
[----:B------:R-:W-:Y:S04]  /*0910*/  BSSY.RECONVERGENT B6, `(.L_x_1223) ;  /* 0x00000d6000067945 */ /* 0x000fe80003800200 */
[----:B------:R0:W5:Y:S01]  /*0920*/  @P4 LDG.E R18, desc[UR36][R12.64] ;  /* 0x000000240c124981 */ /* 0x000162000c1e1900 */
[----:B------:R-:W-:Y:S01]  /*0930*/  ISETP.NE.AND P4, PT, R37, RZ, PT ;  /* 0x000000ff2500720c */ /* 0x000fe20003f85270 */
[----:B------:R-:W-:Y:S01]  /*0940*/  IMAD R30, R39, R30, RZ ;  /* 0x0000001e271e7224 */ /* 0x000fe200078e02ff */
[----:B------:R-:W-:Y:S02]  /*0950*/  @!P1 IADD3 R19, PT, PT, -R19, RZ, RZ ;  /* 0x000000ff13139210 */ /* 0x000fe40007ffe1ff */
[----:B------:R-:W-:-:S02]  /*0960*/  @!P2 LOP3.LUT R19, RZ, R35, RZ, 0x33, !PT ;  /* 0x00000023ff13a212 */ /* 0x000fc400078e33ff */
[----:B------:R-:W-:Y:S01]  /*0970*/  VIADDMNMX R22, R16, -R35, RZ, !PT ;  /* 0x8000002310167246 */ /* 0x000fe200078001ff */
[----:B----4-:R-:W-:Y:S01]  /*0980*/  FADD.FTZ R5, R24, R26 ;  /* 0x0000001a18057221 */ /* 0x010fe20000010000 */
[----:B------:R-:W-:-:S04]  /*0990*/  FADD.FTZ R0, R25, R27 ;  /* 0x0000001b19007221 */ /* 0x000fc80000010000 */
[----:B------:R-:W-:Y:S02]  /*09a0*/  FSEL R26, R5, R26, !P4 ;  /* 0x0000001a051a7208 */ /* 0x000fe40006000000 */
[----:B------:R-:W-:Y:S01]  /*09b0*/  FSEL R27, R0, R27, !P4 ;  /* 0x0000001b001b7208 */ /* 0x000fe20006000000 */
[----:B------:R-:W-:Y:S01]  /*09c0*/  FADD.FTZ R28, R20, R28 ;  /* 0x0000001c141c7221 */ /* 0x000fe20000010000 */
[----:B------:R-:W-:Y:S01]  /*09d0*/  FADD.FTZ R29, R21, R29 ;  /* 0x0000001d151d7221 */ /* 0x000fe20000010000 */
[----:B--2---:R-:W-:Y:S01]  /*09e0*/  @!P3 FMUL.FTZ R26, R5, R10 ;  /* 0x0000000a051ab220 */ /* 0x004fe20000410000 */
[----:B------:R-:W-:Y:S01]  /*09f0*/  @!P3 FMUL.FTZ R27, R0, R11 ;  /* 0x0000000b001bb220 */ /* 0x000fe20000410000 */
[----:B0-----:R-:W-:Y:S06]  /*0a00*/  @P0 BRA `(.L_x_1224) ;  /* 0x0000000000b00947 */ /* 0x001fec0003800000 */
[----:B------:R-:W-:-:S13]  /*0a10*/  ISETP.NE.AND P0, PT, R37, RZ, PT ;  /* 0x000000ff2500720c */ /* 0x000fda0003f05270 */
[----:B------:R-:W-:Y:S05]  /*0a20*/  @P0 BRA `(.L_x_1225) ;  /* 0x00000000005c0947 */ /* 0x000fea0003800000 */
        /* <DEDUP_REMOVED lines=23> */
.L_x_1225:
        /* <DEDUP_REMOVED lines=19> */
.L_x_1224:
        /* <DEDUP_REMOVED lines=30> */
[----:B------:R-:W-:-:S05]  /*0eb0*/  IMAD.MOV.U32 R36, RZ, RZ, R5 ;  /* 0x000000ffff247224 */ /* 0x000fca00078e0005 */
        /* <DEDUP_REMOVED lines=23> */
[----:B--2--5:R-:W-:Y:S05]  /*1030*/  CALL.ABS.NOINC R14 ;  /* 0x000000000e007343 */ /* 0x024fea0003c00000 */
.L_x_1227:
        /* <DEDUP_REMOVED lines=15> */
.L_x_1228:
        /* <DEDUP_REMOVED lines=12> */
[----:B------:R-:W-:Y:S03]  /*11f0*/  BSSY.RECONVERGENT B1, `(.L_x_1231) ;  /* 0x0000038000017945 */ /* 0x000fe60003800200 */
[----:B------:R-:W-:Y:S01]  /*1200*/  LEA R12, R35, R11, 0x2 ;  /* 0x0000000b230c7211 */ /* 0x000fe200078e10ff */
        /* <DEDUP_REMOVED lines=12> */
[----:B------:R-:W-:Y:S02]  /*12d0*/  I2FP.F32.S32 R5, R7 ;  /* 0x0000000700057245 */ /* 0x000fe40000201400 */
[----:B------:R-:W-:Y:S02]  /*12e0*/  I2FP.F32.S32 R4, R4 ;  /* 0x0000000400047245 */ /* 0x000fe40000201400 */
        /* <DEDUP_REMOVED lines=18> */
.L_x_1234:
[----:B------:R-:W-:Y:S05]  /*1410*/  BSYNC.RECONVERGENT B2 ;  /* 0x0000000000027941 */ /* 0x000fea0003800200 */
.L_x_1233:
[----:B-1----:R0:W-:Y:S04]  /*1420*/  STS [R13], R26 ;  /* 0x0000001a0d007388 */ /* 0x0021e80000000800 */
[----:B--2---:R0:W-:Y:S01]  /*1430*/  STS [R14], R27 ;  /* 0x0000001b0e007388 */ /* 0x0041e20000000800 */
[----:B------:R-:W-:Y:S05]  /*1440*/  BRA `(.L_x_1235) ;  /* 0x0000000000487947 */ /* 0x000fea0003800000 */
.L_x_1232:
        /* <DEDUP_REMOVED lines=18> */
.L_x_1235:
[----:B------:R-:W-:Y:S05]  /*1570*/  BSYNC.RECONVERGENT B1 ;  /* 0x0000000000017941 */ /* 0x000fea0003800200 */
.L_x_1231:
[----:B------:R1:W-:Y:S04]  /*1580*/  STS [R11], R28 ;  /* 0x0000001c0b007388 */ /* 0x0003e80000000800 */
[----:B------:R1:W-:Y:S02]  /*1590*/  STS [R12], R29 ;  /* 0x0000001d0c007388 */ /* 0x0003e40000000800 */
.L_x_1230:
[----:B------:R-:W-:Y:S05]  /*15a0*/  BSYNC.RECONVERGENT B0 ;  /* 0x0000000000007941 */ /* 0x000fea0003800200 */
.L_x_1229:
        /* <DEDUP_REMOVED lines=10> */
.L_x_1237:
[----:B------:R-:W-:Y:S05]  /*1650*/  BSYNC.RECONVERGENT B0 ;  /* 0x0000000000007941 */ /* 0x000fea0003800200 */
.L_x_1236:
[----:B------:R-:W-:Y:S06]  /*1660*/  BAR.SYNC.DEFER_BLOCKING 0x0 ;  /* 0x0000000000007b1d */ /* 0x000fec0000010000 */
.L_x_1226:
[----:B------:R-:W-:Y:S05]  /*1670*/  BSYNC.RECONVERGENT B6 ;  /* 0x0000000000067941 */ /* 0x000fea0003800200 */
.L_x_1223:
[----:B------:R-:W0:Y:S01]  /*1680*/  S2R R21, SR_CgaCtaId ;  /* 0x0000000000157919 */ /* 0x000e220000008800 */
[----:B------:R-:W-:Y:S01]  /*1690*/  ISETP.GT.U32.AND P0, PT, R32, 0x1f, PT ;  /* 0x0000001f2000780c */ /* 0x000fe20003f04070 */
[----:B---3--:R-:W-:Y:S01]  /*16a0*/  IMAD.IADD R3, R16, 0x1, -R22 ;  /* 0x0000000110037824 */ /* 0x008fe200078e0a16 */
[----:B------:R-:W-:-:S04]  /*16b0*/  MOV R10, 0x400 ;  /* 0x00000400000a7802 */ /* 0x000fc80000000f00 */
[----:B------:R-:W-:-:S04]  /*16c0*/  IADD3 R0, PT, PT, R10, 0x240, RZ ;  /* 0x000002400a007810 */ /* 0x000fc80007ffe0ff */
[----:B0-----:R-:W-:Y:S02]  /*16d0*/  LEA R214, R21, R0, 0x18 ;  /* 0x0000000015d67211 */ /* 0x001fe400078ec0ff */
[----:B------:R-:W-:-:S03]  /*16e0*/  MOV R0, 0xff7fffff ;  /* 0xff7fffff00007802 */ /* 0x000fc60000000f00 */
[----:B------:R-:W-:Y:S01]  /*16f0*/  IMAD R3, R3, 0x4, R214 ;  /* 0x0000000403037824 */ /* 0x000fe200078e02d6 */
[----:B------:R-:W-:Y:S06]  /*1700*/  @P0 BRA `(.L_x_1238) ;  /* 0x0000000000c00947 */ /* 0x000fec0003800000 */
[----:B-1----:R-:W0:Y:S01]  /*1710*/  LDC R4, c[0x0][0x40c] ;  /* 0x00010300ff047b82 */ /* 0x002e220000000800 */
[----:B------:R-:W1:Y:S01]  /*1720*/  LDCU UR4, c[0x0][0x3f4] ;  /* 0x00007e80ff0477ac */ /* 0x000e620008000800 */
[----:B------:R-:W-:-:S04]  /*1730*/  IADD3 R6, PT, PT, R10, 0x40, RZ ;  /* 0x000000400a067810 */ /* 0x000fc80007ffe0ff */
[----:B------:R-:W-:Y:S01]  /*1740*/  LEA R7, R21, R6, 0x18 ;  /* 0x0000000615077211 */ /* 0x000fe200078ec0ff */
[----:B--2-4-:R-:W-:-:S04]  /*1750*/  FMUL.FTZ R6, R26, R28 ;  /* 0x0000001c1a067220 */ /* 0x014fc80000410000 */
[----:B------:R-:W-:Y:S02]  /*1760*/  IMAD R7, R32, 0x8, R7 ;  /* 0x0000000820077824 */ /* 0x000fe400078e0207 */
[----:B------:R-:W-:-:S03]  /*1770*/  FFMA.FTZ R13, R27, R29, R6 ;  /* 0x0000001d1b0d7223 */ /* 0x000fc60000010006 */
[----:B------:R2:W-:Y:S01]  /*1780*/  STS.64 [R7], R28 ;  /* 0x0000001c07007388 */ /* 0x0005e20000000a00 */
[----:B-1----:R-:W-:Y:S02]  /*1790*/  IMAD R11, R38, UR4, R33 ;  /* 0x00000004260b7c24 */ /* 0x002fe4000f8e0221 */
[----:B------:R-:W-:Y:S01]  /*17a0*/  IMAD R34, R34, UR4, R19 ;  /* 0x0000000422227c24 */ /* 0x000fe2000f8e0213 */
[----:B------:R-:W-:Y:S01]  /*17b0*/  UMOV UR4, 0xffffffff ;  /* 0xffffffff00047882 */ /* 0x000fe20000000000 */
[----:B0-----:R-:W-:-:S03]  /*17c0*/  ISETP.NE.AND P0, PT, R4, RZ, PT ;  /* 0x000000ff0400720c */ /* 0x001fc60003f05270 */
[----:B------:R-:W-:-:S10]  /*17d0*/  LEA R11, R34, R11, 0x2 ;  /* 0x0000000b220b7211 */ /* 0x000fd400078e10ff */
[----:B------:R-:W0:Y:S01]  /*17e0*/  @!P0 LDC.64 R4, c[0x0][0x3b8] ;  /* 0x0000ee00ff048b82 */ /* 0x000e220000000a00 */
[----:B------:R-:W-:-:S05]  /*17f0*/  @!P0 VIADD R8, R10, 0x140 ;  /* 0x000001400a088836 */ /* 0x000fca0000000000 */
[----:B------:R-:W-:-:S04]  /*1800*/  @!P0 LEA R9, R21, R8, 0x18 ;  /* 0x0000000815098211 */ /* 0x000fc800078ec0ff */
[----:B------:R-:W-:-:S05]  /*1810*/  @!P0 LEA R9, R32, R9, 0x3 ;  /* 0x0000000920098211 */ /* 0x000fca00078e18ff */
[----:B------:R2:W-:Y:S01]  /*1820*/  @!P0 STS.64 [R9], R24 ;  /* 0x0000001809008388 */ /* 0x0005e20000000a00 */
[----:B0-----:R-:W-:-:S05]  /*1830*/  @!P0 IMAD.WIDE R4, R11, 0x4, R4 ;  /* 0x000000040b048825 */ /* 0x001fca00078e0204 */
[----:B------:R2:W-:Y:S01]  /*1840*/  @!P0 STG.E.64 desc[UR36][R4.64], R26 ;  /* 0x0000001a04008986 */ /* 0x0005e2000c101b24 */
[----:B------:R-:W-:Y:S05]  /*1850*/  BRA.DIV UR4, `(.L_x_1239) ;  /* 0x000000a204947947 */ /* 0x000fea000b800000 */
[----:B------:R-:W2:Y:S02]  /*1860*/  SHFL.BFLY PT, R14, R13, 0x10, 0x1f ;  /* 0x0e001f000d0e7f89 */ /* 0x000ea400000e0000 */
[----:B--2---:R-:W-:-:S05]  /*1870*/  FADD.FTZ R4, R13, R14 ;  /* 0x0000000e0d047221 */ /* 0x004fca0000010000 */
[----:B------:R-:W0:Y:S02]  /*1880*/  SHFL.BFLY PT, R14, R4, 0x8, 0x1f ;  /* 0x0d001f00040e7f89 */ /* 0x000e2400000e0000 */
[----:B0-----:R-:W-:-:S05]  /*1890*/  FADD.FTZ R5, R4, R14 ;  /* 0x0000000e04057221 */ /* 0x001fca0000010000 */
[----:B------:R-:W0:Y:S02]  /*18a0*/  SHFL.BFLY PT, R14, R5, 0x4, 0x1f ;  /* 0x0c801f00050e7f89 */ /* 0x000e2400000e0000 */
[----:B0-----:R-:W-:-:S05]  /*18b0*/  FADD.FTZ R6, R5, R14 ;  /* 0x0000000e05067221 */ /* 0x001fca0000010000 */
[----:B------:R-:W0:Y:S02]  /*18c0*/  SHFL.BFLY PT, R14, R6, 0x2, 0x1f ;  /* 0x0c401f00060e7f89 */ /* 0x000e2400000e0000 */
[----:B0-----:R-:W-:-:S05]  /*18d0*/  FADD.FTZ R7, R6, R14 ;  /* 0x0000000e06077221 */ /* 0x001fca0000010000 */
[----:B------:R0:W1:Y:S02]  /*18e0*/  SHFL.BFLY PT, R14, R7, 0x1, 0x1f ;  /* 0x0c201f00070e7f89 */ /* 0x00006400000e0000 */
.L_x_1370:
        /* <DEDUP_REMOVED lines=10> */
[----:B------:R-:W2:Y:S01]  /*1990*/  LDC.64 R4, c[0x0][0x438] ;  /* 0x00010e00ff047b82 */ /* 0x000ea20000000a00 */
[----:B-----5:R-:W-:-:S04]  /*19a0*/  IMAD.IADD R6, R17, 0x1, -R18 ;  /* 0x0000000111067824 */ /* 0x020fc800078e0a12 */
[----:B-1----:R-:W-:-:S04]  /*19b0*/  IMAD R31, R31, UR4, R6 ;  /* 0x000000041f1f7c24 */ /* 0x002fc8000f8e0206 */
[----:B------:R-:W-:-:S04]  /*19c0*/  IMAD R31, R31, UR4, R6 ;  /* 0x000000041f1f7c24 */ /* 0x000fc8000f8e0206 */
[----:B--2---:R-:W-:-:S06]  /*19d0*/  IMAD.WIDE R4, R31, 0x4, R4 ;  /* 0x000000041f047825 */ /* 0x004fcc00078e0204 */
[----:B------:R-:W2:Y:S02]  /*19e0*/  LDG.E R5, desc[UR36][R4.64] ;  /* 0x0000002404057981 */ /* 0x000ea4000c1e1900 */
[----:B--2---:R-:W-:-:S07]  /*19f0*/  FADD.FTZ R0, R0, R5 ;  /* 0x0000000500007221 */ /* 0x004fce0000010000 */
.L_x_1240:
[----:B------:R3:W-:Y:S02]  /*1a00*/  STS [R3+-0x4], R0 ;  /* 0xfffffc0003007388 */ /* 0x0007e40000000800 */
.L_x_1238:
[----:B------:R-:W-:Y:S05]  /*1a10*/  WARPSYNC.ALL ;  /* 0x0000000000007948 */ /* 0x000fea0003800000 */
[----:B------:R-:W-:Y:S01]  /*1a20*/  BAR.SYNC.DEFER_BLOCKING 0x0 ;  /* 0x0000000000007b1d */ /* 0x000fe20000010000 */
[----:B------:R-:W-:Y:S02]  /*1a30*/  LEA R6, R21, R10, 0x18 ;  /* 0x0000000a15067211 */ /* 0x000fe400078ec0ff */
[----:B-1----:R-:W-:-:S03]  /*1a40*/  IADD3 R4, PT, PT, R17, 0x1f, -R22 ;  /* 0x0000001f11047810 */ /* 0x002fc60007ffe816 */
[----:B------:R-:W1:Y:S02]  /*1a50*/  LDCU UR4, c[0x0][0x40c] ;  /* 0x00008180ff0477ac */ /* 0x000e640008000800 */
[----:B------:R-:W2:Y:S01]  /*1a60*/  S2UR UR14, SR_CTAID.X ;  /* 0x00000000000e79c3 */ /* 0x000ea20000002500 */
[----:B------:R-:W4:Y:S01]  /*1a70*/  S2R R147, SR_TID.X ;  /* 0x0000000000937919 */ /* 0x000f220000002100 */
[----:B------:R-:W-:Y:S01]  /*1a80*/  SHF.R.S32.HI R5, RZ, 0x1f, R4 ;  /* 0x0000001fff057819 */ /* 0x000fe20000011404 */
[----:B------:R-:W2:Y:S03]  /*1a90*/  LDCU UR16, c[0x0][0x3f8] ;  /* 0x00007f00ff1077ac */ /* 0x000ea60008000800 */
[----:B------:R-:W-:Y:S01]  /*1aa0*/  LEA.HI R5, R5, R4, RZ, 0x5 ;  /* 0x0000000405057211 */ /* 0x000fe200078f28ff */
[----:B------:R-:W2:Y:S01]  /*1ab0*/  LDCU UR15, c[0x0][0x40c] ;  /* 0x00008180ff0f77ac */ /* 0x000ea20008000800 */
[----:B0-----:R-:W2:Y:S02]  /*1ac0*/  LDC R7, c[0x0][0x3f0] ;  /* 0x0000fc00ff077b82 */ /* 0x001ea40000000800 */
[----:B------:R-:W-:Y:S01]  /*1ad0*/  LOP3.LUT R145, R5, 0xffffffe0, RZ, 0xc0, !PT ;  /* 0xffffffe005917812 */ /* 0x000fe200078ec0ff */
[----:B------:R-:W0:Y:S01]  /*1ae0*/  LDCU UR17, c[0x0][0x410] ;  /* 0x00008200ff1177ac */ /* 0x000e220008000800 */
[----:B------:R-:W0:Y:S01]  /*1af0*/  LDCU.64 UR6, c[0x0][0x3b8] ;  /* 0x00007700ff0677ac */ /* 0x000e220008000a00 */
[----:B------:R0:W0:Y:S01]  /*1b00*/  LDS.128 R140, [R6+0x40] ;  /* 0x00004000068c7984 */ /* 0x0000220000000c00 */
[----:B-1----:R-:W-:-:S03]  /*1b10*/  UISETP.NE.AND UP0, UPT, UR4, URZ, UPT ;  /* 0x000000ff0400728c */ /* 0x002fc6000bf05270 */
[----:B------:R1:W0:Y:S01]  /*1b20*/  LDS.128 R136, [R6+0x50] ;  /* 0x0000500006887984 */ /* 0x0002220000000c00 */
[----:B------:R-:W0:Y:S03]  /*1b30*/  LDCU.64 UR8, c[0x0][0x438] ;  /* 0x00008700ff0877ac */ /* 0x000e260008000a00 */
[----:B------:R1:W0:Y:S01]  /*1b40*/  LDS.128 R132, [R6+0x60] ;  /* 0x0000600006847984 */ /* 0x0002220000000c00 */
[----:B------:R-:W0:Y:S03]  /*1b50*/  LDCU.64 UR10, c[0x0][0x448] ;  /* 0x00008900ff0a77ac */ /* 0x000e260008000a00 */
[----:B------:R1:W0:Y:S01]  /*1b60*/  LDS.128 R128, [R6+0x70] ;  /* 0x0000700006807984 */ /* 0x0002220000000c00 */
[----:B--2---:R-:W-:-:S03]  /*1b70*/  IMAD R4, R30, R7, UR14 ;  /* 0x0000000e1e047e24 */ /* 0x004fc6000f8e0207 */
[----:B------:R1:W2:Y:S01]  /*1b80*/  LDS.128 R124, [R6+0x80] ;  /* 0x00008000067c7984 */ /* 0x0002a20000000c00 */
[----:B----4-:R-:W-:-:S03]  /*1b90*/  ISETP.GE.AND P0, PT, R147, R145, PT ;  /* 0x000000919300720c */ /* 0x010fc60003f06270 */
[----:B------:R1:W4:Y:S04]  /*1ba0*/  LDS.128 R120, [R6+0x90] ;  /* 0x0000900006787984 */ /* 0x0003280000000c00 */
        /* <DEDUP_REMOVED lines=10> */
[----:B--2-4-:R-:W-:Y:S05]  /*1c50*/  BRA.U UP0, `(.L_x_1241) ;  /* 0x0000000100407547 */ /* 0x014fea000b800000 */
        /* <DEDUP_REMOVED lines=15> */
[----:B----4-:R2:W0:Y:S02]  /*1d50*/  LDS.128 R8, [R6+0x230] ;  /* 0x0002300006087984 */ /* 0x0104240000000c00 */
.L_x_1241:
[----:B------:R-:W-:Y:S01]  /*1d60*/  BSSY.RECONVERGENT B1, `(.L_x_1242) ;  /* 0x00004e1000017945 */ /* 0x000fe20003800200 */
[----:B------:R-:W-:-:S03]  /*1d70*/  SHF.L.U32 R4, R4, 0x6, RZ ;  /* 0x0000000604047819 */ /* 0x000fc600000006ff */
[----:B------:R-:W-:Y:S05]  /*1d80*/  @P0 BRA `(.L_x_1243) ;  /* 0x0000004c00780947 */ /* 0x000fea0003800000 */
[----:B------:R-:W4:Y:S01]  /*1d90*/  LDC R21, c[0x0][0x3f4] ;  /* 0x0000fd00ff157b82 */ /* 0x000f220000000800 */
[----:B------:R-:W1:Y:S01]  /*1da0*/  LDCU.64 UR12, c[0x0][0x420] ;  /* 0x00008400ff0c77ac */ /* 0x000e620008000a00 */
[CC--:B------:R-:W-:Y:S01]  /*1db0*/  IADD3 R144, PT, PT, R147.reuse, R22.reuse, RZ ;  /* 0x0000001693907210 */ /* 0x0c0fe20007ffe0ff */
[----:B------:R-:W-:Y:S01]  /*1dc0*/  IMAD R214, R147, 0x4, R214 ;  /* 0x0000000493d67824 */ /* 0x000fe200078e02d6 */
[----:B------:R-:W-:Y:S01]  /*1dd0*/  IADD3 R216, PT, PT, R145, R22, RZ ;  /* 0x0000001691d87210 */ /* 0x000fe20007ffe0ff */
[----:B------:R-:W2:Y:S02]  /*1de0*/  LDCU UR4, c[0x0][0x408] ;  /* 0x00008100ff0477ac */ /* 0x000ea40008000800 */
[----:B------:R-:W-:Y:S01]  /*1df0*/  VIADD R215, R144, 0x1 ;  /* 0x0000000190d77836 */ /* 0x000fe20000000000 */
[----:B------:R-:W3:Y:S08]  /*1e00*/  S2UR UR5, SR_CTAID.Y ;  /* 0x00000000000579c3 */ /* 0x000ef00000002600 */
[----:B------:R-:W2:Y:S01]  /*1e10*/  LDC R148, c[0x0][0x440] ;  /* 0x00011000ff947b82 */ /* 0x000ea20000000800 */
[----:B-1----:R-:W-:-:S04]  /*1e20*/  ISETP.NE.U32.AND P0, PT, RZ, UR12, PT ;  /* 0x0000000cff007c0c */ /* 0x002fc8000bf05070 */
[----:B------:R-:W-:-:S03]  /*1e30*/  ISETP.NE.AND.EX P0, PT, RZ, UR13, PT, P0 ;  /* 0x0000000dff007c0c */ /* 0x000fc6000bf05300 */
[----:B------:R-:W1:Y:S01]  /*1e40*/  LDC R217, c[0x0][0x430] ;  /* 0x00010c00ffd97b82 */ /* 0x000e620000000800 */
[----:B----4-:R-:W-:-:S04]  /*1e50*/  IABS R5, R21 ;  /* 0x0000001500057213 */ /* 0x010fc80000000000 */
[----:B------:R-:W4:Y:S01]  /*1e60*/  I2F.RP R20, R5 ;  /* 0x0000000500147306 */ /* 0x000f220000209400 */
[----:B---3--:R-:W-:-:S05]  /*1e70*/  IMAD R21, R21, UR5, RZ ;  /* 0x0000000515157c24 */ /* 0x008fca000f8e02ff */
[----:B------:R-:W-:Y:S01]  /*1e80*/  SHF.R.S32.HI R146, RZ, 0x1f, R21 ;  /* 0x0000001fff927819 */ /* 0x000fe20000011415 */
[----:B--2---:R-:W-:Y:S01]  /*1e90*/  IMAD R213, R148, UR14, R17 ;  /* 0x0000000e94d57c24 */ /* 0x004fe2000f8e0211 */
[----:B----4-:R-:W0:Y:S03]  /*1ea0*/  MUFU.RCP R20, R20 ;  /* 0x0000001400147308 */ /* 0x010e260000001000 */
[----:B------:R-:W-:Y:S01]  /*1eb0*/  IMAD R213, R213, R148, R144 ;  /* 0x00000094d5d57224 */ /* 0x000fe200078e0290 */
[----:B-1----:R-:W-:Y:S01]  /*1ec0*/  IADD3 R217, PT, PT, R217, UR4, RZ ;  /* 0x00000004d9d97c10 */ /* 0x002fe2000fffe0ff */
[----:B0-----:R-:W-:-:S04]  /*1ed0*/  VIADD R6, R20, 0xffffffe ;  /* 0x0ffffffe14067836 */ /* 0x001fc80000000000 */
[----:B------:R0:W1:Y:S02]  /*1ee0*/  F2I.FTZ.U32.TRUNC.NTZ R7, R6 ;  /* 0x0000000600077305 */ /* 0x000064000021f000 */
[----:B0-----:R-:W-:Y:S01]  /*1ef0*/  IMAD.MOV.U32 R6, RZ, RZ, RZ ;  /* 0x000000ffff067224 */ /* 0x001fe200078e00ff */
[----:B-1----:R-:W-:-:S05]  /*1f00*/  IADD3 R20, PT, PT, RZ, -R7, RZ ;  /* 0x80000007ff147210 */ /* 0x002fca0007ffe0ff */
[----:B------:R-:W-:Y:S01]  /*1f10*/  IMAD R147, R20, R5, RZ ;  /* 0x0000000514937224 */ /* 0x000fe200078e02ff */
[----:B------:R-:W-:-:S03]  /*1f20*/  IADD3 R20, P1, P2, R21, UR12, R144 ;  /* 0x0000000c15147c10 */ /* 0x000fc6000fa3e090 */
[----:B------:R-:W-:Y:S01]  /*1f30*/  IMAD.HI.U32 R6, R7, R147, R6 ;  /* 0x0000009307067227 */ /* 0x000fe200078e0006 */
[----:B------:R-:W-:-:S09]  /*1f40*/  IADD3.X R21, PT, PT, R146, UR13, RZ, P1, P2 ;  /* 0x0000000d92157c10 */ /* 0x000fd20008fe44ff */
.L_x_1298:
[----:B-12---:R-:W2:Y:S01]  /*1f50*/  @P0 LDG.E.U8 R206, desc[UR36][R20.64] ;  /* 0x0000002414ce0981 */ /* 0x006ea2000c1e1100 */
[----:B------:R-:W0:Y:S01]  /*1f60*/  LDC R7, c[0x0][0x3f4] ;  /* 0x0000fd00ff077b82 */ /* 0x000e220000000800 */
[----:B------:R-:W-:Y:S01]  /*1f70*/  VIADD R212, R215, 0xffffffff ;  /* 0xffffffffd7d47836 */ /* 0x000fe20000000000 */
[----:B------:R-:W-:Y:S01]  /*1f80*/  UISETP.NE.AND UP0, UPT, UR15, URZ, UPT ;  /* 0x000000ff0f00728c */ /* 0x000fe2000bf05270 */
[----:B------:R-:W-:Y:S03]  /*1f90*/  BSSY.RECONVERGENT B0, `(.L_x_1244) ;  /* 0x000045b000007945 */ /* 0x000fe60003800200 */
[----:B------:R-:W-:Y:S02]  /*1fa0*/  IABS R205, R212 ;  /* 0x000000d400cd7213 */ /* 0x000fe40000000000 */
[----:B------:R-:W-:-:S03]  /*1fb0*/  ISETP.GE.AND P2, PT, R212, RZ, PT ;  /* 0x000000ffd400720c */ /* 0x000fc60003f46270 */
        /* <DEDUP_REMOVED lines=8> */
[----:B------:R-:W-:-:S05]  /*2040*/  @!P1 IADD3 R224, PT, PT, R224, -R207, RZ ;  /* 0x800000cfe0e09210 */ /* 0x000fca0007ffe0ff */
[----:B------:R-:W-:Y:S01]  /*2050*/  @!P2 IMAD.MOV R224, RZ, RZ, -R224 ;  /* 0x000000ffffe0a224 */ /* 0x000fe200078e0ae0 */
[----:B------:R-:W-:Y:S02]  /*2060*/  @!P4 LOP3.LUT R224, RZ, R7, RZ, 0x33, !PT ;  /* 0x00000007ffe0c212 */ /* 0x000fe400078e33ff */
[----:B--2---:R-:W-:Y:S01]  /*2070*/  ISETP.NE.AND P3, PT, R206, RZ, P0 ;  /* 0x000000ffce00720c */ /* 0x004fe20000765270 */
[----:B---345:R-:W-:-:S12]  /*2080*/  BRA.U UP0, `(.L_x_1245) ;  /* 0x0000003900c47547 */ /* 0x038fd8000b800000 */
[----:B------:R-:W-:-:S13]  /*2090*/  ISETP.NE.AND P5, PT, R23, RZ, PT ;  /* 0x000000ff1700720c */ /* 0x000fda0003fa5270 */
[----:B------:R-:W-:Y:S05]  /*20a0*/  @!P5 BRA `(.L_x_1246) ;  /* 0x000000200080d947 */ /* 0x000fea0003800000 */
[----:B------:R-:W-:Y:S01]  /*20b0*/  IADD3 R204, PT, PT, R224, R7, RZ ;  /* 0x00000007e0cc7210 */ /* 0x000fe20007ffe0ff */
[----:B------:R-:W-:Y:S01]  /*20c0*/  BSSY.RECONVERGENT B2, `(.L_x_1247) ;  /* 0x000002a000027945 */ /* 0x000fe20003800200 */
[----:B------:R-:W-:-:S03]  /*20d0*/  ISETP.GE.AND P1, PT, R212, R17, PT ;  /* 0x00000011d400720c */ /* 0x000fc60003f26270 */
[----:B------:R-:W-:-:S05]  /*20e0*/  IMAD R204, R7, 0x4, R204 ;  /* 0x0000000407cc7824 */ /* 0x000fca00078e02cc */
[----:B------:R-:W-:-:S05]  /*20f0*/  LEA R232, R7, R204, 0x1 ;  /* 0x000000cc07e87211 */ /* 0x000fca00078e08ff */
[----:B------:R-:W-:-:S05]  /*2100*/  IMAD R230, R7, 0x2, R232 ;  /* 0x0000000207e67824 */ /* 0x000fca00078e02e8 */
[----:B------:R-:W-:-:S05]  /*2110*/  IADD3 R228, PT, PT, R230, R7, RZ ;  /* 0x00000007e6e47210 */ /* 0x000fca0007ffe0ff */
[----:B------:R-:W-:-:S05]  /*2120*/  IMAD.IADD R226, R228, 0x1, R7 ;  /* 0x00000001e4e27824 */ /* 0x000fca00078e0207 */
[----:B------:R-:W-:-:S05]  /*2130*/  IADD3 R222, PT, PT, R226, R7, RZ ;  /* 0x00000007e2de7210 */ /* 0x000fca0007ffe0ff */
[----:B------:R-:W-:-:S05]  /*2140*/  IMAD.IADD R220, R222, 0x1, R7 ;  /* 0x00000001dedc7824 */ /* 0x000fca00078e0207 */
[----:B------:R-:W-:Y:S01]  /*2150*/  IADD3 R218, PT, PT, R220, R7, RZ ;  /* 0x00000007dcda7210 */ /* 0x000fe20007ffe0ff */
[----:B------:R-:W-:Y:S06]  /*2160*/  @P1 BRA `(.L_x_1248) ;  /* 0x00000000007c1947 */ /* 0x000fec0003800000 */
[----:B------:R-:W0:Y:S01]  /*2170*/  S2UR UR4, SR_CTAID.X ;  /* 0x00000000000479c3 */ /* 0x000e220000002500 */
[----:B------:R-:W-:Y:S02]  /*2180*/  IMAD R204, R4, R7, RZ ;  /* 0x0000000704cc7224 */ /* 0x000fe400078e02ff */
[----:B------:R-:W-:-:S05]  /*2190*/  IMAD.SHL.U32 R219, R224, 0x4, RZ ;  /* 0x00000004e0db7824 */ /* 0x000fca00078e00ff */
[----:B------:R-:W0:Y:S01]  /*21a0*/  LDC R221, c[0x0][0x3f8] ;  /* 0x0000fe00ffdd7b82 */ /* 0x000e220000000800 */
[----:B------:R-:W-:-:S04]  /*21b0*/  IADD3 R206, P2, PT, R219, R204, RZ ;  /* 0x000000ccdbce7210 */ /* 0x000fc80007f5e0ff */
[----:B------:R-:W-:Y:S02]  /*21c0*/  LEA.HI.X.SX32 R211, R204, RZ, 0x1, P2 ;  /* 0x000000ffccd37211 */ /* 0x000fe400010f0eff */
[----:B------:R-:W-:Y:S01]  /*21d0*/  LEA R204, P2, R206, UR6, 0x2 ;  /* 0x00000006cecc7c11 */ /* 0x000fe2000f8410ff */
[----:B------:R-:W1:Y:S01]  /*21e0*/  LDC.64 R208, c[0x0][0x450] ;  /* 0x00011400ffd07b82 */ /* 0x000e620000000a00 */
[----:B0-----:R-:W-:-:S05]  /*21f0*/  IMAD R205, R2, R221, UR4 ;  /* 0x0000000402cd7e24 */ /* 0x001fca000f8e02dd */
[----:B------:R-:W-:Y:S02]  /*2200*/  SHF.L.U32 R207, R205, 0x6, RZ ;  /* 0x00000006cdcf7819 */ /* 0x000fe400000006ff */
[----:B------:R-:W-:-:S03]  /*2210*/  LEA.HI.X R205, R206, UR7, R211, 0x2, P2 ;  /* 0x00000007cecd7c11 */ /* 0x000fc600090f14d3 */
[----:B-1----:R-:W-:-:S03]  /*2220*/  IMAD.WIDE R208, R207, 0x4, R208 ;  /* 0x00000004cfd07825 */ /* 0x002fc600078e02d0 */
[----:B------:R-:W2:Y:S04]  /*2230*/  LDG.E.128 R204, desc[UR36][R204.64] ;  /* 0x00000024cccc7981 */ /* 0x000ea8000c1e1d00 */
[----:B------:R-:W3:Y:S01]  /*2240*/  LDG.E.128 R208, desc[UR36][R208.64] ;  /* 0x00000024d0d07981 */ /* 0x000ee2000c1e1d00 */
[----:B------:R-:W0:Y:S02]  /*2250*/  S2R R234, SR_CTAID.Y ;  /* 0x0000000000ea7919 */ /* 0x000e240000002600 */
[----:B0-----:R-:W-:-:S04]  /*2260*/  IMAD R234, R234, R221, UR4 ;  /* 0x00000004eaea7e24 */ /* 0x001fc8000f8e02dd */
[----:B------:R-:W-:-:S04]  /*2270*/  IMAD R221, R234, R7, RZ ;  /* 0x00000007eadd7224 */ /* 0x000fc800078e02ff */
[----:B------:R-:W-:-:S05]  /*2280*/  IMAD.SHL.U32 R234, R221, 0x40, RZ ;  /* 0x00000040ddea7824 */ /* 0x000fca00078e00ff */
[----:B------:R-:W-:-:S04]  /*2290*/  IADD3 R219, P2, PT, R219, R234, RZ ;  /* 0x000000eadbdb7210 */ /* 0x000fc80007f5e0ff */
[----:B------:R-:W-:Y:S02]  /*22a0*/  LEA.HI.X.SX32 R236, R234, RZ, 0x1, P2 ;  /* 0x000000ffeaec7211 */ /* 0x000fe400010f0eff */
        /* <DEDUP_REMOVED lines=10> */
[----:B------:R0:W-:Y:S02]  /*2350*/  STG.E.128 desc[UR36][R234.64], R208 ;  /* 0x000000d0ea007986 */ /* 0x0001e4000c101d24 */
.L_x_1248:
[----:B------:R-:W-:Y:S05]  /*2360*/  BSYNC.RECONVERGENT B2 ;  /* 0x0000000000027941 */ /* 0x000fea0003800200 */
.L_x_1247:
[----:B------:R-:W-:Y:S04]  /*2370*/  BSSY.RECONVERGENT B2, `(.L_x_1249) ;  /* 0x000003b000027945 */ /* 0x000fe80003800200 */
[----:B------:R-:W-:Y:S05]  /*2380*/  @P1 BRA `(.L_x_1250) ;  /* 0x0000000000e41947 */ /* 0x000fea0003800000 */
[----:B------:R-:W1:Y:S01]  /*2390*/  S2UR UR4, SR_CTAID.X ;  /* 0x00000000000479c3 */ /* 0x000e620000002500 */
[-C--:B------:R-:W-:Y:S01]  /*23a0*/  IADD3 R144, PT, PT, R224, R7.reuse, RZ ;  /* 0x00000007e0907210 */ /* 0x080fe20007ffe0ff */
[----:B------:R-:W-:-:S04]  /*23b0*/  IMAD R223, R4, R7, RZ ;  /* 0x0000000704df7224 */ /* 0x000fc800078e02ff */
[----:B------:R-:W-:Y:S01]  /*23c0*/  IMAD.SHL.U32 R206, R144, 0x4, RZ ;  /* 0x0000000490ce7824 */ /* 0x000fe200078e00ff */
[----:B------:R-:W-:Y:S01]  /*23d0*/  SHF.R.S32.HI R236, RZ, 0x1f, R223 ;  /* 0x0000001fffec7819 */ /* 0x000fe200000114df */
[----:B------:R-:W1:Y:S03]  /*23e0*/  LDC R219, c[0x0][0x3f8] ;  /* 0x0000fe00ffdb7b82 */ /* 0x000e660000000800 */
[----:B------:R-:W-:Y:S02]  /*23f0*/  SHF.R.S32.HI R207, RZ, 0x1f, R206 ;  /* 0x0000001fffcf7819 */ /* 0x000fe400000114ce */
[----:B------:R-:W-:-:S03]  /*2400*/  IADD3 R145, P2, PT, R223, R206, RZ ;  /* 0x000000cedf917210 */ /* 0x000fc60007f5e0ff */
[----:B------:R-:W2:Y:S01]  /*2410*/  LDC.64 R204, c[0x0][0x450] ;  /* 0x00011400ffcc7b82 */ /* 0x000ea20000000a00 */
[----:B------:R-:W-:Y:S02]  /*2420*/  IADD3.X R146, PT, PT, R236, R207, RZ, P2, !PT ;  /* 0x000000cfec927210 */ /* 0x000fe400017fe4ff */
[----:B------:R-:W-:-:S04]  /*2430*/  LEA R144, P2, R145, UR6, 0x2 ;  /* 0x0000000691907c11 */ /* 0x000fc8000f8410ff */
[----:B------:R-:W-:Y:S01]  /*2440*/  LEA.HI.X R145, R145, UR7, R146, 0x2, P2 ;  /* 0x0000000791917c11 */ /* 0x000fe200090f1492 */
[----:B-1----:R-:W-:-:S04]  /*2450*/  IMAD R147, R2, R219, UR4 ;  /* 0x0000000402937e24 */ /* 0x002fc8000f8e02db */
[----:B------:R-:W-:-:S04]  /*2460*/  IMAD.SHL.U32 R147, R147, 0x40, RZ ;  /* 0x0000004093937824 */ /* 0x000fc800078e00ff */
[----:B--2---:R-:W-:Y:S02]  /*2470*/  IMAD.WIDE R204, R147, 0x4, R204 ;  /* 0x0000000493cc7825 */ /* 0x004fe400078e02cc */
[----:B------:R-:W2:Y:S04]  /*2480*/  LDG.E.128 R144, desc[UR36][R144.64] ;  /* 0x0000002490907981 */ /* 0x000ea8000c1e1d00 */
[----:B------:R-:W3:Y:S01]  /*2490*/  LDG.E.128 R148, desc[UR36][R204.64+0x10] ;  /* 0x00001024cc947981 */ /* 0x000ee2000c1e1d00 */
[----:B------:R-:W-:Y:S01]  /*24a0*/  LEA R240, R7, R224, 0x1 ;  /* 0x000000e007f07211 */ /* 0x000fe200078e08ff */
[----:B0-----:R-:W0:Y:S04]  /*24b0*/  S2R R234, SR_CTAID.Y ;  /* 0x0000000000ea7919 */ /* 0x001e280000002600 */
[----:B------:R-:W-:-:S05]  /*24c0*/  IMAD.SHL.U32 R240, R240, 0x4, RZ ;  /* 0x00000004f0f07824 */ /* 0x000fca00078e00ff */
[----:B------:R-:W-:Y:S01]  /*24d0*/  IADD3 R223, P4, PT, R223, R240, RZ ;  /* 0x000000f0dfdf7210 */ /* 0x000fe20007f9e0ff */
[----:B0-----:R-:W-:Y:S01]  /*24e0*/  IMAD R234, R234, R219, UR4 ;  /* 0x00000004eaea7e24 */ /* 0x001fe2000f8e02db */
[----:B------:R-:W-:-:S03]  /*24f0*/  SHF.R.S32.HI R219, RZ, 0x1f, R240 ;  /* 0x0000001fffdb7819 */ /* 0x000fc600000114f0 */
[----:B------:R-:W-:-:S05]  /*2500*/  IMAD R221, R234, R7, RZ ;  /* 0x00000007eadd7224 */ /* 0x000fca00078e02ff */
[----:B------:R-:W-:-:S04]  /*2510*/  SHF.L.U32 R221, R221, 0x6, RZ ;  /* 0x00000006dddd7819 */ /* 0x000fc800000006ff */
[----:B------:R-:W-:Y:S01]  /*2520*/  IADD3 R225, P2, PT, R221, R206, RZ ;  /* 0x000000cedde17210 */ /* 0x000fe20007f5e0ff */
[----:B------:R-:W-:Y:S01]  /*2530*/  IMAD.X R206, R236, 0x1, R219, P4 ;  /* 0x00000001ecce7824 */ /* 0x000fe200020e06db */
[----:B------:R-:W-:Y:S02]  /*2540*/  SHF.R.S32.HI R234, RZ, 0x1f, R221 ;  /* 0x0000001fffea7819 */ /* 0x000fe400000114dd */
[----:B------:R-:W-:Y:S02]  /*2550*/  LEA R236, P4, R223, UR6, 0x2 ;  /* 0x00000006dfec7c11 */ /* 0x000fe4000f8810ff */
[----:B------:R-:W-:Y:S02]  /*2560*/  IADD3.X R242, PT, PT, R234, R207, RZ, P2, !PT ;  /* 0x000000cfeaf27210 */ /* 0x000fe400017fe4ff */
[----:B------:R-:W-:Y:S02]  /*2570*/  LEA R238, P2, R225, UR6, 0x2 ;  /* 0x00000006e1ee7c11 */ /* 0x000fe4000f8410ff */
[----:B------:R-:W-:-:S02]  /*2580*/  LEA.HI.X R237, R223, UR7, R206, 0x2, P4 ;  /* 0x00000007dfed7c11 */ /* 0x000fc4000a0f14ce */
        /* <DEDUP_REMOVED lines=10> */
[----:B------:R-:W2:Y:S04]  /*2630*/  LDG.E.128 R148, desc[UR36][R236.64] ;  /* 0x00000024ec947981 */ /* 0x000ea8000c1e1d00 */
[----:B------:R-:W3:Y:S01]  /*2640*/  LDG.E.128 R204, desc[UR36][R204.64+0x20] ;  /* 0x00002024cccc7981 */ /* 0x000ee2000c1e1d00 */
[----:B------:R-:W-:-:S05]  /*2650*/  IADD3 R221, P2, PT, R221, R240, RZ ;  /* 0x000000f0dddd7210 */ /* 0x000fca0007f5e0ff */
[----:B------:R-:W-:Y:S01]  /*2660*/  IMAD.X R240, R234, 0x1, R219, P2 ;  /* 0x00000001eaf07824 */ /* 0x000fe200010e06db */
        /* <DEDUP_REMOVED lines=11> */
.L_x_1250:
[----:B------:R-:W-:Y:S05]  /*2720*/  BSYNC.RECONVERGENT B2 ;  /* 0x0000000000027941 */ /* 0x000fea0003800200 */
.L_x_1249:
[----:B------:R-:W-:Y:S04]  /*2730*/  BSSY.RECONVERGENT B2, `(.L_x_1251) ;  /* 0x000003c000027945 */ /* 0x000fe80003800200 */
[----:B------:R-:W-:Y:S05]  /*2740*/  @P1 BRA `(.L_x_1252) ;  /* 0x0000000000e81947 */ /* 0x000fea0003800000 */
[----:B------:R-:W2:Y:S01]  /*2750*/  S2UR UR4, SR_CTAID.X ;  /* 0x00000000000479c3 */ /* 0x000ea20000002500 */
[-C--:B------:R-:W-:Y:S01]  /*2760*/  IADD3 R206, PT, PT, R224, R7.reuse, RZ ;  /* 0x00000007e0ce7210 */ /* 0x080fe20007ffe0ff */
[----:B------:R-:W-:-:S04]  /*2770*/  IMAD R223, R4, R7, RZ ;  /* 0x0000000704df7224 */ /* 0x000fc800078e02ff */
[----:B------:R-:W-:Y:S01]  /*2780*/  IMAD R206, R7, 0x2, R206 ;  /* 0x0000000207ce7824 */ /* 0x000fe200078e02ce */
[----:B------:R-:W-:Y:S01]  /*2790*/  SHF.R.S32.HI R236, RZ, 0x1f, R223 ;  /* 0x0000001fffec7819 */ /* 0x000fe200000114df */
[----:B------:R-:W2:Y:S03]  /*27a0*/  LDC R219, c[0x0][0x3f8] ;  /* 0x0000fe00ffdb7b82 */ /* 0x000ea60000000800 */
[----:B------:R-:W-:-:S04]  /*27b0*/  SHF.L.U32 R206, R206, 0x2, RZ ;  /* 0x00000002cece7819 */ /* 0x000fc800000006ff */
[----:B------:R-:W-:Y:S01]  /*27c0*/  SHF.R.S32.HI R207, RZ, 0x1f, R206 ;  /* 0x0000001fffcf7819 */ /* 0x000fe200000114ce */
[----:B------:R-:W3:Y:S01]  /*27d0*/  LDC.64 R204, c[0x0][0x450] ;  /* 0x00011400ffcc7b82 */ /* 0x000ee20000000a00 */
[----:B------:R-:W-:-:S05]  /*27e0*/  IADD3 R153, P2, PT, R223, R206, RZ ;  /* 0x000000cedf997210 */ /* 0x000fca0007f5e0ff */
[----:B------:R-:W-:Y:S01]  /*27f0*/  IMAD.X R154, R236, 0x1, R207, P2 ;  /* 0x00000001ec9a7824 */ /* 0x000fe200010e06cf */
[----:B------:R-:W-:-:S04]  /*2800*/  LEA R152, P2, R153, UR6, 0x2 ;  /* 0x0000000699987c11 */ /* 0x000fc8000f8410ff */
[----:B------:R-:W-:Y:S01]  /*2810*/  LEA.HI.X R153, R153, UR7, R154, 0x2, P2 ;  /* 0x0000000799997c11 */ /* 0x000fe200090f149a */
[----:B--2---:R-:W-:-:S05]  /*2820*/  IMAD R155, R2, R219, UR4 ;  /* 0x00000004029b7e24 */ /* 0x004fca000f8e02db */
[----:B------:R-:W-:-:S05]  /*2830*/  SHF.L.U32 R155, R155, 0x6, RZ ;  /* 0x000000069b9b7819 */ /* 0x000fca00000006ff */
[----:B---3--:R-:W-:Y:S02]  /*2840*/  IMAD.WIDE R204, R155, 0x4, R204 ;  /* 0x000000049bcc7825 */ /* 0x008fe400078e02cc */
[----:B------:R-:W2:Y:S04]  /*2850*/  LDG.E.128 R152, desc[UR36][R152.64] ;  /* 0x0000002498987981 */ /* 0x000ea8000c1e1d00 */
[----:B------:R-:W3:Y:S01]  /*2860*/  LDG.E.128 R156, desc[UR36][R204.64+0x30] ;  /* 0x00003024cc9c7981 */ /* 0x000ee2000c1e1d00 */
[----:B------:R-:W-:Y:S01]  /*2870*/  IMAD R240, R7, 0x4, R224 ;  /* 0x0000000407f07824 */ /* 0x000fe200078e02e0 */
[----:B01----:R-:W0:Y:S04]  /*2880*/  S2R R234, SR_CTAID.Y ;  /* 0x0000000000ea7919 */ /* 0x003e280000002600 */
[----:B------:R-:W-:-:S04]  /*2890*/  SHF.L.U32 R240, R240, 0x2, RZ ;  /* 0x00000002f0f07819 */ /* 0x000fc800000006ff */
        /* <DEDUP_REMOVED lines=22> */
[----:B------:R-:W3:Y:S04]  /*2a00*/  LDG.E.128 R156, desc[UR36][R236.64] ;  /* 0x00000024ec9c7981 */ /* 0x000ee8000c1e1d00 */
[----:B------:R-:W4:Y:S01]  /*2a10*/  LDG.E.128 R204, desc[UR36][R204.64+0x40] ;  /* 0x00004024cccc7981 */ /* 0x000f22000c1e1d00 */
[----:B------:R-:W-:-:S04]  /*2a20*/  IADD3 R221, P2, PT, R221, R240, RZ ;  /* 0x000000f0dddd7210 */ /* 0x000fc80007f5e0ff */
[----:B------:R-:W-:Y:S02]  /*2a30*/  IADD3.X R240, PT, PT, R234, R219, RZ, P2, !PT ;  /* 0x000000dbeaf07210 */ /* 0x000fe400017fe4ff */
[----:B------:R-:W-:-:S04]  /*2a40*/  LEA R234, P2, R221, UR6, 0x2 ;  /* 0x00000006ddea7c11 */ /* 0x000fc8000f8410ff */
[----:B------:R-:W-:Y:S01]  /*2a50*/  LEA.HI.X R235, R221, UR7, R240, 0x2, P2 ;  /* 0x00000007ddeb7c11 */ /* 0x000fe200090f14f0 */
[----:B---3--:R-:W-:Y:S01]  /*2a60*/  FADD.FTZ R219, R60, R156 ;  /* 0x0000009c3cdb7221 */ /* 0x008fe20000010000 */
[----:B------:R-:W-:Y:S01]  /*2a70*/  FADD.FTZ R240, R61, R157 ;  /* 0x0000009d3df07221 */ /* 0x000fe20000010000 */
[----:B------:R-:W-:Y:S01]  /*2a80*/  FADD.FTZ R221, R62, R158 ;  /* 0x0000009e3edd7221 */ /* 0x000fe20000010000 */
[----:B------:R-:W-:Y:S01]  /*2a90*/  FADD.FTZ R242, R63, R159 ;  /* 0x0000009f3ff27221 */ /* 0x000fe20000010000 */
[----:B----4-:R-:W-:Y:S01]  /*2aa0*/  FMUL.FTZ R156, R219, R204 ;  /* 0x000000ccdb9c7220 */ /* 0x010fe20000410000 */
[----:B------:R-:W-:Y:S01]  /*2ab0*/  FMUL.FTZ R157, R240, R205 ;  /* 0x000000cdf09d7220 */ /* 0x000fe20000410000 */
[----:B------:R-:W-:Y:S01]  /*2ac0*/  FMUL.FTZ R158, R221, R206 ;  /* 0x000000cedd9e7220 */ /* 0x000fe20000410000 */
[----:B------:R-:W-:-:S05]  /*2ad0*/  FMUL.FTZ R159, R242, R207 ;  /* 0x000000cff29f7220 */ /* 0x000fca0000410000 */
[----:B------:R2:W-:Y:S02]  /*2ae0*/  STG.E.128 desc[UR36][R234.64], R156 ;  /* 0x0000009cea007986 */ /* 0x0005e4000c101d24 */
.L_x_1252:
[----:B------:R-:W-:Y:S05]  /*2af0*/  BSYNC.RECONVERGENT B2 ;  /* 0x0000000000027941 */ /* 0x000fea0003800200 */
.L_x_1251:
[----:B------:R-:W-:Y:S04]  /*2b00*/  BSSY.RECONVERGENT B2, `(.L_x_1253) ;  /* 0x0000024000027945 */ /* 0x000fe80003800200 */
[----:B------:R-:W-:Y:S05]  /*2b10*/  @P1 BRA `(.L_x_1254) ;  /* 0x0000000000881947 */ /* 0x000fea0003800000 */
[----:B------:R-:W3:Y:S01]  /*2b20*/  S2UR UR4, SR_CTAID.X ;  /* 0x00000000000479c3 */ /* 0x000ee20000002500 */
[----:B------:R-:W-:Y:S02]  /*2b30*/  IMAD.IADD R160, R224, 0x1, R7 ;  /* 0x00000001e0a07824 */ /* 0x000fe400078e0207 */
[----:B------:R-:W-:-:S03]  /*2b40*/  IMAD R162, R4, R7, RZ ;  /* 0x0000000704a27224 */ /* 0x000fc600078e02ff */
[----:B------:R-:W-:Y:S02]  /*2b50*/  LEA R160, R7, R160, 0x2 ;  /* 0x000000a007a07211 */ /* 0x000fe400078e10ff */
[----:B------:R-:W3:Y:S02]  /*2b60*/  LDC R223, c[0x0][0x3f8] ;  /* 0x0000fe00ffdf7b82 */ /* 0x000ee40000000800 */
[----:B------:R-:W-:-:S04]  /*2b70*/  SHF.L.U32 R219, R160, 0x2, RZ ;  /* 0x00000002a0db7819 */ /* 0x000fc800000006ff */
[----:B------:R-:W-:Y:S02]  /*2b80*/  SHF.R.S32.HI R221, RZ, 0x1f, R219 ;  /* 0x0000001fffdd7819 */ /* 0x000fe400000114db */
[----:B------:R-:W4:Y:S01]  /*2b90*/  LDC.64 R204, c[0x0][0x450] ;  /* 0x00011400ffcc7b82 */ /* 0x000f220000000a00 */
[----:B------:R-:W-:-:S04]  /*2ba0*/  IADD3 R161, P2, PT, R162, R219, RZ ;  /* 0x000000dba2a17210 */ /* 0x000fc80007f5e0ff */
[----:B------:R-:W-:Y:S02]  /*2bb0*/  LEA.HI.X.SX32 R162, R162, R221, 0x1, P2 ;  /* 0x000000dda2a27211 */ /* 0x000fe400010f0eff */
[----:B------:R-:W-:-:S04]  /*2bc0*/  LEA R160, P2, R161, UR6, 0x2 ;  /* 0x00000006a1a07c11 */ /* 0x000fc8000f8410ff */
[----:B------:R-:W-:Y:S01]  /*2bd0*/  LEA.HI.X R161, R161, UR7, R162, 0x2, P2 ;  /* 0x00000007a1a17c11 */ /* 0x000fe200090f14a2 */
[----:B---3--:R-:W-:-:S04]  /*2be0*/  IMAD R163, R2, R223, UR4 ;  /* 0x0000000402a37e24 */ /* 0x008fc8000f8e02df */
[----:B------:R-:W-:-:S04]  /*2bf0*/  IMAD.SHL.U32 R163, R163, 0x40, RZ ;  /* 0x00000040a3a37824 */ /* 0x000fc800078e00ff */
[----:B----4-:R-:W-:Y:S02]  /*2c00*/  IMAD.WIDE R204, R163, 0x4, R204 ;  /* 0x00000004a3cc7825 */ /* 0x010fe400078e02cc */
[----:B------:R-:W3:Y:S04]  /*2c10*/  LDG.E.128 R160, desc[UR36][R160.64] ;  /* 0x00000024a0a07981 */ /* 0x000ee8000c1e1d00 */
[----:B------:R-:W4:Y:S01]  /*2c20*/  LDG.E.128 R204, desc[UR36][R204.64+0x50] ;  /* 0x00005024cccc7981 */ /* 0x000f22000c1e1d00 */
[----:B012---:R-:W0:Y:S02]  /*2c30*/  S2R R234, SR_CTAID.Y ;  /* 0x0000000000ea7919 */ /* 0x007e240000002600 */
[----:B0-----:R-:W-:-:S04]  /*2c40*/  IMAD R234, R234, R223, UR4 ;  /* 0x00000004eaea7e24 */ /* 0x001fc8000f8e02df */
[----:B------:R-:W-:-:S05]  /*2c50*/  IMAD R234, R234, R7, RZ ;  /* 0x00000007eaea7224 */ /* 0x000fca00078e02ff */
[----:B------:R-:W-:-:S04]  /*2c60*/  SHF.L.U32 R234, R234, 0x6, RZ ;  /* 0x00000006eaea7819 */ /* 0x000fc800000006ff */
        /* <DEDUP_REMOVED lines=13> */
.L_x_1254:
[----:B------:R-:W-:Y:S05]  /*2d40*/  BSYNC.RECONVERGENT B2 ;  /* 0x0000000000027941 */ /* 0x000fea0003800200 */
.L_x_1253:
[----:B------:R-:W-:Y:S04]  /*2d50*/  BSSY.RECONVERGENT B2, `(.L_x_1255) ;  /* 0x0000025000027945 */ /* 0x000fe80003800200 */
[----:B------:R-:W-:Y:S05]  /*2d60*/  @P1 BRA `(.L_x_1256) ;  /* 0x00000000008c1947 */ /* 0x000fea0003800000 */
[----:B------:R-:W4:Y:S01]  /*2d70*/  S2UR UR4, SR_CTAID.X ;  /* 0x00000000000479c3 */ /* 0x000f220000002500 */
[-C--:B------:R-:W-:Y:S01]  /*2d80*/  IADD3 R164, PT, PT, R224, R7.reuse, RZ ;  /* 0x00000007e0a47210 */ /* 0x080fe20007ffe0ff */
[----:B------:R-:W-:-:S04]  /*2d90*/  IMAD R166, R4, R7, RZ ;  /* 0x0000000704a67224 */ /* 0x000fc800078e02ff */
[----:B------:R-:W-:Y:S02]  /*2da0*/  IMAD R164, R7, 0x4, R164 ;  /* 0x0000000407a47824 */ /* 0x000fe400078e02a4 */
[----:B------:R-:W4:Y:S03]  /*2db0*/  LDC R223, c[0x0][0x3f8] ;  /* 0x0000fe00ffdf7b82 */ /* 0x000f260000000800 */
[----:B------:R-:W-:-:S04]  /*2dc0*/  IADD3 R164, PT, PT, R164, R7, RZ ;  /* 0x00000007a4a47210 */ /* 0x000fc80007ffe0ff */
[----:B------:R-:W-:Y:S01]  /*2dd0*/  SHF.L.U32 R219, R164, 0x2, RZ ;  /* 0x00000002a4db7819 */ /* 0x000fe200000006ff */
[----:B------:R-:W0:Y:S03]  /*2de0*/  LDC.64 R204, c[0x0][0x450] ;  /* 0x00011400ffcc7b82 */ /* 0x000e260000000a00 */
[----:B------:R-:W-:Y:S02]  /*2df0*/  SHF.R.S32.HI R221, RZ, 0x1f, R219 ;  /* 0x0000001fffdd7819 */ /* 0x000fe400000114db */
[----:B------:R-:W-:-:S04]  /*2e00*/  IADD3 R165, P2, PT, R166, R219, RZ ;  /* 0x000000dba6a57210 */ /* 0x000fc80007f5e0ff */
[----:B------:R-:W-:Y:S02]  /*2e10*/  LEA.HI.X.SX32 R166, R166, R221, 0x1, P2 ;  /* 0x000000dda6a67211 */ /* 0x000fe400010f0eff */
[----:B------:R-:W-:-:S04]  /*2e20*/  LEA R164, P2, R165, UR6, 0x2 ;  /* 0x00000006a5a47c11 */ /* 0x000fc8000f8410ff */
[----:B------:R-:W-:Y:S01]  /*2e30*/  LEA.HI.X R165, R165, UR7, R166, 0x2, P2 ;  /* 0x00000007a5a57c11 */ /* 0x000fe200090f14a6 */
[----:B----4-:R-:W-:-:S04]  /*2e40*/  IMAD R167, R2, R223, UR4 ;  /* 0x0000000402a77e24 */ /* 0x010fc8000f8e02df */
[----:B------:R-:W-:-:S04]  /*2e50*/  IMAD.SHL.U32 R167, R167, 0x40, RZ ;  /* 0x00000040a7a77824 */ /* 0x000fc800078e00ff */
[----:B0-----:R-:W-:Y:S02]  /*2e60*/  IMAD.WIDE R204, R167, 0x4, R204 ;  /* 0x00000004a7cc7825 */ /* 0x001fe400078e02cc */
[----:B------:R-:W4:Y:S04]  /*2e70*/  LDG.E.128 R164, desc[UR36][R164.64] ;  /* 0x00000024a4a47981 */ /* 0x000f28000c1e1d00 */
[----:B------:R-:W4:Y:S01]  /*2e80*/  LDG.E.128 R204, desc[UR36][R204.64+0x60] ;  /* 0x00006024cccc7981 */ /* 0x000f22000c1e1d00 */
[----:B-123--:R-:W0:Y:S02]  /*2e90*/  S2R R234, SR_CTAID.Y ;  /* 0x0000000000ea7919 */ /* 0x00ee240000002600 */
[----:B0-----:R-:W-:-:S04]  /*2ea0*/  IMAD R234, R234, R223, UR4 ;  /* 0x00000004eaea7e24 */ /* 0x001fc8000f8e02df */
[----:B------:R-:W-:-:S05]  /*2eb0*/  IMAD R234, R234, R7, RZ ;  /* 0x00000007eaea7224 */ /* 0x000fca00078e02ff */
[----:B------:R-:W-:-:S04]  /*2ec0*/  SHF.L.U32 R234, R234, 0x6, RZ ;  /* 0x00000006eaea7819 */ /* 0x000fc800000006ff */
[----:B------:R-:W-:-:S04]  /*2ed0*/  IADD3 R219, P2, PT, R234, R219, RZ ;  /* 0x000000dbeadb7210 */ /* 0x000fc80007f5e0ff */
[----:B------:R-:W-:Y:S02]  /*2ee0*/  LEA.HI.X.SX32 R236, R234, R221, 0x1, P2 ;  /* 0x000000ddeaec7211 */ /* 0x000fe400010f0eff */
[----:B------:R-:W-:-:S04]  /*2ef0*/  LEA R234, P2, R219, UR6, 0x2 ;  /* 0x00000006dbea7c11 */ /* 0x000fc8000f8410ff */
[----:B------:R-:W-:Y:S01]  /*2f00*/  LEA.HI.X R235, R219, UR7, R236, 0x2, P2 ;  /* 0x00000007dbeb7c11 */ /* 0x000fe200090f14ec */
[----:B----4-:R-:W-:Y:S01]  /*2f10*/  FADD.FTZ R219, R52, R164 ;  /* 0x000000a434db7221 */ /* 0x010fe20000010000 */
[----:B------:R-:W-:Y:S01]  /*2f20*/  FADD.FTZ R236, R53, R165 ;  /* 0x000000a535ec7221 */ /* 0x000fe20000010000 */
[----:B------:R-:W-:Y:S01]  /*2f30*/  FADD.FTZ R221, R54, R166 ;  /* 0x000000a636dd7221 */ /* 0x000fe20000010000 */
[----:B------:R-:W-:Y:S01]  /*2f40*/  FADD.FTZ R238, R55, R167 ;  /* 0x000000a737ee7221 */ /* 0x000fe20000010000 */
[----:B------:R-:W-:Y:S01]  /*2f50*/  FMUL.FTZ R164, R219, R204 ;  /* 0x000000ccdba47220 */ /* 0x000fe20000410000 */
[----:B------:R-:W-:Y:S01]  /*2f60*/  FMUL.FTZ R165, R236, R205 ;  /* 0x000000cdeca57220 */ /* 0x000fe20000410000 */
[----:B------:R-:W-:Y:S01]  /*2f70*/  FMUL.FTZ R166, R221, R206 ;  /* 0x000000cedda67220 */ /* 0x000fe20000410000 */
[----:B------:R-:W-:-:S05]  /*2f80*/  FMUL.FTZ R167, R238, R207 ;  /* 0x000000cfeea77220 */ /* 0x000fca0000410000 */
[----:B------:R4:W-:Y:S02]  /*2f90*/  STG.E.128 desc[UR36][R234.64], R164 ;  /* 0x000000a4ea007986 */ /* 0x0009e4000c101d24 */
.L_x_1256:
[----:B------:R-:W-:Y:S05]  /*2fa0*/  BSYNC.RECONVERGENT B2 ;  /* 0x0000000000027941 */ /* 0x000fea0003800200 */
.L_x_1255:
[----:B------:R-:W-:Y:S04]  /*2fb0*/  BSSY.RECONVERGENT B2, `(.L_x_1257) ;  /* 0x000003a000027945 */ /* 0x000fe80003800200 */
[----:B------:R-:W-:Y:S05]  /*2fc0*/  @P1 BRA `(.L_x_1258) ;  /* 0x0000000000e01947 */ /* 0x000fea0003800000 */
[----:B------:R-:W0:Y:S01]  /*2fd0*/  S2UR UR4, SR_CTAID.X ;  /* 0x00000000000479c3 */ /* 0x000e220000002500 */
[----:B------:R-:W-:Y:S01]  /*2fe0*/  SHF.L.U32 R207, R232, 0x2, RZ ;  /* 0x00000002e8cf7819 */ /* 0x000fe200000006ff */
[----:B------:R-:W-:-:S03]  /*2ff0*/  IMAD R232, R4, R7, RZ ;  /* 0x0000000704e87224 */ /* 0x000fc600078e02ff */
[----:B------:R-:W-:Y:S02]  /*3000*/  SHF.R.S32.HI R206, RZ, 0x1f, R207 ;  /* 0x0000001fffce7819 */ /* 0x000fe400000114cf */
[----:B------:R-:W-:Y:S01]  /*3010*/  SHF.R.S32.HI R236, RZ, 0x1f, R232 ;  /* 0x0000001fffec7819 */ /* 0x000fe200000114e8 */
[----:B------:R-:W0:Y:S01]  /*3020*/  LDC R219, c[0x0][0x3f8] ;  /* 0x0000fe00ffdb7b82 */ /* 0x000e220000000800 */
[----:B------:R-:W-:-:S05]  /*3030*/  IADD3 R169, P2, PT, R232, R207, RZ ;  /* 0x000000cfe8a97210 */ /* 0x000fca0007f5e0ff */
[----:B------:R-:W-:Y:S01]  /*3040*/  IMAD.X R170, R236, 0x1, R206, P2 ;  /* 0x00000001ecaa7824 */ /* 0x000fe200010e06ce */
[C---:B------:R-:W-:Y:S01]  /*3050*/  LEA R168, P2, R169.reuse, UR6, 0x2 ;  /* 0x00000006a9a87c11 */ /* 0x040fe2000f8410ff */
[----:B------:R-:W1:Y:S03]  /*3060*/  LDC.64 R204, c[0x0][0x450] ;  /* 0x00011400ffcc7b82 */ /* 0x000e660000000a00 */
[----:B------:R-:W-:Y:S01]  /*3070*/  LEA.HI.X R169, R169, UR7, R170, 0x2, P2 ;  /* 0x00000007a9a97c11 */ /* 0x000fe200090f14aa */
[----:B0-----:R-:W-:-:S05]  /*3080*/  IMAD R171, R2, R219, UR4 ;  /* 0x0000000402ab7e24 */ /* 0x001fca000f8e02db */
[----:B------:R-:W-:-:S05]  /*3090*/  SHF.L.U32 R171, R171, 0x6, RZ ;  /* 0x00000006abab7819 */ /* 0x000fca00000006ff */
[----:B-1----:R-:W-:Y:S02]  /*30a0*/  IMAD.WIDE R204, R171, 0x4, R204 ;  /* 0x00000004abcc7825 */ /* 0x002fe400078e02cc */
[----:B------:R-:W2:Y:S04]  /*30b0*/  LDG.E.128 R168, desc[UR36][R168.64] ;  /* 0x00000024a8a87981 */ /* 0x000ea8000c1e1d00 */
[----:B------:R-:W2:Y:S02]  /*30c0*/  LDG.E.128 R172, desc[UR36][R204.64+0x70] ;  /* 0x00007024ccac7981 */ /* 0x000ea4000c1e1d00 */
[----:B--234-:R-:W0:Y:S02]  /*30d0*/  S2R R234, SR_CTAID.Y ;  /* 0x0000000000ea7919 */ /* 0x01ce240000002600 */
[----:B0-----:R-:W-:Y:S01]  /*30e0*/  IMAD R234, R234, R219, UR4 ;  /* 0x00000004eaea7e24 */ /* 0x001fe2000f8e02db */
[----:B------:R-:W-:-:S03]  /*30f0*/  LEA R219, R7, R224, 0x3 ;  /* 0x000000e007db7211 */ /* 0x000fc600078e18ff */
[----:B------:R-:W-:Y:S02]  /*3100*/  IMAD R224, R234, R7, RZ ;  /* 0x00000007eae07224 */ /* 0x000fe400078e02ff */
[----:B------:R-:W-:-:S03]  /*3110*/  IMAD.SHL.U32 R219, R219, 0x4, RZ ;  /* 0x00000004dbdb7824 */ /* 0x000fc600078e00ff */
[----:B------:R-:W-:Y:S02]  /*3120*/  SHF.L.U32 R224, R224, 0x6, RZ ;  /* 0x00000006e0e07819 */ /* 0x000fe400000006ff */
[----:B------:R-:W-:Y:S02]  /*3130*/  IADD3 R223, P4, PT, R232, R219, RZ ;  /* 0x000000dbe8df7210 */ /* 0x000fe40007f9e0ff */
[----:B------:R-:W-:Y:S02]  /*3140*/  IADD3 R207, P2, PT, R224, R207, RZ ;  /* 0x000000cfe0cf7210 */ /* 0x000fe40007f5e0ff */
[----:B------:R-:W-:Y:S02]  /*3150*/  SHF.R.S32.HI R225, RZ, 0x1f, R224 ;  /* 0x0000001fffe17819 */ /* 0x000fe400000114e0 */
[----:B------:R-:W-:-:S03]  /*3160*/  SHF.R.S32.HI R221, RZ, 0x1f, R219 ;  /* 0x0000001fffdd7819 */ /* 0x000fc600000114db */
[----:B------:R-:W-:Y:S01]  /*3170*/  IMAD.X R206, R225, 0x1, R206, P2 ;  /* 0x00000001e1ce7824 */ /* 0x000fe200010e06ce */
[----:B------:R-:W-:Y:S02]  /*3180*/  IADD3.X R236, PT, PT, R236, R221, RZ, P4, !PT ;  /* 0x000000ddecec7210 */ /* 0x000fe400027fe4ff */
[----:B------:R-:W-:Y:S02]  /*3190*/  LEA R232, P4, R223, UR6, 0x2 ;  /* 0x00000006dfe87c11 */ /* 0x000fe4000f8810ff */
[----:B------:R-:W-:Y:S02]  /*31a0*/  LEA R234, P2, R207, UR6, 0x2 ;  /* 0x00000006cfea7c11 */ /* 0x000fe4000f8410ff */
[----:B------:R-:W-:Y:S02]  /*31b0*/  LEA.HI.X R233, R223, UR7, R236, 0x2, P4 ;  /* 0x00000007dfe97c11 */ /* 0x000fe4000a0f14ec */
[----:B------:R-:W-:Y:S01]  /*31c0*/  LEA.HI.X R235, R207, UR7, R206, 0x2, P2 ;  /* 0x00000007cfeb7c11 */ /* 0x000fe200090f14ce */
[----:B------:R-:W-:Y:S01]  /*31d0*/  FADD.FTZ R207, R48, R168 ;  /* 0x000000a830cf7221 */ /* 0x000fe20000010000 */
[----:B------:R-:W-:Y:S01]  /*31e0*/  FADD.FTZ R206, R49, R169 ;  /* 0x000000a931ce7221 */ /* 0x000fe20000010000 */
[----:B------:R-:W-:Y:S01]  /*31f0*/  FADD.FTZ R223, R50, R170 ;  /* 0x000000aa32df7221 */ /* 0x000fe20000010000 */
[----:B------:R-:W-:Y:S01]  /*3200*/  FADD.FTZ R236, R51, R171 ;  /* 0x000000ab33ec7221 */ /* 0x000fe20000010000 */
[----:B------:R-:W-:Y:S01]  /*3210*/  FMUL.FTZ R168, R207, R172 ;  /* 0x000000accfa87220 */ /* 0x000fe20000410000 */
[----:B------:R-:W-:Y:S01]  /*3220*/  FMUL.FTZ R169, R206, R173 ;  /* 0x000000adcea97220 */ /* 0x000fe20000410000 */
[----:B------:R-:W-:Y:S01]  /*3230*/  FMUL.FTZ R170, R223, R174 ;  /* 0x000000aedfaa7220 */ /* 0x000fe20000410000 */
[----:B------:R-:W-:-:S05]  /*3240*/  FMUL.FTZ R171, R236, R175 ;  /* 0x000000afecab7220 */ /* 0x000fca0000410000 */
[----:B------:R0:W-:Y:S04]  /*3250*/  STG.E.128 desc[UR36][R234.64], R168 ;  /* 0x000000a8ea007986 */ /* 0x0001e8000c101d24 */
[----:B------:R-:W2:Y:S04]  /*3260*/  LDG.E.128 R172, desc[UR36][R232.64] ;  /* 0x00000024e8ac7981 */ /* 0x000ea8000c1e1d00 */
[----:B------:R-:W3:Y:S01]  /*3270*/  LDG.E.128 R204, desc[UR36][R204.64+0x80] ;  /* 0x00008024cccc7981 */ /* 0x000ee2000c1e1d00 */
[----:B------:R-:W-:-:S04]  /*3280*/  IADD3 R219, P2, PT, R224, R219, RZ ;  /* 0x000000dbe0db7210 */ /* 0x000fc80007f5e0ff */
[----:B------:R-:W-:Y:S02]  /*3290*/  IADD3.X R236, PT, PT, R225, R221, RZ, P2, !PT ;  /* 0x000000dde1ec7210 */ /* 0x000fe400017fe4ff */
        /* <DEDUP_REMOVED lines=11> */
.L_x_1258:
[----:B------:R-:W-:Y:S05]  /*3350*/  BSYNC.RECONVERGENT B2 ;  /* 0x0000000000027941 */ /* 0x000fea0003800200 */
.L_x_1257:
[----:B------:R-:W-:Y:S04]  /*3360*/  BSSY.RECONVERGENT B2, `(.L_x_1259) ;  /* 0x0000022000027945 */ /* 0x000fe80003800200 */
[----:B------:R-:W-:Y:S05]  /*3370*/  @P1 BRA `(.L_x_1260) ;  /* 0x0000000000801947 */ /* 0x000fea0003800000 */
[----:B------:R-:W1:Y:S01]  /*3380*/  S2UR UR4, SR_CTAID.X ;  /* 0x00000000000479c3 */ /* 0x000e620000002500 */
[----:B------:R-:W-:Y:S01]  /*3390*/  IMAD R178, R4, R7, RZ ;  /* 0x0000000704b27224 */ /* 0x000fe200078e02ff */
[----:B------:R-:W-:-:S04]  /*33a0*/  SHF.L.U32 R230, R230, 0x2, RZ ;  /* 0x00000002e6e67819 */ /* 0x000fc800000006ff */
[----:B------:R-:W-:Y:S02]  /*33b0*/  SHF.R.S32.HI R219, RZ, 0x1f, R230 ;  /* 0x0000001fffdb7819 */ /* 0x000fe400000114e6 */
[----:B------:R-:W1:Y:S01]  /*33c0*/  LDC R221, c[0x0][0x3f8] ;  /* 0x0000fe00ffdd7b82 */ /* 0x000e620000000800 */
[----:B------:R-:W-:-:S04]  /*33d0*/  IADD3 R177, P2, PT, R178, R230, RZ ;  /* 0x000000e6b2b17210 */ /* 0x000fc80007f5e0ff */
[----:B------:R-:W-:Y:S02]  /*33e0*/  LEA.HI.X.SX32 R178, R178, R219, 0x1, P2 ;  /* 0x000000dbb2b27211 */ /* 0x000fe400010f0eff */
[C---:B------:R-:W-:Y:S01]  /*33f0*/  LEA R176, P2, R177.reuse, UR6, 0x2 ;  /* 0x00000006b1b07c11 */ /* 0x040fe2000f8410ff */
[----:B------:R-:W2:Y:S03]  /*3400*/  LDC.64 R204, c[0x0][0x450] ;  /* 0x00011400ffcc7b82 */ /* 0x000ea60000000a00 */
[----:B------:R-:W-:Y:S01]  /*3410*/  LEA.HI.X R177, R177, UR7, R178, 0x2, P2 ;  /* 0x00000007b1b17c11 */ /* 0x000fe200090f14b2 */
[----:B-1----:R-:W-:-:S04]  /*3420*/  IMAD R179, R2, R221, UR4 ;  /* 0x0000000402b37e24 */ /* 0x002fc8000f8e02dd */
[----:B------:R-:W-:-:S04]  /*3430*/  IMAD.SHL.U32 R179, R179, 0x40, RZ ;  /* 0x00000040b3b37824 */ /* 0x000fc800078e00ff */
[----:B--2---:R-:W-:Y:S02]  /*3440*/  IMAD.WIDE R204, R179, 0x4, R204 ;  /* 0x00000004b3cc7825 */ /* 0x004fe400078e02cc */
[----:B------:R-:W2:Y:S04]  /*3450*/  LDG.E.128 R176, desc[UR36][R176.64] ;  /* 0x00000024b0b07981 */ /* 0x000ea8000c1e1d00 */
[----:B------:R-:W3:Y:S01]  /*3460*/  LDG.E.128 R204, desc[UR36][R204.64+0x90] ;  /* 0x00009024cccc7981 */ /* 0x000ee2000c1e1d00 */
[----:B0-----:R-:W0:Y:S02]  /*3470*/  S2R R224, SR_CTAID.Y ;  /* 0x0000000000e07919 */ /* 0x001e240000002600 */
[----:B0-----:R-:W-:-:S04]  /*3480*/  IMAD R224, R224, R221, UR4 ;  /* 0x00000004e0e07e24 */ /* 0x001fc8000f8e02dd */
[----:B------:R-:W-:-:S05]  /*3490*/  IMAD R224, R224, R7, RZ ;  /* 0x00000007e0e07224 */ /* 0x000fca00078e02ff */
[----:B------:R-:W-:-:S04]  /*34a0*/  SHF.L.U32 R224, R224, 0x6, RZ ;  /* 0x00000006e0e07819 */ /* 0x000fc800000006ff */
        /* <DEDUP_REMOVED lines=13> */
.L_x_1260:
[----:B------:R-:W-:Y:S05]  /*3580*/  BSYNC.RECONVERGENT B2 ;  /* 0x0000000000027941 */ /* 0x000fea0003800200 */
.L_x_1259:
        /* <DEDUP_REMOVED lines=34> */
.L_x_1262:
[----:B------:R-:W-:Y:S05]  /*37b0*/  BSYNC.RECONVERGENT B2 ;  /* 0x0000000000027941 */ /* 0x000fea0003800200 */
.L_x_1261:
        /* <DEDUP_REMOVED lines=34> */
.L_x_1264:
[----:B------:R-:W-:Y:S05]  /*39e0*/  BSYNC.RECONVERGENT B2 ;  /* 0x0000000000027941 */ /* 0x000fea0003800200 */
.L_x_1263:
        /* <DEDUP_REMOVED lines=34> */
.L_x_1266:
[----:B------:R-:W-:Y:S05]  /*3c10*/  BSYNC.RECONVERGENT B2 ;  /* 0x0000000000027941 */ /* 0x000fea0003800200 */
.L_x_1265:
        /* <DEDUP_REMOVED lines=34> */
.L_x_1268:
[----:B------:R-:W-:Y:S05]  /*3e40*/  BSYNC.RECONVERGENT B2 ;  /* 0x0000000000027941 */ /* 0x000fea0003800200 */
.L_x_1267:
[----:B------:R-:W-:Y:S04]  /*3e50*/  BSSY.RECONVERGENT B2, `(.L_x_1269) ;  /* 0x0000022000027945 */ /* 0x000fe80003800200 */
[----:B------:R-:W-:Y:S05]  /*3e60*/  @P1 BRA `(.L_x_1270) ;  /* 0x0000000000801947 */ /* 0x000fea0003800000 */
[----:B------:R-:W1:Y:S01]  /*3e70*/  S2UR UR4, SR_CTAID.X ;  /* 0x00000000000479c3 */ /* 0x000e620000002500 */
[----:B------:R-:W-:Y:S01]  /*3e80*/  IMAD R204, R4, R7, RZ ;  /* 0x0000000704cc7224 */ /* 0x000fe200078e02ff */
[----:B------:R-:W-:-:S04]  /*3e90*/  SHF.L.U32 R219, R218, 0x2, RZ ;  /* 0x00000002dadb7819 */ /* 0x000fc800000006ff */
[----:B0-----:R-:W-:Y:S02]  /*3ea0*/  SHF.R.S32.HI R220, RZ, 0x1f, R219 ;  /* 0x0000001fffdc7819 */ /* 0x001fe400000114db */
[----:B------:R-:W1:Y:S01]  /*3eb0*/  LDC R221, c[0x0][0x3f8] ;  /* 0x0000fe00ffdd7b82 */ /* 0x000e620000000800 */
[----:B------:R-:W-:-:S04]  /*3ec0*/  IADD3 R197, P2, PT, R204, R219, RZ ;  /* 0x000000dbccc57210 */ /* 0x000fc80007f5e0ff */
[----:B------:R-:W-:Y:S02]  /*3ed0*/  LEA.HI.X.SX32 R204, R204, R220, 0x1, P2 ;  /* 0x000000dccccc7211 */ /* 0x000fe400010f0eff */
[C---:B------:R-:W-:Y:S01]  /*3ee0*/  LEA R196, P2, R197.reuse, UR6, 0x2 ;  /* 0x00000006c5c47c11 */ /* 0x040fe2000f8410ff */
[----:B------:R-:W0:Y:S03]  /*3ef0*/  LDC.64 R198, c[0x0][0x450] ;  /* 0x00011400ffc67b82 */ /* 0x000e260000000a00 */
[----:B------:R-:W-:Y:S01]  /*3f00*/  LEA.HI.X R197, R197, UR7, R204, 0x2, P2 ;  /* 0x00000007c5c57c11 */ /* 0x000fe200090f14cc */
[----:B-1----:R-:W-:-:S04]  /*3f10*/  IMAD R205, R2, R221, UR4 ;  /* 0x0000000402cd7e24 */ /* 0x002fc8000f8e02dd */
[----:B------:R-:W-:-:S04]  /*3f20*/  IMAD.SHL.U32 R205, R205, 0x40, RZ ;  /* 0x00000040cdcd7824 */ /* 0x000fc800078e00ff */
[----:B0-----:R-:W-:Y:S02]  /*3f30*/  IMAD.WIDE R204, R205, 0x4, R198 ;  /* 0x00000004cdcc7825 */ /* 0x001fe400078e02c6 */
[----:B------:R-:W2:Y:S04]  /*3f40*/  LDG.E.128 R196, desc[UR36][R196.64] ;  /* 0x00000024c4c47981 */ /* 0x000ea8000c1e1d00 */
[----:B------:R-:W3:Y:S01]  /*3f50*/  LDG.E.128 R204, desc[UR36][R204.64+0xe0] ;  /* 0x0000e024cccc7981 */ /* 0x000ee2000c1e1d00 */
[----:B------:R-:W0:Y:S02]  /*3f60*/  S2R R222, SR_CTAID.Y ;  /* 0x0000000000de7919 */ /* 0x000e240000002600 */
        /* <DEDUP_REMOVED lines=16> */
.L_x_1270:
[----:B------:R-:W-:Y:S05]  /*4070*/  BSYNC.RECONVERGENT B2 ;  /* 0x0000000000027941 */ /* 0x000fea0003800200 */
.L_x_1269:
[----:B------:R-:W-:Y:S05]  /*4080*/  @P1 BRA `(.L_x_1271) ;  /* 0x00000024002c1947 */ /* 0x000fea0003800000 */
[----:B------:R-:W1:Y:S01]  /*4090*/  S2UR UR4, SR_CTAID.X ;  /* 0x00000000000479c3 */ /* 0x000e620000002500 */
[-C--:B------:R-:W-:Y:S01]  /*40a0*/  IADD3 R218, PT, PT, R218, R7.reuse, RZ ;  /* 0x00000007dada7210 */ /* 0x080fe20007ffe0ff */
[----:B------:R-:W-:-:S04]  /*40b0*/  IMAD R204, R4, R7, RZ ;  /* 0x0000000704cc7224 */ /* 0x000fc800078e02ff */
[----:B------:R-:W-:Y:S02]  /*40c0*/  IMAD.SHL.U32 R218, R218, 0x4, RZ ;  /* 0x00000004dada7824 */ /* 0x000fe400078e00ff */
[----:B0-----:R-:W1:Y:S03]  /*40d0*/  LDC R221, c[0x0][0x3f8] ;  /* 0x0000fe00ffdd7b82 */ /* 0x001e660000000800 */
[----:B------:R-:W-:Y:S02]  /*40e0*/  SHF.R.S32.HI R219, RZ, 0x1f, R218 ;  /* 0x0000001fffdb7819 */ /* 0x000fe400000114da */
[----:B------:R-:W-:-:S03]  /*40f0*/  IADD3 R203, P2, PT, R204, R218, RZ ;  /* 0x000000dacccb7210 */ /* 0x000fc60007f5e0ff */
[----:B------:R-:W0:Y:S01]  /*4100*/  LDC.64 R200, c[0x0][0x450] ;  /* 0x00011400ffc87b82 */ /* 0x000e220000000a00 */
[----:B------:R-:W-:Y:S02]  /*4110*/  LEA.HI.X.SX32 R204, R204, R219, 0x1, P2 ;  /* 0x000000dbcccc7211 */ /* 0x000fe400010f0eff */
[----:B------:R-:W-:-:S04]  /*4120*/  LEA R202, P2, R203, UR6, 0x2 ;  /* 0x00000006cbca7c11 */ /* 0x000fc8000f8410ff */
[----:B------:R-:W-:Y:S01]  /*4130*/  LEA.HI.X R203, R203, UR7, R204, 0x2, P2 ;  /* 0x00000007cbcb7c11 */ /* 0x000fe200090f14cc */
[----:B-1----:R-:W-:-:S05]  /*4140*/  IMAD R205, R2, R221, UR4 ;  /* 0x0000000402cd7e24 */ /* 0x002fca000f8e02dd */
[----:B------:R-:W-:-:S05]  /*4150*/  SHF.L.U32 R205, R205, 0x6, RZ ;  /* 0x00000006cdcd7819 */ /* 0x000fca00000006ff */
        /* <DEDUP_REMOVED lines=19> */
[----:B------:R0:W-:Y:S01]  /*4290*/  STG.E.128 desc[UR36][R218.64], R200 ;  /* 0x000000c8da007986 */ /* 0x0001e2000c101d24 */
[----:B------:R-:W-:Y:S05]  /*42a0*/  BRA `(.L_x_1271) ;  /* 0x0000002000a47947 */ /* 0x000fea0003800000 */
.L_x_1246:
[----:B------:R-:W-:Y:S01]  /*42b0*/  IMAD.IADD R204, R224, 0x1, R7 ;  /* 0x00000001e0cc7824 */ /* 0x000fe200078e0207 */
[----:B------:R-:W-:Y:S01]  /*42c0*/  ISETP.GE.AND P1, PT, R212, R17, PT ;  /* 0x00000011d400720c */ /* 0x000fe20003f26270 */
[----:B------:R-:W-:Y:S03]  /*42d0*/  BSSY.RECONVERGENT B2, `(.L_x_1272) ;  /* 0x000001f000027945 */ /* 0x000fe60003800200 */
[----:B------:R-:W-:-:S04]  /*42e0*/  LEA R204, R7, R204, 0x2 ;  /* 0x000000cc07cc7211 */ /* 0x000fc800078e10ff */
[----:B------:R-:W-:-:S05]  /*42f0*/  LEA R230, R7, R204, 0x1 ;  /* 0x000000cc07e67211 */ /* 0x000fca00078e08ff */
[----:B------:R-:W-:-:S05]  /*4300*/  IMAD R226, R7, 0x2, R230 ;  /* 0x0000000207e27824 */ /* 0x000fca00078e02e6 */
[----:B------:R-:W-:-:S04]  /*4310*/  IADD3 R222, PT, PT, R226, R7, RZ ;  /* 0x00000007e2de7210 */ /* 0x000fc80007ffe0ff */
[----:B------:R-:W-:-:S05]  /*4320*/  IADD3 R220, PT, PT, R222, R7, RZ ;  /* 0x00000007dedc7210 */ /* 0x000fca0007ffe0ff */
[----:B------:R-:W-:-:S05]  /*4330*/  IMAD.IADD R218, R220, 0x1, R7 ;  /* 0x00000001dcda7824 */ /* 0x000fca00078e0207 */
[----:B------:R-:W-:-:S04]  /*4340*/  IADD3 R206, PT, PT, R218, R7, RZ ;  /* 0x00000007dace7210 */ /* 0x000fc80007ffe0ff */
[----:B------:R-:W-:Y:S01]  /*4350*/  IADD3 R204, PT, PT, R206, R7, RZ ;  /* 0x00000007cecc7210 */ /* 0x000fe20007ffe0ff */
[----:B------:R-:W-:Y:S06]  /*4360*/  @P1 BRA `(.L_x_1273) ;  /* 0x0000000000541947 */ /* 0x000fec0003800000 */
[----:B------:R-:W-:Y:S02]  /*4370*/  IMAD R208, R4, R7, RZ ;  /* 0x0000000704d07224 */ /* 0x000fe400078e02ff */
[----:B------:R-:W-:-:S05]  /*4380*/  IMAD.SHL.U32 R205, R224, 0x4, RZ ;  /* 0x00000004e0cd7824 */ /* 0x000fca00078e00ff */
[----:B------:R-:W-:-:S04]  /*4390*/  IADD3 R207, P2, PT, R205, R208, RZ ;  /* 0x000000d0cdcf7210 */ /* 0x000fc80007f5e0ff */
[----:B------:R-:W-:Y:S02]  /*43a0*/  LEA.HI.X.SX32 R208, R208, RZ, 0x1, P2 ;  /* 0x000000ffd0d07211 */ /* 0x000fe400010f0eff */
[----:B------:R-:W-:-:S04]  /*43b0*/  LEA R210, P2, R207, UR6, 0x2 ;  /* 0x00000006cfd27c11 */ /* 0x000fc8000f8410ff */
[----:B------:R-:W-:-:S06]  /*43c0*/  LEA.HI.X R211, R207, UR7, R208, 0x2, P2 ;  /* 0x00000007cfd37c11 */ /* 0x000fcc00090f14d0 */
[----:B------:R-:W2:Y:S01]  /*43d0*/  LDG.E.128 R208, desc[UR36][R210.64] ;  /* 0x00000024d2d07981 */ /* 0x000ea2000c1e1d00 */
[----:B------:R-:W-:Y:S08]  /*43e0*/  S2UR UR4, SR_CTAID.Y ;  /* 0x00000000000479c3 */ /* 0x000ff00000002600 */
[----:B------:R-:W0:Y:S02]  /*43f0*/  S2UR UR5, SR_CTAID.X ;  /* 0x00000000000579c3 */ /* 0x000e240000002500 */
[----:B0-----:R-:W-:-:S06]  /*4400*/  UIMAD UR4, UR4, UR16, UR5 ;  /* 0x00000010040472a4 */ /* 0x001fcc000f8e0205 */
[----:B------:R-:W-:-:S05]  /*4410*/  IMAD R207, R7, UR4, RZ ;  /* 0x0000000407cf7c24 */ /* 0x000fca000f8e02ff */
[----:B------:R-:W-:-:S04]  /*4420*/  SHF.L.U32 R228, R207, 0x6, RZ ;  /* 0x00000006cfe47819 */ /* 0x000fc800000006ff */
[----:B------:R-:W-:-:S04]  /*4430*/  IADD3 R205, P2, PT, R205, R228, RZ ;  /* 0x000000e4cdcd7210 */ /* 0x000fc80007f5e0ff */
[----:B------:R-:W-:Y:S02]  /*4440*/  LEA.HI.X.SX32 R232, R228, RZ, 0x1, P2 ;  /* 0x000000ffe4e87211 */ /* 0x000fe400010f0eff */
[----:B------:R-:W-:-:S04]  /*4450*/  LEA R228, P2, R205, UR6, 0x2 ;  /* 0x00000006cde47c11 */ /* 0x000fc8000f8410ff */
[----:B------:R-:W-:Y:S01]  /*4460*/  LEA.HI.X R229, R205, UR7, R232, 0x2, P2 ;  /* 0x00000007cde57c11 */ /* 0x000fe200090f14e8 */
[----:B--2---:R-:W-:Y:S01]  /*4470*/  FADD.FTZ R208, R76, R208 ;  /* 0x000000d04cd07221 */ /* 0x004fe20000010000 */
[----:B------:R-:W-:Y:S01]  /*4480*/  FADD.FTZ R209, R77, R209 ;  /* 0x000000d14dd17221 */ /* 0x000fe20000010000 */
[----:B------:R-:W-:Y:S01]  /*4490*/  FADD.FTZ R210, R78, R210 ;  /* 0x000000d24ed27221 */ /* 0x000fe20000010000 */
[----:B------:R-:W-:-:S05]  /*44a0*/  FADD.FTZ R211, R79, R211 ;  /* 0x000000d34fd37221 */ /* 0x000fca0000010000 */
[----:B------:R0:W-:Y:S02]  /*44b0*/  STG.E.128 desc[UR36][R228.64], R208 ;  /* 0x000000d0e4007986 */ /* 0x0001e4000c101d24 */
.L_x_1273:
[----:B------:R-:W-:Y:S05]  /*44c0*/  BSYNC.RECONVERGENT B2 ;  /* 0x0000000000027941 */ /* 0x000fea0003800200 */
.L_x_1272:
[----:B------:R-:W-:Y:S04]  /*44d0*/  BSSY.RECONVERGENT B2, `(.L_x_1274) ;  /* 0x000002c000027945 */ /* 0x000fe80003800200 */
[----:B------:R-:W-:Y:S05]  /*44e0*/  @P1 BRA `(.L_x_1275) ;  /* 0x0000000000a81947 */ /* 0x000fea0003800000 */
[-C--:B------:R-:W-:Y:S01]  /*44f0*/  IADD3 R144, PT, PT, R224, R7.reuse, RZ ;  /* 0x00000007e0907210 */ /* 0x080fe20007ffe0ff */
[----:B------:R-:W-:-:S04]  /*4500*/  IMAD R151, R4, R7, RZ ;  /* 0x0000000704977224 */ /* 0x000fc800078e02ff */
[----:B------:R-:W-:Y:S01]  /*4510*/  IMAD.SHL.U32 R148, R144, 0x4, RZ ;  /* 0x0000000490947824 */ /* 0x000fe200078e00ff */
[----:B------:R-:W-:-:S04]  /*4520*/  SHF.R.S32.HI R150, RZ, 0x1f, R151 ;  /* 0x0000001fff967819 */ /* 0x000fc80000011497 */
[----:B------:R-:W-:Y:S02]  /*4530*/  SHF.R.S32.HI R149, RZ, 0x1f, R148 ;  /* 0x0000001fff957819 */ /* 0x000fe40000011494 */
[----:B------:R-:W-:-:S04]  /*4540*/  IADD3 R145, P2, PT, R151, R148, RZ ;  /* 0x0000009497917210 */ /* 0x000fc80007f5e0ff */
[----:B------:R-:W-:Y:S02]  /*4550*/  IADD3.X R146, PT, PT, R150, R149, RZ, P2, !PT ;  /* 0x0000009596927210 */ /* 0x000fe400017fe4ff */
[----:B------:R-:W-:-:S04]  /*4560*/  LEA R144, P2, R145, UR6, 0x2 ;  /* 0x0000000691907c11 */ /* 0x000fc8000f8410ff */
[----:B------:R-:W-:-:S06]  /*4570*/  LEA.HI.X R145, R145, UR7, R146, 0x2, P2 ;  /* 0x0000000791917c11 */ /* 0x000fcc00090f1492 */
[----:B------:R-:W2:Y:S01]  /*4580*/  LDG.E.128 R144, desc[UR36][R144.64] ;  /* 0x0000002490907981 */ /* 0x000ea2000c1e1d00 */
[----:B------:R-:W-:Y:S01]  /*4590*/  S2UR UR4, SR_CTAID.Y ;  /* 0x00000000000479c3 */ /* 0x000fe20000002600 */
[----:B------:R-:W-:-:S05]  /*45a0*/  LEA R207, R7, R224, 0x1 ;  /* 0x000000e007cf7211 */ /* 0x000fca00078e08ff */
[----:B------:R-:W-:Y:S02]  /*45b0*/  IMAD.SHL.U32 R236, R207, 0x4, RZ ;  /* 0x00000004cfec7824 */ /* 0x000fe400078e00ff */
[----:B------:R-:W1:Y:S03]  /*45c0*/  S2UR UR5, SR_CTAID.X ;  /* 0x00000000000579c3 */ /* 0x000e660000002500 */
[----:B------:R-:W-:Y:S02]  /*45d0*/  IADD3 R151, P4, PT, R151, R236, RZ ;  /* 0x000000ec97977210 */ /* 0x000fe40007f9e0ff */
[----:B------:R-:W-:-:S04]  /*45e0*/  SHF.R.S32.HI R207, RZ, 0x1f, R236 ;  /* 0x0000001fffcf7819 */ /* 0x000fc800000114ec */
[----:B------:R-:W-:Y:S02]  /*45f0*/  IADD3.X R150, PT, PT, R150, R207, RZ, P4, !PT ;  /* 0x000000cf96967210 */ /* 0x000fe400027fe4ff */
[----:B------:R-:W-:-:S04]  /*4600*/  LEA R232, P4, R151, UR6, 0x2 ;  /* 0x0000000697e87c11 */ /* 0x000fc8000f8810ff */
[----:B------:R-:W-:Y:S01]  /*4610*/  LEA.HI.X R233, R151, UR7, R150, 0x2, P4 ;  /* 0x0000000797e97c11 */ /* 0x000fe2000a0f1496 */
[----:B-1----:R-:W-:-:S06]  /*4620*/  UIMAD UR4, UR4, UR16, UR5 ;  /* 0x00000010040472a4 */ /* 0x002fcc000f8e0205 */
[----:B------:R-:W-:-:S05]  /*4630*/  IMAD R205, R7, UR4, RZ ;  /* 0x0000000407cd7c24 */ /* 0x000fca000f8e02ff */
[----:B------:R-:W-:-:S04]  /*4640*/  SHF.L.U32 R205, R205, 0x6, RZ ;  /* 0x00000006cdcd7819 */ /* 0x000fc800000006ff */
[----:B------:R-:W-:Y:S02]  /*4650*/  IADD3 R148, P2, PT, R205, R148, RZ ;  /* 0x00000094cd947210 */ /* 0x000fe40007f5e0ff */
[----:B0-----:R-:W-:-:S05]  /*4660*/  SHF.R.S32.HI R228, RZ, 0x1f, R205 ;  /* 0x0000001fffe47819 */ /* 0x001fca00000114cd */
[----:B------:R-:W-:Y:S01]  /*4670*/  IMAD.X R149, R228, 0x1, R149, P2 ;  /* 0x00000001e4957824 */ /* 0x000fe200010e0695 */
[----:B------:R-:W-:-:S04]  /*4680*/  LEA R234, P2, R148, UR6, 0x2 ;  /* 0x0000000694ea7c11 */ /* 0x000fc8000f8410ff */
[----:B------:R-:W-:Y:S01]  /*4690*/  LEA.HI.X R235, R148, UR7, R149, 0x2, P2 ;  /* 0x0000000794eb7c11 */ /* 0x000fe200090f1495 */
[----:B--2---:R-:W-:Y:S01]  /*46a0*/  FADD.FTZ R144, R72, R144 ;  /* 0x0000009048907221 */ /* 0x004fe20000010000 */
[----:B------:R-:W-:Y:S01]  /*46b0*/  FADD.FTZ R145, R73, R145 ;  /* 0x0000009149917221 */ /* 0x000fe20000010000 */
[----:B------:R-:W-:Y:S01]  /*46c0*/  FADD.FTZ R146, R74, R146 ;  /* 0x000000924a927221 */ /* 0x000fe20000010000 */
[----:B------:R-:W-:-:S05]  /*46d0*/  FADD.FTZ R147, R75, R147 ;  /* 0x000000934b937221 */ /* 0x000fca0000010000 */
[----:B------:R1:W-:Y:S04]  /*46e0*/  STG.E.128 desc[UR36][R234.64], R144 ;  /* 0x00000090ea007986 */ /* 0x0003e8000c101d24 */
[----:B------:R-:W2:Y:S01]  /*46f0*/  LDG.E.128 R148, desc[UR36][R232.64] ;  /* 0x00000024e8947981 */ /* 0x000ea2000c1e1d00 */
[----:B------:R-:W-:-:S04]  /*4700*/  IADD3 R205, P2, PT, R205, R236, RZ ;  /* 0x000000eccdcd7210 */ /* 0x000fc80007f5e0ff */
[----:B------:R-:W-:Y:S02]  /*4710*/  IADD3.X R236, PT, PT, R228, R207, RZ, P2, !PT ;  /* 0x000000cfe4ec7210 */ /* 0x000fe400017fe4ff */
[----:B------:R-:W-:-:S04]  /*4720*/  LEA R228, P2, R205, UR6, 0x2 ;  /* 0x00000006cde47c11 */ /* 0x000fc8000f8410ff */
[----:B------:R-:W-:Y:S01]  /*4730*/  LEA.HI.X R229, R205, UR7, R236, 0x2, P2 ;  /* 0x00000007cde57c11 */ /* 0x000fe200090f14ec */
[----:B--2---:R-:W-:Y:S01]  /*4740*/  FADD.FTZ R148, R68, R148 ;  /* 0x0000009444947221 */ /* 0x004fe20000010000 */
[----:B------:R-:W-:Y:S01]  /*4750*/  FADD.FTZ R149, R69, R149 ;  /* 0x0000009545957221 */ /* 0x000fe20000010000 */
[----:B------:R-:W-:Y:S01]  /*4760*/  FADD.FTZ R150, R70, R150 ;  /* 0x0000009646967221 */ /* 0x000fe20000010000 */
[----:B------:R-:W-:-:S05]  /*4770*/  FADD.FTZ R151, R71, R151 ;  /* 0x0000009747977221 */ /* 0x000fca0000010000 */
[----:B------:R1:W-:Y:S02]  /*4780*/  STG.E.128 desc[UR36][R228.64], R148 ;  /* 0x00000094e4007986 */ /* 0x0003e4000c101d24 */
.L_x_1275:
[----:B------:R-:W-:Y:S05]  /*4790*/  BSYNC.RECONVERGENT B2 ;  /* 0x0000000000027941 */ /* 0x000fea0003800200 */
.L_x_1274:
[----:B------:R-:W-:Y:S04]  /*47a0*/  BSSY.RECONVERGENT B2, `(.L_x_1276) ;  /* 0x000002d000027945 */ /* 0x000fe80003800200 */
[----:B------:R-:W-:Y:S05]  /*47b0*/  @P1 BRA `(.L_x_1277) ;  /* 0x0000000000ac1947 */ /* 0x000fea0003800000 */
[-C--:B------:R-:W-:Y:S01]  /*47c0*/  IADD3 R152, PT, PT, R224, R7.reuse, RZ ;  /* 0x00000007e0987210 */ /* 0x080fe20007ffe0ff */
[----:B------:R-:W-:-:S04]  /*47d0*/  IMAD R159, R4, R7, RZ ;  /* 0x00000007049f7224 */ /* 0x000fc800078e02ff */
[----:B------:R-:W-:Y:S01]  /*47e0*/  IMAD R152, R7, 0x2, R152 ;  /* 0x0000000207987824 */ /* 0x000fe200078e0298 */
[----:B------:R-:W-:-:S04]  /*47f0*/  SHF.R.S32.HI R158, RZ, 0x1f, R159 ;  /* 0x0000001fff9e7819 */ /* 0x000fc8000001149f */
[----:B------:R-:W-:-:S04]  /*4800*/  SHF.L.U32 R156, R152, 0x2, RZ ;  /* 0x00000002989c7819 */ /* 0x000fc800000006ff */
[----:B------:R-:W-:Y:S02]  /*4810*/  SHF.R.S32.HI R157, RZ, 0x1f, R156 ;  /* 0x0000001fff9d7819 */ /* 0x000fe4000001149c */
[----:B------:R-:W-:-:S04]  /*4820*/  IADD3 R153, P2, PT, R159, R156, RZ ;  /* 0x0000009c9f997210 */ /* 0x000fc80007f5e0ff */
[----:B------:R-:W-:Y:S02]  /*4830*/  IADD3.X R154, PT, PT, R158, R157, RZ, P2, !PT ;  /* 0x0000009d9e9a7210 */ /* 0x000fe400017fe4ff */
[----:B------:R-:W-:-:S04]  /*4840*/  LEA R152, P2, R153, UR6, 0x2 ;  /* 0x0000000699987c11 */ /* 0x000fc8000f8410ff */
[----:B------:R-:W-:-:S06]  /*4850*/  LEA.HI.X R153, R153, UR7, R154, 0x2, P2 ;  /* 0x0000000799997c11 */ /* 0x000fcc00090f149a */
[----:B------:R-:W2:Y:S01]  /*4860*/  LDG.E.128 R152, desc[UR36][R152.64] ;  /* 0x0000002498987981 */ /* 0x000ea2000c1e1d00 */
[----:B------:R-:W-:Y:S01]  /*4870*/  S2UR UR4, SR_CTAID.Y ;  /* 0x00000000000479c3 */ /* 0x000fe20000002600 */
[----:B------:R-:W-:-:S05]  /*4880*/  IMAD R207, R7, 0x4, R224 ;  /* 0x0000000407cf7824 */ /* 0x000fca00078e02e0 */
[----:B------:R-:W-:Y:S02]  /*4890*/  SHF.L.U32 R236, R207, 0x2, RZ ;  /* 0x00000002cfec7819 */ /* 0x000fe400000006ff */
[----:B------:R-:W3:Y:S02]  /*48a0*/  S2UR UR5, SR_CTAID.X ;  /* 0x00000000000579c3 */ /* 0x000ee40000002500 */
[----:B------:R-:W-:Y:S02]  /*48b0*/  IADD3 R159, P4, PT, R159, R236, RZ ;  /* 0x000000ec9f9f7210 */ /* 0x000fe40007f9e0ff */
[----:B------:R-:W-:-:S05]  /*48c0*/  SHF.R.S32.HI R207, RZ, 0x1f, R236 ;  /* 0x0000001fffcf7819 */ /* 0x000fca00000114ec */
[----:B------:R-:W-:Y:S01]  /*48d0*/  IMAD.X R158, R158, 0x1, R207, P4 ;  /* 0x000000019e9e7824 */ /* 0x000fe200020e06cf */
[----:B------:R-:W-:-:S04]  /*48e0*/  LEA R232, P4, R159, UR6, 0x2 ;  /* 0x000000069fe87c11 */ /* 0x000fc8000f8810ff */
[----:B------:R-:W-:Y:S01]  /*48f0*/  LEA.HI.X R233, R159, UR7, R158, 0x2, P4 ;  /* 0x000000079fe97c11 */ /* 0x000fe2000a0f149e */
[----:B---3--:R-:W-:-:S06]  /*4900*/  UIMAD UR4, UR4, UR16, UR5 ;  /* 0x00000010040472a4 */ /* 0x008fcc000f8e0205 */
[----:B------:R-:W-:-:S05]  /*4910*/  IMAD R205, R7, UR4, RZ ;  /* 0x0000000407cd7c24 */ /* 0x000fca000f8e02ff */
[----:B------:R-:W-:-:S04]  /*4920*/  SHF.L.U32 R205, R205, 0x6, RZ ;  /* 0x00000006cdcd7819 */ /* 0x000fc800000006ff */
[----:B------:R-:W-:Y:S02]  /*4930*/  IADD3 R156, P2, PT, R205, R156, RZ ;  /* 0x0000009ccd9c7210 */ /* 0x000fe40007f5e0ff */
[----:B01----:R-:W-:-:S04]  /*4940*/  SHF.R.S32.HI R228, RZ, 0x1f, R205 ;  /* 0x0000001fffe47819 */ /* 0x003fc800000114cd */
[----:B------:R-:W-:Y:S02]  /*4950*/  IADD3.X R157, PT, PT, R228, R157, RZ, P2, !PT ;  /* 0x0000009de49d7210 */ /* 0x000fe400017fe4ff */
[----:B------:R-:W-:-:S04]  /*4960*/  LEA R234, P2, R156, UR6, 0x2 ;  /* 0x000000069cea7c11 */ /* 0x000fc8000f8410ff */
[----:B------:R-:W-:Y:S01]  /*4970*/  LEA.HI.X R235, R156, UR7, R157, 0x2, P2 ;  /* 0x000000079ceb7c11 */ /* 0x000fe200090f149d */
[----:B--2---:R-:W-:Y:S01]  /*4980*/  FADD.FTZ R152, R64, R152 ;  /* 0x0000009840987221 */ /* 0x004fe20000010000 */
[----:B------:R-:W-:Y:S01]  /*4990*/  FADD.FTZ R153, R65, R153 ;  /* 0x0000009941997221 */ /* 0x000fe20000010000 */
[----:B------:R-:W-:Y:S01]  /*49a0*/  FADD.FTZ R154, R66, R154 ;  /* 0x0000009a429a7221 */ /* 0x000fe20000010000 */
[----:B------:R-:W-:-:S05]  /*49b0*/  FADD.FTZ R155, R67, R155 ;  /* 0x0000009b439b7221 */ /* 0x000fca0000010000 */
[----:B------:R2:W-:Y:S04]  /*49c0*/  STG.E.128 desc[UR36][R234.64], R152 ;  /* 0x00000098ea007986 */ /* 0x0005e8000c101d24 */
[----:B------:R-:W3:Y:S01]  /*49d0*/  LDG.E.128 R156, desc[UR36][R232.64] ;  /* 0x00000024e89c7981 */ /* 0x000ee2000c1e1d00 */
[----:B------:R-:W-:-:S04]  /*49e0*/  IADD3 R205, P2, PT, R205, R236, RZ ;  /* 0x000000eccdcd7210 */ /* 0x000fc80007f5e0ff */
[----:B------:R-:W-:Y:S02]  /*49f0*/  IADD3.X R236, PT, PT, R228, R207, RZ, P2, !PT ;  /* 0x000000cfe4ec7210 */ /* 0x000fe400017fe4ff */
[----:B------:R-:W-:-:S04]  /*4a00*/  LEA R228, P2, R205, UR6, 0x2 ;  /* 0x00000006cde47c11 */ /* 0x000fc8000f8410ff */
[----:B------:R-:W-:Y:S01]  /*4a10*/  LEA.HI.X R229, R205, UR7, R236, 0x2, P2 ;  /* 0x00000007cde57c11 */ /* 0x000fe200090f14ec */
[----:B---3--:R-:W-:Y:S01]  /*4a20*/  FADD.FTZ R156, R60, R156 ;  /* 0x0000009c3c9c7221 */ /* 0x008fe20000010000 */
[----:B------:R-:W-:Y:S01]  /*4a30*/  FADD.FTZ R157, R61, R157 ;  /* 0x0000009d3d9d7221 */ /* 0x000fe20000010000 */
[----:B------:R-:W-:Y:S01]  /*4a40*/  FADD.FTZ R158, R62, R158 ;  /* 0x0000009e3e9e7221 */ /* 0x000fe20000010000 */
[----:B------:R-:W-:-:S05]  /*4a50*/  FADD.FTZ R159, R63, R159 ;  /* 0x0000009f3f9f7221 */ /* 0x000fca0000010000 */
[----:B------:R2:W-:Y:S02]  /*4a60*/  STG.E.128 desc[UR36][R228.64], R156 ;  /* 0x0000009ce4007986 */ /* 0x0005e4000c101d24 */
.L_x_1277:
[----:B------:R-:W-:Y:S05]  /*4a70*/  BSYNC.RECONVERGENT B2 ;  /* 0x0000000000027941 */ /* 0x000fea0003800200 */
.L_x_1276:
[----:B------:R-:W-:Y:S04]  /*4a80*/  BSSY.RECONVERGENT B2, `(.L_x_1278) ;  /* 0x000001a000027945 */ /* 0x000fe80003800200 */
[----:B------:R-:W-:Y:S05]  /*4a90*/  @P1 BRA `(.L_x_1279) ;  /* 0x0000000000601947 */ /* 0x000fea0003800000 */
[----:B------:R-:W-:Y:S02]  /*4aa0*/  IMAD.IADD R160, R224, 0x1, R7 ;  /* 0x00000001e0a07824 */ /* 0x000fe400078e0207 */
[----:B------:R-:W-:-:S03]  /*4ab0*/  IMAD R162, R4, R7, RZ ;  /* 0x0000000704a27224 */ /* 0x000fc600078e02ff */
[----:B------:R-:W-:-:S04]  /*4ac0*/  LEA R160, R7, R160, 0x2 ;  /* 0x000000a007a07211 */ /* 0x000fc800078e10ff */
[----:B------:R-:W-:-:S04]  /*4ad0*/  SHF.L.U32 R205, R160, 0x2, RZ ;  /* 0x00000002a0cd7819 */ /* 0x000fc800000006ff */
[----:B------:R-:W-:Y:S02]  /*4ae0*/  SHF.R.S32.HI R207, RZ, 0x1f, R205 ;  /* 0x0000001fffcf7819 */ /* 0x000fe400000114cd */
[----:B------:R-:W-:-:S04]  /*4af0*/  IADD3 R160, P2, PT, R162, R205, RZ ;  /* 0x000000cda2a07210 */ /* 0x000fc80007f5e0ff */
[----:B------:R-:W-:Y:S02]  /*4b00*/  LEA.HI.X.SX32 R161, R162, R207, 0x1, P2 ;  /* 0x000000cfa2a17211 */ /* 0x000fe400010f0eff */
[----:B------:R-:W-:-:S04]  /*4b10*/  LEA R162, P2, R160, UR6, 0x2 ;  /* 0x00000006a0a27c11 */ /* 0x000fc8000f8410ff */
[----:B------:R-:W-:-:S06]  /*4b20*/  LEA.HI.X R163, R160, UR7, R161, 0x2, P2 ;  /* 0x00000007a0a37c11 */ /* 0x000fcc00090f14a1 */
[----:B------:R-:W3:Y:S01]  /*4b30*/  LDG.E.128 R160, desc[UR36][R162.64] ;  /* 0x00000024a2a07981 */ /* 0x000ee2000c1e1d00 */
[----:B------:R-:W-:Y:S08]  /*4b40*/  S2UR UR4, SR_CTAID.Y ;  /* 0x00000000000479c3 */ /* 0x000ff00000002600 */
[----:B------:R-:W4:Y:S02]  /*4b50*/  S2UR UR5, SR_CTAID.X ;  /* 0x00000000000579c3 */ /* 0x000f240000002500 */
[----:B----4-:R-:W-:-:S06]  /*4b60*/  UIMAD UR4, UR4, UR16, UR5 ;  /* 0x00000010040472a4 */ /* 0x010fcc000f8e0205 */
[----:B------:R-:W-:-:S04]  /*4b70*/  IMAD R219, R7, UR4, RZ ;  /* 0x0000000407db7c24 */ /* 0x000fc8000f8e02ff */
[----:B012---:R-:W-:-:S05]  /*4b80*/  IMAD.SHL.U32 R228, R219, 0x40, RZ ;  /* 0x00000040dbe47824 */ /* 0x007fca00078e00ff */
[----:B------:R-:W-:-:S04]  /*4b90*/  IADD3 R205, P2, PT, R228, R205, RZ ;  /* 0x000000cde4cd7210 */ /* 0x000fc80007f5e0ff */
[----:B------:R-:W-:Y:S02]  /*4ba0*/  LEA.HI.X.SX32 R232, R228, R207, 0x1, P2 ;  /* 0x000000cfe4e87211 */ /* 0x000fe400010f0eff */
[----:B------:R-:W-:-:S04]  /*4bb0*/  LEA R228, P2, R205, UR6, 0x2 ;  /* 0x00000006cde47c11 */ /* 0x000fc8000f8410ff */
[----:B------:R-:W-:Y:S01]  /*4bc0*/  LEA.HI.X R229, R205, UR7, R232, 0x2, P2 ;  /* 0x00000007cde57c11 */ /* 0x000fe200090f14e8 */
[----:B---3--:R-:W-:Y:S01]  /*4bd0*/  FADD.FTZ R160, R56, R160 ;  /* 0x000000a038a07221 */ /* 0x008fe20000010000 */
[----:B------:R-:W-:Y:S01]  /*4be0*/  FADD.FTZ R161, R57, R161 ;  /* 0x000000a139a17221 */ /* 0x000fe20000010000 */
[----:B------:R-:W-:Y:S01]  /*4bf0*/  FADD.FTZ R162, R58, R162 ;  /* 0x000000a23aa27221 */ /* 0x000fe20000010000 */
[----:B------:R-:W-:-:S05]  /*4c00*/  FADD.FTZ R163, R59, R163 ;  /* 0x000000a33ba37221 */ /* 0x000fca0000010000 */
[----:B------:R3:W-:Y:S02]  /*4c10*/  STG.E.128 desc[UR36][R228.64], R160 ;  /* 0x000000a0e4007986 */ /* 0x0007e4000c101d24 */
.L_x_1279:
[----:B------:R-:W-:Y:S05]  /*4c20*/  BSYNC.RECONVERGENT B2 ;  /* 0x0000000000027941 */ /* 0x000fea0003800200 */
.L_x_1278:
[----:B------:R-:W-:Y:S04]  /*4c30*/  BSSY.RECONVERGENT B2, `(.L_x_1280) ;  /* 0x000001b000027945 */ /* 0x000fe80003800200 */
[----:B------:R-:W-:Y:S05]  /*4c40*/  @P1 BRA `(.L_x_1281) ;  /* 0x0000000000641947 */ /* 0x000fea0003800000 */
[-C--:B------:R-:W-:Y:S01]  /*4c50*/  IADD3 R164, PT, PT, R224, R7.reuse, RZ ;  /* 0x00000007e0a47210 */ /* 0x080fe20007ffe0ff */
[----:B------:R-:W-:-:S03]  /*4c60*/  IMAD R166, R4, R7, RZ ;  /* 0x0000000704a67224 */ /* 0x000fc600078e02ff */
[----:B------:R-:W-:-:S05]  /*4c70*/  LEA R164, R7, R164, 0x2 ;  /* 0x000000a407a47211 */ /* 0x000fca00078e10ff */
[----:B------:R-:W-:-:S05]  /*4c80*/  IMAD.IADD R164, R164, 0x1, R7 ;  /* 0x00000001a4a47824 */ /* 0x000fca00078e0207 */
[----:B------:R-:W-:-:S04]  /*4c90*/  SHF.L.U32 R205, R164, 0x2, RZ ;  /* 0x00000002a4cd7819 */ /* 0x000fc800000006ff */
[----:B------:R-:W-:Y:S02]  /*4ca0*/  SHF.R.S32.HI R207, RZ, 0x1f, R205 ;  /* 0x0000001fffcf7819 */ /* 0x000fe400000114cd */
[----:B------:R-:W-:-:S04]  /*4cb0*/  IADD3 R164, P2, PT, R166, R205, RZ ;  /* 0x000000cda6a47210 */ /* 0x000fc80007f5e0ff */
[----:B------:R-:W-:Y:S02]  /*4cc0*/  LEA.HI.X.SX32 R165, R166, R207, 0x1, P2 ;  /* 0x000000cfa6a57211 */ /* 0x000fe400010f0eff */
[----:B------:R-:W-:-:S04]  /*4cd0*/  LEA R166, P2, R164, UR6, 0x2 ;  /* 0x00000006a4a67c11 */ /* 0x000fc8000f8410ff */
[----:B------:R-:W-:-:S06]  /*4ce0*/  LEA.HI.X R167, R164, UR7, R165, 0x2, P2 ;  /* 0x00000007a4a77c11 */ /* 0x000fcc00090f14a5 */
[----:B------:R-:W4:Y:S01]  /*4cf0*/  LDG.E.128 R164, desc[UR36][R166.64] ;  /* 0x00000024a6a47981 */ /* 0x000f22000c1e1d00 */
[----:B------:R-:W-:Y:S08]  /*4d00*/  S2UR UR4, SR_CTAID.Y ;  /* 0x00000000000479c3 */ /* 0x000ff00000002600 */
[----:B------:R-:W0:Y:S02]  /*4d10*/  S2UR UR5, SR_CTAID.X ;  /* 0x00000000000579c3 */ /* 0x000e240000002500 */
[----:B0-----:R-:W-:-:S06]  /*4d20*/  UIMAD UR4, UR4, UR16, UR5 ;  /* 0x00000010040472a4 */ /* 0x001fcc000f8e0205 */
[----:B------:R-:W-:-:S05]  /*4d30*/  IMAD R219, R7, UR4, RZ ;  /* 0x0000000407db7c24 */ /* 0x000fca000f8e02ff */
[----:B-123--:R-:W-:-:S04]  /*4d40*/  SHF.L.U32 R228, R219, 0x6, RZ ;  /* 0x00000006dbe47819 */ /* 0x00efc800000006ff */
[----:B------:R-:W-:-:S04]  /*4d50*/  IADD3 R205, P2, PT, R228, R205, RZ ;  /* 0x000000cde4cd7210 */ /* 0x000fc80007f5e0ff */
        /* <DEDUP_REMOVED lines=8> */
.L_x_1281:
[----:B------:R-:W-:Y:S05]  /*4de0*/  BSYNC.RECONVERGENT B2 ;  /* 0x0000000000027941 */ /* 0x000fea0003800200 */
.L_x_1280:
[----:B------:R-:W-:Y:S04]  /*4df0*/  BSSY.RECONVERGENT B2, `(.L_x_1282) ;  /* 0x000002b000027945 */ /* 0x000fe80003800200 */
[----:B------:R-:W-:Y:S05]  /*4e00*/  @P1 BRA `(.L_x_1283) ;  /* 0x0000000000a41947 */ /* 0x000fea0003800000 */
[----:B------:R-:W-:Y:S02]  /*4e10*/  IMAD.SHL.U32 R230, R230, 0x4, RZ ;  /* 0x00000004e6e67824 */ /* 0x000fe400078e00ff */
[----:B------:R-:W-:-:S03]  /*4e20*/  IMAD R173, R4, R7, RZ ;  /* 0x0000000704ad7224 */ /* 0x000fc600078e02ff */
[----:B------:R-:W-:Y:S02]  /*4e30*/  SHF.R.S32.HI R172, RZ, 0x1f, R230 ;  /* 0x0000001fffac7819 */ /* 0x000fe400000114e6 */
        /* <DEDUP_REMOVED lines=9> */
[----:B------:R-:W0:Y:S03]  /*4ed0*/  S2UR UR5, SR_CTAID.X ;  /* 0x00000000000579c3 */ /* 0x000e260000002500 */
[----:B------:R-:W-:Y:S01]  /*4ee0*/  SHF.R.S32.HI R232, RZ, 0x1f, R224 ;  /* 0x0000001fffe87819 */ /* 0x000fe200000114e0 */
[----:B0-----:R-:W-:-:S06]  /*4ef0*/  UIMAD UR4, UR4, UR16, UR5 ;  /* 0x00000010040472a4 */ /* 0x001fcc000f8e0205 */
[----:B------:R-:W-:-:S05]  /*4f00*/  IMAD R174, R7, UR4, RZ ;  /* 0x0000000407ae7c24 */ /* 0x000fca000f8e02ff */
[----:B------:R-:W-:Y:S02]  /*4f10*/  SHF.L.U32 R205, R174, 0x6, RZ ;  /* 0x00000006aecd7819 */ /* 0x000fe400000006ff */
[----:B------:R-:W-:Y:S02]  /*4f20*/  IADD3 R174, P4, PT, R173, R224, RZ ;  /* 0x000000e0adae7210 */ /* 0x000fe40007f9e0ff */
[----:B------:R-:W-:Y:S02]  /*4f30*/  IADD3 R173, P2, PT, R205, R230, RZ ;  /* 0x000000e6cdad7210 */ /* 0x000fe40007f5e0ff */
[----:B------:R-:W-:Y:S02]  /*4f40*/  SHF.R.S32.HI R207, RZ, 0x1f, R205 ;  /* 0x0000001fffcf7819 */ /* 0x000fe400000114cd */
[----:B------:R-:W-:Y:S02]  /*4f50*/  IADD3.X R175, PT, PT, R175, R232, RZ, P4, !PT ;  /* 0x000000e8afaf7210 */ /* 0x000fe400027fe4ff */
[----:B-1234-:R-:W-:Y:S01]  /*4f60*/  LEA R228, P4, R174, UR6, 0x2 ;  /* 0x00000006aee47c11 */ /* 0x01efe2000f8810ff */
[----:B------:R-:W-:Y:S01]  /*4f70*/  IMAD.X R172, R207, 0x1, R172, P2 ;  /* 0x00000001cfac7824 */ /* 0x000fe200010e06ac */
[----:B------:R-:W-:-:S02]  /*4f80*/  LEA R230, P2, R173, UR6, 0x2 ;  /* 0x00000006ade67c11 */ /* 0x000fc4000f8410ff */
[----:B------:R-:W-:Y:S02]  /*4f90*/  LEA.HI.X R229, R174, UR7, R175, 0x2, P4 ;  /* 0x00000007aee57c11 */ /* 0x000fe4000a0f14af */
[----:B------:R-:W-:Y:S01]  /*4fa0*/  LEA.HI.X R231, R173, UR7, R172, 0x2, P2 ;  /* 0x00000007ade77c11 */ /* 0x000fe200090f14ac */
[----:B------:R-:W-:Y:S01]  /*4fb0*/  FADD.FTZ R168, R48, R168 ;  /* 0x000000a830a87221 */ /* 0x000fe20000010000 */
        /* <DEDUP_REMOVED lines=14> */
.L_x_1283:
[----:B------:R-:W-:Y:S05]  /*50a0*/  BSYNC.RECONVERGENT B2 ;  /* 0x0000000000027941 */ /* 0x000fea0003800200 */
.L_x_1282:
[----:B------:R-:W-:Y:S04]  /*50b0*/  BSSY.RECONVERGENT B2, `(.L_x_1284) ;  /* 0x0000018000027945 */ /* 0x000fe80003800200 */
[----:B------:R-:W-:Y:S05]  /*50c0*/  @P1 BRA `(.L_x_1285) ;  /* 0x0000000000581947 */ /* 0x000fea0003800000 */
[----:B------:R-:W-:Y:S01]  /*50d0*/  IMAD R177, R4, R7, RZ ;  /* 0x0000000704b17224 */ /* 0x000fe200078e02ff */
[----:B------:R-:W-:-:S04]  /*50e0*/  SHF.L.U32 R226, R226, 0x2, RZ ;  /* 0x00000002e2e27819 */ /* 0x000fc800000006ff */
[----:B------:R-:W-:Y:S02]  /*50f0*/  SHF.R.S32.HI R205, RZ, 0x1f, R226 ;  /* 0x0000001fffcd7819 */ /* 0x000fe400000114e2 */
[----:B------:R-:W-:-:S04]  /*5100*/  IADD3 R176, P2, PT, R177, R226, RZ ;  /* 0x000000e2b1b07210 */ /* 0x000fc80007f5e0ff */
[----:B------:R-:W-:Y:S02]  /*5110*/  LEA.HI.X.SX32 R177, R177, R205, 0x1, P2 ;  /* 0x000000cdb1b17211 */ /* 0x000fe400010f0eff */
[----:B------:R-:W-:-:S04]  /*5120*/  LEA R178, P2, R176, UR6, 0x2 ;  /* 0x00000006b0b27c11 */ /* 0x000fc8000f8410ff */
[----:B------:R-:W-:-:S06]  /*5130*/  LEA.HI.X R179, R176, UR7, R177, 0x2, P2 ;  /* 0x00000007b0b37c11 */ /* 0x000fcc00090f14b1 */
[----:B------:R-:W2:Y:S01]  /*5140*/  LDG.E.128 R176, desc[UR36][R178.64] ;  /* 0x00000024b2b07981 */ /* 0x000ea2000c1e1d00 */
[----:B------:R-:W-:Y:S08]  /*5150*/  S2UR UR4, SR_CTAID.Y ;  /* 0x00000000000479c3 */ /* 0x000ff00000002600 */
[----:B------:R-:W1:Y:S02]  /*5160*/  S2UR UR5, SR_CTAID.X ;  /* 0x00000000000579c3 */ /* 0x000e640000002500 */
[----:B-1----:R-:W-:-:S06]  /*5170*/  UIMAD UR4, UR4, UR16, UR5 ;  /* 0x00000010040472a4 */ /* 0x002fcc000f8e0205 */
[----:B------:R-:W-:-:S04]  /*5180*/  IMAD R207, R7, UR4, RZ ;  /* 0x0000000407cf7c24 */ /* 0x000fc8000f8e02ff */
[----:B------:R-:W-:-:S05]  /*5190*/  IMAD.SHL.U32 R207, R207, 0x40, RZ ;  /* 0x00000040cfcf7824 */ /* 0x000fca00078e00ff */
[----:B------:R-:W-:-:S04]  /*51a0*/  IADD3 R226, P2, PT, R207, R226, RZ ;  /* 0x000000e2cfe27210 */ /* 0x000fc80007f5e0ff */
[----:B------:R-:W-:Y:S02]  /*51b0*/  LEA.HI.X.SX32 R205, R207, R205, 0x1, P2 ;  /* 0x000000cdcfcd7211 */ /* 0x000fe400010f0eff */
[----:B0-----:R-:W-:-:S04]  /*51c0*/  LEA R224, P2, R226, UR6, 0x2 ;  /* 0x00000006e2e07c11 */ /* 0x001fc8000f8410ff */
[----:B------:R-:W-:Y:S01]  /*51d0*/  LEA.HI.X R225, R226, UR7, R205, 0x2, P2 ;  /* 0x00000007e2e17c11 */ /* 0x000fe200090f14cd */
[----:B--2---:R-:W-:Y:S01]  /*51e0*/  FADD.FTZ R176, R40, R176 ;  /* 0x000000b028b07221 */ /* 0x004fe20000010000 */
[----:B------:R-:W-:Y:S01]  /*51f0*/  FADD.FTZ R177, R41, R177 ;  /* 0x000000b129b17221 */ /* 0x000fe20000010000 */
[----:B------:R-:W-:Y:S01]  /*5200*/  FADD.FTZ R178, R42, R178 ;  /* 0x000000b22ab27221 */ /* 0x000fe20000010000 */
[----:B------:R-:W-:-:S05]  /*5210*/  FADD.FTZ R179, R43, R179 ;  /* 0x000000b32bb37221 */ /* 0x000fca0000010000 */
[----:B------:R0:W-:Y:S02]  /*5220*/  STG.E.128 desc[UR36][R224.64], R176 ;  /* 0x000000b0e0007986 */ /* 0x0001e4000c101d24 */
.L_x_1285:
[----:B------:R-:W-:Y:S05]  /*5230*/  BSYNC.RECONVERGENT B2 ;  /* 0x0000000000027941 */ /* 0x000fea0003800200 */
.L_x_1284:
        /* <DEDUP_REMOVED lines=13> */
[----:B------:R-:W-:-:S05]  /*5310*/  IMAD R207, R7, UR4, RZ ;  /* 0x0000000407cf7c24 */ /* 0x000fca000f8e02ff */
[----:B0-----:R-:W-:-:S04]  /*5320*/  SHF.L.U32 R224, R207, 0x6, RZ ;  /* 0x00000006cfe07819 */ /* 0x001fc800000006ff */
        /* <DEDUP_REMOVED lines=9> */
.L_x_1287:
[----:B------:R-:W-:Y:S05]  /*53c0*/  BSYNC.RECONVERGENT B2 ;  /* 0x0000000000027941 */ /* 0x000fea0003800200 */
.L_x_1286:
[----:B------:R-:W-:Y:S04]  /*53d0*/  BSSY.RECONVERGENT B2, `(.L_x_1288) ;  /* 0x0000018000027945 */ /* 0x000fe80003800200 */
[----:B------:R-:W-:Y:S05]  /*53e0*/  @P1 BRA `(.L_x_1289) ;  /* 0x0000000000581947 */ /* 0x000fea0003800000 */
[----:B------:R-:W-:Y:S02]  /*53f0*/  IMAD.SHL.U32 R220, R220, 0x4, RZ ;  /* 0x00000004dcdc7824 */ /* 0x000fe400078e00ff */
[----:B------:R-:W-:-:S03]  /*5400*/  IMAD R185, R4, R7, RZ ;  /* 0x0000000704b97224 */ /* 0x000fc600078e02ff */
        /* <DEDUP_REMOVED lines=20> */
.L_x_1289:
[----:B------:R-:W-:Y:S05]  /*5550*/  BSYNC.RECONVERGENT B2 ;  /* 0x0000000000027941 */ /* 0x000fea0003800200 */
.L_x_1288:
        /* <DEDUP_REMOVED lines=14> */
[----:B0-----:R-:W-:-:S05]  /*5640*/  IMAD.SHL.U32 R220, R207, 0x40, RZ ;  /* 0x00000040cfdc7824 */ /* 0x001fca00078e00ff */
        /* <DEDUP_REMOVED lines=9> */
.L_x_1291:
[----:B------:R-:W-:Y:S05]  /*56e0*/  BSYNC.RECONVERGENT B2 ;  /* 0x0000000000027941 */ /* 0x000fea0003800200 */
.L_x_1290:
        /* <DEDUP_REMOVED lines=24> */
.L_x_1293:
[----:B------:R-:W-:Y:S05]  /*5870*/  BSYNC.RECONVERGENT B2 ;  /* 0x0000000000027941 */ /* 0x000fea0003800200 */
.L_x_1292:
[----:B------:R-:W-:Y:S04]  /*5880*/  BSSY.RECONVERGENT B2, `(.L_x_1294) ;  /* 0x0000018000027945 */ /* 0x000fe80003800200 */
[----:B------:R-:W-:Y:S05]  /*5890*/  @P1 BRA `(.L_x_1295) ;  /* 0x0000000000581947 */ /* 0x000fea0003800000 */
[----:B------:R-:W-:Y:S02]  /*58a0*/  IMAD.SHL.U32 R205, R204, 0x4, RZ ;  /* 0x00000004cccd7824 */ /* 0x000fe400078e00ff */
[----:B------:R-:W-:-:S03]  /*58b0*/  IMAD R197, R4, R7, RZ ;  /* 0x0000000704c57224 */ /* 0x000fc600078e02ff */
[----:B0-----:R-:W-:Y:S02]  /*58c0*/  SHF.R.S32.HI R206, RZ, 0x1f, R205 ;  /* 0x0000001fffce7819 */ /* 0x001fe400000114cd */
[----:B------:R-:W-:-:S04]  /*58d0*/  IADD3 R196, P2, PT, R197, R205, RZ ;  /* 0x000000cdc5c47210 */ /* 0x000fc80007f5e0ff */
[----:B------:R-:W-:Y:S02]  /*58e0*/  LEA.HI.X.SX32 R197, R197, R206, 0x1, P2 ;  /* 0x000000cec5c57211 */ /* 0x000fe400010f0eff */
        /* <DEDUP_REMOVED lines=17> */
.L_x_1295:
[----:B------:R-:W-:Y:S05]  /*5a00*/  BSYNC.RECONVERGENT B2 ;  /* 0x0000000000027941 */ /* 0x000fea0003800200 */
.L_x_1294:
[----:B------:R-:W-:Y:S05]  /*5a10*/  @P1 BRA `(.L_x_1271) ;  /* 0x0000000800c81947 */ /* 0x000fea0003800000 */
[-C--:B------:R-:W-:Y:S01]  /*5a20*/  IADD3 R204, PT, PT, R204, R7.reuse, RZ ;  /* 0x00000007cccc7210 */ /* 0x080fe20007ffe0ff */
[----:B------:R-:W-:-:S04]  /*5a30*/  IMAD R201, R4, R7, RZ ;  /* 0x0000000704c97224 */ /* 0x000fc800078e02ff */
[----:B------:R-:W-:-:S05]  /*5a40*/  IMAD.SHL.U32 R204, R204, 0x4, RZ ;  /* 0x00000004cccc7824 */ /* 0x000fca00078e00ff */
        /* <DEDUP_REMOVED lines=21> */
.L_x_1245:
[----:B------:R-:W-:Y:S02]  /*5ba0*/  ISETP.GE.AND P1, PT, R212, R17, PT ;  /* 0x00000011d400720c */ /* 0x000fe40003f26270 */
[----:B------:R-:W-:-:S11]  /*5bb0*/  IADD3 R234, PT, PT, R224, R7, RZ ;  /* 0x00000007e0ea7210 */ /* 0x000fd60007ffe0ff */
[----:B------:R-:W0:Y:S01]  /*5bc0*/  @!P1 LDC.64 R206, c[0x0][0x3b8] ;  /* 0x0000ee00ffce9b82 */ /* 0x000e220000000a00 */
[C---:B------:R-:W-:Y:S01]  /*5bd0*/  @!P1 IMAD R218, R7.reuse, 0x2, R224 ;  /* 0x0000000207da9824 */ /* 0x040fe200078e02e0 */
[----:B------:R-:W-:Y:S01]  /*5be0*/  @!P1 SHF.L.U32 R204, R234, 0x2, RZ ;  /* 0x00000002eacc9819 */ /* 0x000fe200000006ff */
[-C--:B------:R-:W-:Y:S01]  /*5bf0*/  @!P1 IMAD R205, R4, R7.reuse, RZ ;  /* 0x0000000704cd9224 */ /* 0x080fe200078e02ff */
[C---:B------:R-:W-:Y:S01]  /*5c00*/  @!P1 LEA R221, R7.reuse, R224, 0x2 ;  /* 0x000000e007dd9211 */ /* 0x040fe200078e10ff */
[----:B------:R-:W-:Y:S01]  /*5c10*/  @!P1 IMAD.SHL.U32 R218, R218, 0x4, RZ ;  /* 0x00000004dada9824 */ /* 0x000fe200078e00ff */
[----:B------:R-:W-:Y:S01]  /*5c20*/  @!P1 LEA R220, R7, R234, 0x1 ;  /* 0x000000ea07dc9211 */ /* 0x000fe200078e08ff */
[CC--:B------:R-:W-:Y:S01]  /*5c30*/  @!P1 IMAD R226, R4.reuse, R7.reuse, RZ ;  /* 0x0000000704e29224 */ /* 0x0c0fe200078e02ff */
[----:B------:R-:W1:Y:S01]  /*5c40*/  @!P1 LDC.64 R222, c[0x0][0x3b8] ;  /* 0x0000ee00ffde9b82 */ /* 0x000e620000000a00 */
[----:B------:R-:W-:Y:S01]  /*5c50*/  @!P1 SHF.R.S32.HI R219, RZ, 0x1f, R205 ;  /* 0x0000001fffdb9819 */ /* 0x000fe200000114cd */
[----:B------:R-:W-:Y:S01]  /*5c60*/  @!P1 IMAD.SHL.U32 R229, R221, 0x4, RZ ;  /* 0x00000004dde59824 */ /* 0x000fe200078e00ff */
[C---:B------:R-:W-:Y:S01]  /*5c70*/  @!P1 IADD3 R225, P2, PT, R205.reuse, R204, RZ ;  /* 0x000000cccde19210 */ /* 0x040fe20007f5e0ff */
[CC--:B------:R-:W-:Y:S01]  /*5c80*/  @!P1 IMAD R233, R4.reuse, R7.reuse, RZ ;  /* 0x0000000704e99224 */ /* 0x0c0fe200078e02ff */
[----:B------:R-:W-:Y:S01]  /*5c90*/  @!P1 IADD3 R205, P4, PT, R205, R218, RZ ;  /* 0x000000dacdcd9210 */ /* 0x000fe20007f9e0ff */
[-C--:B------:R-:W-:Y:S01]  /*5ca0*/  @!P1 IMAD R240, R4, R7.reuse, RZ ;  /* 0x0000000704f09224 */ /* 0x080fe200078e02ff */
[----:B------:R-:W-:Y:S01]  /*5cb0*/  @!P1 SHF.L.U32 R227, R220, 0x2, RZ ;  /* 0x00000002dce39819 */ /* 0x000fe200000006ff */
[----:B------:R-:W-:Y:S01]  /*5cc0*/  @!P1 IMAD R244, R4, R7, RZ ;  /* 0x0000000704f49224 */ /* 0x000fe200078e02ff */
[-C--:B------:R-:W-:Y:S01]  /*5cd0*/  @!P1 LEA.HI.X.SX32 R204, R204, R219.reuse, 0x1, P2 ;  /* 0x000000dbcccc9211 */ /* 0x080fe200010f0eff */
[----:B------:R-:W2:Y:S01]  /*5ce0*/  @!P1 LDC.64 R220, c[0x0][0x3b8] ;  /* 0x0000ee00ffdc9b82 */ /* 0x000ea20000000a00 */
[----:B------:R-:W-:Y:S01]  /*5cf0*/  @!P1 LEA.HI.X.SX32 R218, R218, R219, 0x1, P4 ;  /* 0x000000dbdada9211 */ /* 0x000fe200020f0eff */
[----:B------:R-:W-:Y:S01]  /*5d00*/  @!P1 IMAD R248, R4, R7, RZ ;  /* 0x0000000704f89224 */ /* 0x000fe200078e02ff */
[----:B------:R-:W-:-:S02]  /*5d10*/  @!P1 SHF.R.S32.HI R228, RZ, 0x1f, R226 ;  /* 0x0000001fffe49819 */ /* 0x000fc400000114e2 */
[C---:B------:R-:W-:Y:S02]  /*5d20*/  @!P1 IADD3 R219, P5, PT, R226.reuse, R227, RZ ;  /* 0x000000e3e2db9210 */ /* 0x040fe40007fbe0ff */
[----:B------:R-:W-:Y:S02]  /*5d30*/  @!P1 IADD3 R231, P2, PT, R226, R229, RZ ;  /* 0x000000e5e2e79210 */ /* 0x000fe40007f5e0ff */
[----:B0-----:R-:W-:Y:S02]  /*5d40*/  @!P1 LEA R226, P4, R225, R206, 0x2 ;  /* 0x000000cee1e29211 */ /* 0x001fe400078810ff */
[----:B------:R-:W-:Y:S02]  /*5d50*/  @!P1 LEA.HI.X.SX32 R230, R227, R228, 0x1, P5 ;  /* 0x000000e4e3e69211 */ /* 0x000fe400028f0eff */
[----:B------:R-:W-:Y:S02]  /*5d60*/  @!P1 LEA R206, P5, R205, R206, 0x2 ;  /* 0x000000cecdce9211 */ /* 0x000fe400078a10ff */
[----:B------:R-:W-:-:S02]  /*5d70*/  @!P1 LEA.HI.X.SX32 R232, R229, R228, 0x1, P2 ;  /* 0x000000e4e5e89211 */ /* 0x000fc400010f0eff */
[-C--:B------:R-:W-:Y:S02]  /*5d80*/  @!P1 LEA.HI.X R225, R225, R207.reuse, R204, 0x2, P4 ;  /* 0x000000cfe1e19211 */ /* 0x080fe400020f14cc */
[----:B-1----:R-:W-:Y:S02]  /*5d90*/  @!P1 LEA R204, P2, R219, R222, 0x2 ;  /* 0x000000dedbcc9211 */ /* 0x002fe400078410ff */
[----:B------:R-:W-:Y:S02]  /*5da0*/  LEA R234, R7, R234, 0x2 ;  /* 0x000000ea07ea7211 */ /* 0x000fe400078e10ff */
[----:B------:R-:W-:Y:S02]  /*5db0*/  @!P1 LEA.HI.X R207, R205, R207, R218, 0x2, P5 ;  /* 0x000000cfcdcf9211 */ /* 0x000fe400028f14da */
[----:B------:R-:W-:Y:S01]  /*5dc0*/  @!P1 LEA.HI.X R205, R219, R223, R230, 0x2, P2 ;  /* 0x000000dfdbcd9211 */ /* 0x000fe200010f14e6 */
[C---:B------:R-:W-:Y:S01]  /*5dd0*/  IMAD R236, R7.reuse, 0x2, R234 ;  /* 0x0000000207ec7824 */ /* 0x040fe200078e02ea */
[----:B------:R-:W0:Y:S01]  /*5de0*/  @!P1 LDC.64 R218, c[0x0][0x3b8] ;  /* 0x0000ee00ffda9b82 */ /* 0x000e220000000a00 */
[----:B------:R-:W-:Y:S01]  /*5df0*/  @!P1 LEA R227, R7, R224, 0x3 ;  /* 0x000000e007e39211 */ /* 0x000fe200078e18ff */
[----:B------:R1:W5:Y:S01]  /*5e00*/  @!P1 LDG.E.128 R148, desc[UR36][R206.64] ;  /* 0x00000024ce949981 */ /* 0x000362000c1e1d00 */
[----:B------:R-:W-:-:S02]  /*5e10*/  @!P1 LEA R228, P2, R231, R222, 0x2 ;  /* 0x000000dee7e49211 */ /* 0x000fc400078410ff */
[----:B------:R-:W-:Y:S01]  /*5e20*/  @!P1 SHF.L.U32 R230, R227, 0x2, RZ ;  /* 0x00000002e3e69819 */ /* 0x000fe200000006ff */
[----:B------:R1:W5:Y:S01]  /*5e30*/  @!P1 LDG.E.128 R152, desc[UR36][R204.64] ;  /* 0x00000024cc989981 */ /* 0x000362000c1e1d00 */
[----:B------:R-:W-:Y:S02]  /*5e40*/  @!P1 SHF.L.U32 R222, R236, 0x2, RZ ;  /* 0x00000002ecde9819 */ /* 0x000fe400000006ff */
[----:B------:R-:W-:Y:S02]  /*5e50*/  @!P1 SHF.R.S32.HI R227, RZ, 0x1f, R233 ;  /* 0x0000001fffe39819 */ /* 0x000fe400000114e9 */
[----:B------:R-:W-:Y:S02]  /*5e60*/  @!P1 IADD3 R235, P4, PT, R233, R230, RZ ;  /* 0x000000e6e9eb9210 */ /* 0x000fe40007f9e0ff */
[----:B------:R-:W-:Y:S02]  /*5e70*/  @!P1 LEA.HI.X R229, R231, R223, R232, 0x2, P2 ;  /* 0x000000dfe7e59211 */ /* 0x000fe400010f14e8 */
[----:B------:R-:W-:-:S02]  /*5e80*/  @!P1 IADD3 R233, P2, PT, R233, R222, RZ ;  /* 0x000000dee9e99210 */ /* 0x000fc40007f5e0ff */
[-C--:B------:R-:W-:Y:S01]  /*5e90*/  @!P1 LEA.HI.X.SX32 R232, R230, R227.reuse, 0x1, P4 ;  /* 0x000000e3e6e89211 */ /* 0x080fe200020f0eff */
[----:B------:R1:W5:Y:S01]  /*5ea0*/  @!P1 LDG.E.128 R156, desc[UR36][R228.64] ;  /* 0x00000024e49c9981 */ /* 0x000362000c1e1d00 */
[CC--:B--2---:R-:W-:Y:S02]  /*5eb0*/  @!P1 LEA R230, P4, R235.reuse, R220.reuse, 0x2 ;  /* 0x000000dcebe69211 */ /* 0x0c4fe400078810ff */
[----:B------:R-:W-:Y:S01]  /*5ec0*/  @!P1 LEA.HI.X.SX32 R238, R222, R227, 0x1, P2 ;  /* 0x000000e3deee9211 */ /* 0x000fe200010f0eff */
[----:B------:R-:W-:Y:S01]  /*5ed0*/  @!P1 IMAD R227, R4, R7, RZ ;  /* 0x0000000704e39224 */ /* 0x000fe200078e02ff */
[----:B------:R-:W2:Y:S01]  /*5ee0*/  @!P1 LDC.64 R222, c[0x0][0x3b8] ;  /* 0x0000ee00ffde9b82 */ /* 0x000ea20000000a00 */
[----:B------:R-:W-:Y:S02]  /*5ef0*/  @!P1 LEA.HI.X R231, R235, R221, R232, 0x2, P4 ;  /* 0x000000ddebe79211 */ /* 0x000fe400020f14e8 */
[C---:B------:R-:W-:Y:S02]  /*5f00*/  @!P1 LEA R232, P2, R233.reuse, R220, 0x2 ;  /* 0x000000dce9e89211 */ /* 0x040fe400078410ff */
[----:B------:R-:W-:Y:S01]  /*5f10*/  @!P1 LEA R235, P4, R224, R227, 0x2 ;  /* 0x000000e3e0eb9211 */ /* 0x000fe200078810ff */
[----:B------:R1:W5:Y:S01]  /*5f20*/  @!P1 LDG.E.128 R172, desc[UR36][R230.64] ;  /* 0x00000024e6ac9981 */ /* 0x000362000c1e1d00 */
[----:B------:R-:W-:Y:S01]  /*5f30*/  @!P1 LEA.HI.X R233, R233, R221, R238, 0x2, P2 ;  /* 0x000000dde9e99211 */ /* 0x000fe200010f14ee */
[-C--:B------:R-:W-:Y:S01]  /*5f40*/  @!P1 IMAD R221, R4, R7.reuse, RZ ;  /* 0x0000000704dd9224 */ /* 0x080fe200078e02ff */
[----:B0-----:R-:W-:Y:S01]  /*5f50*/  @!P1 LEA R224, P2, R235, R218, 0x2 ;  /* 0x000000daebe09211 */ /* 0x001fe200078410ff */
[C---:B------:R-:W-:Y:S01]  /*5f60*/  @!P1 IMAD.SHL.U32 R218, R234.reuse, 0x4, RZ ;  /* 0x00000004eada9824 */ /* 0x040fe200078e00ff */
[----:B------:R-:W-:Y:S01]  /*5f70*/  @!P1 LEA.HI.X.SX32 R220, R227, RZ, 0x1, P4 ;  /* 0x000000ffe3dc9211 */ /* 0x000fe200020f0eff */
[----:B------:R1:W5:Y:S01]  /*5f80*/  @!P1 LDG.E.128 R168, desc[UR36][R232.64] ;  /* 0x00000024e8a89981 */ /* 0x000362000c1e1d00 */
[----:B------:R-:W-:-:S02]  /*5f90*/  @!P1 IADD3 R234, PT, PT, R234, R7, RZ ;  /* 0x00000007eaea9210 */ /* 0x000fc40007ffe0ff */
[----:B------:R-:W-:Y:S02]  /*5fa0*/  @!P1 LEA.HI.X R235, R235, R219, R220, 0x2, P2 ;  /* 0x000000dbebeb9211 */ /* 0x000fe400010f14dc */
[----:B------:R-:W-:Y:S02]  /*5fb0*/  @!P1 SHF.R.S32.HI R219, RZ, 0x1f, R218 ;  /* 0x0000001fffdb9819 */ /* 0x000fe400000114da */
[C---:B------:R-:W-:Y:S02]  /*5fc0*/  @!P1 IADD3 R220, P2, PT, R221.reuse, R218, RZ ;  /* 0x000000dadddc9210 */ /* 0x040fe40007f5e0ff */
[----:B------:R-:W-:Y:S02]  /*5fd0*/  @!P1 SHF.L.U32 R234, R234, 0x2, RZ ;  /* 0x00000002eaea9819 */ /* 0x000fe400000006ff */
[----:B------:R-:W-:Y:S02]  /*5fe0*/  @!P1 LEA.HI.X.SX32 R221, R221, R219, 0x1, P2 ;  /* 0x000000dbdddd9211 */ /* 0x000fe400010f0eff */
[----:B------:R-:W0:Y:S01]  /*5ff0*/  @!P1 LDC.64 R218, c[0x0][0x3b8] ;  /* 0x0000ee00ffda9b82 */ /* 0x000e220000000a00 */
[----:B--2---:R-:W-:-:S04]  /*6000*/  @!P1 LEA R222, P2, R220, R222, 0x2 ;  /* 0x000000dedcde9211 */ /* 0x004fc800078410ff */
[----:B------:R-:W-:Y:S01]  /*6010*/  @!P1 LEA.HI.X R223, R220, R223, R221, 0x2, P2 ;  /* 0x000000dfdcdf9211 */ /* 0x000fe200010f14dd */
[----:B------:R-:W-:Y:S01]  /*6020*/  @!P1 IMAD R221, R4, R7, RZ ;  /* 0x0000000704dd9224 */ /* 0x000fe200078e02ff */
[----:B------:R-:W-:-:S03]  /*6030*/  @!P1 SHF.R.S32.HI R220, RZ, 0x1f, R234 ;  /* 0x0000001fffdc9819 */ /* 0x000fc600000114ea */
[----:B------:R1:W5:Y:S01]  /*6040*/  @!P1 LDG.E.128 R160, desc[UR36][R222.64] ;  /* 0x00000024dea09981 */ /* 0x000362000c1e1d00 */
[----:B------:R-:W-:-:S04]  /*6050*/  @!P1 IADD3 R237, P2, PT, R221, R234, RZ ;  /* 0x000000eadded9210 */ /* 0x000fc80007f5e0ff */
[----:B------:R-:W-:Y:S02]  /*6060*/  @!P1 LEA.HI.X.SX32 R238, R221, R220, 0x1, P2 ;  /* 0x000000dcddee9211 */ /* 0x000fe400010f0eff */
[----:B------:R-:W2:Y:S01]  /*6070*/  @!P1 LDC.64 R220, c[0x0][0x3b8] ;  /* 0x0000ee00ffdc9b82 */ /* 0x000ea20000000a00 */
[----:B0-----:R-:W-:-:S04]  /*6080*/  @!P1 LEA R234, P2, R237, R218, 0x2 ;  /* 0x000000daedea9211 */ /* 0x001fc800078410ff */
[----:B------:R-:W-:Y:S01]  /*6090*/  @!P1 LEA.HI.X R237, R237, R219, R238, 0x2, P2 ;  /* 0x000000dbeded9211 */ /* 0x000fe200010f14ee */
[----:B------:R-:W-:-:S05]  /*60a0*/  IMAD R238, R7, 0x2, R236 ;  /* 0x0000000207ee7824 */ /* 0x000fca00078e02ec */
[C---:B------:R-:W-:Y:S02]  /*60b0*/  @!P1 SHF.L.U32 R218, R238.reuse, 0x2, RZ ;  /* 0x00000002eeda9819 */ /* 0x040fe400000006ff */
[----:B------:R-:W-:Y:S02]  /*60c0*/  IADD3 R242, PT, PT, R238, R7, RZ ;  /* 0x00000007eef27210 */ /* 0x000fe40007ffe0ff */
[----:B------:R-:W-:Y:S02]  /*60d0*/  @!P1 SHF.R.S32.HI R219, RZ, 0x1f, R218 ;  /* 0x0000001fffdb9819 */ /* 0x000fe400000114da */
[----:B------:R-:W-:-:S04]  /*60e0*/  @!P1 IADD3 R218, P2, PT, R227, R218, RZ ;  /* 0x000000dae3da9210 */ /* 0x000fc80007f5e0ff */
[----:B------:R-:W-:Y:S02]  /*60f0*/  @!P1 LEA.HI.X.SX32 R219, R227, R219, 0x1, P2 ;  /* 0x000000dbe3db9211 */ /* 0x000fe400010f0eff */
[----:B--2---:R-:W-:Y:S01]  /*6100*/  @!P1 LEA R236, P2, R218, R220, 0x2 ;  /* 0x000000dcdaec9211 */ /* 0x004fe200078410ff */
[C---:B------:R-:W-:Y:S01]  /*6110*/  @!P1 IMAD.SHL.U32 R220, R242.reuse, 0x4, RZ ;  /* 0x00000004f2dc9824 */ /* 0x040fe200078e00ff */
[----:B------:R-:W-:Y:S02]  /*6120*/  IADD3 R242, PT, PT, R242, R7, RZ ;  /* 0x00000007f2f27210 */ /* 0x000fe40007ffe0ff */
[----:B------:R-:W-:Y:S02]  /*6130*/  @!P1 LEA.HI.X R239, R218, R221, R219, 0x2, P2 ;  /* 0x000000dddaef9211 */ /* 0x000fe400010f14db */
[----:B------:R-:W0:Y:S01]  /*6140*/  @!P1 LDC.64 R218, c[0x0][0x3b8] ;  /* 0x0000ee00ffda9b82 */ /* 0x000e220000000a00 */
[----:B------:R-:W-:Y:S01]  /*6150*/  @!P1 SHF.R.S32.HI R221, RZ, 0x1f, R220 ;  /* 0x0000001fffdd9819 */ /* 0x000fe200000114dc */
[----:B------:R-:W-:Y:S01]  /*6160*/  IMAD.IADD R246, R242, 0x1, R7 ;  /* 0x00000001f2f67824 */ /* 0x000fe200078e0207 */
[----:B------:R-:W-:-:S04]  /*6170*/  @!P1 IADD3 R241, P2, PT, R240, R220, RZ ;  /* 0x000000dcf0f19210 */ /* 0x000fc80007f5e0ff */
[----:B------:R-:W-:Y:S02]  /*6180*/  @!P1 LEA.HI.X.SX32 R240, R240, R221, 0x1, P2 ;  /* 0x000000ddf0f09211 */ /* 0x000fe400010f0eff */
[----:B------:R-:W2:Y:S01]  /*6190*/  @!P1 LDC.64 R220, c[0x0][0x3b8] ;  /* 0x0000ee00ffdc9b82 */ /* 0x000ea20000000a00 */
[C---:B0-----:R-:W-:Y:S02]  /*61a0*/  @!P1 LEA R238, P2, R241.reuse, R218, 0x2 ;  /* 0x000000daf1ee9211 */ /* 0x041fe400078410ff */
[----:B------:R-:W-:Y:S02]  /*61b0*/  @!P1 SHF.L.U32 R218, R242, 0x2, RZ ;  /* 0x00000002f2da9819 */ /* 0x000fe400000006ff */
[----:B------:R-:W-:Y:S02]  /*61c0*/  @!P1 LEA.HI.X R241, R241, R219, R240, 0x2, P2 ;  /* 0x000000dbf1f19211 */ /* 0x000fe400010f14f0 */
[----:B------:R-:W-:Y:S02]  /*61d0*/  @!P1 SHF.R.S32.HI R219, RZ, 0x1f, R218 ;  /* 0x0000001fffdb9819 */ /* 0x000fe400000114da */
[----:B------:R-:W-:-:S04]  /*61e0*/  @!P1 IADD3 R218, P2, PT, R227, R218, RZ ;  /* 0x000000dae3da9210 */ /* 0x000fc80007f5e0ff */
[----:B------:R-:W-:Y:S02]  /*61f0*/  @!P1 LEA.HI.X.SX32 R219, R227, R219, 0x1, P2 ;  /* 0x000000dbe3db9211 */ /* 0x000fe400010f0eff */
[----:B--2---:R-:W-:Y:S02]  /*6200*/  @!P1 LEA R240, P2, R218, R220, 0x2 ;  /* 0x000000dcdaf09211 */ /* 0x004fe400078410ff */
[----:B------:R-:W-:Y:S02]  /*6210*/  @!P1 SHF.L.U32 R220, R246, 0x2, RZ ;  /* 0x00000002f6dc9819 */ /* 0x000fe400000006ff */
[----:B------:R-:W-:Y:S02]  /*6220*/  @!P1 LEA.HI.X R243, R218, R221, R219, 0x2, P2 ;  /* 0x000000dddaf39211 */ /* 0x000fe400010f14db */
[----:B------:R-:W0:Y:S01]  /*6230*/  @!P1 LDC.64 R218, c[0x0][0x3b8] ;  /* 0x0000ee00ffda9b82 */ /* 0x000e220000000a00 */
[----:B------:R-:W-:Y:S02]  /*6240*/  @!P1 SHF.R.S32.HI R221, RZ, 0x1f, R220 ;  /* 0x0000001fffdd9819 */ /* 0x000fe400000114dc */
[----:B------:R-:W-:-:S02]  /*6250*/  @!P1 IADD3 R245, P2, PT, R244, R220, RZ ;  /* 0x000000dcf4f59210 */ /* 0x000fc40007f5e0ff */
[----:B------:R-:W-:Y:S02]  /*6260*/  IADD3 R246, PT, PT, R246, R7, RZ ;  /* 0x00000007f6f67210 */ /* 0x000fe40007ffe0ff */
[----:B------:R-:W-:Y:S02]  /*6270*/  @!P1 LEA.HI.X.SX32 R244, R244, R221, 0x1, P2 ;  /* 0x000000ddf4f49211 */ /* 0x000fe400010f0eff */
[----:B------:R-:W2:Y:S01]  /*6280*/  @!P1 LDC.64 R220, c[0x0][0x3b8] ;  /* 0x0000ee00ffdc9b82 */ /* 0x000ea20000000a00 */
[C---:B0-----:R-:W-:Y:S01]  /*6290*/  @!P1 LEA R242, P2, R245.reuse, R218, 0x2 ;  /* 0x000000daf5f29211 */ /* 0x041fe200078410ff */
[C---:B------:R-:W-:Y:S01]  /*62a0*/  @!P1 IMAD.SHL.U32 R218, R246.reuse, 0x4, RZ ;  /* 0x00000004f6da9824 */ /* 0x040fe200078e00ff */
[----:B------:R-:W-:Y:S02]  /*62b0*/  IADD3 R246, PT, PT, R246, R7, RZ ;  /* 0x00000007f6f67210 */ /* 0x000fe40007ffe0ff */
[----:B------:R-:W-:Y:S02]  /*62c0*/  @!P1 LEA.HI.X R245, R245, R219, R244, 0x2, P2 ;  /* 0x000000dbf5f59211 */ /* 0x000fe400010f14f4 */
[----:B------:R-:W-:-:S02]  /*62d0*/  @!P1 SHF.R.S32.HI R219, RZ, 0x1f, R218 ;  /* 0x0000001fffdb9819 */ /* 0x000fc400000114da */
[----:B------:R-:W-:-:S04]  /*62e0*/  @!P1 IADD3 R218, P2, PT, R227, R218, RZ ;  /* 0x000000dae3da9210 */ /* 0x000fc80007f5e0ff */
[----:B------:R-:W-:Y:S02]  /*62f0*/  @!P1 LEA.HI.X.SX32 R219, R227, R219, 0x1, P2 ;  /* 0x000000dbe3db9211 */ /* 0x000fe400010f0eff */
[----:B--2---:R-:W-:Y:S02]  /*6300*/  @!P1 LEA R244, P2, R218, R220, 0x2 ;  /* 0x000000dcdaf49211 */ /* 0x004fe400078410ff */
[C---:B------:R-:W-:Y:S01]  /*6310*/  @!P1 SHF.L.U32 R220, R246.reuse, 0x2, RZ ;  /* 0x00000002f6dc9819 */ /* 0x040fe200000006ff */
[----:B------:R-:W-:Y:S01]  /*6320*/  @!P1 IMAD.IADD R246, R246, 0x1, R7 ;  /* 0x00000001f6f69824 */ /* 0x000fe200078e0207 */
[----:B------:R-:W-:Y:S02]  /*6330*/  @!P1 LEA.HI.X R247, R218, R221, R219, 0x2, P2 ;  /* 0x000000dddaf79211 */ /* 0x000fe400010f14db */
[----:B------:R-:W0:Y:S01]  /*6340*/  @!P1 LDC.64 R218, c[0x0][0x3b8] ;  /* 0x0000ee00ffda9b82 */ /* 0x000e220000000a00 */
[----:B------:R-:W-:Y:S02]  /*6350*/  @!P1 SHF.R.S32.HI R221, RZ, 0x1f, R220 ;  /* 0x0000001fffdd9819 */ /* 0x000fe400000114dc */
[----:B------:R-:W-:-:S02]  /*6360*/  @!P1 IADD3 R227, P2, PT, R248, R220, RZ ;  /* 0x000000dcf8e39210 */ /* 0x000fc40007f5e0ff */
[----:B------:R-:W-:Y:S02]  /*6370*/  @!P1 SHF.L.U32 R246, R246, 0x2, RZ ;  /* 0x00000002f6f69819 */ /* 0x000fe400000006ff */
[----:B------:R-:W-:Y:S02]  /*6380*/  @!P1 LEA.HI.X.SX32 R248, R248, R221, 0x1, P2 ;  /* 0x000000ddf8f89211 */ /* 0x000fe400010f0eff */
[----:B------:R-:W2:Y:S01]  /*6390*/  @!P1 LDC.64 R220, c[0x0][0x3b8] ;  /* 0x0000ee00ffdc9b82 */ /* 0x000ea20000000a00 */
[----:B0-----:R-:W-:-:S04]  /*63a0*/  @!P1 LEA R218, P2, R227, R218, 0x2 ;  /* 0x000000dae3da9211 */ /* 0x001fc800078410ff */
[----:B------:R-:W-:Y:S01]  /*63b0*/  @!P1 LEA.HI.X R219, R227, R219, R248, 0x2, P2 ;  /* 0x000000dbe3db9211 */ /* 0x000fe200010f14f8 */
[----:B------:R-:W-:Y:S01]  /*63c0*/  @!P1 IMAD R227, R4, R7, RZ ;  /* 0x0000000704e39224 */ /* 0x000fe200078e02ff */
[----:B------:R-:W-:-:S03]  /*63d0*/  @!P1 SHF.R.S32.HI R7, RZ, 0x1f, R246 ;  /* 0x0000001fff079819 */ /* 0x000fc600000114f6 */
[----:B------:R1:W5:Y:S01]  /*63e0*/  @!P1 LDG.E.128 R196, desc[UR36][R218.64] ;  /* 0x00000024dac49981 */ /* 0x000362000c1e1d00 */
[----:B------:R-:W-:-:S04]  /*63f0*/  @!P1 IADD3 R246, P2, PT, R227, R246, RZ ;  /* 0x000000f6e3f69210 */ /* 0x000fc80007f5e0ff */
[----:B------:R-:W-:Y:S02]  /*6400*/  @!P1 LEA.HI.X.SX32 R7, R227, R7, 0x1, P2 ;  /* 0x00000007e3079211 */ /* 0x000fe400010f0eff */
[----:B------:R-:W-:Y:S01]  /*6410*/  @!P1 MOV R227, R225 ;  /* 0x000000e100e39202 */ /* 0x000fe20000000f00 */
[----:B------:R-:W-:Y:S01]  /*6420*/  @!P1 IMAD.MOV.U32 R225, RZ, RZ, R235 ;  /* 0x000000ffffe19224 */ /* 0x000fe200078e00eb */
[----:B------:R-:W-:Y:S02]  /*6430*/  @!P1 MOV R235, R237 ;  /* 0x000000ed00eb9202 */ /* 0x000fe40000000f00 */
[C---:B--2---:R-:W-:Y:S01]  /*6440*/  @!P1 LEA R220, P2, R246.reuse, R220, 0x2 ;  /* 0x000000dcf6dc9211 */ /* 0x044fe200078410ff */
[----:B------:R1:W5:Y:S01]  /*6450*/  @!P1 LDG.E.128 R144, desc[UR36][R226.64] ;  /* 0x00000024e2909981 */ /* 0x000362000c1e1d00 */
[----:B------:R-:W-:Y:S01]  /*6460*/  @!P1 MOV R237, R239 ;  /* 0x000000ef00ed9202 */ /* 0x000fe20000000f00 */
[----:B------:R-:W-:Y:S01]  /*6470*/  @!P1 IMAD.MOV.U32 R239, RZ, RZ, R241 ;  /* 0x000000ffffef9224 */ /* 0x000fe200078e00f1 */
[----:B------:R-:W-:Y:S01]  /*6480*/  @!P1 MOV R241, R243 ;  /* 0x000000f300f19202 */ /* 0x000fe20000000f00 */
[----:B------:R1:W5:Y:S01]  /*6490*/  @!P1 LDG.E.128 R208, desc[UR36][R224.64] ;  /* 0x00000024e0d09981 */ /* 0x000362000c1e1d00 */
[----:B------:R-:W-:Y:S01]  /*64a0*/  @!P1 MOV R243, R245 ;  /* 0x000000f500f39202 */ /* 0x000fe20000000f00 */
[----:B------:R-:W-:Y:S01]  /*64b0*/  @!P1 IMAD.MOV.U32 R245, RZ, RZ, R247 ;  /* 0x000000fffff59224 */ /* 0x000fe200078e00f7 */
[----:B------:R-:W-:Y:S01]  /*64c0*/  @!P1 LEA.HI.X R221, R246, R221, R7, 0x2, P2 ;  /* 0x000000ddf6dd9211 */ /* 0x000fe200010f1407 */
[----:B------:R1:W5:Y:S04]  /*64d0*/  @!P1 LDG.E.128 R164, desc[UR36][R234.64] ;  /* 0x00000024eaa49981 */ /* 0x000368000c1e1d00 */
[----:B------:R1:W5:Y:S04]  /*64e0*/  @!P1 LDG.E.128 R176, desc[UR36][R236.64] ;  /* 0x00000024ecb09981 */ /* 0x000368000c1e1d00 */
[----:B------:R1:W5:Y:S04]  /*64f0*/  @!P1 LDG.E.128 R180, desc[UR36][R238.64] ;  /* 0x00000024eeb49981 */ /* 0x000368000c1e1d00 */
[----:B------:R1:W5:Y:S04]  /*6500*/  @!P1 LDG.E.128 R184, desc[UR36][R240.64] ;  /* 0x00000024f0b89981 */ /* 0x000368000c1e1d00 */
[----:B------:R1:W5:Y:S04]  /*6510*/  @!P1 LDG.E.128 R188, desc[UR36][R242.64] ;  /* 0x00000024f2bc9981 */ /* 0x000368000c1e1d00 */
[----:B------:R1:W5:Y:S04]  /*6520*/  @!P1 LDG.E.128 R192, desc[UR36][R244.64] ;  /* 0x00000024f4c09981 */ /* 0x000368000c1e1d00 */
[----:B------:R1:W5:Y:S02]  /*6530*/  @!P1 LDG.E.128 R200, desc[UR36][R220.64] ;  /* 0x00000024dcc89981 */ /* 0x000364000c1e1d00 */
.L_x_1271:
[----:B------:R-:W-:Y:S05]  /*6540*/  BSYNC.RECONVERGENT B0 ;  /* 0x0000000000007941 */ /* 0x000fea0003800200 */
.L_x_1244:
[----:B------:R-:W-:Y:S04]  /*6550*/  BSSY.RECONVERGENT B0, `(.L_x_1296) ;  /* 0x0000059000007945 */ /* 0x000fe80003800200 */
[----:B------:R-:W-:Y:S05]  /*6560*/  @P1 BRA `(.L_x_1297) ;  /* 0x00000004005c1947 */ /* 0x000fea0003800000 */
[----:B------:R-:W-:Y:S02]  /*6570*/  ISETP.NE.U32.AND P1, PT, RZ, UR10, PT ;  /* 0x0000000aff007c0c */ /* 0x000fe4000bf25070 */
[----:B------:R-:W-:Y:S02]  /*6580*/  ISETP.NE.U32.AND P2, PT, RZ, UR8, PT ;  /* 0x00000008ff007c0c */ /* 0x000fe4000bf45070 */
[----:B------:R-:W-:Y:S02]  /*6590*/  ISETP.NE.AND.EX P1, PT, RZ, UR11, PT, P1 ;  /* 0x0000000bff007c0c */ /* 0x000fe4000bf25310 */
[----:B------:R-:W-:-:S11]  /*65a0*/  ISETP.NE.AND.EX P2, PT, RZ, UR9, PT, P2 ;  /* 0x00000009ff007c0c */ /* 0x000fd6000bf45320 */
[----:B------:R-:W2:Y:S01]  /*65b0*/  @P1 S2R R7, SR_CTAID.X ;  /* 0x0000000000071919 */ /* 0x000ea20000002500 */
[----:B01----:R-:W2:Y:S08]  /*65c0*/  @P1 LDC.64 R204, c[0x0][0x448] ;  /* 0x00011200ffcc1b82 */ /* 0x003eb00000000a00 */
[----:B------:R-:W0:Y:S01]  /*65d0*/  @P2 LDC.64 R206, c[0x0][0x438] ;  /* 0x00010e00ffce2b82 */ /* 0x000e220000000a00 */
[----:B--2---:R-:W-:-:S04]  /*65e0*/  @P1 IMAD.WIDE.U32 R204, R7, 0x4, R204 ;  /* 0x0000000407cc1825 */ /* 0x004fc800078e00cc */
[----:B0-----:R-:W-:Y:S02]  /*65f0*/  @P2 IMAD.WIDE R206, R213, 0x4, R206 ;  /* 0x00000004d5ce2825 */ /* 0x001fe400078e02ce */
[----:B------:R0:W2:Y:S04]  /*6600*/  @P1 LDG.E R204, desc[UR36][R204.64] ;  /* 0x00000024cccc1981 */ /* 0x0000a8000c1e1900 */
[----:B------:R1:W3:Y:S01]  /*6610*/  @P2 LDG.E R7, desc[UR36][R206.64] ;  /* 0x00000024ce072981 */ /* 0x0002e2000c1e1900 */
[----:B-----5:R-:W-:Y:S01]  /*6620*/  FMUL.FTZ R218, R137, R145 ;  /* 0x0000009189da7220 */ /* 0x020fe20000410000 */
[----:B------:R-:W-:Y:S01]  /*6630*/  FMUL.FTZ R219, R136, R144 ;  /* 0x0000009088db7220 */ /* 0x000fe20000410000 */
[----:B------:R-:W-:Y:S02]  /*6640*/  FMUL.FTZ R221, R138, R146 ;  /* 0x000000928add7220 */ /* 0x000fe40000410000 */
[----:B------:R-:W-:Y:S01]  /*6650*/  FFMA.FTZ R218, R141, R209, R218 ;  /* 0x000000d18dda7223 */ /* 0x000fe200000100da */
[----:B------:R-:W-:Y:S01]  /*6660*/  FFMA.FTZ R219, R140, R208, R219 ;  /* 0x000000d08cdb7223 */ /* 0x000fe200000100db */
[----:B------:R-:W-:-:S02]  /*6670*/  FFMA.FTZ R221, R142, R210, R221 ;  /* 0x000000d28edd7223 */ /* 0x000fc400000100dd */
        /* <DEDUP_REMOVED lines=61> */
[----:B0-----:R-:W-:-:S03]  /*6a50*/  @P1 SEL R205, R18, RZ, !P4 ;  /* 0x000000ff12cd1207 */ /* 0x001fc60006000000 */
[----:B------:R-:W-:Y:S01]  /*6a60*/  FADD.FTZ R218, R218, R221 ;  /* 0x000000dddada7221 */ /* 0x000fe20000010000 */
[----:B-1----:R-:W-:-:S03]  /*6a70*/  @P1 IADD3 R206, PT, PT, R215, R205, -R16 ;  /* 0x000000cdd7ce1210 */ /* 0x002fc60007ffe810 */
[----:B------:R-:W-:Y:S01]  /*6a80*/  FMUL.FTZ R205, R218, UR17 ;  /* 0x00000011dacd7c20 */ /* 0x000fe20008410000 */
[----:B------:R-:W-:-:S03]  /*6a90*/  @P1 I2FP.F32.S32 R206, R206 ;  /* 0x000000ce00ce1245 */ /* 0x000fc60000201400 */
[----:B---3--:R-:W-:-:S04]  /*6aa0*/  @P2 FADD.FTZ R205, R205, R7 ;  /* 0x00000007cdcd2221 */ /* 0x008fc80000010000 */
[----:B--2---:R-:W-:-:S05]  /*6ab0*/  @P1 FFMA.FTZ R205, R206, R204, R205 ;  /* 0x000000cccecd1223 */ /* 0x004fca00000100cd */
[----:B------:R0:W-:Y:S01]  /*6ac0*/  STS [R214], R205 ;  /* 0x000000cdd6007388 */ /* 0x0001e20000000800 */
[----:B------:R-:W-:-:S07]  /*6ad0*/  @!P3 FMNMX.FTZ R0, R0, R205, !PT ;  /* 0x000000cd0000b209 */ /* 0x000fce0007810000 */
.L_x_1297:
[----:B------:R-:W-:Y:S05]  /*6ae0*/  BSYNC.RECONVERGENT B0 ;  /* 0x0000000000007941 */ /* 0x000fea0003800200 */
.L_x_1296:
[----:B------:R-:W-:Y:S01]  /*6af0*/  IADD3 R7, PT, PT, R215, 0xff, RZ ;  /* 0x000000ffd7077810 */ /* 0x000fe20007ffe0ff */
[----:B0-----:R-:W-:Y:S01]  /*6b00*/  VIADD R214, R214, 0x400 ;  /* 0x00000400d6d67836 */ /* 0x001fe20000000000 */
[----:B------:R-:W-:Y:S02]  /*6b10*/  IADD3 R20, P2, PT, R20, 0x100, RZ ;  /* 0x0000010014147810 */ /* 0x000fe40007f5e0ff */
[----:B------:R-:W-:Y:S02]  /*6b20*/  ISETP.GE.AND P1, PT, R7, R216, PT ;  /* 0x000000d80700720c */ /* 0x000fe40003f26270 */
[----:B------:R-:W-:Y:S02]  /*6b30*/  IADD3 R215, PT, PT, R215, 0x100, RZ ;  /* 0x00000100d7d77810 */ /* 0x000fe40007ffe0ff */
[----:B------:R-:W-:Y:S02]  /*6b40*/  IADD3 R213, PT, PT, R213, 0x100, RZ ;  /* 0x00000100d5d57810 */ /* 0x000fe40007ffe0ff */
[----:B------:R-:W-:-:S07]  /*6b50*/  IADD3.X R21, PT, PT, RZ, R21, RZ, P2, !PT ;  /* 0x00000015ff157210 */ /* 0x000fce00017fe4ff */
[----:B------:R-:W-:Y:S05]  /*6b60*/  @!P1 BRA `(.L_x_1298) ;  /* 0xffffffb000f89947 */ /* 0x000fea000383ffff */
.L_x_1243:
[----:B0-----:R-:W-:Y:S05]  /*6b70*/  BSYNC.RECONVERGENT B1 ;  /* 0x0000000000017941 */ /* 0x001fea0003800200 */
.L_x_1242:
[----:B------:R-:W0:Y:S01]  /*6b80*/  SHFL.BFLY PT, R5, R0, 0x10, 0x1f ;  /* 0x0e001f0000057f89 */ /* 0x000e2200000e0000 */
[----:B------:R-:W-:Y:S01]  /*6b90*/  MOV R14, 0x400 ;  /* 0x00000400000e7802 */ /* 0x000fe20000000f00 */
[----:B------:R-:W-:Y:S01]  /*6ba0*/  BSSY.RECONVERGENT B0, `(.L_x_1299) ;  /* 0x0000169000007945 */ /* 0x000fe20003800200 */
[----:B------:R-:W3:Y:S01]  /*6bb0*/  S2R R15, SR_CgaCtaId ;  /* 0x00000000000f7919 */ /* 0x000ee20000008800 */
[----:B0-----:R-:W-:-:S05]  /*6bc0*/  FMNMX.FTZ R7, R5, R0, !PT ;  /* 0x0000000005077209 */ /* 0x001fca0007810000 */
[----:B-12---:R-:W0:Y:S02]  /*6bd0*/  SHFL.BFLY PT, R6, R7, 0x8, 0x1f ;  /* 0x0d001f0007067f89 */ /* 0x006e2400000e0000 */
[----:B0-----:R-:W-:Y:S02]  /*6be0*/  FMNMX.FTZ R8, R7, R6, !PT ;  /* 0x0000000607087209 */ /* 0x001fe40007810000 */
[----:B---3--:R-:W-:-:S03]  /*6bf0*/  LEA R7, R15, R14, 0x18 ;  /* 0x0000000e0f077211 */ /* 0x008fc600078ec0ff */
[----:B------:R-:W0:Y:S02]  /*6c00*/  SHFL.BFLY PT, R5, R8, 0x4, 0x1f ;  /* 0x0c801f0008057f89 */ /* 0x000e2400000e0000 */
[----:B0-----:R-:W-:Y:S02]  /*6c10*/  FMNMX.FTZ R9, R8, R5, !PT ;  /* 0x0000000508097209 */ /* 0x001fe40007810000 */
[----:B------:R-:W0:Y:S03]  /*6c20*/  S2R R5, SR_TID.X ;  /* 0x0000000000057919 */ /* 0x000e260000002100 */
[----:B------:R-:W1:Y:S02]  /*6c30*/  SHFL.BFLY PT, R6, R9, 0x2, 0x1f ;  /* 0x0c401f0009067f89 */ /* 0x000e6400000e0000 */
[----:B-1----:R-:W-:Y:S01]  /*6c40*/  FMNMX.FTZ R10, R9, R6, !PT ;  /* 0x00000006090a7209 */ /* 0x002fe20007810000 */
[----:B------:R-:W-:Y:S01]  /*6c50*/  IMAD.MOV.U32 R9, RZ, RZ, -0x800001 ;  /* 0xff7fffffff097424 */ /* 0x000fe200078e00ff */
[----:B0-----:R-:W-:-:S03]  /*6c60*/  LOP3.LUT P0, R6, R5, 0x1f, RZ, 0xc0, !PT ;  /* 0x0000001f05067812 */ /* 0x001fc6000780c0ff */
[----:B------:R-:W0:Y:S01]  /*6c70*/  SHFL.BFLY PT, R11, R10, 0x1, 0x1f ;  /* 0x0c201f000a0b7f89 */ /* 0x000e2200000e0000 */
[-C--:B------:R-:W-:Y:S02]  /*6c80*/  LEA.HI R0, R5, R7.reuse, RZ, 0x1d ;  /* 0x0000000705007211 */ /* 0x080fe400078fe8ff */
[C---:B------:R-:W-:Y:S02]  /*6c90*/  ISETP.GT.U32.AND P1, PT, R6.reuse, 0x7, PT ;  /* 0x000000070600780c */ /* 0x040fe40003f24070 */
[----:B------:R-:W-:Y:S02]  /*6ca0*/  LEA R8, R6, R7, 0x2 ;  /* 0x0000000706087211 */ /* 0x000fe400078e10ff */
[----:B0-----:R-:W-:-:S05]  /*6cb0*/  FMNMX.FTZ R13, R10, R11, !PT ;  /* 0x0000000b0a0d7209 */ /* 0x001fca0007810000 */
[----:B------:R0:W-:Y:S01]  /*6cc0*/  @!P0 STS [R0], R13 ;  /* 0x0000000d00008388 */ /* 0x0001e20000000800 */
[----:B------:R-:W-:Y:S01]  /*6cd0*/  BAR.SYNC.DEFER_BLOCKING 0x0 ;  /* 0x0000000000007b1d */ /* 0x000fe20000010000 */
[----:B0-----:R-:W-:-:S05]  /*6ce0*/  IMAD.MOV.U32 R13, RZ, RZ, RZ ;  /* 0x000000ffff0d7224 */ /* 0x001fca00078e00ff */
[----:B------:R-:W0:Y:S04]  /*6cf0*/  @!P1 LDS R9, [R8] ;  /* 0x0000000008099984 */ /* 0x000e280000000800 */
[----:B0-----:R-:W0:Y:S02]  /*6d00*/  SHFL.BFLY PT, R10, R9, 0x4, 0x1f ;  /* 0x0c801f00090a7f89 */ /* 0x001e2400000e0000 */
[----:B0-----:R-:W-:-:S05]  /*6d10*/  FMNMX.FTZ R10, R10, R9, !PT ;  /* 0x000000090a0a7209 */ /* 0x001fca0007810000 */
[----:B------:R-:W0:Y:S02]  /*6d20*/  SHFL.BFLY PT, R7, R10, 0x2, 0x1f ;  /* 0x0c401f000a077f89 */ /* 0x000e2400000e0000 */
[----:B0-----:R-:W-:Y:S02]  /*6d30*/  FMNMX.FTZ R11, R10, R7, !PT ;  /* 0x000000070a0b7209 */ /* 0x001fe40007810000 */
[----:B------:R-:W-:-:S03]  /*6d40*/  IADD3 R7, PT, PT, R5, R22, RZ ;  /* 0x0000001605077210 */ /* 0x000fc60007ffe0ff */
[----:B------:R-:W0:Y:S01]  /*6d50*/  SHFL.BFLY PT, R12, R11, 0x1, 0x1f ;  /* 0x0c201f000b0c7f89 */ /* 0x000e2200000e0000 */
[----:B------:R-:W-:Y:S02]  /*6d60*/  ISETP.GE.AND P0, PT, R7, R16, PT ;  /* 0x000000100700720c */ /* 0x000fe40003f06270 */
[----:B0-----:R-:W-:-:S05]  /*6d70*/  FMNMX.FTZ R12, R11, R12, !PT ;  /* 0x0000000c0b0c7209 */ /* 0x001fca0007810000 */
[----:B------:R0:W1:Y:S06]  /*6d80*/  SHFL.IDX PT, R33, R12, RZ, 0x1f ;  /* 0x00001fff0c217589 */ /* 0x00006c00000e0000 */
[----:B------:R-:W-:Y:S05]  /*6d90*/  @P0 BRA `(.L_x_1300) ;  /* 0x0000001400240947 */ /* 0x000fea0003800000 */
[----:B------:R-:W2:Y:S02]  /*6da0*/  LDC.64 R10, c[0x0][0x420] ;  /* 0x00010800ff0a7b82 */ /* 0x000ea40000000a00 */
[----:B--2---:R-:W-:-:S04]  /*6db0*/  ISETP.NE.U32.AND P0, PT, R10, RZ, PT ;  /* 0x000000ff0a00720c */ /* 0x004fc80003f05070 */
[----:B------:R-:W-:-:S13]  /*6dc0*/  ISETP.NE.AND.EX P0, PT, R11, RZ, PT, P0 ;  /* 0x000000ff0b00720c */ /* 0x000fda0003f05300 */
[----:B------:R-:W-:Y:S05]  /*6dd0*/  @P0 BRA `(.L_x_1301) ;  /* 0x0000000c008c0947 */ /* 0x000fea0003800000 */
[----:B------:R-:W-:Y:S01]  /*6de0*/  VIADDMNMX R9, R7, 0x100, R16, !PT ;  /* 0x0000010007097846 */ /* 0x000fe20007800110 */
[----:B------:R-:W-:Y:S01]  /*6df0*/  BSSY.RECONVERGENT B1, `(.L_x_1302) ;  /* 0x000001c000017945 */ /* 0x000fe20003800200 */
[----:B------:R-:W-:Y:S01]  /*6e00*/  LOP3.LUT R10, RZ, R5, RZ, 0x33, !PT ;  /* 0x00000005ff0a7212 */ /* 0x000fe200078e33ff */
[----:B------:R-:W-:-:S03]  /*6e10*/  HFMA2 R13, -RZ, RZ, 0, 0 ;  /* 0x00000000ff0d7431 */ /* 0x000fc600000001ff */
[----:B------:R-:W-:-:S04]  /*6e20*/  IADD3 R10, PT, PT, -R22, R9, R10 ;  /* 0x00000009160a7210 */ /* 0x000fc80007ffe10a */
[C---:B------:R-:W-:Y:S02]  /*6e30*/  LOP3.LUT R9, R10.reuse, 0x300, RZ, 0xc0, !PT ;  /* 0x000003000a097812 */ /* 0x040fe400078ec0ff */
[----:B------:R-:W-:Y:S02]  /*6e40*/  ISETP.GE.U32.AND P1, PT, R10, 0x300, PT ;  /* 0x000003000a00780c */ /* 0x000fe40003f26070 */
[----:B------:R-:W-:Y:S02]  /*6e50*/  ISETP.NE.AND P0, PT, R9, 0x300, PT ;  /* 0x000003000900780c */ /* 0x000fe40003f05270 */
[----:B------:R-:W-:-:S11]  /*6e60*/  MOV R9, R7 ;  /* 0x0000000700097202 */ /* 0x000fd60000000f00 */
[----:B------:R-:W-:Y:S05]  /*6e70*/  @!P0 BRA `(.L_x_1303) ;  /* 0x00000000004c8947 */ /* 0x000fea0003800000 */
[----:B0-----:R-:W-:Y:S01]  /*6e80*/  VIADD R12, R14, 0x240 ;  /* 0x000002400e0c7836 */ /* 0x001fe20000000000 */
[----:B------:R-:W-:Y:S02]  /*6e90*/  LEA.HI R9, R10, 0x1, RZ, 0x18 ;  /* 0x000000010a097811 */ /* 0x000fe400078fc0ff */
[----:B------:R-:W-:Y:S02]  /*6ea0*/  MOV R13, RZ ;  /* 0x000000ff000d7202 */ /* 0x000fe40000000f00 */
[----:B------:R-:W-:Y:S02]  /*6eb0*/  LEA R12, R15, R12, 0x18 ;  /* 0x0000000c0f0c7211 */ /* 0x000fe400078ec0ff */
[----:B------:R-:W-:Y:S02]  /*6ec0*/  LOP3.LUT R10, R9, 0x3, RZ, 0xc0, !PT ;  /* 0x00000003090a7812 */ /* 0x000fe400078ec0ff */
[----:B------:R-:W-:Y:S01]  /*6ed0*/  MOV R9, R7 ;  /* 0x0000000700097202 */ /* 0x000fe20000000f00 */
[----:B------:R-:W-:Y:S01]  /*6ee0*/  IMAD R11, R5, 0x4, R12 ;  /* 0x00000004050b7824 */ /* 0x000fe200078e020c */
[----:B------:R-:W-:-:S07]  /*6ef0*/  IADD3 R10, PT, PT, -R10, RZ, RZ ;  /* 0x000000ff0a0a7210 */ /* 0x000fce0007ffe1ff */
.L_x_1304:
        /* <DEDUP_REMOVED lines=11> */
.L_x_1303:
[----:B------:R-:W-:Y:S05]  /*6fb0*/  BSYNC.RECONVERGENT B1 ;  /* 0x0000000000017941 */ /* 0x000fea0003800200 */
.L_x_1302:
[----:B------:R-:W-:Y:S05]  /*6fc0*/  @!P1 BRA `(.L_x_1300) ;  /* 0x0000001000989947 */ /* 0x000fea0003800000 */
[----:B------:R-:W-:Y:S01]  /*6fd0*/  IADD3 R11, PT, PT, R16, -R9, RZ ;  /* 0x80000009100b7210 */ /* 0x000fe20007ffe0ff */
[----:B------:R-:W-:Y:S01]  /*6fe0*/  VIADD R14, R14, 0x240 ;  /* 0x000002400e0e7836 */ /* 0x000fe20000000000 */
[----:B------:R-:W-:Y:S01]  /*6ff0*/  SHF.L.U32 R10, R22, 0x2, RZ ;  /* 0x00000002160a7819 */ /* 0x000fe200000006ff */
[----:B------:R-:W-:Y:S01]  /*7000*/  BSSY.RECONVERGENT B1, `(.L_x_1305) ;  /* 0x000006d000017945 */ /* 0x000fe20003800200 */
[----:B------:R-:W-:Y:S02]  /*7010*/  ISETP.GT.AND P1, PT, R11, 0xc00, PT ;  /* 0x00000c000b00780c */ /* 0x000fe40003f24270 */
[----:B------:R-:W-:Y:S02]  /*7020*/  LEA R15, R15, R14, 0x18 ;  /* 0x0000000e0f0f7211 */ /* 0x000fe400078ec0ff */
[----:B------:R-:W-:Y:S02]  /*7030*/  LEA R10, R9, -R10, 0x2 ;  /* 0x8000000a090a7211 */ /* 0x000fe400078e10ff */
[----:B------:R-:W-:-:S02]  /*7040*/  PLOP3.LUT P0, PT, PT, PT, PT, 0x80, 0x8 ;  /* 0x000000000008781c */ /* 0x000fc40003f0f070 */
[----:B------:R-:W-:-:S05]  /*7050*/  IADD3 R10, PT, PT, R10, 0x800, R15 ;  /* 0x000008000a0a7810 */ /* 0x000fca0007ffe00f */
[----:B------:R-:W-:Y:S06]  /*7060*/  @!P1 BRA `(.L_x_1306) ;  /* 0x0000000400989947 */ /* 0x000fec0003800000 */
[----:B------:R-:W-:Y:S01]  /*7070*/  PLOP3.LUT P0, PT, PT, PT, PT, 0x8, 0x80 ;  /* 0x000000000080781c */ /* 0x000fe20003f0e170 */
[----:B------:R-:W-:-:S12]  /*7080*/  VIADD R34, R16, 0xfffff400 ;  /* 0xfffff40010227836 */ /* 0x000fd80000000000 */
.L_x_1307:
[----:B------:R-:W1:Y:S01]  /*7090*/  LDS R11, [R10+-0x800] ;  /* 0xfff800000a0b7984 */ /* 0x000e620000000800 */
[----:B------:R-:W-:-:S03]  /*70a0*/  IADD3 R9, PT, PT, R9, 0x1000, RZ ;  /* 0x0000100009097810 */ /* 0x000fc60007ffe0ff */
[----:B0-----:R-:W0:Y:S01]  /*70b0*/  LDS R12, [R10+-0x400] ;  /* 0xfffc00000a0c7984 */ /* 0x001e220000000800 */
[----:B------:R-:W-:-:S03]  /*70c0*/  ISETP.GE.AND P1, PT, R9, R34, PT ;  /* 0x000000220900720c */ /* 0x000fc60003f26270 */
[----:B------:R-:W2:Y:S04]  /*70d0*/  LDS R14, [R10] ;  /* 0x000000000a0e7984 */ /* 0x000ea80000000800 */
[----:B------:R-:W3:Y:S04]  /*70e0*/  LDS R15, [R10+0x400] ;  /* 0x000400000a0f7984 */ /* 0x000ee80000000800 */
[----:B-----5:R-:W4:Y:S04]  /*70f0*/  LDS R18, [R10+0x800] ;  /* 0x000800000a127984 */ /* 0x020f280000000800 */
[----:B------:R-:W4:Y:S04]  /*7100*/  LDS R20, [R10+0xc00] ;  /* 0x000c00000a147984 */ /* 0x000f280000000800 */
[----:B------:R-:W4:Y:S04]  /*7110*/  LDS R21, [R10+0x1000] ;  /* 0x001000000a157984 */ /* 0x000f280000000800 */
[----:B------:R-:W4:Y:S04]  /*7120*/  LDS R24, [R10+0x1400] ;  /* 0x001400000a187984 */ /* 0x000f280000000800 */
[----:B------:R-:W4:Y:S04]  /*7130*/  LDS R25, [R10+0x1800] ;  /* 0x001800000a197984 */ /* 0x000f280000000800 */
[----:B------:R-:W4:Y:S04]  /*7140*/  LDS R26, [R10+0x1c00] ;  /* 0x001c00000a1a7984 */ /* 0x000f280000000800 */
[----:B------:R-:W4:Y:S01]  /*7150*/  LDS R27, [R10+0x2000] ;  /* 0x002000000a1b7984 */ /* 0x000f220000000800 */
[----:B-1----:R-:W-:-:S03]  /*7160*/  FADD.FTZ R11, -R33, R11 ;  /* 0x0000000b210b7221 */ /* 0x002fc60000010100 */
[----:B------:R-:W1:Y:S01]  /*7170*/  LDS R28, [R10+0x2400] ;  /* 0x002400000a1c7984 */ /* 0x000e620000000800 */
[----:B0-----:R-:W-:Y:S01]  /*7180*/  FADD.FTZ R12, -R33, R12 ;  /* 0x0000000c210c7221 */ /* 0x001fe20000010100 */
[----:B------:R-:W-:Y:S02]  /*7190*/  FMUL.FTZ R11, R11, 1.4426950216293334961 ;  /* 0x3fb8aa3b0b0b7820 */ /* 0x000fe40000410000 */
[----:B------:R-:W0:Y:S01]  /*71a0*/  LDS R29, [R10+0x2800] ;  /* 0x002800000a1d7984 */ /* 0x000e220000000800 */
[C---:B--2---:R-:W-:Y:S01]  /*71b0*/  FADD.FTZ R14, -R33.reuse, R14 ;  /* 0x0000000e210e7221 */ /* 0x044fe20000010100 */
[----:B------:R-:W-:Y:S02]  /*71c0*/  FMUL.FTZ R12, R12, 1.4426950216293334961 ;  /* 0x3fb8aa3b0c0c7820 */ /* 0x000fe40000410000 */
[----:B------:R-:W2:Y:S01]  /*71d0*/  MUFU.EX2 R11, R11 ;  /* 0x0000000b000b7308 */ /* 0x000ea20000000800 */
[----:B------:R-:W0:Y:S01]  /*71e0*/  LDS R30, [R10+0x2c00] ;  /* 0x002c00000a1e7984 */ /* 0x000e220000000800 */
[C---:B---3--:R-:W-:Y:S01]  /*71f0*/  FADD.FTZ R15, -R33.reuse, R15 ;  /* 0x0000000f210f7221 */ /* 0x048fe20000010100 */
[----:B------:R-:W-:Y:S01]  /*7200*/  FMUL.FTZ R14, R14, 1.4426950216293334961 ;  /* 0x3fb8aa3b0e0e7820 */ /* 0x000fe20000410000 */
[----:B------:R-:W3:Y:S01]  /*7210*/  MUFU.EX2 R12, R12 ;  /* 0x0000000c000c7308 */ /* 0x000ee20000000800 */
[----:B------:R-:W0:Y:S01]  /*7220*/  LDS R31, [R10+0x3000] ;  /* 0x003000000a1f7984 */ /* 0x000e220000000800 */
[----:B----4-:R-:W-:Y:S01]  /*7230*/  FADD.FTZ R18, -R33, R18 ;  /* 0x0000001221127221 */ /* 0x010fe20000010100 */
[----:B------:R-:W-:Y:S01]  /*7240*/  FMUL.FTZ R15, R15, 1.4426950216293334961 ;  /* 0x3fb8aa3b0f0f7820 */ /* 0x000fe20000410000 */
[C---:B------:R-:W-:Y:S01]  /*7250*/  FADD.FTZ R20, -R33.reuse, R20 ;  /* 0x0000001421147221 */ /* 0x040fe20000010100 */
[----:B------:R-:W4:Y:S01]  /*7260*/  MUFU.EX2 R14, R14 ;  /* 0x0000000e000e7308 */ /* 0x000f220000000800 */
[----:B------:R-:W0:Y:S01]  /*7270*/  LDS R32, [R10+0x3400] ;  /* 0x003400000a207984 */ /* 0x000e220000000800 */
[----:B------:R-:W-:Y:S01]  /*7280*/  FMUL.FTZ R18, R18, 1.4426950216293334961 ;  /* 0x3fb8aa3b12127820 */ /* 0x000fe20000410000 */
[----:B------:R-:W-:Y:S01]  /*7290*/  FADD.FTZ R21, -R33, R21 ;  /* 0x0000001521157221 */ /* 0x000fe20000010100 */
[----:B------:R-:W4:Y:S01]  /*72a0*/  MUFU.EX2 R15, R15 ;  /* 0x0000000f000f7308 */ /* 0x000f220000000800 */
[----:B------:R-:W-:Y:S01]  /*72b0*/  FMUL.FTZ R20, R20, 1.4426950216293334961 ;  /* 0x3fb8aa3b14147820 */ /* 0x000fe20000410000 */
[----:B--2---:R-:W-:Y:S01]  /*72c0*/  FADD.FTZ R13, R11, R13 ;  /* 0x0000000d0b0d7221 */ /* 0x004fe20000010000 */
[----:B------:R-:W-:Y:S01]  /*72d0*/  FADD.FTZ R24, -R33, R24 ;  /* 0x0000001821187221 */ /* 0x000fe20000010100 */
        /* <DEDUP_REMOVED lines=10> */
[----:B------:R-:W-:Y:S01]  /*7380*/  FADD.FTZ R13, R13, R15 ;  /* 0x0000000f0d0d7221 */ /* 0x000fe20000010000 */
[----:B------:R-:W-:Y:S01]  /*7390*/  FADD.FTZ R27, -R33, R27 ;  /* 0x0000001b211b7221 */ /* 0x000fe20000010100 */
[----:B------:R-:W4:Y:S01]  /*73a0*/  MUFU.EX2 R24, R24 ;  /* 0x0000001800187308 */ /* 0x000f220000000800 */
[----:B------:R-:W-:Y:S01]  /*73b0*/  FMUL.FTZ R26, R26, 1.4426950216293334961 ;  /* 0x3fb8aa3b1a1a7820 */ /* 0x000fe20000410000 */
[----:B--2---:R-:W-:Y:S01]  /*73c0*/  FADD.FTZ R13, R13, R18 ;  /* 0x000000120d0d7221 */ /* 0x004fe20000010000 */
[----:B-1----:R-:W-:Y:S01]  /*73d0*/  FADD.FTZ R28, -R33, R28 ;  /* 0x0000001c211c7221 */ /* 0x002fe20000010100 */
[----:B------:R-:W1:Y:S01]  /*73e0*/  MUFU.EX2 R25, R25 ;  /* 0x0000001900197308 */ /* 0x000e620000000800 */
[----:B------:R-:W-:Y:S01]  /*73f0*/  FMUL.FTZ R27, R27, 1.4426950216293334961 ;  /* 0x3fb8aa3b1b1b7820 */ /* 0x000fe20000410000 */
[----:B---3--:R-:W-:Y:S01]  /*7400*/  FADD.FTZ R13, R13, R20 ;  /* 0x000000140d0d7221 */ /* 0x008fe20000010000 */
[----:B0-----:R-:W-:Y:S01]  /*7410*/  FADD.FTZ R29, -R33, R29 ;  /* 0x0000001d211d7221 */ /* 0x001fe20000010100 */
[----:B------:R-:W0:Y:S01]  /*7420*/  MUFU.EX2 R26, R26 ;  /* 0x0000001a001a7308 */ /* 0x000e220000000800 */
[----:B------:R-:W-:Y:S01]  /*7430*/  FMUL.FTZ R28, R28, 1.4426950216293334961 ;  /* 0x3fb8aa3b1c1c7820 */ /* 0x000fe20000410000 */
[----:B----4-:R-:W-:Y:S01]  /*7440*/  FADD.FTZ R13, R13, R21 ;  /* 0x000000150d0d7221 */ /* 0x010fe20000010000 */
        /* <DEDUP_REMOVED lines=8> */
[----:B-1----:R-:W-:Y:S01]  /*74d0*/  FADD.FTZ R13, R13, R25 ;  /* 0x000000190d0d7221 */ /* 0x002fe20000010000 */
[----:B------:R-:W1:Y:S01]  /*74e0*/  MUFU.EX2 R29, R29 ;  /* 0x0000001d001d7308 */ /* 0x000e620000000800 */
[----:B------:R-:W-:Y:S01]  /*74f0*/  FADD.FTZ R32, -R33, R32 ;  /* 0x0000002021207221 */ /* 0x000fe20000010100 */
[----:B------:R-:W-:Y:S01]  /*7500*/  FMUL.FTZ R31, R31, 1.4426950216293334961 ;  /* 0x3fb8aa3b1f1f7820 */ /* 0x000fe20000410000 */
[----:B0-----:R-:W-:Y:S01]  /*7510*/  FADD.FTZ R13, R13, R26 ;  /* 0x0000001a0d0d7221 */ /* 0x001fe20000010000 */
[----:B------:R-:W0:Y:S01]  /*7520*/  MUFU.EX2 R30, R30 ;  /* 0x0000001e001e7308 */ /* 0x000e220000000800 */
        /* <DEDUP_REMOVED lines=8> */
[----:B-1----:R-:W-:-:S03]  /*75b0*/  FADD.FTZ R13, R13, R29 ;  /* 0x0000001d0d0d7221 */ /* 0x002fc60000010000 */
[----:B------:R-:W-:Y:S01]  /*75c0*/  STS [R10+0x800], R18 ;  /* 0x000800120a007388 */ /* 0x000fe20000000800 */
[----:B0-----:R-:W-:-:S03]  /*75d0*/  FADD.FTZ R13, R13, R30 ;  /* 0x0000001e0d0d7221 */ /* 0x001fc60000010000 */
        /* <DEDUP_REMOVED lines=15> */
.L_x_1306:
[----:B------:R-:W-:Y:S05]  /*76d0*/  BSYNC.RECONVERGENT B1 ;  /* 0x0000000000017941 */ /* 0x000fea0003800200 */
.L_x_1305:
[----:B------:R-:W-:Y:S01]  /*76e0*/  IMAD.IADD R11, R16, 0x1, -R9 ;  /* 0x00000001100b7824 */ /* 0x000fe200078e0a09 */
[----:B------:R-:W-:Y:S04]  /*76f0*/  BSSY.RECONVERGENT B1, `(.L_x_1308) ;  /* 0x0000036000017945 */ /* 0x000fe80003800200 */
[----:B------:R-:W-:-:S13]  /*7700*/  ISETP.GT.AND P1, PT, R11, 0x400, PT ;  /* 0x000004000b00780c */ /* 0x000fda0003f24270 */
[----:B------:R-:W-:Y:S05]  /*7710*/  @!P1 BRA `(.L_x_1309) ;  /* 0x0000000000cc9947 */ /* 0x000fea0003800000 */
[----:B------:R-:W1:Y:S01]  /*7720*/  LDS R11, [R10+-0x800] ;  /* 0xfff800000a0b7984 */ /* 0x000e620000000800 */
[----:B------:R-:W-:Y:S02]  /*7730*/  PLOP3.LUT P0, PT, PT, PT, PT, 0x8, 0x80 ;  /* 0x000000000080781c */ /* 0x000fe40003f0e170 */
[----:B------:R-:W-:Y:S01]  /*7740*/  IADD3 R9, PT, PT, R9, 0x800, RZ ;  /* 0x0000080009097810 */ /* 0x000fe20007ffe0ff */
[----:B0-----:R-:W0:Y:S04]  /*7750*/  LDS R12, [R10+-0x400] ;  /* 0xfffc00000a0c7984 */ /* 0x001e280000000800 */
[----:B------:R-:W2:Y:S04]  /*7760*/  LDS R14, [R10] ;  /* 0x000000000a0e7984 */ /* 0x000ea80000000800 */
[----:B------:R-:W3:Y:S04]  /*7770*/  LDS R15, [R10+0x400] ;  /* 0x000400000a0f7984 */ /* 0x000ee80000000800 */
[----:B-----5:R-:W4:Y:S04]  /*7780*/  LDS R18, [R10+0x800] ;  /* 0x000800000a127984 */ /* 0x020f280000000800 */
[----:B------:R-:W4:Y:S04]  /*7790*/  LDS R20, [R10+0xc00] ;  /* 0x000c00000a147984 */ /* 0x000f280000000800 */
[----:B------:R-:W4:Y:S04]  /*77a0*/  LDS R21, [R10+0x1000] ;  /* 0x001000000a157984 */ /* 0x000f280000000800 */
[----:B------:R-:W4:Y:S01]  /*77b0*/  LDS R24, [R10+0x1400] ;  /* 0x001400000a187984 */ /* 0x000f220000000800 */
[C---:B-1----:R-:W-:Y:S01]  /*77c0*/  FADD.FTZ R11, -R33.reuse, R11 ;  /* 0x0000000b210b7221 */ /* 0x042fe20000010100 */
[----:B0-----:R-:W-:-:S03]  /*77d0*/  FADD.FTZ R12, -R33, R12 ;  /* 0x0000000c210c7221 */ /* 0x001fc60000010100 */
[----:B------:R-:W-:Y:S01]  /*77e0*/  FMUL.FTZ R11, R11, 1.4426950216293334961 ;  /* 0x3fb8aa3b0b0b7820 */ /* 0x000fe20000410000 */
[----:B--2---:R-:W-:Y:S01]  /*77f0*/  FADD.FTZ R14, -R33, R14 ;  /* 0x0000000e210e7221 */ /* 0x004fe20000010100 */
[----:B------:R-:W-:-:S04]  /*7800*/  FMUL.FTZ R12, R12, 1.4426950216293334961 ;  /* 0x3fb8aa3b0c0c7820 */ /* 0x000fc80000410000 */
[----:B------:R-:W0:Y:S01]  /*7810*/  MUFU.EX2 R11, R11 ;  /* 0x0000000b000b7308 */ /* 0x000e220000000800 */
[C---:B---3--:R-:W-:Y:S01]  /*7820*/  FADD.FTZ R15, -R33.reuse, R15 ;  /* 0x0000000f210f7221 */ /* 0x048fe20000010100 */
[----:B------:R-:W-:Y:S02]  /*7830*/  FMUL.FTZ R14, R14, 1.4426950216293334961 ;  /* 0x3fb8aa3b0e0e7820 */ /* 0x000fe40000410000 */
[----:B------:R-:W1:Y:S01]  /*7840*/  MUFU.EX2 R12, R12 ;  /* 0x0000000c000c7308 */ /* 0x000e620000000800 */
[----:B----4-:R-:W-:Y:S01]  /*7850*/  FADD.FTZ R18, -R33, R18 ;  /* 0x0000001221127221 */ /* 0x010fe20000010100 */
[----:B------:R-:W-:Y:S02]  /*7860*/  FMUL.FTZ R15, R15, 1.4426950216293334961 ;  /* 0x3fb8aa3b0f0f7820 */ /* 0x000fe40000410000 */
[----:B------:R-:W2:Y:S01]  /*7870*/  MUFU.EX2 R14, R14 ;  /* 0x0000000e000e7308 */ /* 0x000ea20000000800 */
[----:B------:R-:W-:Y:S01]  /*7880*/  FADD.FTZ R20, -R33, R20 ;  /* 0x0000001421147221 */ /* 0x000fe20000010100 */
[----:B------:R-:W-:-:S02]  /*7890*/  FMUL.FTZ R18, R18, 1.4426950216293334961 ;  /* 0x3fb8aa3b12127820 */ /* 0x000fc40000410000 */
[----:B------:R-:W3:Y:S01]  /*78a0*/  MUFU.EX2 R15, R15 ;  /* 0x0000000f000f7308 */ /* 0x000ee20000000800 */
        /* <DEDUP_REMOVED lines=10> */
[----:B--2---:R-:W-:Y:S01]  /*7950*/  FADD.FTZ R13, R13, R14 ;  /* 0x0000000e0d0d7221 */ /* 0x004fe20000010000 */
[----:B------:R-:W2:Y:S02]  /*7960*/  MUFU.EX2 R21, R21 ;  /* 0x0000001500157308 */ /* 0x000ea40000000800 */
[----:B------:R-:W-:Y:S01]  /*7970*/  STS [R10+-0x400], R12 ;  /* 0xfffc000c0a007388 */ /* 0x000fe20000000800 */
[----:B---3--:R-:W-:Y:S01]  /*7980*/  FADD.FTZ R13, R13, R15 ;  /* 0x0000000f0d0d7221 */ /* 0x008fe20000010000 */
        /* <DEDUP_REMOVED lines=11> */
[----:B0-----:R-:W-:-:S07]  /*7a40*/  IADD3 R10, PT, PT, R10, 0x2000, RZ ;  /* 0x000020000a0a7810 */ /* 0x001fce0007ffe0ff */
.L_x_1309:
[----:B------:R-:W-:Y:S05]  /*7a50*/  BSYNC.RECONVERGENT B1 ;  /* 0x0000000000017941 */ /* 0x000fea0003800200 */
.L_x_1308:
[----:B------:R-:W-:-:S13]  /*7a60*/  ISETP.LT.OR P0, PT, R9, R16, P0 ;  /* 0x000000100900720c */ /* 0x000fda0000701670 */
[----:B------:R-:W-:Y:S05]  /*7a70*/  @!P0 BRA `(.L_x_1300) ;  /* 0x0000000400ec8947 */ /* 0x000fea0003800000 */
[----:B------:R-:W1:Y:S04]  /*7a80*/  LDS R9, [R10+-0x800] ;  /* 0xfff800000a097984 */ /* 0x000e680000000800 */
[----:B------:R-:W2:Y:S04]  /*7a90*/  LDS R11, [R10+-0x400] ;  /* 0xfffc00000a0b7984 */ /* 0x000ea80000000800 */
[----:B0-----:R-:W0:Y:S04]  /*7aa0*/  LDS R12, [R10] ;  /* 0x000000000a0c7984 */ /* 0x001e280000000800 */
[----:B------:R-:W3:Y:S01]  /*7ab0*/  LDS R14, [R10+0x400] ;  /* 0x000400000a0e7984 */ /* 0x000ee20000000800 */
[C---:B-1----:R-:W-:Y:S01]  /*7ac0*/  FADD.FTZ R9, -R33.reuse, R9 ;  /* 0x0000000921097221 */ /* 0x042fe20000010100 */
[----:B--2---:R-:W-:-:S03]  /*7ad0*/  FADD.FTZ R11, -R33, R11 ;  /* 0x0000000b210b7221 */ /* 0x004fc60000010100 */
[----:B------:R-:W-:Y:S01]  /*7ae0*/  FMUL.FTZ R9, R9, 1.4426950216293334961 ;  /* 0x3fb8aa3b09097820 */ /* 0x000fe20000410000 */
[----:B0-----:R-:W-:Y:S01]  /*7af0*/  FADD.FTZ R12, -R33, R12 ;  /* 0x0000000c210c7221 */ /* 0x001fe20000010100 */
[----:B------:R-:W-:-:S04]  /*7b00*/  FMUL.FTZ R11, R11, 1.4426950216293334961 ;  /* 0x3fb8aa3b0b0b7820 */ /* 0x000fc80000410000 */
        /* <DEDUP_REMOVED lines=16> */
.L_x_1301:
[----:B------:R-:W2:Y:S01]  /*7c10*/  S2UR UR4, SR_CTAID.Y ;  /* 0x00000000000479c3 */ /* 0x000ea20000002600 */
[----:B------:R-:W-:Y:S01]  /*7c20*/  VIADDMNMX R13, R7, 0x100, R16, !PT ;  /* 0x00000100070d7846 */ /* 0x000fe20007800110 */
[----:B------:R-:W-:Y:S01]  /*7c30*/  BSSY.RECONVERGENT B1, `(.L_x_1310) ;  /* 0x0000027000017945 */ /* 0x000fe20003800200 */
[----:B0-----:R-:W-:-:S04]  /*7c40*/  LOP3.LUT R12, RZ, R5, RZ, 0x33, !PT ;  /* 0x00000005ff0c7212 */ /* 0x001fc800078e33ff */
[----:B------:R-:W-:Y:S01]  /*7c50*/  IADD3 R12, PT, PT, -R22, R13, R12 ;  /* 0x0000000d160c7210 */ /* 0x000fe20007ffe10c */
[----:B------:R-:W2:Y:S03]  /*7c60*/  LDC R9, c[0x0][0x3f4] ;  /* 0x0000fd00ff097b82 */ /* 0x000ea60000000800 */
[C---:B------:R-:W-:Y:S02]  /*7c70*/  LOP3.LUT R13, R12.reuse, 0x300, RZ, 0xc0, !PT ;  /* 0x000003000c0d7812 */ /* 0x040fe400078ec0ff */
[----:B------:R-:W-:Y:S02]  /*7c80*/  ISETP.GE.U32.AND P0, PT, R12, 0x300, PT ;  /* 0x000003000c00780c */ /* 0x000fe40003f06070 */
[----:B------:R-:W-:Y:S01]  /*7c90*/  ISETP.NE.AND P1, PT, R13, 0x300, PT ;  /* 0x000003000d00780c */ /* 0x000fe20003f25270 */
[----:B------:R-:W-:Y:S02]  /*7ca0*/  IMAD.MOV.U32 R13, RZ, RZ, RZ ;  /* 0x000000ffff0d7224 */ /* 0x000fe400078e00ff */
[----:B--2---:R-:W-:Y:S01]  /*7cb0*/  IMAD R24, R9, UR4, RZ ;  /* 0x0000000409187c24 */ /* 0x004fe2000f8e02ff */
[----:B------:R-:W-:-:S04]  /*7cc0*/  MOV R9, R7 ;  /* 0x0000000700097202 */ /* 0x000fc80000000f00 */
[----:B------:R-:W-:-:S05]  /*7cd0*/  SHF.R.S32.HI R26, RZ, 0x1f, R24 ;  /* 0x0000001fff1a7819 */ /* 0x000fca0000011418 */
[----:B------:R-:W-:Y:S05]  /*7ce0*/  @!P1 BRA `(.L_x_1311) ;  /* 0x00000000006c9947 */ /* 0x000fea0003800000 */
[----:B------:R-:W-:Y:S01]  /*7cf0*/  IADD3 R14, PT, PT, R14, 0x240, RZ ;  /* 0x000002400e0e7810 */ /* 0x000fe20007ffe0ff */
[----:B------:R-:W-:Y:S01]  /*7d00*/  IMAD.MOV.U32 R13, RZ, RZ, RZ ;  /* 0x000000ffff0d7224 */ /* 0x000fe200078e00ff */
[----:B------:R-:W-:Y:S02]  /*7d10*/  LEA.HI R9, R12, 0x1, RZ, 0x18 ;  /* 0x000000010c097811 */ /* 0x000fe400078fc0ff */
[----:B------:R-:W-:Y:S02]  /*7d20*/  IADD3 R20, P1, P2, R24, R10, R7 ;  /* 0x0000000a18147210 */ /* 0x000fe40007a3e007 */
[----:B------:R-:W-:Y:S02]  /*7d30*/  LEA R14, R15, R14, 0x18 ;  /* 0x0000000e0f0e7211 */ /* 0x000fe400078ec0ff */
[----:B------:R-:W-:Y:S02]  /*7d40*/  LOP3.LUT R10, R9, 0x3, RZ, 0xc0, !PT ;  /* 0x00000003090a7812 */ /* 0x000fe400078ec0ff */
[----:B------:R-:W-:-:S02]  /*7d50*/  LEA R12, R5, R14, 0x2 ;  /* 0x0000000e050c7211 */ /* 0x000fc400078e10ff */
[----:B------:R-:W-:Y:S01]  /*7d60*/  IADD3.X R11, PT, PT, R26, R11, RZ, P1, P2 ;  /* 0x0000000b1a0b7210 */ /* 0x000fe20000fe44ff */
[----:B------:R-:W-:Y:S01]  /*7d70*/  IMAD.MOV R14, RZ, RZ, -R10 ;  /* 0x000000ffff0e7224 */ /* 0x000fe200078e0a0a */
[----:B------:R-:W-:-:S07]  /*7d80*/  MOV R9, R7 ;  /* 0x0000000700097202 */ /* 0x000fce0000000f00 */
.L_x_1312:
[----:B------:R-:W-:-:S06]  /*7d90*/  MOV R10, R20 ;  /* 0x00000014000a7202 */ /* 0x000fcc0000000f00 */
[----:B------:R0:W2:Y:S01]  /*7da0*/  LDG.E.U8 R10, desc[UR36][R10.64] ;  /* 0x000000240a0a7981 */ /* 0x0000a2000c1e1100 */
[----:B------:R-:W-:Y:S01]  /*7db0*/  VIADD R14, R14, 0x1 ;  /* 0x000000010e0e7836 */ /* 0x000fe20000000000 */
[----:B------:R-:W-:Y:S02]  /*7dc0*/  IADD3 R20, P2, PT, R20, 0x100, RZ ;  /* 0x0000010014147810 */ /* 0x000fe40007f5e0ff */
[----:B------:R-:W-:Y:S02]  /*7dd0*/  IADD3 R9, PT, PT, R9, 0x100, RZ ;  /* 0x0000010009097810 */ /* 0x000fe40007ffe0ff */
[----:B0-----:R-:W-:Y:S02]  /*7de0*/  IADD3.X R11, PT, PT, RZ, R11, RZ, P2, !PT ;  /* 0x0000000bff0b7210 */ /* 0x001fe400017fe4ff */
[----:B--2---:R-:W-:-:S13]  /*7df0*/  ISETP.NE.AND P1, PT, R10, RZ, PT ;  /* 0x000000ff0a00720c */ /* 0x004fda0003f25270 */
[----:B------:R-:W1:Y:S02]  /*7e00*/  @!P1 LDS R15, [R12] ;  /* 0x000000000c0f9984 */ /* 0x000e640000000800 */
[----:B-1---5:R-:W-:Y:S01]  /*7e10*/  @!P1 FADD.FTZ R18, -R33, R15 ;  /* 0x0000000f21129221 */ /* 0x022fe20000010100 */
[----:B------:R-:W-:-:S03]  /*7e20*/  HFMA2 R15, -RZ, RZ, 0, 0 ;  /* 0x00000000ff0f7431 */ /* 0x000fc600000001ff */
[----:B------:R-:W-:-:S04]  /*7e30*/  @!P1 FMUL.FTZ R18, R18, 1.4426950216293334961 ;  /* 0x3fb8aa3b12129820 */ /* 0x000fc80000410000 */
[----:B------:R-:W0:Y:S01]  /*7e40*/  @!P1 MUFU.EX2 R15, R18 ;  /* 0x00000012000f9308 */ /* 0x000e220000000800 */
[----:B------:R-:W-:Y:S01]  /*7e50*/  ISETP.NE.AND P1, PT, R14, RZ, PT ;  /* 0x000000ff0e00720c */ /* 0x000fe20003f25270 */
[----:B0-----:R0:W-:Y:S01]  /*7e60*/  STS [R12], R15 ;  /* 0x0000000f0c007388 */ /* 0x0011e20000000800 */
[----:B------:R-:W-:Y:S01]  /*7e70*/  FADD.FTZ R13, R15, R13 ;  /* 0x0000000d0f0d7221 */ /* 0x000fe20000010000 */
[----:B0-----:R-:W-:-:S10]  /*7e80*/  VIADD R12, R12, 0x400 ;  /* 0x000004000c0c7836 */ /* 0x001fd40000000000 */
[----:B------:R-:W-:Y:S05]  /*7e90*/  @P1 BRA `(.L_x_1312) ;  /* 0xfffffffc00bc1947 */ /* 0x000fea000383ffff */
.L_x_1311:
[----:B------:R-:W-:Y:S05]  /*7ea0*/  BSYNC.RECONVERGENT B1 ;  /* 0x0000000000017941 */ /* 0x000fea0003800200 */
.L_x_1310:
[----:B------:R-:W-:Y:S05]  /*7eb0*/  @!P0 BRA `(.L_x_1300) ;  /* 0x0000000000dc8947 */ /* 0x000fea0003800000 */
[----:B------:R-:W0:Y:S01]  /*7ec0*/  S2R R12, SR_CgaCtaId ;  /* 0x00000000000c7919 */ /* 0x000e220000008800 */
[----:B------:R-:W2:Y:S01]  /*7ed0*/  LDCU.64 UR4, c[0x0][0x420] ;  /* 0x00008400ff0477ac */ /* 0x000ea20008000a00 */
[----:B------:R-:W-:Y:S02]  /*7ee0*/  MOV R11, 0x400 ;  /* 0x00000400000b7802 */ /* 0x000fe40000000f00 */
[----:B------:R-:W-:Y:S02]  /*7ef0*/  SHF.L.U32 R10, R22, 0x2, RZ ;  /* 0x00000002160a7819 */ /* 0x000fe400000006ff */
[----:B------:R-:W-:-:S03]  /*7f00*/  IADD3 R11, PT, PT, R11, 0x240, RZ ;  /* 0x000002400b0b7810 */ /* 0x000fc60007ffe0ff */
[----:B------:R-:W-:Y:S01]  /*7f10*/  IMAD R10, R9, 0x4, -R10 ;  /* 0x00000004090a7824 */ /* 0x000fe200078e0a0a */
[----:B--2---:R-:W-:-:S04]  /*7f20*/  IADD3 R15, P0, P1, R24, UR4, R9 ;  /* 0x00000004180f7c10 */ /* 0x004fc8000f91e009 */
[----:B------:R-:W-:Y:S02]  /*7f30*/  IADD3 R15, P2, PT, R15, 0x200, RZ ;  /* 0x000002000f0f7810 */ /* 0x000fe40007f5e0ff */
[----:B0-----:R-:W-:Y:S02]  /*7f40*/  LEA R21, R12, R11, 0x18 ;  /* 0x0000000b0c157211 */ /* 0x001fe400078ec0ff */
[----:B------:R-:W-:Y:S02]  /*7f50*/  IADD3.X R11, PT, PT, R26, UR5, RZ, P0, P1 ;  /* 0x000000051a0b7c10 */ /* 0x000fe400087e24ff */
[----:B------:R-:W-:Y:S02]  /*7f60*/  IADD3 R12, PT, PT, R10, 0x800, R21 ;  /* 0x000008000a0c7810 */ /* 0x000fe40007ffe015 */
[----:B------:R-:W-:-:S07]  /*7f70*/  IADD3.X R11, PT, PT, RZ, R11, RZ, P2, !PT ;  /* 0x0000000bff0b7210 */ /* 0x000fce00017fe4ff */
.L_x_1313:
[----:B------:R-:W-:-:S05]  /*7f80*/  MOV R10, R15 ;  /* 0x0000000f000a7202 */ /* 0x000fca0000000f00 */
[----:B------:R-:W2:Y:S04]  /*7f90*/  LDG.E.U8 R20, desc[UR36][R10.64+-0x200] ;  /* 0xfffe00240a147981 */ /* 0x000ea8000c1e1100 */
[----:B------:R-:W3:Y:S04]  /*7fa0*/  LDG.E.U8 R14, desc[UR36][R10.64+-0x100] ;  /* 0xffff00240a0e7981 */ /* 0x000ee8000c1e1100 */
[----:B------:R-:W4:Y:S04]  /*7fb0*/  LDG.E.U8 R15, desc[UR36][R10.64] ;  /* 0x000000240a0f7981 */ /* 0x000f28000c1e1100 */
[----:B-----5:R-:W4:Y:S01]  /*7fc0*/  LDG.E.U8 R18, desc[UR36][R10.64+0x100] ;  /* 0x000100240a127981 */ /* 0x020f22000c1e1100 */
[----:B------:R-:W-:Y:S01]  /*7fd0*/  HFMA2 R21, -RZ, RZ, 0, 0 ;  /* 0x00000000ff157431 */ /* 0x000fe200000001ff */
[----:B------:R-:W-:Y:S01]  /*7fe0*/  MOV R25, RZ ;  /* 0x000000ff00197202 */ /* 0x000fe20000000f00 */
[----:B------:R-:W-:Y:S01]  /*7ff0*/  IMAD.MOV.U32 R27, RZ, RZ, RZ ;  /* 0x000000ffff1b7224 */ /* 0x000fe200078e00ff */
[----:B------:R-:W-:-:S02]  /*8000*/  IADD3 R9, PT, PT, R9, 0x400, RZ ;  /* 0x0000040009097810 */ /* 0x000fc40007ffe0ff */
[----:B--2---:R-:W-:Y:S02]  /*8010*/  ISETP.NE.AND P0, PT, R20, RZ, PT ;  /* 0x000000ff1400720c */ /* 0x004fe40003f05270 */
[----:B---3--:R-:W-:Y:S02]  /*8020*/  ISETP.NE.AND P1, PT, R14, RZ, PT ;  /* 0x000000ff0e00720c */ /* 0x008fe40003f25270 */
[----:B----4-:R-:W-:Y:S02]  /*8030*/  ISETP.NE.AND P2, PT, R15, RZ, PT ;  /* 0x000000ff0f00720c */ /* 0x010fe40003f45270 */
[----:B------:R-:W-:-:S07]  /*8040*/  ISETP.NE.AND P3, PT, R18, RZ, PT ;  /* 0x000000ff1200720c */ /* 0x000fce0003f65270 */
[----:B------:R-:W1:Y:S04]  /*8050*/  @!P0 LDS R14, [R12+-0x800] ;  /* 0xfff800000c0e8984 */ /* 0x000e680000000800 */
[----:B------:R-:W0:Y:S04]  /*8060*/  @!P1 LDS R18, [R12+-0x400] ;  /* 0xfffc00000c129984 */ /* 0x000e280000000800 */
[----:B------:R-:W2:Y:S04]  /*8070*/  @!P2 LDS R20, [R12] ;  /* 0x000000000c14a984 */ /* 0x000ea80000000800 */
[----:B------:R-:W3:Y:S01]  /*8080*/  @!P3 LDS R24, [R12+0x400] ;  /* 0x000400000c18b984 */ /* 0x000ee20000000800 */
[----:B-1----:R-:W-:Y:S01]  /*8090*/  @!P0 FADD.FTZ R15, -R33, R14 ;  /* 0x0000000e210f8221 */ /* 0x002fe20000010100 */
[----:B------:R-:W-:-:S03]  /*80a0*/  IMAD.MOV.U32 R14, RZ, RZ, RZ ;  /* 0x000000ffff0e7224 */ /* 0x000fc600078e00ff */
[----:B------:R-:W-:Y:S01]  /*80b0*/  @!P0 FMUL.FTZ R15, R15, 1.4426950216293334961 ;  /* 0x3fb8aa3b0f0f8820 */ /* 0x000fe20000410000 */
[----:B0-----:R-:W-:-:S03]  /*80c0*/  @!P1 FADD.FTZ R18, -R33, R18 ;  /* 0x0000001221129221 */ /* 0x001fc60000010100 */
[----:B------:R0:W1:Y:S01]  /*80d0*/  @!P0 MUFU.EX2 R14, R15 ;  /* 0x0000000f000e8308 */ /* 0x0000620000000800 */
[----:B------:R-:W-:Y:S01]  /*80e0*/  @!P1 FMUL.FTZ R18, R18, 1.4426950216293334961 ;  /* 0x3fb8aa3b12129820 */ /* 0x000fe20000410000 */
[----:B--2---:R-:W-:Y:S01]  /*80f0*/  @!P2 FADD.FTZ R20, -R33, R20 ;  /* 0x000000142114a221 */ /* 0x004fe20000010100 */
[----:B------:R-:W-:Y:S01]  /*8100*/  ISETP.GE.AND P0, PT, R9, R16, PT ;  /* 0x000000100900720c */ /* 0x000fe20003f06270 */
[----:B---3--:R-:W-:Y:S01]  /*8110*/  @!P3 FADD.FTZ R24, -R33, R24 ;  /* 0x000000182118b221 */ /* 0x008fe20000010100 */
[----:B------:R1:W2:Y:S01]  /*8120*/  @!P1 MUFU.EX2 R21, R18 ;  /* 0x0000001200159308 */ /* 0x0002a20000000800 */
        /* <DEDUP_REMOVED lines=16> */
.L_x_1300:
[----:B------:R-:W-:Y:S05]  /*8230*/  BSYNC.RECONVERGENT B0 ;  /* 0x0000000000007941 */ /* 0x000fea0003800200 */
.L_x_1299:
[----:B0-----:R-:W0:Y:S01]  /*8240*/  SHFL.BFLY PT, R10, R13, 0x10, 0x1f ;  /* 0x0e001f000d0a7f89 */ /* 0x001e2200000e0000 */
[C---:B------:R-:W-:Y:S01]  /*8250*/  ISETP.NE.AND P0, PT, R6.reuse, RZ, PT ;  /* 0x000000ff0600720c */ /* 0x040fe20003f05270 */
[----:B------:R-:W2:Y:S01]  /*8260*/  LDCU.U8 UR6, c[0x0][0x48c] ;  /* 0x00009180ff0677ac */ /* 0x000ea20008000000 */
[----:B------:R-:W-:Y:S01]  /*8270*/  ISETP.GT.U32.AND P1, PT, R6, 0x7, PT ;  /* 0x000000070600780c */ /* 0x000fe20003f24070 */
[----:B------:R-:W3:Y:S01]  /*8280*/  S2R R21, SR_CTAID.X ;  /* 0x0000000000157919 */ /* 0x000ee20000002500 */
[----:B--2---:R-:W-:Y:S01]  /*8290*/  UISETP.NE.AND UP0, UPT, UR6, URZ, UPT ;  /* 0x000000ff0600728c */ /* 0x004fe2000bf05270 */
        /* <DEDUP_REMOVED lines=16> */
[----:B0-----:R-:W-:-:S05]  /*83a0*/  FADD.FTZ R10, R6, R9 ;  /* 0x00000009060a7221 */ /* 0x001fca0000010000 */
[----:B------:R-:W0:Y:S02]  /*83b0*/  SHFL.BFLY PT, R9, R10, 0x1, 0x1f ;  /* 0x0c201f000a097f89 */ /* 0x000e2400000e0000 */
[----:B0-----:R-:W-:Y:S01]  /*83c0*/  FADD.FTZ R11, R10, R9 ;  /* 0x000000090a0b7221 */ /* 0x001fe20000010000 */
[----:B------:R-:W-:-:S05]  /*83d0*/  CS2R R8, SRZ ;  /* 0x0000000000087805 */ /* 0x000fca000001ff00 */
[----:B------:R-:W0:Y:S02]  /*83e0*/  SHFL.IDX PT, R11, R11, RZ, 0x1f ;  /* 0x00001fff0b0b7589 */ /* 0x000e2400000e0000 */
[----:B0-----:R-:W-:-:S04]  /*83f0*/  FADD.FTZ R0, R11, 9.9999999747524270788e-07 ;  /* 0x358637bd0b007421 */ /* 0x001fc80000010000 */
[----:B------:R0:W2:Y:S01]  /*8400*/  MUFU.RCP R39, R0 ;  /* 0x0000000000277308 */ /* 0x0000a20000001000 */
[----:B---3--:R-:W-:Y:S05]  /*8410*/  BRA.U !UP0, `(.L_x_1314) ;  /* 0x0000000108247547 */ /* 0x008fea000b800000 */
[----:B------:R-:W3:Y:S01]  /*8420*/  S2R R6, SR_CTAID.Y ;  /* 0x0000000000067919 */ /* 0x000ee20000002600 */
[----:B------:R-:W3:Y:S08]  /*8430*/  LDC R8, c[0x0][0x3f8] ;  /* 0x0000fe00ff087b82 */ /* 0x000ef00000000800 */
[----:B0-----:R-:W0:Y:S08]  /*8440*/  LDC R0, c[0x0][0x488] ;  /* 0x00012200ff007b82 */ /* 0x001e300000000800 */
[----:B------:R-:W0:Y:S08]  /*8450*/  LDC R10, c[0x0][0x40c] ;  /* 0x00010300ff0a7b82 */ /* 0x000e300000000800 */
[----:B------:R-:W1:Y:S01]  /*8460*/  LDC R11, c[0x0][0x3f4] ;  /* 0x0000fd00ff0b7b82 */ /* 0x000e620000000800 */
[----:B---3--:R-:W-:-:S04]  /*8470*/  IMAD R9, R6, R8, R21 ;  /* 0x0000000806097224 */ /* 0x008fc800078e0215 */
[----:B0-----:R-:W-:-:S04]  /*8480*/  IMAD R0, R9, R0, R10 ;  /* 0x0000000009007224 */ /* 0x001fc800078e020a */
[----:B-1----:R-:W-:-:S05]  /*8490*/  IMAD R8, R0, R11, RZ ;  /* 0x0000000b00087224 */ /* 0x002fca00078e02ff */
[----:B------:R-:W-:-:S07]  /*84a0*/  SHF.R.S32.HI R9, RZ, 0x1f, R8 ;  /* 0x0000001fff097819 */ /* 0x000fce0000011408 */
.L_x_1314:
[----:B------:R-:W-:Y:S04]  /*84b0*/  BSSY.RECONVERGENT B0, `(.L_x_1315) ;  /* 0x0000154000007945 */ /* 0x000fe80003800200 */
[----:B------:R-:W-:Y:S05]  /*84c0*/  @P0 BRA `(.L_x_1316) ;  /* 0x0000001400480947 */ /* 0x000fea0003800000 */
[----:B------:R-:W-:-:S09]  /*84d0*/  UISETP.NE.AND UP0, UPT, UR6, URZ, UPT ;  /* 0x000000ff0600728c */ /* 0x000fd2000bf05270 */
[----:B------:R-:W-:Y:S05]  /*84e0*/  BRA.U UP0, `(.L_x_1317) ;  /* 0x0000000900387547 */ /* 0x000fea000b800000 */
[----:B------:R-:W-:Y:S01]  /*84f0*/  VIADDMNMX R9, R7, 0x100, R16, !PT ;  /* 0x0000010007097846 */ /* 0x000fe20007800110 */
[----:B------:R-:W-:Y:S01]  /*8500*/  BSSY.RECONVERGENT B1, `(.L_x_1318) ;  /* 0x0000019000017945 */ /* 0x000fe20003800200 */
[----:B0-----:R-:W-:-:S04]  /*8510*/  LOP3.LUT R0, RZ, R5, RZ, 0x33, !PT ;  /* 0x00000005ff007212 */ /* 0x001fc800078e33ff */
        /* <DEDUP_REMOVED lines=11> */
[----:B------:R-:W-:Y:S02]  /*85d0*/  LOP3.LUT R6, R6, 0x300, RZ, 0xc0, !PT ;  /* 0x0000030006067812 */ /* 0x000fe400078ec0ff */
[----:B------:R-:W-:-:S03]  /*85e0*/  IADD3 R8, PT, PT, -R0, RZ, RZ ;  /* 0x000000ff00087210 */ /* 0x000fc60007ffe1ff */
[----:B------:R-:W-:Y:S01]  /*85f0*/  IMAD.IADD R7, R7, 0x1, R6 ;  /* 0x0000000107077824 */ /* 0x000fe200078e0206 */
[----:B0-----:R-:W-:-:S06]  /*8600*/  ULEA UR4, UR5, UR4, 0x18 ;  /* 0x0000000405047291 */ /* 0x001fcc000f8ec0ff */
[----:B------:R-:W-:-:S07]  /*8610*/  LEA R0, R5, UR4, 0x2 ;  /* 0x0000000405007c11 */ /* 0x000fce000f8e10ff */
.L_x_1320:
[----:B------:R-:W2:Y:S01]  /*8620*/  LDS R6, [R0] ;  /* 0x0000000000067984 */ /* 0x000ea20000000800 */
[----:B------:R-:W-:-:S04]  /*8630*/  IADD3 R8, PT, PT, R8, 0x1, RZ ;  /* 0x0000000108087810 */ /* 0x000fc80007ffe0ff */
[----:B------:R-:W-:Y:S01]  /*8640*/  ISETP.NE.AND P0, PT, R8, RZ, PT ;  /* 0x000000ff0800720c */ /* 0x000fe20003f05270 */
[----:B--2---:R-:W-:-:S05]  /*8650*/  FMUL.FTZ R9, R6, R39 ;  /* 0x0000002706097220 */ /* 0x004fca0000410000 */
[----:B------:R0:W-:Y:S02]  /*8660*/  STS [R0], R9 ;  /* 0x0000000900007388 */ /* 0x0001e40000000800 */
[----:B0-----:R-:W-:-:S05]  /*8670*/  IADD3 R0, PT, PT, R0, 0x400, RZ ;  /* 0x0000040000007810 */ /* 0x001fca0007ffe0ff */
[----:B------:R-:W-:Y:S05]  /*8680*/  @P0 BRA `(.L_x_1320) ;  /* 0xfffffffc00e40947 */ /* 0x000fea000383ffff */
.L_x_1319:
[----:B------:R-:W-:Y:S05]  /*8690*/  BSYNC.RECONVERGENT B1 ;  /* 0x0000000000017941 */ /* 0x000fea0003800200 */
.L_x_1318:
[----:B------:R-:W-:Y:S05]  /*86a0*/  @!P1 BRA `(.L_x_1316) ;  /* 0x0000001000d09947 */ /* 0x000fea0003800000 */
[----:B------:R-:W0:Y:S01]  /*86b0*/  S2R R9, SR_CgaCtaId ;  /* 0x0000000000097919 */ /* 0x000e220000008800 */
[----:B------:R-:W-:Y:S01]  /*86c0*/  IMAD.IADD R0, R16, 0x1, -R7 ;  /* 0x0000000110007824 */ /* 0x000fe200078e0a07 */
[----:B------:R-:W-:Y:S01]  /*86d0*/  MOV R6, 0x400 ;  /* 0x0000040000067802 */ /* 0x000fe20000000f00 */
[----:B------:R-:W-:Y:S01]  /*86e0*/  BSSY.RECONVERGENT B1, `(.L_x_1321) ;  /* 0x000003f000017945 */ /* 0x000fe20003800200 */
[----:B------:R-:W-:Y:S02]  /*86f0*/  PLOP3.LUT P0, PT, PT, PT, PT, 0x80, 0x8 ;  /* 0x000000000008781c */ /* 0x000fe40003f0f070 */
[----:B------:R-:W-:Y:S02]  /*8700*/  ISETP.GT.AND P1, PT, R0, 0xc00, PT ;  /* 0x00000c000000780c */ /* 0x000fe40003f24270 */
[----:B------:R-:W-:Y:S02]  /*8710*/  SHF.L.U32 R0, R22, 0x2, RZ ;  /* 0x0000000216007819 */ /* 0x000fe400000006ff */
[----:B------:R-:W-:-:S03]  /*8720*/  IADD3 R6, PT, PT, R6, 0x240, RZ ;  /* 0x0000024006067810 */ /* 0x000fc60007ffe0ff */
[----:B------:R-:W-:Y:S01]  /*8730*/  IMAD R0, R7, 0x4, -R0 ;  /* 0x0000000407007824 */ /* 0x000fe200078e0a00 */
[----:B0-----:R-:W-:-:S04]  /*8740*/  LEA R9, R9, R6, 0x18 ;  /* 0x0000000609097211 */ /* 0x001fc800078ec0ff */
[----:B------:R-:W-:Y:S01]  /*8750*/  IADD3 R0, PT, PT, R0, 0x800, R9 ;  /* 0x0000080000007810 */ /* 0x000fe20007ffe009 */
[----:B------:R-:W-:Y:S06]  /*8760*/  @!P1 BRA `(.L_x_1322) ;  /* 0x0000000000d89947 */ /* 0x000fec0003800000 */
[----:B------:R-:W-:Y:S02]  /*8770*/  PLOP3.LUT P0, PT, PT, PT, PT, 0x8, 0x80 ;  /* 0x000000000080781c */ /* 0x000fe40003f0e170 */
[----:B------:R-:W-:-:S11]  /*8780*/  IADD3 R40, PT, PT, R16, -0xc00, RZ ;  /* 0xfffff40010287810 */ /* 0x000fd60007ffe0ff */
.L_x_1323:
[----:B------:R-:W2:Y:S01]  /*8790*/  LDS R6, [R0+-0x800] ;  /* 0xfff8000000067984 */ /* 0x000ea20000000800 */
[----:B------:R-:W-:-:S03]  /*87a0*/  IADD3 R7, PT, PT, R7, 0x1000, RZ ;  /* 0x0000100007077810 */ /* 0x000fc60007ffe0ff */
[----:B------:R-:W0:Y:S01]  /*87b0*/  LDS R8, [R0+-0x400] ;  /* 0xfffc000000087984 */ /* 0x000e220000000800 */
[----:B------:R-:W-:-:S03]  /*87c0*/  ISETP.GE.AND P1, PT, R7, R40, PT ;  /* 0x000000280700720c */ /* 0x000fc60003f26270 */
[----:B------:R-:W3:Y:S04]  /*87d0*/  LDS R10, [R0] ;  /* 0x00000000000a7984 */ /* 0x000ee80000000800 */
[----:B------:R-:W1:Y:S04]  /*87e0*/  LDS R12, [R0+0x400] ;  /* 0x00040000000c7984 */ /* 0x000e680000000800 */
[----:B------:R-:W4:Y:S04]  /*87f0*/  LDS R14, [R0+0x800] ;  /* 0x00080000000e7984 */ /* 0x000f280000000800 */
[----:B-----5:R-:W4:Y:S04]  /*8800*/  LDS R18, [R0+0xc00] ;  /* 0x000c000000127984 */ /* 0x020f280000000800 */
[----:B------:R-:W-:Y:S04]  /*8810*/  LDS R20, [R0+0x1000] ;  /* 0x0010000000147984 */ /* 0x000fe80000000800 */
[----:B------:R-:W4:Y:S04]  /*8820*/  LDS R24, [R0+0x1400] ;  /* 0x0014000000187984 */ /* 0x000f280000000800 */
[----:B------:R-:W4:Y:S04]  /*8830*/  LDS R26, [R0+0x1800] ;  /* 0x00180000001a7984 */ /* 0x000f280000000800 */
[----:B------:R-:W4:Y:S04]  /*8840*/  LDS R28, [R0+0x1c00] ;  /* 0x001c0000001c7984 */ /* 0x000f280000000800 */
[----:B------:R-:W4:Y:S01]  /*8850*/  LDS R30, [R0+0x2000] ;  /* 0x00200000001e7984 */ /* 0x000f220000000800 */
[----:B--2---:R-:W-:-:S03]  /*8860*/  FMUL.FTZ R9, R39, R6 ;  /* 0x0000000627097220 */ /* 0x004fc60000410000 */
[----:B------:R-:W2:Y:S01]  /*8870*/  LDS R32, [R0+0x2400] ;  /* 0x0024000000207984 */ /* 0x000ea20000000800 */
[----:B0-----:R-:W-:-:S03]  /*8880*/  FMUL.FTZ R11, R39, R8 ;  /* 0x00000008270b7220 */ /* 0x001fc60000410000 */
[----:B------:R-:W0:Y:S01]  /*8890*/  LDS R34, [R0+0x2800] ;  /* 0x0028000000227984 */ /* 0x000e220000000800 */
[----:B---3--:R-:W-:-:S03]  /*88a0*/  FMUL.FTZ R13, R39, R10 ;  /* 0x0000000a270d7220 */ /* 0x008fc60000410000 */
[----:B------:R-:W3:Y:S01]  /*88b0*/  LDS R36, [R0+0x2c00] ;  /* 0x002c000000247984 */ /* 0x000ee20000000800 */
[----:B-1----:R-:W-:-:S03]  /*88c0*/  FMUL.FTZ R15, R39, R12 ;  /* 0x0000000c270f7220 */ /* 0x002fc60000410000 */
[----:B------:R-:W1:Y:S01]  /*88d0*/  LDS R37, [R0+0x3000] ;  /* 0x0030000000257984 */ /* 0x000e620000000800 */
[----:B----4-:R-:W-:-:S03]  /*88e0*/  FMUL.FTZ R25, R39, R14 ;  /* 0x0000000e27197220 */ /* 0x010fc60000410000 */
[----:B------:R-:W4:Y:S01]  /*88f0*/  LDS R38, [R0+0x3400] ;  /* 0x0034000000267984 */ /* 0x000f220000000800 */
[----:B------:R-:W-:-:S03]  /*8900*/  FMUL.FTZ R27, R39, R18 ;  /* 0x00000012271b7220 */ /* 0x000fc60000410000 */
[----:B------:R2:W-:Y:S04]  /*8910*/  STS [R0+-0x800], R9 ;  /* 0xfff8000900007388 */ /* 0x0005e80000000800 */
[----:B------:R0:W-:Y:S01]  /*8920*/  STS [R0+-0x400], R11 ;  /* 0xfffc000b00007388 */ /* 0x0001e20000000800 */
[----:B------:R-:W-:-:S03]  /*8930*/  FMUL.FTZ R29, R39, R24 ;  /* 0x00000018271d7220 */ /* 0x000fc60000410000 */
[----:B------:R0:W-:Y:S01]  /*8940*/  STS [R0], R13 ;  /* 0x0000000d00007388 */ /* 0x0001e20000000800 */
[C---:B------:R-:W-:Y:S01]  /*8950*/  FMUL.FTZ R31, R39.reuse, R26 ;  /* 0x0000001a271f7220 */ /* 0x040fe20000410000 */
[C---:B--2---:R-:W-:Y:S02]  /*8960*/  FMUL.FTZ R9, R39.reuse, R20 ;  /* 0x0000001427097220 */ /* 0x044fe40000410000 */
[----:B------:R3:W-:Y:S01]  /*8970*/  STS [R0+0x400], R15 ;  /* 0x0004000f00007388 */ /* 0x0007e20000000800 */
[----:B------:R-:W-:-:S03]  /*8980*/  FMUL.FTZ R33, R39, R28 ;  /* 0x0000001c27217220 */ /* 0x000fc60000410000 */
[----:B------:R4:W-:Y:S01]  /*8990*/  STS [R0+0x800], R25 ;  /* 0x0008001900007388 */ /* 0x0009e20000000800 */
[C---:B------:R-:W-:Y:S01]  /*89a0*/  FMUL.FTZ R35, R39.reuse, R30 ;  /* 0x0000001e27237220 */ /* 0x040fe20000410000 */
[C---:B0-----:R-:W-:Y:S02]  /*89b0*/  FMUL.FTZ R11, R39.reuse, R32 ;  /* 0x00000020270b7220 */ /* 0x041fe40000410000 */
[----:B------:R-:W-:Y:S01]  /*89c0*/  STS [R0+0xc00], R27 ;  /* 0x000c001b00007388 */ /* 0x000fe20000000800 */
[----:B------:R-:W-:-:S03]  /*89d0*/  FMUL.FTZ R13, R39, R34 ;  /* 0x00000022270d7220 */ /* 0x000fc60000410000 */
[----:B------:R-:W-:Y:S01]  /*89e0*/  STS [R0+0x1000], R9 ;  /* 0x0010000900007388 */ /* 0x000fe20000000800 */
[----:B---3--:R-:W-:-:S03]  /*89f0*/  FMUL.FTZ R15, R39, R36 ;  /* 0x00000024270f7220 */ /* 0x008fc60000410000 */
[----:B------:R-:W-:Y:S01]  /*8a00*/  STS [R0+0x1400], R29 ;  /* 0x0014001d00007388 */ /* 0x000fe20000000800 */
[----:B-1----:R-:W-:-:S03]  /*8a10*/  FMUL.FTZ R37, R39, R37 ;  /* 0x0000002527257220 */ /* 0x002fc60000410000 */
        /* <DEDUP_REMOVED lines=11> */
.L_x_1322:
[----:B------:R-:W-:Y:S05]  /*8ad0*/  BSYNC.RECONVERGENT B1 ;  /* 0x0000000000017941 */ /* 0x000fea0003800200 */
.L_x_1321:
[----:B------:R-:W-:Y:S01]  /*8ae0*/  IADD3 R6, PT, PT, R16, -R7, RZ ;  /* 0x8000000710067210 */ /* 0x000fe20007ffe0ff */
[----:B------:R-:W-:Y:S03]  /*8af0*/  BSSY.RECONVERGENT B1, `(.L_x_1324) ;  /* 0x000001e000017945 */ /* 0x000fe60003800200 */
[----:B------:R-:W-:-:S13]  /*8b00*/  ISETP.GT.AND P1, PT, R6, 0x400, PT ;  /* 0x000004000600780c */ /* 0x000fda0003f24270 */
[----:B------:R-:W-:Y:S05]  /*8b10*/  @!P1 BRA `(.L_x_1325) ;  /* 0x00000000006c9947 */ /* 0x000fea0003800000 */
[----:B------:R-:W2:Y:S01]  /*8b20*/  LDS R6, [R0+-0x800] ;  /* 0xfff8000000067984 */ /* 0x000ea20000000800 */
[----:B------:R-:W-:Y:S02]  /*8b30*/  PLOP3.LUT P0, PT, PT, PT, PT, 0x8, 0x80 ;  /* 0x000000000080781c */ /* 0x000fe40003f0e170 */
[----:B------:R-:W-:Y:S01]  /*8b40*/  IADD3 R7, PT, PT, R7, 0x800, RZ ;  /* 0x0000080007077810 */ /* 0x000fe20007ffe0ff */
[----:B------:R-:W0:Y:S04]  /*8b50*/  LDS R8, [R0+-0x400] ;  /* 0xfffc000000087984 */ /* 0x000e280000000800 */
[----:B------:R-:W3:Y:S04]  /*8b60*/  LDS R10, [R0] ;  /* 0x00000000000a7984 */ /* 0x000ee80000000800 */
[----:B------:R-:W1:Y:S04]  /*8b70*/  LDS R12, [R0+0x400] ;  /* 0x00040000000c7984 */ /* 0x000e680000000800 */
[----:B------:R-:W4:Y:S04]  /*8b80*/  LDS R14, [R0+0x800] ;  /* 0x00080000000e7984 */ /* 0x000f280000000800 */
[----:B-----5:R-:W4:Y:S04]  /*8b90*/  LDS R18, [R0+0xc00] ;  /* 0x000c000000127984 */ /* 0x020f280000000800 */
[----:B------:R-:W4:Y:S04]  /*8ba0*/  LDS R20, [R0+0x1000] ;  /* 0x0010000000147984 */ /* 0x000f280000000800 */
[----:B------:R-:W4:Y:S01]  /*8bb0*/  LDS R24, [R0+0x1400] ;  /* 0x0014000000187984 */ /* 0x000f220000000800 */
[C---:B--2---:R-:W-:Y:S01]  /*8bc0*/  FMUL.FTZ R9, R39.reuse, R6 ;  /* 0x0000000627097220 */ /* 0x044fe20000410000 */
[----:B0-----:R-:W-:-:S04]  /*8bd0*/  FMUL.FTZ R11, R39, R8 ;  /* 0x00000008270b7220 */ /* 0x001fc80000410000 */
[----:B------:R-:W-:Y:S01]  /*8be0*/  STS [R0+-0x800], R9 ;  /* 0xfff8000900007388 */ /* 0x000fe20000000800 */
[----:B---3--:R-:W-:-:S03]  /*8bf0*/  FMUL.FTZ R13, R39, R10 ;  /* 0x0000000a270d7220 */ /* 0x008fc60000410000 */
[----:B------:R-:W-:Y:S01]  /*8c00*/  STS [R0+-0x400], R11 ;  /* 0xfffc000b00007388 */ /* 0x000fe20000000800 */
[----:B-1----:R-:W-:-:S03]  /*8c10*/  FMUL.FTZ R15, R39, R12 ;  /* 0x0000000c270f7220 */ /* 0x002fc60000410000 */
        /* <DEDUP_REMOVED lines=11> */
.L_x_1325:
[----:B------:R-:W-:Y:S05]  /*8cd0*/  BSYNC.RECONVERGENT B1 ;  /* 0x0000000000017941 */ /* 0x000fea0003800200 */
.L_x_1324:
[----:B------:R-:W-:-:S13]  /*8ce0*/  ISETP.LT.OR P0, PT, R7, R16, P0 ;  /* 0x000000100700720c */ /* 0x000fda0000701670 */
[----:B------:R-:W-:Y:S05]  /*8cf0*/  @!P0 BRA `(.L_x_1316) ;  /* 0x0000000c003c8947 */ /* 0x000fea0003800000 */
[----:B------:R-:W2:Y:S04]  /*8d00*/  LDS R6, [R0+-0x800] ;  /* 0xfff8000000067984 */ /* 0x000ea80000000800 */
[----:B------:R-:W0:Y:S04]  /*8d10*/  LDS R8, [R0+-0x400] ;  /* 0xfffc000000087984 */ /* 0x000e280000000800 */
[----:B------:R-:W3:Y:S04]  /*8d20*/  LDS R10, [R0] ;  /* 0x00000000000a7984 */ /* 0x000ee80000000800 */
[----:B------:R-:W1:Y:S01]  /*8d30*/  LDS R12, [R0+0x400] ;  /* 0x00040000000c7984 */ /* 0x000e620000000800 */
[-C--:B--2---:R-:W-:Y:S01]  /*8d40*/  FMUL.FTZ R7, R6, R39.reuse ;  /* 0x0000002706077220 */ /* 0x084fe20000410000 */
[----:B0-----:R-:W-:-:S04]  /*8d50*/  FMUL.FTZ R9, R8, R39 ;  /* 0x0000002708097220 */ /* 0x001fc80000410000 */
[----:B------:R0:W-:Y:S01]  /*8d60*/  STS [R0+-0x800], R7 ;  /* 0xfff8000700007388 */ /* 0x0001e20000000800 */
[----:B---3--:R-:W-:-:S03]  /*8d70*/  FMUL.FTZ R11, R10, R39 ;  /* 0x000000270a0b7220 */ /* 0x008fc60000410000 */
[----:B------:R0:W-:Y:S01]  /*8d80*/  STS [R0+-0x400], R9 ;  /* 0xfffc000900007388 */ /* 0x0001e20000000800 */
[----:B-1----:R-:W-:-:S03]  /*8d90*/  FMUL.FTZ R13, R12, R39 ;  /* 0x000000270c0d7220 */ /* 0x002fc60000410000 */
[----:B------:R0:W-:Y:S04]  /*8da0*/  STS [R0], R11 ;  /* 0x0000000b00007388 */ /* 0x0001e80000000800 */
[----:B------:R0:W-:Y:S01]  /*8db0*/  STS [R0+0x400], R13 ;  /* 0x0004000d00007388 */ /* 0x0001e20000000800 */
[----:B------:R-:W-:Y:S05]  /*8dc0*/  BRA `(.L_x_1316) ;  /* 0x0000000c00087947 */ /* 0x000fea0003800000 */
.L_x_1317:
        /* <DEDUP_REMOVED lines=12> */
[----:B------:R-:W-:Y:S01]  /*8e90*/  UMOV UR4, 0x400 ;  /* 0x0000040000047882 */ /* 0x000fe20000000000 */
[----:B------:R-:W-:Y:S01]  /*8ea0*/  SHF.L.U32 R6, R0, 0x8, RZ ;  /* 0x0000000800067819 */ /* 0x000fe200000006ff */
[----:B------:R-:W-:Y:S01]  /*8eb0*/  UIADD3 UR4, UPT, UPT, UR4, 0x240, URZ ;  /* 0x0000024004047890 */ /* 0x000fe2000fffe0ff */
[----:B------:R-:W-:Y:S02]  /*8ec0*/  IADD3.X R10, PT, PT, RZ, R9, RZ, P0, !PT ;  /* 0x00000009ff0a7210 */ /* 0x000fe400007fe4ff */
[----:B------:R-:W-:-:S02]  /*8ed0*/  LOP3.LUT R6, R6, 0x300, RZ, 0xc0, !PT ;  /* 0x0000030006067812 */ /* 0x000fc400078ec0ff */
[----:B------:R-:W-:-:S03]  /*8ee0*/  LOP3.LUT R0, R0, 0x3, RZ, 0xc0, !PT ;  /* 0x0000000300007812 */ /* 0x000fc600078ec0ff */
[----:B------:R-:W-:Y:S01]  /*8ef0*/  IMAD.IADD R7, R7, 0x1, R6 ;  /* 0x0000000107077824 */ /* 0x000fe200078e0206 */
[----:B------:R-:W-:Y:S02]  /*8f00*/  IADD3 R6, PT, PT, -R0, RZ, RZ ;  /* 0x000000ff00067210 */ /* 0x000fe40007ffe1ff */
[----:B---3--:R-:W-:-:S04]  /*8f10*/  LEA R12, P0, R15, UR8, 0x2 ;  /* 0x000000080f0c7c11 */ /* 0x008fc8000f8010ff */
[----:B------:R-:W-:Y:S01]  /*8f20*/  LEA.HI.X R15, R15, UR9, R10, 0x2, P0 ;  /* 0x000000090f0f7c11 */ /* 0x000fe200080f140a */
[----:B0-----:R-:W-:-:S06]  /*8f30*/  ULEA UR4, UR5, UR4, 0x18 ;  /* 0x0000000405047291 */ /* 0x001fcc000f8ec0ff */
[----:B------:R-:W-:-:S07]  /*8f40*/  LEA R0, R5, UR4, 0x2 ;  /* 0x0000000405007c11 */ /* 0x000fce000f8e10ff */
.L_x_1328:
[----:B---3--:R-:W2:Y:S01]  /*8f50*/  LDS R10, [R0] ;  /* 0x00000000000a7984 */ /* 0x008ea20000000800 */
[----:B------:R-:W-:Y:S01]  /*8f60*/  IMAD.MOV.U32 R11, RZ, RZ, R15 ;  /* 0x000000ffff0b7224 */ /* 0x000fe200078e000f */
[----:B------:R-:W-:-:S04]  /*8f70*/  IADD3 R6, PT, PT, R6, 0x1, RZ ;  /* 0x0000000106067810 */ /* 0x000fc80007ffe0ff */
[----:B------:R-:W-:Y:S01]  /*8f80*/  ISETP.NE.AND P0, PT, R6, RZ, PT ;  /* 0x000000ff0600720c */ /* 0x000fe20003f05270 */
[----:B--2---:R-:W-:Y:S01]  /*8f90*/  FMUL.FTZ R13, R10, R39 ;  /* 0x000000270a0d7220 */ /* 0x004fe20000410000 */
[----:B------:R-:W-:Y:S02]  /*8fa0*/  MOV R10, R12 ;  /* 0x0000000c000a7202 */ /* 0x000fe40000000f00 */
[----:B------:R-:W-:Y:S02]  /*8fb0*/  IADD3 R12, P2, PT, R12, 0x400, RZ ;  /* 0x000004000c0c7810 */ /* 0x000fe40007f5e0ff */
[----:B------:R0:W-:Y:S02]  /*8fc0*/  STS [R0], R13 ;  /* 0x0000000d00007388 */ /* 0x0001e40000000800 */
[----:B------:R-:W-:Y:S02]  /*8fd0*/  IADD3.X R15, PT, PT, RZ, R15, RZ, P2, !PT ;  /* 0x0000000fff0f7210 */ /* 0x000fe400017fe4ff */
[----:B------:R3:W-:Y:S01]  /*8fe0*/  STG.E desc[UR36][R10.64], R13 ;  /* 0x0000000d0a007986 */ /* 0x0007e2000c101924 */
[----:B0-----:R-:W-:-:S02]  /*8ff0*/  VIADD R0, R0, 0x400 ;  /* 0x0000040000007836 */ /* 0x001fc40000000000 */
[----:B------:R-:W-:Y:S05]  /*9000*/  @P0 BRA `(.L_x_1328) ;  /* 0xfffffffc00d00947 */ /* 0x000fea000383ffff */
.L_x_1327:
[----:B------:R-:W-:Y:S05]  /*9010*/  BSYNC.RECONVERGENT B1 ;  /* 0x0000000000017941 */ /* 0x000fea0003800200 */
.L_x_1326:
[----:B------:R-:W-:Y:S05]  /*9020*/  @!P1 BRA `(.L_x_1316) ;  /* 0x0000000800709947 */ /* 0x000fea0003800000 */
[----:B---3--:R-:W0:Y:S01]  /*9030*/  S2R R11, SR_CgaCtaId ;  /* 0x00000000000b7919 */ /* 0x008e220000008800 */
[----:B------:R-:W3:Y:S01]  /*9040*/  LDCU.64 UR4, c[0x0][0x480] ;  /* 0x00009000ff0477ac */ /* 0x000ee20008000a00 */
[----:B------:R-:W-:Y:S01]  /*9050*/  IADD3 R6, P0, PT, R7, R8, RZ ;  /* 0x0000000807067210 */ /* 0x000fe20007f1e0ff */
[----:B------:R-:W-:Y:S01]  /*9060*/  BSSY.RECONVERGENT B1, `(.L_x_1329) ;  /* 0x000005a000017945 */ /* 0x000fe20003800200 */
[----:B------:R-:W-:Y:S02]  /*9070*/  IADD3 R10, PT, PT, R16, -R7, RZ ;  /* 0x80000007100a7210 */ /* 0x000fe40007ffe0ff */
[----:B------:R-:W-:Y:S02]  /*9080*/  IADD3.X R9, PT, PT, RZ, R9, RZ, P0, !PT ;  /* 0x00000009ff097210 */ /* 0x000fe400007fe4ff */
[----:B------:R-:W-:Y:S02]  /*9090*/  ISETP.GT.AND P1, PT, R10, 0xc00, PT ;  /* 0x00000c000a00780c */ /* 0x000fe40003f24270 */
[----:B------:R-:W-:-:S02]  /*90a0*/  MOV R0, 0x400 ;  /* 0x0000040000007802 */ /* 0x000fc40000000f00 */
[----:B---3--:R-:W-:-:S04]  /*90b0*/  LEA R8, P0, R6, UR4, 0x2 ;  /* 0x0000000406087c11 */ /* 0x008fc8000f8010ff */
[----:B------:R-:W-:Y:S01]  /*90c0*/  LEA.HI.X R9, R6, UR5, R9, 0x2, P0 ;  /* 0x0000000506097c11 */ /* 0x000fe200080f1409 */
[----:B------:R-:W-:Y:S01]  /*90d0*/  VIADD R6, R0, 0x240 ;  /* 0x0000024000067836 */ /* 0x000fe20000000000 */
[----:B------:R-:W-:Y:S02]  /*90e0*/  SHF.L.U32 R0, R22, 0x2, RZ ;  /* 0x0000000216007819 */ /* 0x000fe400000006ff */
[----:B------:R-:W-:Y:S02]  /*90f0*/  IADD3 R8, P0, PT, R8, 0x800, RZ ;  /* 0x0000080008087810 */ /* 0x000fe40007f1e0ff */
[----:B------:R-:W-:Y:S02]  /*9100*/  LEA R0, R7, -R0, 0x2 ;  /* 0x8000000007007211 */ /* 0x000fe400078e10ff */
[----:B0-----:R-:W-:Y:S01]  /*9110*/  LEA R11, R11, R6, 0x18 ;  /* 0x000000060b0b7211 */ /* 0x001fe200078ec0ff */
[----:B------:R-:W-:Y:S01]  /*9120*/  IMAD.X R9, RZ, RZ, R9, P0 ;  /* 0x000000ffff097224 */ /* 0x000fe200000e0609 */
[----:B------:R-:W-:-:S02]  /*9130*/  PLOP3.LUT P0, PT, PT, PT, PT, 0x80, 0x8 ;  /* 0x000000000008781c */ /* 0x000fc40003f0f070 */
[----:B------:R-:W-:Y:S01]  /*9140*/  IADD3 R0, PT, PT, R0, 0x800, R11 ;  /* 0x0000080000007810 */ /* 0x000fe20007ffe00b */
[----:B------:R-:W-:Y:S10]  /*9150*/  @!P1 BRA `(.L_x_1330) ;  /* 0x0000000400289947 */ /* 0x000ff40003800000 */
[----:B------:R-:W-:Y:S02]  /*9160*/  PLOP3.LUT P0, PT, PT, PT, PT, 0x8, 0x80 ;  /* 0x000000000080781c */ /* 0x000fe40003f0e170 */
[----:B------:R-:W-:-:S11]  /*9170*/  IADD3 R38, PT, PT, R16, -0xc00, RZ ;  /* 0xfffff40010267810 */ /* 0x000fd60007ffe0ff */
.L_x_1331:
[----:B------:R-:W2:Y:S01]  /*9180*/  LDS R6, [R0+-0x800] ;  /* 0xfff8000000067984 */ /* 0x000ea20000000800 */
[----:B------:R-:W-:-:S03]  /*9190*/  IADD3 R7, PT, PT, R7, 0x1000, RZ ;  /* 0x0000100007077810 */ /* 0x000fc60007ffe0ff */
[----:B------:R-:W0:Y:S01]  /*91a0*/  LDS R10, [R0+-0x400] ;  /* 0xfffc0000000a7984 */ /* 0x000e220000000800 */
[----:B------:R-:W-:-:S03]  /*91b0*/  ISETP.GE.AND P2, PT, R7, R38, PT ;  /* 0x000000260700720c */ /* 0x000fc60003f46270 */
[----:B------:R-:W3:Y:S04]  /*91c0*/  LDS R12, [R0] ;  /* 0x00000000000c7984 */ /* 0x000ee80000000800 */
[----:B------:R-:W-:Y:S04]  /*91d0*/  LDS R28, [R0+0x1800] ;  /* 0x00180000001c7984 */ /* 0x000fe80000000800 */
[----:B------:R-:W4:Y:S04]  /*91e0*/  LDS R14, [R0+0x400] ;  /* 0x00040000000e7984 */ /* 0x000f280000000800 */
[----:B-----5:R-:W4:Y:S04]  /*91f0*/  LDS R18, [R0+0x800] ;  /* 0x0008000000127984 */ /* 0x020f280000000800 */
[----:B------:R-:W-:Y:S04]  /*9200*/  LDS R26, [R0+0x1400] ;  /* 0x00140000001a7984 */ /* 0x000fe80000000800 */
[----:B------:R-:W-:Y:S04]  /*9210*/  LDS R30, [R0+0x1c00] ;  /* 0x001c0000001e7984 */ /* 0x000fe80000000800 */
[----:B------:R-:W4:Y:S04]  /*9220*/  LDS R20, [R0+0xc00] ;  /* 0x000c000000147984 */ /* 0x000f280000000800 */
[----:B------:R-:W4:Y:S01]  /*9230*/  LDS R24, [R0+0x1000] ;  /* 0x0010000000187984 */ /* 0x000f220000000800 */
[----:B--2---:R-:W-:-:S03]  /*9240*/  FMUL.FTZ R11, R39, R6 ;  /* 0x00000006270b7220 */ /* 0x004fc60000410000 */
[----:B------:R-:W-:Y:S01]  /*9250*/  LDS R32, [R0+0x2000] ;  /* 0x0020000000207984 */ /* 0x000fe20000000800 */
[----:B0-----:R-:W-:-:S03]  /*9260*/  FMUL.FTZ R13, R39, R10 ;  /* 0x0000000a270d7220 */ /* 0x001fc60000410000 */
[----:B------:R-:W-:Y:S01]  /*9270*/  LDS R6, [R0+0x3400] ;  /* 0x0034000000067984 */ /* 0x000fe20000000800 */
[----:B---3--:R-:W-:-:S03]  /*9280*/  FMUL.FTZ R15, R39, R12 ;  /* 0x0000000c270f7220 */ /* 0x008fc60000410000 */
[----:B-1----:R-:W0:Y:S04]  /*9290*/  LDS R33, [R0+0x2400] ;  /* 0x0024000000217984 */ /* 0x002e280000000800 */
[----:B------:R-:W-:Y:S01]  /*92a0*/  LDS R34, [R0+0x2800] ;  /* 0x0028000000227984 */ /* 0x000fe20000000800 */
[----:B----4-:R-:W-:-:S03]  /*92b0*/  FMUL.FTZ R25, R39, R14 ;  /* 0x0000000e27197220 */ /* 0x010fc60000410000 */
[----:B------:R-:W1:Y:S01]  /*92c0*/  LDS R35, [R0+0x2c00] ;  /* 0x002c000000237984 */ /* 0x000e620000000800 */
[----:B------:R-:W-:-:S03]  /*92d0*/  FMUL.FTZ R27, R39, R18 ;  /* 0x00000012271b7220 */ /* 0x000fc60000410000 */
[----:B------:R-:W2:Y:S04]  /*92e0*/  LDS R36, [R0+0x3000] ;  /* 0x0030000000247984 */ /* 0x000ea80000000800 */
[----:B------:R-:W-:Y:S04]  /*92f0*/  STG.E desc[UR36][R8.64+-0x400], R13 ;  /* 0xfffc000d08007986 */ /* 0x000fe8000c101924 */
[----:B------:R3:W-:Y:S01]  /*9300*/  STS [R0+-0x400], R13 ;  /* 0xfffc000d00007388 */ /* 0x0007e20000000800 */
[----:B------:R-:W-:-:S03]  /*9310*/  FMUL.FTZ R29, R39, R20 ;  /* 0x00000014271d7220 */ /* 0x000fc60000410000 */
[----:B------:R-:W-:Y:S01]  /*9320*/  STG.E desc[UR36][R8.64+-0x800], R11 ;  /* 0xfff8000b08007986 */ /* 0x000fe2000c101924 */
[----:B------:R-:W-:-:S03]  /*9330*/  FMUL.FTZ R31, R39, R24 ;  /* 0x00000018271f7220 */ /* 0x000fc60000410000 */
[----:B------:R4:W-:Y:S01]  /*9340*/  STS [R0+-0x800], R11 ;  /* 0xfff8000b00007388 */ /* 0x0009e20000000800 */
[----:B---3--:R-:W-:-:S03]  /*9350*/  FMUL.FTZ R13, R39, R28 ;  /* 0x0000001c270d7220 */ /* 0x008fc60000410000 */
[----:B------:R-:W-:Y:S04]  /*9360*/  STG.E desc[UR36][R8.64], R15 ;  /* 0x0000000f08007986 */ /* 0x000fe8000c101924 */
[----:B------:R3:W-:Y:S01]  /*9370*/  STS [R0], R15 ;  /* 0x0000000f00007388 */ /* 0x0007e20000000800 */
[----:B----4-:R-:W-:-:S03]  /*9380*/  FMUL.FTZ R11, R39, R26 ;  /* 0x0000001a270b7220 */ /* 0x010fc60000410000 */
[----:B------:R-:W-:Y:S01]  /*9390*/  STG.E desc[UR36][R8.64+0x1800], R13 ;  /* 0x0018000d08007986 */ /* 0x000fe2000c101924 */
[----:B0-----:R-:W-:-:S03]  /*93a0*/  FMUL.FTZ R33, R39, R33 ;  /* 0x0000002127217220 */ /* 0x001fc60000410000 */
[----:B------:R0:W-:Y:S01]  /*93b0*/  STS [R0+0x1800], R13 ;  /* 0x0018000d00007388 */ /* 0x0001e20000000800 */
[----:B---3--:R-:W-:-:S03]  /*93c0*/  FMUL.FTZ R15, R39, R30 ;  /* 0x0000001e270f7220 */ /* 0x008fc60000410000 */
[----:B------:R-:W-:Y:S01]  /*93d0*/  STG.E desc[UR36][R8.64+0x400], R25 ;  /* 0x0004001908007986 */ /* 0x000fe2000c101924 */
[----:B-1----:R-:W-:-:S03]  /*93e0*/  FMUL.FTZ R35, R39, R35 ;  /* 0x0000002327237220 */ /* 0x002fc60000410000 */
[----:B------:R1:W-:Y:S01]  /*93f0*/  STS [R0+0x400], R25 ;  /* 0x0004001900007388 */ /* 0x0003e20000000800 */
[C---:B0-----:R-:W-:Y:S01]  /*9400*/  FMUL.FTZ R13, R39.reuse, R6 ;  /* 0x00000006270d7220 */ /* 0x041fe20000410000 */
[----:B------:R-:W-:Y:S02]  /*9410*/  IADD3 R6, P1, PT, R8, 0x4000, RZ ;  /* 0x0000400008067810 */ /* 0x000fe40007f3e0ff */
[----:B------:R-:W-:Y:S04]  /*9420*/  STG.E desc[UR36][R8.64+0x800], R27 ;  /* 0x0008001b08007986 */ /* 0x000fe8000c101924 */
[----:B------:R0:W-:Y:S01]  /*9430*/  STS [R0+0x800], R27 ;  /* 0x0008001b00007388 */ /* 0x0001e20000000800 */
[----:B-1----:R-:W-:-:S03]  /*9440*/  FMUL.FTZ R25, R39, R32 ;  /* 0x0000002027197220 */ /* 0x002fc60000410000 */
[----:B------:R-:W-:Y:S04]  /*9450*/  STG.E desc[UR36][R8.64+0x1400], R11 ;  /* 0x0014000b08007986 */ /* 0x000fe8000c101924 */
[----:B------:R2:W-:Y:S01]  /*9460*/  STS [R0+0x1400], R11 ;  /* 0x0014000b00007388 */ /* 0x0005e20000000800 */
[----:B0-----:R-:W-:-:S03]  /*9470*/  FMUL.FTZ R27, R39, R34 ;  /* 0x00000022271b7220 */ /* 0x001fc60000410000 */
[----:B------:R-:W-:Y:S04]  /*9480*/  STG.E desc[UR36][R8.64+0x1c00], R15 ;  /* 0x001c000f08007986 */ /* 0x000fe8000c101924 */
[----:B------:R0:W-:Y:S01]  /*9490*/  STS [R0+0x1c00], R15 ;  /* 0x001c000f00007388 */ /* 0x0001e20000000800 */
[----:B--2---:R-:W-:-:S03]  /*94a0*/  FMUL.FTZ R11, R39, R36 ;  /* 0x00000024270b7220 */ /* 0x004fc60000410000 */
[----:B------:R-:W-:Y:S04]  /*94b0*/  STG.E desc[UR36][R8.64+0xc00], R29 ;  /* 0x000c001d08007986 */ /* 0x000fe8000c101924 */
[----:B------:R-:W-:Y:S01]  /*94c0*/  STS [R0+0xc00], R29 ;  /* 0x000c001d00007388 */ /* 0x000fe20000000800 */
[----:B0-----:R-:W-:-:S03]  /*94d0*/  IMAD.X R15, RZ, RZ, R9, P1 ;  /* 0x000000ffff0f7224 */ /* 0x001fc600008e0609 */
        /* <DEDUP_REMOVED lines=15> */
[----:B------:R-:W-:Y:S01]  /*95d0*/  IMAD.MOV.U32 R9, RZ, RZ, R15 ;  /* 0x000000ffff097224 */ /* 0x000fe200078e000f */
[----:B-1----:R-:W-:Y:S01]  /*95e0*/  IADD3 R0, PT, PT, R0, 0x4000, RZ ;  /* 0x0000400000007810 */ /* 0x002fe20007ffe0ff */
[----:B------:R-:W-:Y:S06]  /*95f0*/  @!P2 BRA `(.L_x_1331) ;  /* 0xfffffff800e0a947 */ /* 0x000fec000383ffff */
.L_x_1330:
[----:B------:R-:W-:Y:S05]  /*9600*/  BSYNC.RECONVERGENT B1 ;  /* 0x0000000000017941 */ /* 0x000fea0003800200 */
.L_x_1329:
[----:B------:R-:W-:Y:S01]  /*9610*/  IADD3 R6, PT, PT, R16, -R7, RZ ;  /* 0x8000000710067210 */ /* 0x000fe20007ffe0ff */
[----:B------:R-:W-:Y:S03]  /*9620*/  BSSY.RECONVERGENT B1, `(.L_x_1332) ;  /* 0x000002a000017945 */ /* 0x000fe60003800200 */
[----:B------:R-:W-:-:S13]  /*9630*/  ISETP.GT.AND P1, PT, R6, 0x400, PT ;  /* 0x000004000600780c */ /* 0x000fda0003f24270 */
[----:B------:R-:W-:Y:S05]  /*9640*/  @!P1 BRA `(.L_x_1333) ;  /* 0x00000000009c9947 */ /* 0x000fea0003800000 */
[----:B------:R-:W2:Y:S01]  /*9650*/  LDS R6, [R0+-0x800] ;  /* 0xfff8000000067984 */ /* 0x000ea20000000800 */
[----:B------:R-:W-:Y:S01]  /*9660*/  PLOP3.LUT P0, PT, PT, PT, PT, 0x8, 0x80 ;  /* 0x000000000080781c */ /* 0x000fe20003f0e170 */
[----:B------:R-:W-:Y:S02]  /*9670*/  VIADD R7, R7, 0x800 ;  /* 0x0000080007077836 */ /* 0x000fe40000000000 */
[----:B------:R-:W0:Y:S04]  /*9680*/  LDS R10, [R0+-0x400] ;  /* 0xfffc0000000a7984 */ /* 0x000e280000000800 */
[----:B------:R-:W3:Y:S04]  /*9690*/  LDS R12, [R0] ;  /* 0x00000000000c7984 */ /* 0x000ee80000000800 */
[----:B------:R-:W1:Y:S04]  /*96a0*/  LDS R14, [R0+0x400] ;  /* 0x00040000000e7984 */ /* 0x000e680000000800 */
[----:B-----5:R-:W4:Y:S04]  /*96b0*/  LDS R18, [R0+0x800] ;  /* 0x0008000000127984 */ /* 0x020f280000000800 */
[----:B------:R-:W4:Y:S04]  /*96c0*/  LDS R20, [R0+0xc00] ;  /* 0x000c000000147984 */ /* 0x000f280000000800 */
[----:B------:R-:W4:Y:S04]  /*96d0*/  LDS R24, [R0+0x1000] ;  /* 0x0010000000187984 */ /* 0x000f280000000800 */
[----:B------:R-:W4:Y:S01]  /*96e0*/  LDS R26, [R0+0x1400] ;  /* 0x00140000001a7984 */ /* 0x000f220000000800 */
[C---:B--2---:R-:W-:Y:S01]  /*96f0*/  FMUL.FTZ R11, R39.reuse, R6 ;  /* 0x00000006270b7220 */ /* 0x044fe20000410000 */
[----:B------:R-:W-:Y:S01]  /*9700*/  IADD3 R6, P1, PT, R8, 0x2000, RZ ;  /* 0x0000200008067810 */ /* 0x000fe20007f3e0ff */
[----:B0-----:R-:W-:-:S03]  /*9710*/  FMUL.FTZ R13, R39, R10 ;  /* 0x0000000a270d7220 */ /* 0x001fc60000410000 */
[----:B------:R-:W-:Y:S01]  /*9720*/  STG.E desc[UR36][R8.64+-0x800], R11 ;  /* 0xfff8000b08007986 */ /* 0x000fe2000c101924 */
[----:B---3--:R-:W-:-:S03]  /*9730*/  FMUL.FTZ R15, R39, R12 ;  /* 0x0000000c270f7220 */ /* 0x008fc60000410000 */
[----:B------:R-:W-:Y:S01]  /*9740*/  STS [R0+-0x800], R11 ;  /* 0xfff8000b00007388 */ /* 0x000fe20000000800 */
[----:B-1----:R-:W-:-:S03]  /*9750*/  FMUL.FTZ R25, R39, R14 ;  /* 0x0000000e27197220 */ /* 0x002fc60000410000 */
[----:B------:R-:W-:Y:S01]  /*9760*/  STG.E desc[UR36][R8.64+-0x400], R13 ;  /* 0xfffc000d08007986 */ /* 0x000fe2000c101924 */
[----:B----4-:R-:W-:-:S03]  /*9770*/  FMUL.FTZ R27, R39, R18 ;  /* 0x00000012271b7220 */ /* 0x010fc60000410000 */
[----:B------:R0:W-:Y:S01]  /*9780*/  STS [R0+-0x400], R13 ;  /* 0xfffc000d00007388 */ /* 0x0001e20000000800 */
[----:B------:R-:W-:-:S03]  /*9790*/  FMUL.FTZ R29, R39, R20 ;  /* 0x00000014271d7220 */ /* 0x000fc60000410000 */
[----:B------:R-:W-:Y:S01]  /*97a0*/  STG.E desc[UR36][R8.64], R15 ;  /* 0x0000000f08007986 */ /* 0x000fe2000c101924 */
[----:B------:R-:W-:-:S03]  /*97b0*/  FMUL.FTZ R31, R39, R24 ;  /* 0x00000018271f7220 */ /* 0x000fc60000410000 */
[----:B------:R-:W-:Y:S01]  /*97c0*/  STS [R0], R15 ;  /* 0x0000000f00007388 */ /* 0x000fe20000000800 */
[----:B0-----:R-:W-:Y:S01]  /*97d0*/  IADD3.X R13, PT, PT, RZ, R9, RZ, P1, !PT ;  /* 0x00000009ff0d7210 */ /* 0x001fe20000ffe4ff */
[----:B------:R-:W-:Y:S02]  /*97e0*/  FMUL.FTZ R11, R39, R26 ;  /* 0x0000001a270b7220 */ /* 0x000fe40000410000 */
        /* <DEDUP_REMOVED lines=12> */
[----:B-1----:R-:W-:-:S07]  /*98b0*/  IADD3 R0, PT, PT, R0, 0x2000, RZ ;  /* 0x0000200000007810 */ /* 0x002fce0007ffe0ff */
.L_x_1333:
[----:B------:R-:W-:Y:S05]  /*98c0*/  BSYNC.RECONVERGENT B1 ;  /* 0x0000000000017941 */ /* 0x000fea0003800200 */
.L_x_1332:
        /* <DEDUP_REMOVED lines=8> */
[----:B------:R0:W-:Y:S01]  /*9950*/  STG.E desc[UR36][R8.64+-0x800], R7 ;  /* 0xfff8000708007986 */ /* 0x0001e2000c101924 */
[----:B---3--:R-:W-:-:S03]  /*9960*/  FMUL.FTZ R13, R12, R39 ;  /* 0x000000270c0d7220 */ /* 0x008fc60000410000 */
[----:B------:R0:W-:Y:S01]  /*9970*/  STS [R0+-0x800], R7 ;  /* 0xfff8000700007388 */ /* 0x0001e20000000800 */
[----:B-1----:R-:W-:-:S03]  /*9980*/  FMUL.FTZ R15, R14, R39 ;  /* 0x000000270e0f7220 */ /* 0x002fc60000410000 */
[----:B------:R0:W-:Y:S04]  /*9990*/  STG.E desc[UR36][R8.64+-0x400], R11 ;  /* 0xfffc000b08007986 */ /* 0x0001e8000c101924 */
[----:B------:R0:W-:Y:S04]  /*99a0*/  STS [R0+-0x400], R11 ;  /* 0xfffc000b00007388 */ /* 0x0001e80000000800 */
[----:B------:R0:W-:Y:S04]  /*99b0*/  STG.E desc[UR36][R8.64], R13 ;  /* 0x0000000d08007986 */ /* 0x0001e8000c101924 */
[----:B------:R0:W-:Y:S04]  /*99c0*/  STS [R0], R13 ;  /* 0x0000000d00007388 */ /* 0x0001e80000000800 */
[----:B------:R0:W-:Y:S04]  /*99d0*/  STG.E desc[UR36][R8.64+0x400], R15 ;  /* 0x0004000f08007986 */ /* 0x0001e8000c101924 */
[----:B------:R0:W-:Y:S02]  /*99e0*/  STS [R0+0x400], R15 ;  /* 0x0004000f00007388 */ /* 0x0001e40000000800 */
.L_x_1316:
[----:B------:R-:W-:Y:S05]  /*99f0*/  BSYNC.RECONVERGENT B0 ;  /* 0x0000000000007941 */ /* 0x000fea0003800200 */
.L_x_1315:
[----:B0-----:R-:W-:Y:S01]  /*9a00*/  SHF.R.S32.HI R0, RZ, 0x1f, R17 ;  /* 0x0000001fff007819 */ /* 0x001fe20000011411 */
[----:B------:R-:W0:Y:S01]  /*9a10*/  LDCU UR10, c[0x0][0x40c] ;  /* 0x00008180ff0a77ac */ /* 0x000e220008000800 */
[----:B------:R-:W1:Y:S01]  /*9a20*/  S2UR UR9, SR_CgaCtaId ;  /* 0x00000000000979c3 */ /* 0x000e620000008800 */
[----:B------:R-:W-:Y:S01]  /*9a30*/  SHF.R.U32.HI R29, RZ, 0x4, R5 ;  /* 0x00000004ff1d7819 */ /* 0x000fe20000011605 */
[----:B-----5:R-:W-:Y:S01]  /*9a40*/  IMAD.SHL.U32 R18, R5, 0x10, RZ ;  /* 0x0000001005127824 */ /* 0x020fe200078e00ff */
[----:B------:R-:W-:Y:S01]  /*9a50*/  LEA.HI R0, R0, R17, RZ, 0x4 ;  /* 0x0000001100007211 */ /* 0x000fe200078f20ff */
[----:B------:R-:W-:Y:S01]  /*9a60*/  UMOV UR8, 0x400 ;  /* 0x0000040000087882 */ /* 0x000fe20000000000 */
[----:B------:R-:W-:Y:S01]  /*9a70*/  BSSY.RECONVERGENT B0, `(.L_x_1334) ;  /* 0x0000017000007945 */ /* 0x000fe20003800200 */
[----:B------:R-:W-:Y:S01]  /*9a80*/  UIADD3 UR4, UPT, UPT, UR8, 0x140, URZ ;  /* 0x0000014008047890 */ /* 0x000fe2000fffe0ff */
[----:B------:R-:W-:Y:S02]  /*9a90*/  LOP3.LUT R0, R0, 0xfffffff0, RZ, 0xc0, !PT ;  /* 0xfffffff000007812 */ /* 0x000fe400078ec0ff */
[----:B---3--:R-:W-:-:S02]  /*9aa0*/  CS2R R10, SRZ ;  /* 0x00000000000a7805 */ /* 0x008fc4000001ff00 */
[----:B------:R-:W-:Y:S02]  /*9ab0*/  CS2R R8, SRZ ;  /* 0x0000000000087805 */ /* 0x000fe4000001ff00 */
[----:B------:R-:W-:Y:S02]  /*9ac0*/  LOP3.LUT R18, R18, 0xf0, RZ, 0xc0, !PT ;  /* 0x000000f012127812 */ /* 0x000fe400078ec0ff */
[----:B------:R-:W-:Y:S02]  /*9ad0*/  IADD3 R16, PT, PT, R17, -R0, RZ ;  /* 0x8000000011107210 */ /* 0x000fe40007ffe0ff */
[----:B------:R-:W-:Y:S02]  /*9ae0*/  SHF.L.U32 R0, R5, 0x2, RZ ;  /* 0x0000000205007819 */ /* 0x000fe400000006ff */
[----:B------:R-:W-:Y:S02]  /*9af0*/  ISETP.NE.AND P0, PT, R29, R16, PT ;  /* 0x000000101d00720c */ /* 0x000fe40003f05270 */
[----:B------:R-:W-:-:S02]  /*9b00*/  LOP3.LUT R0, R0, 0x3c, RZ, 0xc0, !PT ;  /* 0x0000003c00007812 */ /* 0x000fc400078ec0ff */
[----:B0-----:R-:W-:Y:S01]  /*9b10*/  ISETP.NE.OR P0, PT, RZ, UR10, P0 ;  /* 0x0000000aff007c0c */ /* 0x001fe20008705670 */
[----:B-1----:R-:W-:-:S12]  /*9b20*/  ULEA UR4, UR9, UR4, 0x18 ;  /* 0x0000000409047291 */ /* 0x002fd8000f8ec0ff */
        /* <DEDUP_REMOVED lines=10> */
.L_x_1336:
[----:B-----5:R0:W-:Y:S02]  /*9bd0*/  STS.128 [R18+UR4], R8 ;  /* 0x0000000812007988 */ /* 0x0201e40008000c04 */
.L_x_1335:
[----:B------:R-:W-:Y:S05]  /*9be0*/  BSYNC.RECONVERGENT B0 ;  /* 0x0000000000007941 */ /* 0x000fea0003800200 */
.L_x_1334:
[----:B------:R-:W1:Y:S01]  /*9bf0*/  S2UR UR5, SR_CTAID.Y ;  /* 0x00000000000579c3 */ /* 0x000e620000002600 */
[----:B------:R-:W3:Y:S01]  /*9c00*/  LDCU UR6, c[0x0][0x3f4] ;  /* 0x00007e80ff0677ac */ /* 0x000ee20008000800 */
[----:B--2---:R-:W-:Y:S01]  /*9c10*/  IADD3 R39, PT, PT, R29, R22, RZ ;  /* 0x000000161d277210 */ /* 0x004fe20007ffe0ff */
[----:B------:R-:W-:Y:S01]  /*9c20*/  BSSY.RECONVERGENT B0, `(.L_x_1337) ;  /* 0x00000ab000007945 */ /* 0x000fe20003800200 */
[----:B------:R-:W-:Y:S01]  /*9c30*/  CS2R R14, SRZ ;  /* 0x00000000000e7805 */ /* 0x000fe2000001ff00 */
[----:B------:R-:W2:Y:S03]  /*9c40*/  LDCU UR7, c[0x0][0x40c] ;  /* 0x00008180ff0777ac */ /* 0x000ea60008000800 */
[----:B------:R-:W1:Y:S08]  /*9c50*/  LDC R24, c[0x0][0x3f8] ;  /* 0x0000fe00ff187b82 */ /* 0x000e700000000800 */
[----:B------:R-:W5:Y:S01]  /*9c60*/  LDC.64 R6, c[0x0][0x3c0] ;  /* 0x0000f000ff067b82 */ /* 0x000f620000000a00 */
[----:B---3--:R-:W-:Y:S01]  /*9c70*/  VIMNMX R20, PT, PT, R17, UR6, PT ;  /* 0x0000000611147c48 */ /* 0x008fe2000bfe0100 */
[----:B------:R-:W-:-:S06]  /*9c80*/  IMAD R27, R4, UR6, R0 ;  /* 0x00000006041b7c24 */ /* 0x000fcc000f8e0200 */
[----:B------:R-:W-:Y:S01]  /*9c90*/  BAR.SYNC.DEFER_BLOCKING 0x0 ;  /* 0x0000000000007b1d */ /* 0x000fe20000010000 */
[----:B------:R-:W-:Y:S01]  /*9ca0*/  ISETP.GE.AND P0, PT, R39, R20, PT ;  /* 0x000000142700720c */ /* 0x000fe20003f06270 */
[----:B-1----:R-:W-:-:S04]  /*9cb0*/  IMAD R25, R24, UR5, R21 ;  /* 0x0000000518197c24 */ /* 0x002fc8000f8e0215 */
[----:B------:R-:W-:-:S04]  /*9cc0*/  IMAD.SHL.U32 R25, R25, 0x40, RZ ;  /* 0x0000004019197824 */ /* 0x000fc800078e00ff */
[----:B------:R-:W-:Y:S02]  /*9cd0*/  IMAD R13, R25, UR6, R0 ;  /* 0x00000006190d7c24 */ /* 0x000fe4000f8e0200 */
[----:B-----5:R-:W-:-:S04]  /*9ce0*/  IMAD.WIDE R26, R27, 0x4, R6 ;  /* 0x000000041b1a7825 */ /* 0x020fc800078e0206 */
[----:B------:R-:W-:Y:S01]  /*9cf0*/  IMAD.WIDE R6, R13, 0x4, R6 ;  /* 0x000000040d067825 */ /* 0x000fe200078e0206 */
[----:B------:R-:W-:Y:S01]  /*9d00*/  CS2R R12, SRZ ;  /* 0x00000000000c7805 */ /* 0x000fe2000001ff00 */
[----:B--2---:R-:W-:Y:S06]  /*9d10*/  @P0 BRA `(.L_x_1338) ;  /* 0x00000008006c0947 */ /* 0x004fec0003800000 */
[----:B------:R-:W-:Y:S01]  /*9d20*/  VIADDMNMX R4, R39, 0x10, R20, !PT ;  /* 0x0000001027047846 */ /* 0x000fe20007800114 */
[----:B------:R-:W1:Y:S01]  /*9d30*/  LDC.64 R12, c[0x0][0x458] ;  /* 0x00011600ff0c7b82 */ /* 0x000e620000000a00 */
[----:B------:R-:W-:Y:S01]  /*9d40*/  LOP3.LUT R14, RZ, R22, RZ, 0x33, !PT ;  /* 0x00000016ff0e7212 */ /* 0x000fe200078e33ff */
[----:B------:R-:W-:Y:S01]  /*9d50*/  IMAD R37, R2, R24, R21 ;  /* 0x0000001802257224 */ /* 0x000fe200078e0215 */
[----:B------:R-:W-:Y:S01]  /*9d60*/  BSSY.RECONVERGENT B1, `(.L_x_1339) ;  /* 0x000002f000017945 */ /* 0x000fe20003800200 */
[----:B------:R-:W-:Y:S01]  /*9d70*/  IMAD.MOV.U32 R41, RZ, RZ, R39 ;  /* 0x000000ffff297224 */ /* 0x000fe200078e0027 */
[----:B------:R-:W-:Y:S02]  /*9d80*/  IADD3 R4, PT, PT, -R29, R4, R14 ;  /* 0x000000041d047210 */ /* 0x000fe40007ffe10e */
[----:B------:R-:W-:Y:S02]  /*9d90*/  LEA R37, R37, R0, 0x6 ;  /* 0x0000000025257211 */ /* 0x000fe400078e30ff */
[----:B------:R-:W-:-:S04]  /*9da0*/  LOP3.LUT R14, R4, 0x30, RZ, 0xc0, !PT ;  /* 0x00000030040e7812 */ /* 0x000fc800078ec0ff */
[----:B------:R-:W-:Y:S02]  /*9db0*/  ISETP.NE.AND P0, PT, R14, 0x30, PT ;  /* 0x000000300e00780c */ /* 0x000fe40003f05270 */
[----:B------:R-:W-:Y:S01]  /*9dc0*/  CS2R R14, SRZ ;  /* 0x00000000000e7805 */ /* 0x000fe2000001ff00 */
[----:B-1----:R-:W-:Y:S01]  /*9dd0*/  IMAD.WIDE R36, R37, 0x4, R12 ;  /* 0x0000000425247825 */ /* 0x002fe200078e020c */
[----:B------:R-:W-:-:S09]  /*9de0*/  CS2R R12, SRZ ;  /* 0x00000000000c7805 */ /* 0x000fd2000001ff00 */
[----:B------:R-:W-:Y:S05]  /*9df0*/  @!P0 BRA `(.L_x_1340) ;  /* 0x0000000000948947 */ /* 0x000fea0003800000 */
[----:B------:R-:W-:Y:S01]  /*9e00*/  UIADD3 UR5, UPT, UPT, UR8, 0x240, URZ ;  /* 0x0000024008057890 */ /* 0x000fe2000fffe0ff */
[----:B------:R-:W-:Y:S02]  /*9e10*/  LEA.HI R12, R4, 0x1, RZ, 0x1c ;  /* 0x00000001040c7811 */ /* 0x000fe400078fe0ff */
[----:B------:R-:W-:Y:S01]  /*9e20*/  SHF.L.U32 R33, R39, 0x6, RZ ;  /* 0x0000000627217819 */ /* 0x000fe200000006ff */
[----:B------:R-:W-:Y:S01]  /*9e30*/  ULEA UR5, UR9, UR5, 0x18 ;  /* 0x0000000509057291 */ /* 0x000fe2000f8ec0ff */
[----:B------:R-:W-:Y:S01]  /*9e40*/  LOP3.LUT R24, R12, 0x3, RZ, 0xc0, !PT ;  /* 0x000000030c187812 */ /* 0x000fe200078ec0ff */
[----:B------:R-:W-:Y:S01]  /*9e50*/  IMAD.MOV.U32 R12, RZ, RZ, RZ ;  /* 0x000000ffff0c7224 */ /* 0x000fe200078e00ff */
[----:B------:R-:W-:Y:S02]  /*9e60*/  MOV R41, R39 ;  /* 0x0000002700297202 */ /* 0x000fe40000000f00 */
[----:B------:R-:W-:Y:S02]  /*9e70*/  IADD3 R28, PT, PT, -R24, RZ, RZ ;  /* 0x000000ff181c7210 */ /* 0x000fe40007ffe1ff */
[----:B------:R-:W-:-:S07]  /*9e80*/  LEA R24, R29, UR5, 0x2 ;  /* 0x000000051d187c11 */ /* 0x000fce000f8e10ff */
.L_x_1342:
[----:B-1----:R-:W-:Y:S01]  /*9e90*/  IMAD.WIDE.U32 R30, R33, 0x4, R26 ;  /* 0x00000004211e7825 */ /* 0x002fe200078e001a */
[----:B------:R1:W2:Y:S04]  /*9ea0*/  LDS R35, [R24] ;  /* 0x0000000018237984 */ /* 0x0002a80000000800 */
[----:B------:R1:W5:Y:S01]  /*9eb0*/  LDG.E.128 R44, desc[UR36][R30.64] ;  /* 0x000000241e2c7981 */ /* 0x000362000c1e1d00 */
[----:B------:R-:W-:Y:S01]  /*9ec0*/  UISETP.NE.AND UP0, UPT, UR10, URZ, UPT ;  /* 0x000000ff0a00728c */ /* 0x000fe2000bf05270 */
[----:B------:R-:W-:-:S04]  /*9ed0*/  IADD3 R28, PT, PT, R28, 0x1, RZ ;  /* 0x000000011c1c7810 */ /* 0x000fc80007ffe0ff */
[----:B------:R-:W-:-:S04]  /*9ee0*/  ISETP.NE.AND P0, PT, R28, RZ, PT ;  /* 0x000000ff1c00720c */ /* 0x000fc80003f05270 */
[----:B-1----:R-:W-:Y:S09]  /*9ef0*/  BRA.U UP0, `(.L_x_1341) ;  /* 0x0000000100347547 */ /* 0x002ff2000b800000 */
[----:B------:R-:W-:Y:S01]  /*9f00*/  ISETP.NE.AND P1, PT, R23, RZ, PT ;  /* 0x000000ff1700720c */ /* 0x000fe20003f25270 */
[----:B------:R-:W1:-:S12]  /*9f10*/  LDS.128 R48, [R18+UR4] ;  /* 0x0000000412307984 */ /* 0x000e580008000c00 */
[----:B------:R-:W3:Y:S01]  /*9f20*/  @P1 LDG.E.128 R52, desc[UR36][R36.64] ;  /* 0x0000002424341981 */ /* 0x000ee2000c1e1d00 */
[----:B------:R-:W-:-:S04]  /*9f30*/  IMAD.WIDE.U32 R30, R33, 0x4, R6 ;  /* 0x00000004211e7825 */ /* 0x000fc800078e0006 */
[----:B-1---5:R-:W-:Y:S01]  /*9f40*/  FADD.FTZ R44, R44, R48 ;  /* 0x000000302c2c7221 */ /* 0x022fe20000010000 */
[----:B------:R-:W-:Y:S01]  /*9f50*/  FADD.FTZ R45, R45, R49 ;  /* 0x000000312d2d7221 */ /* 0x000fe20000010000 */
[----:B------:R-:W-:Y:S01]  /*9f60*/  FADD.FTZ R46, R46, R50 ;  /* 0x000000322e2e7221 */ /* 0x000fe20000010000 */
[----:B------:R-:W-:Y:S01]  /*9f70*/  FADD.FTZ R47, R47, R51 ;  /* 0x000000332f2f7221 */ /* 0x000fe20000010000 */
[----:B---3--:R-:W-:Y:S01]  /*9f80*/  @P1 FMUL.FTZ R44, R44, R52 ;  /* 0x000000342c2c1220 */ /* 0x008fe20000410000 */
[----:B------:R-:W-:Y:S01]  /*9f90*/  @P1 FMUL.FTZ R45, R45, R53 ;  /* 0x000000352d2d1220 */ /* 0x000fe20000410000 */
[----:B------:R-:W-:Y:S01]  /*9fa0*/  @P1 FMUL.FTZ R46, R46, R54 ;  /* 0x000000362e2e1220 */ /* 0x000fe20000410000 */
[----:B------:R-:W-:-:S05]  /*9fb0*/  @P1 FMUL.FTZ R47, R47, R55 ;  /* 0x000000372f2f1220 */ /* 0x000fca0000410000 */
[----:B------:R1:W-:Y:S02]  /*9fc0*/  STG.E.128 desc[UR36][R30.64], R44 ;  /* 0x0000002c1e007986 */ /* 0x0003e4000c101d24 */
.L_x_1341:
[C---:B--2--5:R-:W-:Y:S01]  /*9fd0*/  FFMA.FTZ R12, R35.reuse, R44, R12 ;  /* 0x0000002c230c7223 */ /* 0x064fe2000001000c */
[C---:B------:R-:W-:Y:S01]  /*9fe0*/  FFMA.FTZ R13, R35.reuse, R45, R13 ;  /* 0x0000002d230d7223 */ /* 0x040fe2000001000d */
[C---:B------:R-:W-:Y:S01]  /*9ff0*/  FFMA.FTZ R14, R35.reuse, R46, R14 ;  /* 0x0000002e230e7223 */ /* 0x040fe2000001000e */
[----:B------:R-:W-:Y:S01]  /*a000*/  FFMA.FTZ R15, R35, R47, R15 ;  /* 0x0000002f230f7223 */ /* 0x000fe2000001000f */
[----:B------:R-:W-:Y:S01]  /*a010*/  VIADD R41, R41, 0x10 ;  /* 0x0000001029297836 */ /* 0x000fe20000000000 */
[----:B------:R-:W-:Y:S02]  /*a020*/  IADD3 R24, PT, PT, R24, 0x40, RZ ;  /* 0x0000004018187810 */ /* 0x000fe40007ffe0ff */
[----:B------:R-:W-:Y:S01]  /*a030*/  IADD3 R33, PT, PT, R33, 0x400, RZ ;  /* 0x0000040021217810 */ /* 0x000fe20007ffe0ff */
[----:B------:R-:W-:Y:S06]  /*a040*/  @P0 BRA `(.L_x_1342) ;  /* 0xfffffffc00900947 */ /* 0x000fec000383ffff */
.L_x_1340:
[----:B------:R-:W-:Y:S05]  /*a050*/  BSYNC.RECONVERGENT B1 ;  /* 0x0000000000017941 */ /* 0x000fea0003800200 */
.L_x_1339:
[----:B------:R-:W-:-:S13]  /*a060*/  ISETP.GE.U32.AND P0, PT, R4, 0x30, PT ;  /* 0x000000300400780c */ /* 0x000fda0003f06070 */
[----:B------:R-:W-:Y:S05]  /*a070*/  @!P0 BRA `(.L_x_1338) ;  /* 0x0000000400948947 */ /* 0x000fea0003800000 */
[----:B------:R-:W2:Y:S02]  /*a080*/  LDCU UR5, c[0x0][0x40c] ;  /* 0x00008180ff0577ac */ /* 0x000ea40008000800 */
[----:B--2---:R-:W-:-:S06]  /*a090*/  UISETP.NE.AND UP0, UPT, UR5, URZ, UPT ;  /* 0x000000ff0500728c */ /* 0x004fcc000bf05270 */
[----:B------:R-:W-:-:S13]  /*a0a0*/  PLOP3.LUT P1, PT, PT, PT, UP0, 0x80, 0x8 ;  /* 0x000000000008781c */ /* 0x000fda0003f2f008 */
.L_x_1348:
[----:B------:R-:W-:Y:S01]  /*a0b0*/  IMAD.SHL.U32 R43, R41, 0x40, RZ ;  /* 0x00000040292b7824 */ /* 0x000fe200078e00ff */
[----:B------:R-:W-:-:S03]  /*a0c0*/  ISETP.NE.AND P0, PT, R23, RZ, PT ;  /* 0x000000ff1700720c */ /* 0x000fc60003f05270 */
[----:B-1----:R-:W-:-:S05]  /*a0d0*/  IMAD.WIDE.U32 R30, R43, 0x4, R26 ;  /* 0x000000042b1e7825 */ /* 0x002fca00078e001a */
[----:B------:R1:W5:Y:S01]  /*a0e0*/  LDG.E.128 R44, desc[UR36][R30.64] ;  /* 0x000000241e2c7981 */ /* 0x000362000c1e1d00 */
        /* <DEDUP_REMOVED lines=14> */
.L_x_1344:
[----:B------:R-:W-:Y:S05]  /*a1d0*/  BSYNC.RECONVERGENT B1 ;  /* 0x0000000000017941 */ /* 0x000fea0003800200 */
.L_x_1343:
[----:B------:R-:W-:Y:S01]  /*a1e0*/  IADD3 R57, PT, PT, R43, 0x400, RZ ;  /* 0x000004002b397810 */ /* 0x000fe20007ffe0ff */
[----:B------:R-:W3:Y:S01]  /*a1f0*/  S2UR UR6, SR_CgaCtaId ;  /* 0x00000000000679c3 */ /* 0x000ee20000008800 */
[----:B------:R-:W-:Y:S01]  /*a200*/  UISETP.NE.AND UP0, UPT, UR7, URZ, UPT ;  /* 0x000000ff0700728c */ /* 0x000fe2000bf05270 */
[----:B------:R-:W-:Y:S01]  /*a210*/  IADD3 R4, PT, PT, R41, -R22, RZ ;  /* 0x8000001629047210 */ /* 0x000fe20007ffe0ff */
[----:B------:R-:W-:Y:S01]  /*a220*/  UMOV UR5, 0x400 ;  /* 0x0000040000057882 */ /* 0x000fe20000000000 */
[----:B-12---:R-:W-:Y:S01]  /*a230*/  IMAD.WIDE.U32 R30, R57, 0x4, R26 ;  /* 0x00000004391e7825 */ /* 0x006fe200078e001a */
[----:B------:R-:W-:Y:S01]  /*a240*/  UIADD3 UR5, UPT, UPT, UR5, 0x240, URZ ;  /* 0x0000024005057890 */ /* 0x000fe2000fffe0ff */
[C---:B------:R-:W-:Y:S02]  /*a250*/  IADD3 R61, PT, PT, R43.reuse, 0x800, RZ ;  /* 0x000008002b3d7810 */ /* 0x040fe40007ffe0ff */
[----:B------:R-:W-:Y:S01]  /*a260*/  PLOP3.LUT P1, PT, PT, PT, UP0, 0x80, 0x8 ;  /* 0x000000000008781c */ /* 0x000fe20003f2f008 */
[----:B------:R1:W5:Y:S01]  /*a270*/  LDG.E.128 R48, desc[UR36][R30.64] ;  /* 0x000000241e307981 */ /* 0x000362000c1e1d00 */
[----:B------:R-:W-:-:S02]  /*a280*/  VIADD R63, R43, 0xc00 ;  /* 0x00000c002b3f7836 */ /* 0x000fc40000000000 */
[----:B------:R-:W-:-:S04]  /*a290*/  IMAD.WIDE.U32 R32, R61, 0x4, R26 ;  /* 0x000000043d207825 */ /* 0x000fc800078e001a */
[----:B------:R-:W-:Y:S01]  /*a2a0*/  IMAD.WIDE.U32 R34, R63, 0x4, R26 ;  /* 0x000000043f227825 */ /* 0x000fe200078e001a */
[----:B---3--:R-:W-:-:S06]  /*a2b0*/  ULEA UR5, UR6, UR5, 0x18 ;  /* 0x0000000506057291 */ /* 0x008fcc000f8ec0ff */
[----:B------:R-:W-:Y:S01]  /*a2c0*/  LEA R28, R4, UR5, 0x2 ;  /* 0x00000005041c7c11 */ /* 0x000fe2000f8e10ff */
[----:B-1----:R-:W-:Y:S06]  /*a2d0*/  @P1 BRA `(.L_x_1345) ;  /* 0x0000000000301947 */ /* 0x002fec0003800000 */
[----:B------:R-:W2:Y:S01]  /*a2e0*/  @P0 LDG.E.128 R52, desc[UR36][R36.64] ;  /* 0x0000002424340981 */ /* 0x000ea2000c1e1d00 */
[----:B------:R-:W-:-:S03]  /*a2f0*/  IMAD.WIDE.U32 R30, R57, 0x4, R6 ;  /* 0x00000004391e7825 */ /* 0x000fc600078e0006 */
        /* <DEDUP_REMOVED lines=10> */
.L_x_1345:
[----:B------:R2:W5:Y:S01]  /*a3a0*/  LDG.E.128 R52, desc[UR36][R32.64] ;  /* 0x0000002420347981 */ /* 0x000562000c1e1d00 */
[----:B------:R-:W-:Y:S05]  /*a3b0*/  @P1 BRA `(.L_x_1346) ;  /* 0x0000000000301947 */ /* 0x000fea0003800000 */
[----:B------:R-:W3:Y:S01]  /*a3c0*/  @P0 LDG.E.128 R56, desc[UR36][R36.64] ;  /* 0x0000002424380981 */ /* 0x000ee2000c1e1d00 */
[----:B-1----:R-:W-:-:S03]  /*a3d0*/  IMAD.WIDE.U32 R30, R61, 0x4, R6 ;  /* 0x000000043d1e7825 */ /* 0x002fc600078e0006 */
[----:B------:R-:W1:Y:S02]  /*a3e0*/  LDS.128 R64, [R18+UR4] ;  /* 0x0000000412407984 */ /* 0x000e640008000c00 */
        /* <DEDUP_REMOVED lines=9> */
.L_x_1346:
[----:B--2---:R-:W5:Y:S04]  /*a480*/  LDG.E.128 R32, desc[UR36][R34.64] ;  /* 0x0000002422207981 */ /* 0x004f68000c1e1d00 */
[----:B-1-3--:R-:W1:Y:S04]  /*a490*/  LDS R31, [R28] ;  /* 0x000000001c1f7984 */ /* 0x00ae680000000800 */
[----:B------:R-:W2:Y:S04]  /*a4a0*/  LDS R4, [R28+0x40] ;  /* 0x000040001c047984 */ /* 0x000ea80000000800 */
[----:B------:R-:W3:Y:S01]  /*a4b0*/  LDS R24, [R28+0x80] ;  /* 0x000080001c187984 */ /* 0x000ee20000000800 */
[C---:B-1---5:R-:W-:Y:S01]  /*a4c0*/  FFMA.FTZ R43, R31.reuse, R44, R12 ;  /* 0x0000002c1f2b7223 */ /* 0x062fe2000001000c */
[C---:B------:R-:W-:Y:S01]  /*a4d0*/  FFMA.FTZ R12, R31.reuse, R45, R13 ;  /* 0x0000002d1f0c7223 */ /* 0x040fe2000001000d */
[C---:B------:R-:W-:Y:S01]  /*a4e0*/  FFMA.FTZ R13, R31.reuse, R46, R14 ;  /* 0x0000002e1f0d7223 */ /* 0x040fe2000001000e */
[----:B------:R-:W-:Y:S01]  /*a4f0*/  FFMA.FTZ R14, R31, R47, R15 ;  /* 0x0000002f1f0e7223 */ /* 0x000fe2000001000f */
[C---:B--2---:R-:W-:Y:S01]  /*a500*/  FFMA.FTZ R43, R4.reuse, R48, R43 ;  /* 0x00000030042b7223 */ /* 0x044fe2000001002b */
[C---:B------:R-:W-:Y:S01]  /*a510*/  FFMA.FTZ R12, R4.reuse, R49, R12 ;  /* 0x00000031040c7223 */ /* 0x040fe2000001000c */
[C---:B------:R-:W-:Y:S01]  /*a520*/  FFMA.FTZ R13, R4.reuse, R50, R13 ;  /* 0x00000032040d7223 */ /* 0x040fe2000001000d */
[----:B------:R-:W-:Y:S01]  /*a530*/  FFMA.FTZ R14, R4, R51, R14 ;  /* 0x00000033040e7223 */ /* 0x000fe2000001000e */
[C---:B---3--:R-:W-:Y:S01]  /*a540*/  FFMA.FTZ R52, R24.reuse, R52, R43 ;  /* 0x0000003418347223 */ /* 0x048fe2000001002b */
[C---:B------:R-:W-:Y:S01]  /*a550*/  FFMA.FTZ R4, R24.reuse, R53, R12 ;  /* 0x0000003518047223 */ /* 0x040fe2000001000c */
[C---:B------:R-:W-:Y:S01]  /*a560*/  FFMA.FTZ R31, R24.reuse, R54, R13 ;  /* 0x00000036181f7223 */ /* 0x040fe2000001000d */
[----:B------:R-:W-:Y:S01]  /*a570*/  FFMA.FTZ R24, R24, R55, R14 ;  /* 0x0000003718187223 */ /* 0x000fe2000001000e */
[----:B------:R-:W-:Y:S06]  /*a580*/  @P1 BRA `(.L_x_1347) ;  /* 0x0000000000301947 */ /* 0x000fec0003800000 */
[----:B------:R-:W2:Y:S04]  /*a590*/  @P0 LDG.E.128 R12, desc[UR36][R36.64] ;  /* 0x00000024240c0981 */ /* 0x000ea8000c1e1d00 */
        /* <DEDUP_REMOVED lines=11> */
.L_x_1347:
[----:B------:R-:W1:Y:S01]  /*a650*/  LDS R15, [R28+0xc0] ;  /* 0x0000c0001c0f7984 */ /* 0x000e620000000800 */
[----:B------:R-:W-:-:S04]  /*a660*/  IADD3 R41, PT, PT, R41, 0x40, RZ ;  /* 0x0000004029297810 */ /* 0x000fc80007ffe0ff */
[----:B------:R-:W-:Y:S01]  /*a670*/  ISETP.GE.AND P0, PT, R41, R20, PT ;  /* 0x000000142900720c */ /* 0x000fe20003f06270 */
[C---:B-1----:R-:W-:Y:S01]  /*a680*/  FFMA.FTZ R12, R15.reuse, R32, R52 ;  /* 0x000000200f0c7223 */ /* 0x042fe20000010034 */
[C---:B------:R-:W-:Y:S01]  /*a690*/  FFMA.FTZ R13, R15.reuse, R33, R4 ;  /* 0x000000210f0d7223 */ /* 0x040fe20000010004 */
[C---:B------:R-:W-:Y:S01]  /*a6a0*/  FFMA.FTZ R14, R15.reuse, R34, R31 ;  /* 0x000000220f0e7223 */ /* 0x040fe2000001001f */
[----:B------:R-:W-:-:S09]  /*a6b0*/  FFMA.FTZ R15, R15, R35, R24 ;  /* 0x000000230f0f7223 */ /* 0x000fd20000010018 */
[----:B------:R-:W-:Y:S05]  /*a6c0*/  @!P0 BRA `(.L_x_1348) ;  /* 0xfffffff800788947 */ /* 0x000fea000383ffff */
.L_x_1338:
[----:B------:R-:W-:Y:S05]  /*a6d0*/  BSYNC.RECONVERGENT B0 ;  /* 0x0000000000007941 */ /* 0x000fea0003800200 */
.L_x_1337:
[----:B------:R-:W-:Y:S01]  /*a6e0*/  ISETP.GE.AND P0, PT, R39, R17, PT ;  /* 0x000000112700720c */ /* 0x000fe20003f06270 */
[----:B------:R-:W2:Y:S01]  /*a6f0*/  LDCU UR7, c[0x0][0x40c] ;  /* 0x00008180ff0777ac */ /* 0x000ea20008000800 */
[----:B------:R-:W-:Y:S11]  /*a700*/  BSSY.RECONVERGENT B0, `(.L_x_1349) ;  /* 0x00000bc000007945 */ /* 0x000ff60003800200 */
[----:B------:R-:W-:Y:S05]  /*a710*/  @P0 BRA `(.L_x_1350) ;  /* 0x0000000800e80947 */ /* 0x000fea0003800000 */
[----:B------:R-:W3:Y:S01]  /*a720*/  LDCU UR5, c[0x0][0x3f8] ;  /* 0x00007f00ff0577ac */ /* 0x000ee20008000800 */
[----:B------:R-:W-:Y:S01]  /*a730*/  VIADD R4, R39, 0x10 ;  /* 0x0000001027047836 */ /* 0x000fe20000000000 */
[----:B-1----:R-:W1:Y:S01]  /*a740*/  LDC.64 R30, c[0x0][0x458] ;  /* 0x00011600ff1e7b82 */ /* 0x002e620000000a00 */
[----:B------:R-:W-:Y:S01]  /*a750*/  LOP3.LUT R24, RZ, R22, RZ, 0x33, !PT ;  /* 0x00000016ff187212 */ /* 0x000fe200078e33ff */
[----:B------:R-:W-:Y:S02]  /*a760*/  BSSY.RECONVERGENT B1, `(.L_x_1351) ;  /* 0x0000041000017945 */ /* 0x000fe40003800200 */
[----:B------:R-:W-:-:S04]  /*a770*/  VIMNMX R20, PT, PT, R17, R4, !PT ;  /* 0x0000000411147248 */ /* 0x000fc80007fe0100 */
[----:B------:R-:W-:Y:S02]  /*a780*/  IADD3 R20, PT, PT, -R29, R20, R24 ;  /* 0x000000141d147210 */ /* 0x000fe40007ffe118 */
[----:B------:R-:W-:Y:S02]  /*a790*/  MOV R24, R39 ;  /* 0x0000002700187202 */ /* 0x000fe40000000f00 */
[----:B------:R-:W-:Y:S01]  /*a7a0*/  LOP3.LUT P0, RZ, R20, 0x10, RZ, 0xc0, !PT ;  /* 0x0000001014ff7812 */ /* 0x000fe2000780c0ff */
[----:B---3--:R-:W-:-:S05]  /*a7b0*/  IMAD R33, R2, UR5, R21 ;  /* 0x0000000502217c24 */ /* 0x008fca000f8e0215 */
[----:B------:R-:W-:-:S05]  /*a7c0*/  LEA R33, R33, R0, 0x6 ;  /* 0x0000000021217211 */ /* 0x000fca00078e30ff */
[----:B-1----:R-:W-:Y:S02]  /*a7d0*/  IMAD.WIDE R32, R33, 0x4, R30 ;  /* 0x0000000421207825 */ /* 0x002fe400078e021e */
[----:B------:R-:W-:Y:S05]  /*a7e0*/  @P0 BRA `(.L_x_1352) ;  /* 0x0000000000e00947 */ /* 0x000fea0003800000 */
[----:B------:R-:W1:Y:S01]  /*a7f0*/  LDC R34, c[0x0][0x3f4] ;  /* 0x0000fd00ff227b82 */ /* 0x000e620000000800 */
[----:B------:R-:W-:Y:S01]  /*a800*/  IMAD.MOV.U32 R24, RZ, RZ, R4 ;  /* 0x000000ffff187224 */ /* 0x000fe200078e0004 */
        /* <DEDUP_REMOVED lines=9> */
[----:B------:R1:W3:Y:S02]  /*a8a0*/  F2I.FTZ.U32.TRUNC.NTZ R31, R30 ;  /* 0x0000001e001f7305 */ /* 0x0002e4000021f000 */
[----:B-1----:R-:W-:Y:S01]  /*a8b0*/  IMAD.MOV.U32 R30, RZ, RZ, RZ ;  /* 0x000000ffff1e7224 */ /* 0x002fe200078e00ff */
[----:B---3--:R-:W-:-:S05]  /*a8c0*/  IADD3 R24, PT, PT, RZ, -R31, RZ ;  /* 0x8000001fff187210 */ /* 0x008fca0007ffe0ff */
[----:B------:R-:W-:-:S04]  /*a8d0*/  IMAD R37, R24, R35, RZ ;  /* 0x0000002318257224 */ /* 0x000fc800078e02ff */
[----:B------:R-:W-:-:S06]  /*a8e0*/  IMAD.HI.U32 R37, R31, R37, R30 ;  /* 0x000000251f257227 */ /* 0x000fcc00078e001e */
        /* <DEDUP_REMOVED lines=10> */
[----:B------:R-:W-:-:S05]  /*a990*/  IMAD.WIDE.U32 R30, R31, 0x4, R26 ;  /* 0x000000041f1e7825 */ /* 0x000fca00078e001a */
[----:B------:R1:W5:Y:S01]  /*a9a0*/  LDG.E.128 R40, desc[UR36][R30.64] ;  /* 0x000000241e287981 */ /* 0x000362000c1e1d00 */
[----:B------:R-:W3:Y:S01]  /*a9b0*/  S2UR UR6, SR_CgaCtaId ;  /* 0x00000000000679c3 */ /* 0x000ee20000008800 */
[----:B------:R-:W-:Y:S02]  /*a9c0*/  UMOV UR5, 0x400 ;  /* 0x0000040000057882 */ /* 0x000fe40000000000 */
[----:B------:R-:W-:-:S04]  /*a9d0*/  UIADD3 UR5, UPT, UPT, UR5, 0x240, URZ ;  /* 0x0000024005057890 */ /* 0x000fc8000fffe0ff */
[----:B---3--:R-:W-:-:S06]  /*a9e0*/  ULEA UR5, UR6, UR5, 0x18 ;  /* 0x0000000506057291 */ /* 0x008fcc000f8ec0ff */
[----:B------:R-:W-:-:S05]  /*a9f0*/  LEA R35, R29, UR5, 0x2 ;  /* 0x000000051d237c11 */ /* 0x000fca000f8e10ff */
[----:B------:R-:W3:Y:S01]  /*aa00*/  LDCU UR5, c[0x0][0x40c] ;  /* 0x00008180ff0577ac */ /* 0x000ee20008000800 */
[----:B------:R-:W0:Y:S01]  /*aa10*/  LDS R35, [R35] ;  /* 0x0000000023237984 */ /* 0x000e220000000800 */
[----:B---3--:R-:W-:-:S09]  /*aa20*/  UISETP.NE.AND UP0, UPT, UR5, URZ, UPT ;  /* 0x000000ff0500728c */ /* 0x008fd2000bf05270 */
[----:B-1----:R-:W-:Y:S05]  /*aa30*/  BRA.U UP0, `(.L_x_1353) ;  /* 0x0000000100387547 */ /* 0x002fea000b800000 */
[----:B------:R-:W-:Y:S01]  /*aa40*/  ISETP.NE.AND P3, PT, R23, RZ, PT ;  /* 0x000000ff1700720c */ /* 0x000fe20003f65270 */
[----:B------:R-:W1:-:S12]  /*aa50*/  LDS.128 R48, [R18+UR4] ;  /* 0x0000000412307984 */ /* 0x000e580008000c00 */
[----:B------:R-:W3:Y:S01]  /*aa60*/  @P3 LDG.E.128 R44, desc[UR36][R32.64] ;  /* 0x00000024202c3981 */ /* 0x000ee2000c1e1d00 */
[----:B------:R-:W-:-:S04]  /*aa70*/  IMAD.SHL.U32 R31, R39, 0x40, RZ ;  /* 0x00000040271f7824 */ /* 0x000fc800078e00ff */
        /* <DEDUP_REMOVED lines=10> */
.L_x_1353:
[C---:B0----5:R-:W-:Y:S01]  /*ab20*/  FFMA.FTZ R12, R35.reuse, R40, R12 ;  /* 0x00000028230c7223 */ /* 0x061fe2000001000c */
[C---:B------:R-:W-:Y:S01]  /*ab30*/  FFMA.FTZ R13, R35.reuse, R41, R13 ;  /* 0x00000029230d7223 */ /* 0x040fe2000001000d */
[C---:B------:R-:W-:Y:S01]  /*ab40*/  FFMA.FTZ R14, R35.reuse, R42, R14 ;  /* 0x0000002a230e7223 */ /* 0x040fe2000001000e */
[----:B------:R-:W-:Y:S01]  /*ab50*/  FFMA.FTZ R15, R35, R43, R15 ;  /* 0x0000002b230f7223 */ /* 0x000fe2000001000f */
[----:B------:R-:W-:-:S07]  /*ab60*/  MOV R24, R4 ;  /* 0x0000000400187202 */ /* 0x000fce0000000f00 */
.L_x_1352:
[----:B--2---:R-:W-:Y:S05]  /*ab70*/  BSYNC.RECONVERGENT B1 ;  /* 0x0000000000017941 */ /* 0x004fea0003800200 */
.L_x_1351:
[----:B------:R-:W-:-:S13]  /*ab80*/  ISETP.GE.U32.AND P0, PT, R20, 0x10, PT ;  /* 0x000000101400780c */ /* 0x000fda0003f06070 */
[----:B------:R-:W-:Y:S05]  /*ab90*/  @!P0 BRA `(.L_x_1350) ;  /* 0x0000000400c88947 */ /* 0x000fea0003800000 */
[----:B------:R-:W2:Y:S01]  /*aba0*/  S2R R35, SR_CgaCtaId ;  /* 0x0000000000237919 */ /* 0x000ea20000008800 */
[----:B------:R-:W-:Y:S02]  /*abb0*/  MOV R4, 0x400 ;  /* 0x0000040000047802 */ /* 0x000fe40000000f00 */
[----:B-1----:R-:W-:-:S03]  /*abc0*/  SHF.L.U32 R31, R22, 0x2, RZ ;  /* 0x00000002161f7819 */ /* 0x002fc600000006ff */
[----:B------:R-:W-:Y:S01]  /*abd0*/  VIADD R20, R4, 0x240 ;  /* 0x0000024004147836 */ /* 0x000fe20000000000 */
[----:B------:R-:W-:-:S04]  /*abe0*/  LEA R4, R24, -R31, 0x2 ;  /* 0x8000001f18047211 */ /* 0x000fc800078e10ff */
[----:B--2---:R-:W-:Y:S01]  /*abf0*/  LEA R31, R35, R20, 0x18 ;  /* 0x00000014231f7211 */ /* 0x004fe200078ec0ff */
[C---:B------:R-:W-:Y:S01]  /*ac00*/  IMAD.SHL.U32 R35, R24.reuse, 0x40, RZ ;  /* 0x0000004018237824 */ /* 0x040fe200078e00ff */
[----:B------:R-:W-:Y:S02]  /*ac10*/  IADD3 R20, PT, PT, R24, 0x10, RZ ;  /* 0x0000001018147810 */ /* 0x000fe40007ffe0ff */
[----:B------:R-:W-:-:S07]  /*ac20*/  IADD3 R4, PT, PT, R4, 0x40, R31 ;  /* 0x0000004004047810 */ /* 0x000fce0007ffe01f */
.L_x_1360:
[----:B------:R-:W1:Y:S01]  /*ac30*/  LDC R51, c[0x0][0x3f4] ;  /* 0x0000fd00ff337b82 */ /* 0x000e620000000800 */
[----:B------:R-:W-:Y:S01]  /*ac40*/  IADD3 R28, PT, PT, R20, -0x10, RZ ;  /* 0xfffffff0141c7810 */ /* 0x000fe20007ffe0ff */
[----:B------:R-:W-:Y:S03]  /*ac50*/  BSSY.RECONVERGENT B1, `(.L_x_1354) ;  /* 0x000002f000017945 */ /* 0x000fe60003800200 */
[----:B-1----:R-:W-:-:S13]  /*ac60*/  ISETP.GE.AND P0, PT, R28, R51, PT ;  /* 0x000000331c00720c */ /* 0x002fda0003f06270 */
[----:B0-----:R-:W-:Y:S05]  /*ac70*/  @!P0 BRA `(.L_x_1355) ;  /* 0x0000000000b08947 */ /* 0x001fea0003800000 */
[----:B------:R-:W-:Y:S01]  /*ac80*/  IABS R37, R51 ;  /* 0x0000003300257213 */ /* 0x000fe20000000000 */
[----:B------:R1:W2:Y:S01]  /*ac90*/  LDS R49, [R4+-0x40] ;  /* 0xffffc00004317984 */ /* 0x0002a20000000800 */
[----:B------:R-:W-:Y:S02]  /*aca0*/  IABS R24, R28 ;  /* 0x0000001c00187213 */ /* 0x000fe40000000000 */
[----:B------:R-:W3:Y:S01]  /*acb0*/  I2F.RP R34, R37 ;  /* 0x0000002500227306 */ /* 0x000ee20000209400 */
[----:B------:R-:W-:Y:S02]  /*acc0*/  ISETP.GE.AND P1, PT, R28, RZ, PT ;  /* 0x000000ff1c00720c */ /* 0x000fe40003f26270 */
[----:B------:R-:W-:-:S05]  /*acd0*/  ISETP.NE.AND P2, PT, R51, RZ, PT ;  /* 0x000000ff3300720c */ /* 0x000fca0003f45270 */
[----:B---3--:R-:W3:Y:S02]  /*ace0*/  MUFU.RCP R34, R34 ;  /* 0x0000002200227308 */ /* 0x008ee40000001000 */
[----:B---3--:R-:W-:-:S06]  /*acf0*/  IADD3 R30, PT, PT, R34, 0xffffffe, RZ ;  /* 0x0ffffffe221e7810 */ /* 0x008fcc0007ffe0ff */
[----:B------:R3:W0:Y:S02]  /*ad00*/  F2I.FTZ.U32.TRUNC.NTZ R31, R30 ;  /* 0x0000001e001f7305 */ /* 0x000624000021f000 */
[----:B---3--:R-:W-:Y:S02]  /*ad10*/  HFMA2 R30, -RZ, RZ, 0, 0 ;  /* 0x00000000ff1e7431 */ /* 0x008fe400000001ff */
[----:B0-----:R-:W-:-:S04]  /*ad20*/  IMAD.MOV R22, RZ, RZ, -R31 ;  /* 0x000000ffff167224 */ /* 0x001fc800078e0a1f */
[----:B------:R-:W-:-:S04]  /*ad30*/  IMAD R39, R22, R37, RZ ;  /* 0x0000002516277224 */ /* 0x000fc800078e02ff */
[----:B------:R-:W-:-:S06]  /*ad40*/  IMAD.HI.U32 R39, R31, R39, R30 ;  /* 0x000000271f277227 */ /* 0x000fcc00078e001e */
        /* <DEDUP_REMOVED lines=8> */
[----:B------:R-:W-:-:S05]  /*add0*/  @!P2 LOP3.LUT R22, RZ, R51, RZ, 0x33, !PT ;  /* 0x00000033ff16a212 */ /* 0x000fca00078e33ff */
[----:B------:R-:W-:-:S04]  /*ade0*/  IMAD.SHL.U32 R31, R22, 0x40, RZ ;  /* 0x00000040161f7824 */ /* 0x000fc800078e00ff */
[----:B------:R-:W-:-:S05]  /*adf0*/  IMAD.WIDE.U32 R30, R31, 0x4, R26 ;  /* 0x000000041f1e7825 */ /* 0x000fca00078e001a */
[----:B------:R1:W5:Y:S01]  /*ae00*/  LDG.E.128 R36, desc[UR36][R30.64] ;  /* 0x000000241e247981 */ /* 0x000362000c1e1d00 */
[----:B------:R-:W-:-:S09]  /*ae10*/  UISETP.NE.AND UP0, UPT, UR7, URZ, UPT ;  /* 0x000000ff0700728c */ /* 0x000fd2000bf05270 */
[----:B-12---:R-:W-:Y:S05]  /*ae20*/  BRA.U UP0, `(.L_x_1356) ;  /* 0x0000000100347547 */ /* 0x006fea000b800000 */
[----:B------:R-:W-:Y:S01]  /*ae30*/  ISETP.NE.AND P3, PT, R23, RZ, PT ;  /* 0x000000ff1700720c */ /* 0x000fe20003f65270 */
[----:B------:R-:W0:-:S12]  /*ae40*/  LDS.128 R40, [R18+UR4] ;  /* 0x0000000412287984 */ /* 0x000e180008000c00 */
[----:B------:R-:W2:Y:S01]  /*ae50*/  @P3 LDG.E.128 R44, desc[UR36][R32.64] ;  /* 0x00000024202c3981 */ /* 0x000ea2000c1e1d00 */
[----:B------:R-:W-:-:S04]  /*ae60*/  IMAD.WIDE.U32 R30, R35, 0x4, R6 ;  /* 0x00000004231e7825 */ /* 0x000fc800078e0006 */
[----:B0----5:R-:W-:Y:S01]  /*ae70*/  FADD.FTZ R36, R36, R40 ;  /* 0x0000002824247221 */ /* 0x021fe20000010000 */
        /* <DEDUP_REMOVED lines=8> */
.L_x_1356:
[C---:B-----5:R-:W-:Y:S01]  /*af00*/  FFMA.FTZ R12, R49.reuse, R36, R12 ;  /* 0x00000024310c7223 */ /* 0x060fe2000001000c */
[C---:B------:R-:W-:Y:S01]  /*af10*/  FFMA.FTZ R13, R49.reuse, R37, R13 ;  /* 0x00000025310d7223 */ /* 0x040fe2000001000d */
[C---:B------:R-:W-:Y:S01]  /*af20*/  FFMA.FTZ R14, R49.reuse, R38, R14 ;  /* 0x00000026310e7223 */ /* 0x040fe2000001000e */
[----:B------:R-:W-:-:S07]  /*af30*/  FFMA.FTZ R15, R49, R39, R15 ;  /* 0x00000027310f7223 */ /* 0x000fce000001000f */
.L_x_1355:
[----:B------:R-:W-:Y:S05]  /*af40*/  BSYNC.RECONVERGENT B1 ;  /* 0x0000000000017941 */ /* 0x000fea0003800200 */
.L_x_1354:
        /* <DEDUP_REMOVED lines=10> */
[----:B--2---:R-:W-:-:S06]  /*aff0*/  IADD3 R30, PT, PT, R28, 0xffffffe, RZ ;  /* 0x0ffffffe1c1e7810 */ /* 0x004fcc0007ffe0ff */
[----:B------:R2:W3:Y:S02]  /*b000*/  F2I.FTZ.U32.TRUNC.NTZ R31, R30 ;  /* 0x0000001e001f7305 */ /* 0x0004e4000021f000 */
[----:B--2---:R-:W-:Y:S01]  /*b010*/  IMAD.MOV.U32 R30, RZ, RZ, RZ ;  /* 0x000000ffff1e7224 */ /* 0x004fe200078e00ff */
        /* <DEDUP_REMOVED lines=15> */
[----:B------:R-:W-:-:S09]  /*b110*/  UISETP.NE.AND UP0, UPT, UR7, URZ, UPT ;  /* 0x000000ff0700728c */ /* 0x000fd2000bf05270 */
[----:B01----:R-:W-:Y:S05]  /*b120*/  BRA.U UP0, `(.L_x_1359) ;  /* 0x0000000100387547 */ /* 0x003fea000b800000 */
[----:B------:R-:W-:Y:S01]  /*b130*/  ISETP.NE.AND P3, PT, R23, RZ, PT ;  /* 0x000000ff1700720c */ /* 0x000fe20003f65270 */
[----:B------:R-:W0:-:S12]  /*b140*/  LDS.128 R48, [R18+UR4] ;  /* 0x0000000412307984 */ /* 0x000e180008000c00 */
[----:B------:R-:W2:Y:S01]  /*b150*/  @P3 LDG.E.128 R40, desc[UR36][R32.64] ;  /* 0x0000002420283981 */ /* 0x000ea2000c1e1d00 */
[----:B------:R-:W-:-:S04]  /*b160*/  VIADD R31, R35, 0x400 ;  /* 0x00000400231f7836 */ /* 0x000fc80000000000 */
        /* <DEDUP_REMOVED lines=10> */
.L_x_1359:
[C---:B-----5:R-:W-:Y:S01]  /*b210*/  FFMA.FTZ R12, R45.reuse, R36, R12 ;  /* 0x000000242d0c7223 */ /* 0x060fe2000001000c */
[C---:B------:R-:W-:Y:S01]  /*b220*/  FFMA.FTZ R13, R45.reuse, R37, R13 ;  /* 0x000000252d0d7223 */ /* 0x040fe2000001000d */
[C---:B------:R-:W-:Y:S01]  /*b230*/  FFMA.FTZ R14, R45.reuse, R38, R14 ;  /* 0x000000262d0e7223 */ /* 0x040fe2000001000e */
[----:B------:R-:W-:-:S07]  /*b240*/  FFMA.FTZ R15, R45, R39, R15 ;  /* 0x000000272d0f7223 */ /* 0x000fce000001000f */
.L_x_1358:
[----:B------:R-:W-:Y:S05]  /*b250*/  BSYNC.RECONVERGENT B1 ;  /* 0x0000000000017941 */ /* 0x000fea0003800200 */
.L_x_1357:
[C---:B------:R-:W-:Y:S01]  /*b260*/  IADD3 R22, PT, PT, R20.reuse, 0x10, RZ ;  /* 0x0000001014167810 */ /* 0x040fe20007ffe0ff */
[----:B------:R-:W-:Y:S01]  /*b270*/  VIADD R35, R35, 0x800 ;  /* 0x0000080023237836 */ /* 0x000fe20000000000 */
[----:B------:R-:W-:Y:S02]  /*b280*/  IADD3 R20, PT, PT, R20, 0x20, RZ ;  /* 0x0000002014147810 */ /* 0x000fe40007ffe0ff */
[----:B------:R-:W-:Y:S02]  /*b290*/  ISETP.GE.AND P0, PT, R22, R17, PT ;  /* 0x000000111600720c */ /* 0x000fe40003f06270 */
[----:B------:R-:W-:-:S11]  /*b2a0*/  IADD3 R4, PT, PT, R4, 0x80, RZ ;  /* 0x0000008004047810 */ /* 0x000fd60007ffe0ff */
[----:B------:R-:W-:Y:S05]  /*b2b0*/  @!P0 BRA `(.L_x_1360) ;  /* 0xfffffff8005c8947 */ /* 0x000fea000383ffff */
.L_x_1350:
[----:B--2---:R-:W-:Y:S05]  /*b2c0*/  BSYNC.RECONVERGENT B0 ;  /* 0x0000000000007941 */ /* 0x004fea0003800200 */
.L_x_1349:
[----:B------:R-:W-:Y:S01]  /*b2d0*/  ISETP.NE.AND P0, PT, R29, R16, PT ;  /* 0x000000101d00720c */ /* 0x000fe20003f05270 */
[----:B------:R-:W-:-:S12]  /*b2e0*/  BSSY.RECONVERGENT B0, `(.L_x_1361) ;  /* 0x0000021000007945 */ /* 0x000fd80003800200 */
[----:B------:R-:W-:Y:S05]  /*b2f0*/  @P0 BRA `(.L_x_1362) ;  /* 0x00000000007c0947 */ /* 0x000fea0003800000 */
[----:B------:R-:W-:Y:S01]  /*b300*/  SHF.L.U32 R17, R17, 0x6, RZ ;  /* 0x0000000611117819 */ /* 0x000fe200000006ff */
[----:B------:R-:W2:Y:S01]  /*b310*/  LDS R3, [R3+-0x4] ;  /* 0xfffffc0003037984 */ /* 0x000ea20000000800 */
[----:B------:R-:W3:Y:S03]  /*b320*/  LDCU UR4, c[0x0][0x40c] ;  /* 0x00008180ff0477ac */ /* 0x000ee60008000800 */
[----:B------:R-:W-:-:S05]  /*b330*/  IMAD.WIDE R16, R17, 0x4, R6 ;  /* 0x0000000411107825 */ /* 0x000fca00078e0206 */
[----:B------:R0:W5:Y:S01]  /*b340*/  LDG.E.128 R32, desc[UR36][R16.64] ;  /* 0x0000002410207981 */ /* 0x000162000c1e1d00 */
[----:B---3--:R-:W-:-:S09]  /*b350*/  UISETP.NE.AND UP0, UPT, UR4, URZ, UPT ;  /* 0x000000ff0400728c */ /* 0x008fd2000bf05270 */
[----:B0-----:R-:W-:Y:S05]  /*b360*/  BRA.U UP0, `(.L_x_1363) ;  /* 0x0000000100507547 */ /* 0x001fea000b800000 */
[----:B------:R-:W0:Y:S02]  /*b370*/  LDCU.64 UR4, c[0x0][0x460] ;  /* 0x00008c00ff0477ac */ /* 0x000e240008000a00 */
[----:B0-----:R-:W-:-:S04]  /*b380*/  ISETP.NE.U32.AND P0, PT, RZ, UR4, PT ;  /* 0x00000004ff007c0c */ /* 0x001fc8000bf05070 */
[----:B------:R-:W-:-:S13]  /*b390*/  ISETP.NE.AND.EX P0, PT, RZ, UR5, PT, P0 ;  /* 0x00000005ff007c0c */ /* 0x000fda000bf05300 */
[----:B------:R-:W0:Y:S08]  /*b3a0*/  @P0 LDC R4, c[0x0][0x3f8] ;  /* 0x0000fe00ff040b82 */ /* 0x000e300000000800 */
[----:B------:R-:W3:Y:S01]  /*b3b0*/  @P0 LDC.64 R16, c[0x0][0x458] ;  /* 0x00011600ff100b82 */ /* 0x000ee20000000a00 */
[----:B0-----:R-:W-:-:S04]  /*b3c0*/  @P0 IMAD R21, R2, R4, R21 ;  /* 0x0000000402150224 */ /* 0x001fc800078e0215 */
[----:B------:R-:W-:-:S04]  /*b3d0*/  @P0 IMAD R21, R21, 0x40, R0 ;  /* 0x0000004015150824 */ /* 0x000fc800078e0200 */
[----:B---3--:R-:W-:-:S05]  /*b3e0*/  @P0 IMAD.WIDE R16, R21, 0x4, R16 ;  /* 0x0000000415100825 */ /* 0x008fca00078e0210 */
[----:B------:R-:W3:Y:S01]  /*b3f0*/  @P0 LDG.E.128 R20, desc[UR36][R16.64] ;  /* 0x0000002410140981 */ /* 0x000ee2000c1e1d00 */
[----:B------:R-:W-:Y:S01]  /*b400*/  SHF.L.U32 R19, R19, 0x6, RZ ;  /* 0x0000000613137819 */ /* 0x000fe200000006ff */
[----:B-----5:R-:W-:Y:S01]  /*b410*/  FADD.FTZ R32, R32, R8 ;  /* 0x0000000820207221 */ /* 0x020fe20000010000 */
[----:B------:R-:W-:Y:S01]  /*b420*/  FADD.FTZ R33, R33, R9 ;  /* 0x0000000921217221 */ /* 0x000fe20000010000 */
[----:B------:R-:W-:Y:S01]  /*b430*/  FADD.FTZ R34, R34, R10 ;  /* 0x0000000a22227221 */ /* 0x000fe20000010000 */
[----:B------:R-:W-:Y:S01]  /*b440*/  FADD.FTZ R35, R35, R11 ;  /* 0x0000000b23237221 */ /* 0x000fe20000010000 */
[----:B------:R-:W-:-:S04]  /*b450*/  IMAD.WIDE R6, R19, 0x4, R6 ;  /* 0x0000000413067825 */ /* 0x000fc800078e0206 */
[----:B---3--:R-:W-:Y:S01]  /*b460*/  @P0 FMUL.FTZ R32, R32, R20 ;  /* 0x0000001420200220 */ /* 0x008fe20000410000 */
[----:B------:R-:W-:Y:S01]  /*b470*/  @P0 FMUL.FTZ R33, R33, R21 ;  /* 0x0000001521210220 */ /* 0x000fe20000410000 */
[----:B------:R-:W-:Y:S01]  /*b480*/  @P0 FMUL.FTZ R34, R34, R22 ;  /* 0x0000001622220220 */ /* 0x000fe20000410000 */
[----:B------:R-:W-:-:S05]  /*b490*/  @P0 FMUL.FTZ R35, R35, R23 ;  /* 0x0000001723230220 */ /* 0x000fca0000410000 */
[----:B------:R0:W-:Y:S02]  /*b4a0*/  STG.E.128 desc[UR36][R6.64], R32 ;  /* 0x0000002006007986 */ /* 0x0001e4000c101d24 */
.L_x_1363:
[C---:B--2--5:R-:W-:Y:S01]  /*b4b0*/  FFMA.FTZ R12, R3.reuse, R32, R12 ;  /* 0x00000020030c7223 */ /* 0x064fe2000001000c */
[C---:B------:R-:W-:Y:S01]  /*b4c0*/  FFMA.FTZ R13, R3.reuse, R33, R13 ;  /* 0x00000021030d7223 */ /* 0x040fe2000001000d */
[C---:B------:R-:W-:Y:S01]  /*b4d0*/  FFMA.FTZ R14, R3.reuse, R34, R14 ;  /* 0x00000022030e7223 */ /* 0x040fe2000001000e */
[----:B------:R-:W-:-:S07]  /*b4e0*/  FFMA.FTZ R15, R3, R35, R15 ;  /* 0x00000023030f7223 */ /* 0x000fce000001000f */
.L_x_1362:
[----:B------:R-:W-:Y:S05]  /*b4f0*/  BSYNC.RECONVERGENT B0 ;  /* 0x0000000000007941 */ /* 0x000fea0003800200 */
.L_x_1361:
[----:B------:R-:W2:Y:S08]  /*b500*/  S2UR UR5, SR_CgaCtaId ;  /* 0x00000000000579c3 */ /* 0x000eb00000008800 */
[----:B------:R-:W-:Y:S01]  /*b510*/  BAR.SYNC.DEFER_BLOCKING 0x0 ;  /* 0x0000000000007b1d */ /* 0x000fe20000010000 */
[C---:B------:R-:W-:Y:S02]  /*b520*/  LOP3.LUT R2, R5.reuse, 0x380, RZ, 0xc0, !PT ;  /* 0x0000038005027812 */ /* 0x040fe400078ec0ff */
[----:B------:R-:W-:-:S02]  /*b530*/  ISETP.GT.U32.AND P1, PT, R5, 0x7f, PT ;  /* 0x0000007f0500780c */ /* 0x000fc40003f24070 */
[----:B------:R-:W-:Y:S01]  /*b540*/  ISETP.NE.AND P0, PT, R2, 0x80, PT ;  /* 0x000000800200780c */ /* 0x000fe20003f05270 */
[----:B------:R-:W-:Y:S01]  /*b550*/  UMOV UR4, 0x400 ;  /* 0x0000040000047882 */ /* 0x000fe20000000000 */
[----:B------:R-:W-:Y:S01]  /*b560*/  SHF.L.U32 R2, R0, 0x2, RZ ;  /* 0x0000000200027819 */ /* 0x000fe200000006ff */
[----:B------:R-:W-:Y:S01]  /*b570*/  UIADD3 UR4, UPT, UPT, UR4, 0x240, URZ ;  /* 0x0000024004047890 */ /* 0x000fe2000fffe0ff */
[C---:B------:R-:W-:Y:S02]  /*b580*/  LOP3.LUT R3, R5.reuse, 0x3c0, RZ, 0xc0, !PT ;  /* 0x000003c005037812 */ /* 0x040fe400078ec0ff */
[----:B------:R-:W-:Y:S01]  /*b590*/  ISETP.GT.U32.AND P2, PT, R5, 0x3f, PT ;  /* 0x0000003f0500780c */ /* 0x000fe20003f44070 */
[----:B------:R-:W-:Y:S01]  /*b5a0*/  IMAD R29, R29, 0x100, R2 ;  /* 0x000001001d1d7824 */ /* 0x000fe200078e0202 */
[----:B------:R-:W-:Y:S01]  /*b5b0*/  ISETP.GT.U32.AND P3, PT, R5, 0x1f, PT ;  /* 0x0000001f0500780c */ /* 0x000fe20003f64070 */
[----:B--2---:R-:W-:-:S09]  /*b5c0*/  ULEA UR4, UR5, UR4, 0x18 ;  /* 0x0000000405047291 */ /* 0x004fd2000f8ec0ff */
[----:B------:R-:W-:Y:S01]  /*b5d0*/  @!P0 STS.128 [R29+UR4+-0x800], R12 ;  /* 0xfff8000c1d008988 */ /* 0x000fe20008000c04 */
[----:B------:R-:W-:Y:S01]  /*b5e0*/  BAR.SYNC.DEFER_BLOCKING 0x0 ;  /* 0x0000000000007b1d */ /* 0x000fe20000010000 */
[----:B------:R-:W-:Y:S02]  /*b5f0*/  ISETP.NE.AND P0, PT, R3, 0x40, PT ;  /* 0x000000400300780c */ /* 0x000fe40003f05270 */
[----:B------:R-:W-:-:S03]  /*b600*/  LOP3.LUT R3, R5, 0x3e0, RZ, 0xc0, !PT ;  /* 0x000003e005037812 */ /* 0x000fc600078ec0ff */
[----:B0-----:R-:W0:Y:S02]  /*b610*/  @!P1 LDS.128 R8, [R29+UR4] ;  /* 0x000000041d089984 */ /* 0x001e240008000c00 */
        /* <DEDUP_REMOVED lines=27> */
[----:B-1----:R-:W1:Y:S02]  /*b7d0*/  @!P1 LDS.128 R28, [R29+UR4] ;  /* 0x000000041d1c9984 */ /* 0x002e640008000c00 */
        /* <DEDUP_REMOVED lines=12> */
[----:B------:R-:W-:Y:S01]  /*b8a0*/  IADD3 R25, PT, PT, R25, R0, RZ ;  /* 0x0000000019197210 */ /* 0x000fe20007ffe0ff */
        /* <DEDUP_REMOVED lines=17> */
[----:B--2---:R-:W-:Y:S02]  /*b9c0*/  PRMT R5, R12, 0x8880, RZ ;  /* 0x000088800c057816 */ /* 0x004fe400000000ff */
[----:B------:R-:W-:Y:S02]  /*b9d0*/  LOP3.LUT R4, R2, 0xff, RZ, 0xc0, !PT ;  /* 0x000000ff02047812 */ /* 0x000fe400078ec0ff */
[----:B------:R-:W-:Y:S02]  /*b9e0*/  PRMT R0, R5, 0x7710, RZ ;  /* 0x0000771005007816 */ /* 0x000fe400000000ff */
[----:B-1----:R-:W-:Y:S02]  /*b9f0*/  IADD3 R2, P0, PT, R25, UR4, RZ ;  /* 0x0000000419027c10 */ /* 0x002fe4000ff1e0ff */
[----:B------:R-:W-:-:S02]  /*ba00*/  LOP3.LUT R5, R0, 0xff, RZ, 0xc0, !PT ;  /* 0x000000ff00057812 */ /* 0x000fc400078ec0ff */
[----:B------:R-:W-:Y:S02]  /*ba10*/  LEA R4, R4, R3, 0x8 ;  /* 0x0000000304047211 */ /* 0x000fe400078e40ff */
[----:B------:R-:W-:Y:S02]  /*ba20*/  LEA.HI.X.SX32 R3, R25, UR5, 0x1, P0 ;  /* 0x0000000519037c11 */ /* 0x000fe400080f0eff */
[----:B------:R-:W-:-:S05]  /*ba30*/  IADD3 R5, PT, PT, R4, R5, RZ ;  /* 0x0000000504057210 */ /* 0x000fca0007ffe0ff */
[----:B------:R-:W-:Y:S01]  /*ba40*/  STG.E desc[UR36][R2.64], R5 ;  /* 0x0000000502007986 */ /* 0x000fe2000c101924 */
[----:B------:R-:W-:Y:S05]  /*ba50*/  EXIT ;  /* 0x000000000000794d */ /* 0x000fea0003800000 */
.L_x_1364:
[----:B------:R-:W0:Y:S01]  /*ba60*/  LDC.64 R2, c[0x0][0x380] ;  /* 0x0000e000ff027b82 */ /* 0x000e220000000a00 */
[----:B------:R-:W-:-:S04]  /*ba70*/  IMAD.IADD R25, R25, 0x1, R0 ;  /* 0x0000000119197824 */ /* 0x000fc800078e0200 */
[----:B0-----:R-:W-:-:S05]  /*ba80*/  IMAD.WIDE R2, R25, 0x4, R2 ;  /* 0x0000000419027825 */ /* 0x001fca00078e0202 */
[----:B------:R-:W-:Y:S01]  /*ba90*/  STG.E.128 desc[UR36][R2.64], R12 ;  /* 0x0000000c02007986 */ /* 0x000fe2000c101d24 */
[----:B------:R-:W-:Y:S05]  /*baa0*/  EXIT ;  /* 0x000000000000794d */ /* 0x000fea0003800000 */
.L_x_1239:
[----:B------:R-:W-:Y:S01]  /*bab0*/  HFMA2 R12, -RZ, RZ, 0, 9.5367431640625e-07 ;  /* 0x00000010ff0c7431 */ /* 0x000fe200000001ff */
[----:B------:R-:W-:Y:S01]  /*bac0*/  MOV R11, 0x1f ;  /* 0x0000001f000b7802 */ /* 0x000fe20000000f00 */
[----:B------:R-:W-:-:S07]  /*bad0*/  IMAD.MOV.U32 R15, RZ, RZ, -0x1 ;  /* 0xffffffffff0f7424 */ /* 0x000fce00078e00ff */
[----:B--2--5:R-:W-:Y:S05]  /*bae0*/  WARPSYNC.COLLECTIVE R15, `(.L_x_1365) ;  /* 0x000000000f087348 */ /* 0x024fea0003c00000 */
[----:B------:R0:W1:Y:S02]  /*baf0*/  SHFL.BFLY P6, R14, R13, R12, R11 ;  /* 0x0c00000c0d0e7389 */ /* 0x00006400000c000b */
[----:B012--5:R-:W-:Y:S05]  /*bb00*/  ENDCOLLECTIVE ;  /* 0x000000000000791b */ /* 0x027fea0003800000 */
.L_x_1365:
[----:B------:R-:W-:Y:S02]  /*bb10*/  HFMA2 R12, -RZ, RZ, 0, 4.76837158203125e-07 ;  /* 0x00000008ff0c7431 */ /* 0x000fe400000001ff */
[----:B------:R-:W-:-:S05]  /*bb20*/  FADD.FTZ R4, R13, R14 ;  /* 0x0000000e0d047221 */ /* 0x000fca0000010000 */
[----:B------:R-:W-:-:S07]  /*bb30*/  MOV R13, R4 ;  /* 0x00000004000d7202 */ /* 0x000fce0000000f00 */
[----:B------:R-:W-:Y:S05]  /*bb40*/  WARPSYNC.COLLECTIVE R15, `(.L_x_1366) ;  /* 0x000000000f087348 */ /* 0x000fea0003c00000 */
[----:B------:R0:W1:Y:S02]  /*bb50*/  SHFL.BFLY P6, R14, R13, R12, R11 ;  /* 0x0c00000c0d0e7389 */ /* 0x00006400000c000b */
[----:B01----:R-:W-:Y:S05]  /*bb60*/  ENDCOLLECTIVE ;  /* 0x000000000000791b */ /* 0x003fea0003800000 */
.L_x_1366:
[----:B------:R-:W-:Y:S01]  /*bb70*/  MOV R12, 0x4 ;  /* 0x00000004000c7802 */ /* 0x000fe20000000f00 */
[----:B------:R-:W-:-:S04]  /*bb80*/  FADD.FTZ R5, R4, R14 ;  /* 0x0000000e04057221 */ /* 0x000fc80000010000 */
[----:B------:R-:W-:-:S07]  /*bb90*/  IMAD.MOV.U32 R13, RZ, RZ, R5 ;  /* 0x000000ffff0d7224 */ /* 0x000fce00078e0005 */
[----:B------:R-:W-:Y:S05]  /*bba0*/  WARPSYNC.COLLECTIVE R15, `(.L_x_1367) ;  /* 0x000000000f087348 */ /* 0x000fea0003c00000 */
[----:B------:R0:W1:Y:S02]  /*bbb0*/  SHFL.BFLY P6, R14, R13, R12, R11 ;  /* 0x0c00000c0d0e7389 */ /* 0x00006400000c000b */
[----:B01----:R-:W-:Y:S05]  /*bbc0*/  ENDCOLLECTIVE ;  /* 0x000000000000791b */ /* 0x003fea0003800000 */
.L_x_1367:
[----:B------:R-:W-:Y:S02]  /*bbd0*/  IMAD.MOV.U32 R12, RZ, RZ, 0x2 ;  /* 0x00000002ff0c7424 */ /* 0x000fe400078e00ff */
[----:B------:R-:W-:-:S05]  /*bbe0*/  FADD.FTZ R6, R5, R14 ;  /* 0x0000000e05067221 */ /* 0x000fca0000010000 */
[----:B------:R-:W-:-:S07]  /*bbf0*/  MOV R13, R6 ;  /* 0x00000006000d7202 */ /* 0x000fce0000000f00 */
[----:B------:R-:W-:Y:S05]  /*bc00*/  WARPSYNC.COLLECTIVE R15, `(.L_x_1368) ;  /* 0x000000000f087348 */ /* 0x000fea0003c00000 */
[----:B------:R0:W1:Y:S02]  /*bc10*/  SHFL.BFLY P6, R14, R13, R12, R11 ;  /* 0x0c00000c0d0e7389 */ /* 0x00006400000c000b */
[----:B01----:R-:W-:Y:S05]  /*bc20*/  ENDCOLLECTIVE ;  /* 0x000000000000791b */ /* 0x003fea0003800000 */
.L_x_1368:
[----:B------:R-:W-:Y:S02]  /*bc30*/  HFMA2 R12, -RZ, RZ, 0, 5.9604644775390625e-08 ;  /* 0x00000001ff0c7431 */ /* 0x000fe400000001ff */
[----:B------:R-:W-:-:S05]  /*bc40*/  FADD.FTZ R7, R6, R14 ;  /* 0x0000000e06077221 */ /* 0x000fca0000010000 */
[----:B------:R-:W-:-:S07]  /*bc50*/  MOV R13, R7 ;  /* 0x00000007000d7202 */ /* 0x000fce0000000f00 */
[----:B------:R-:W-:Y:S05]  /*bc60*/  WARPSYNC.COLLECTIVE R15, `(.L_x_1369) ;  /* 0x000000000f087348 */ /* 0x000fea0003c00000 */
[----:B------:R0:W1:Y:S02]  /*bc70*/  SHFL.BFLY P6, R14, R13, R12, R11 ;  /* 0x0c00000c0d0e7389 */ /* 0x00006400000c000b */
[----:B01----:R-:W-:Y:S05]  /*bc80*/  ENDCOLLECTIVE ;  /* 0x000000000000791b */ /* 0x003fea0003800000 */
.L_x_1369:
[----:B------:R-:W-:Y:S05]  /*bc90*/  BRA `(.L_x_1370) ;  /* 0xffffff5c00147947 */ /* 0x000fea000383ffff */
.L_x_1371:
        /* <DEDUP_REMOVED lines=14> */
.L_x_3009:


//--------------------- .text._ZN4mmha33masked_multihead_attention_kernelIfLi64ELi64ELi2ELi16ELi128ELb1ELb0EEEv26Multihead_attention_paramsIT_XT5_EE --------------------------
	.section	.text._ZN4mmha33masked_multihead_attention_kernelIfLi64ELi64ELi2ELi16ELi128ELb1ELb0EEEv26Multihead_attention_paramsIT_XT5_EE,"ax",@progbits
	.align	128
        .global         _ZN4mmha33masked_multihead_attention_kernelIfLi64ELi64ELi2ELi16ELi128ELb1ELb0EEEv26Multihead_attention_paramsIT_XT5_EE
        .type           _ZN4mmha33masked_multihead_attention_kernelIfLi64ELi64ELi2ELi16ELi128ELb1ELb0EEEv26Multihead_attention_paramsIT_XT5_EE,@function
        .size           _ZN4mmha33masked_multihead_attention_kernelIfLi64ELi64ELi2ELi16ELi128ELb1ELb0EEEv26Multihead_attention_paramsIT_XT5_EE,(.L_x_3010 - _ZN4mmha33masked_multihead_attention_kernelIfLi64ELi64ELi2ELi16ELi128ELb1ELb0EEEv26Multihead_attention_paramsIT_XT5_EE)
        .other          _ZN4mmha33masked_multihead_attention_kernelIfLi64ELi64ELi2ELi16ELi128ELb1ELb0EEEv26Multihead_attention_paramsIT_XT5_EE,@"STO_CUDA_ENTRY STV_DEFAULT"
_ZN4mmha33masked_multihead_attention_kernelIfLi64ELi64ELi2ELi16ELi128ELb1ELb0EEEv26Multihead_attention_paramsIT_XT5_EE:
.text._ZN4mmha33masked_multihead_attention_kernelIfLi64ELi64ELi2ELi16ELi128ELb1ELb0EEEv26Multihead_attention_paramsIT_XT5_EE:
        /* <DEDUP_REMOVED lines=9> */
[----:B------:R-:W-:-:S04]  /*0090*/  IMAD.U32 R2, RZ, RZ, UR4 ;  /* 0x00000004ff027e24 */ /* 0x000fc8000f8e00ff */
[----:B------:R-:W-:-:S05]  /*00a0*/  IMAD.U32 R3, RZ, RZ, UR5 ;  /* 0x00000005ff037e24 */ /* 0x000fca000f8e00ff */
[----:B------:R-:W2:Y:S02]  /*00b0*/  LDG.E.U8 R2, desc[UR36][R2.64] ;  /* 0x0000002402027981 */ /* 0x000ea4000c1e1100 */
[----:B--2---:R-:W-:-:S13]  /*00c0*/  ISETP.NE.AND P0, PT, R2, 0x1, PT ;  /* 0x000000010200780c */ /* 0x004fda0003f05270 */
[----:B------:R-:W-:Y:S05]  /*00d0*/  @!P0 EXIT ;  /* 0x000000000000894d */ /* 0x000fea0003800000 */
.L_x_1372:
[----:B------:R-:W1:Y:S01]  /*00e0*/  LDCU.64 UR4, c[0x0][0x498] ;  /* 0x00009300ff0477ac */ /* 0x000e620008000a00 */
[----:B------:R-:W2:Y:S01]  /*00f0*/  S2R R6, SR_CTAID.Y ;  /* 0x0000000000067919 */ /* 0x000ea20000002600 */
[----:B------:R-:W3:Y:S01]  /*0100*/  LDC R20, c[0x0][0x40c] ;  /* 0x00010300ff147b82 */ /* 0x000ee20000000800 */
[----:B------:R-:W4:Y:S01]  /*0110*/  LDCU UR8, c[0x0][0x3f0] ;  /* 0x00007e00ff0877ac */ /* 0x000f220008000800 */
[----:B------:R-:W0:Y:S06]  /*0120*/  LDCU UR9, c[0x0][0x3f4] ;  /* 0x00007e80ff0977ac */ /* 0x000e2c0008000800 */
[----:B------:R-:W3:Y:S01]  /*0130*/  S2UR UR46, SR_CTAID.X ;  /* 0x00000000002e79c3 */ /* 0x000ee20000002500 */
[----:B-1----:R-:W-:-:S07]  /*0140*/  UIMAD.WIDE.U32 UR4, UR7, 0x4, UR4 ;  /* 0x00000004070478a5 */ /* 0x002fce000f8e0004 */
[----:B------:R-:W1:Y:S01]  /*0150*/  LDC.64 R14, c[0x0][0x418] ;  /* 0x00010600ff0e7b82 */ /* 0x000e620000000a00 */
[----:B----4-:R-:W-:Y:S01]  /*0160*/  MOV R0, UR8 ;  /* 0x0000000800007c02 */ /* 0x010fe20008000f00 */
[----:B------:R-:W-:Y:S01]  /*0170*/  IMAD.U32 R2, RZ, RZ, UR4 ;  /* 0x00000004ff027e24 */ /* 0x000fe2000f8e00ff */
[----:B------:R-:W-:Y:S02]  /*0180*/  MOV R3, UR5 ;  /* 0x0000000500037c02 */ /* 0x000fe40008000f00 */
[----:B------:R-:W-:-:S03]  /*0190*/  IABS R7, R0 ;  /* 0x0000000000077213 */ /* 0x000fc60000000000 */
[----:B------:R4:W3:Y:S01]  /*01a0*/  LDG.E R10, desc[UR36][R2.64] ;  /* 0x00000024020a7981 */ /* 0x0008e2000c1e1900 */
[----:B------:R-:W0:Y:S08]  /*01b0*/  I2F.RP R0, R7 ;  /* 0x0000000700007306 */ /* 0x000e300000209400 */
[----:B0-----:R-:W0:Y:S02]  /*01c0*/  MUFU.RCP R0, R0 ;  /* 0x0000000000007308 */ /* 0x001e240000001000 */
[----:B0-----:R-:W-:-:S06]  /*01d0*/  VIADD R4, R0, 0xffffffe ;  /* 0x0ffffffe00047836 */ /* 0x001fcc0000000000 */
[----:B------:R0:W4:Y:S01]  /*01e0*/  F2I.FTZ.U32.TRUNC.NTZ R5, R4 ;  /* 0x0000000400057305 */ /* 0x000122000021f000 */
[----:B--2---:R-:W-:Y:S01]  /*01f0*/  IABS R0, R6 ;  /* 0x0000000600007213 */ /* 0x004fe20000000000 */
[----:B0-----:R-:W-:Y:S02]  /*0200*/  IMAD.MOV.U32 R4, RZ, RZ, RZ ;  /* 0x000000ffff047224 */ /* 0x001fe400078e00ff */
[----:B----4-:R-:W-:-:S04]  /*0210*/  IMAD.MOV R8, RZ, RZ, -R5 ;  /* 0x000000ffff087224 */ /* 0x010fc800078e0a05 */
        /* <DEDUP_REMOVED lines=9> */
[----:B------:R-:W-:Y:S01]  /*02b0*/  @!P0 VIADD R2, R2, 0x1 ;  /* 0x0000000102028836 */ /* 0x000fe20000000000 */
[----:B------:R-:W-:-:S04]  /*02c0*/  @!P0 IADD3 R0, PT, PT, R0, -R7, RZ ;  /* 0x8000000700008210 */ /* 0x000fc80007ffe0ff */
[----:B------:R-:W-:Y:S02]  /*02d0*/  @!P0 R2UR UR6, R2 ;  /* 0x00000000020682ca */ /* 0x000fe400000e0000 */
[----:B------:R-:W-:Y:S01]  /*02e0*/  ISETP.GE.U32.AND P1, PT, R0, R7, PT ;  /* 0x000000070000720c */ /* 0x000fe20003f26070 */
[----:B------:R-:W-:-:S10]  /*02f0*/  IMAD.U32 R26, RZ, RZ, UR9 ;  /* 0x00000009ff1a7e24 */ /* 0x000fd4000f8e00ff */
[----:B------:R-:W-:Y:S01]  /*0300*/  IMAD.U32 R0, RZ, RZ, UR6 ;  /* 0x00000006ff007e24 */ /* 0x000fe2000f8e00ff */
[----:B------:R-:W-:-:S03]  /*0310*/  IABS R6, R26 ;  /* 0x0000001a00067213 */ /* 0x000fc60000000000 */
[----:B------:R-:W-:-:S05]  /*0320*/  @P1 VIADD R0, R0, 0x1 ;  /* 0x0000000100001836 */ /* 0x000fca0000000000 */
[----:B------:R-:W-:Y:S02]  /*0330*/  @P1 R2UR UR6, R0 ;  /* 0x00000000000612ca */ /* 0x000fe400000e0000 */
[----:B------:R-:W2:Y:S08]  /*0340*/  I2F.RP R0, R6 ;  /* 0x0000000600007306 */ /* 0x000eb00000209400 */
[----:B--2---:R-:W2:Y:S01]  /*0350*/  MUFU.RCP R0, R0 ;  /* 0x0000000000007308 */ /* 0x004ea20000001000 */
[----:B0-----:R-:W-:-:S04]  /*0360*/  ISETP.NE.U32.AND P0, PT, R4, RZ, PT ;  /* 0x000000ff0400720c */ /* 0x001fc80003f05070 */
[----:B------:R-:W-:Y:S02]  /*0370*/  ISETP.NE.AND.EX P0, PT, R5, RZ, PT, P0 ;  /* 0x000000ff0500720c */ /* 0x000fe40003f05300 */
[----:B--2---:R-:W-:-:S04]  /*0380*/  IADD3 R4, PT, PT, R0, 0xffffffe, RZ ;  /* 0x0ffffffe00047810 */ /* 0x004fc80007ffe0ff */
[----:B------:R0:W2:Y:S01]  /*0390*/  F2I.FTZ.U32.TRUNC.NTZ R5, R4 ;  /* 0x0000000400057305 */ /* 0x0000a2000021f000 */
[----:B---3--:R-:W-:Y:S01]  /*03a0*/  ISETP.EQ.AND P4, PT, R20, RZ, P0 ;  /* 0x000000ff1400720c */ /* 0x008fe20000782270 */
[----:B------:R-:W-:Y:S01]  /*03b0*/  ULOP3.LUT UR4, UR7, UR8, URZ, 0x3c, !UPT ;  /* 0x0000000807047292 */ /* 0x000fe2000f8e3cff */
[----:B0-----:R-:W-:Y:S02]  /*03c0*/  IMAD.MOV.U32 R4, RZ, RZ, RZ ;  /* 0x000000ffff047224 */ /* 0x001fe400078e00ff */
[----:B--2---:R-:W-:-:S09]  /*03d0*/  IMAD.MOV R7, RZ, RZ, -R5 ;  /* 0x000000ffff077224 */ /* 0x004fd200078e0a05 */
[----:B------:R-:W-:Y:S01]  /*03e0*/  VOTEU.ANY UP2, P4 ;  /* 0x0000000000ff7886 */ /* 0x000fe20002040100 */
[----:B------:R-:W-:Y:S01]  /*03f0*/  IMAD R7, R7, R6, RZ ;  /* 0x0000000607077224 */ /* 0x000fe200078e02ff */
[----:B------:R-:W-:-:S03]  /*0400*/  UISETP.GE.AND UP1, UPT, UR4, URZ, UPT ;  /* 0x000000ff0400728c */ /* 0x000fc6000bf26270 */
[----:B------:R-:W0:Y:S01]  /*0410*/  @UP2 LDCU.64 UR4, c[0x0][0x460] ;  /* 0x00008c00ff0427ac */ /* 0x000e220008000a00 */
[----:B------:R-:W-:Y:S01]  /*0420*/  IMAD.HI.U32 R5, R5, R7, R4 ;  /* 0x0000000705057227 */ /* 0x000fe200078e0004 */
[----:B------:R-:W-:Y:S01]  /*0430*/  UISETP.NE.AND UP0, UPT, UR8, URZ, UPT ;  /* 0x000000ff0800728c */ /* 0x000fe2000bf05270 */
[----:B------:R-:W-:Y:S01]  /*0440*/  UMOV UR41, UR6 ;  /* 0x0000000600297c82 */ /* 0x000fe20008000000 */
[----:B------:R-:W-:Y:S01]  /*0450*/  PLOP3.LUT P0, PT, PT, PT, UP2, 0x80, 0x8 ;  /* 0x000000000008781c */ /* 0x000fe20003f0f028 */
[----:B------:R-:W2:Y:S03]  /*0460*/  LDCU UR6, c[0x0][0x3f8] ;  /* 0x00007f00ff0677ac */ /* 0x000ea60008000800 */
[----:B------:R-:W-:-:S05]  /*0470*/  @!UP1 UIADD3 UR41, UPT, UPT, -UR41, URZ, URZ ;  /* 0x000000ff29299290 */ /* 0x000fca000fffe1ff */
[----:B------:R-:W-:Y:S01]  /*0480*/  @!UP0 ULOP3.LUT UR41, URZ, UR8, URZ, 0x33, !UPT ;  /* 0x00000008ff298292 */ /* 0x000fe2000f8e33ff */
[----:B------:R-:W3:Y:S03]  /*0490*/  LDCU UR8, c[0x0][0x3e8] ;  /* 0x00007d00ff0877ac */ /* 0x000ee60008000800 */
[----:B0-----:R-:W-:-:S06]  /*04a0*/  @UP2 UIMAD.WIDE UR4, UR41, 0x4, UR4 ;  /* 0x00000004290428a5 */ /* 0x001fcc000f8e0204 */
[----:B------:R-:W-:Y:S01]  /*04b0*/  IMAD.U32 R3, RZ, RZ, UR5 ;  /* 0x00000005ff037e24 */ /* 0x000fe2000f8e00ff */
[----:B------:R-:W-:-:S05]  /*04c0*/  MOV R2, UR4 ;  /* 0x0000000400027c02 */ /* 0x000fca0008000f00 */
[----:B------:R0:W5:Y:S01]  /*04d0*/  @P0 LDG.E R3, desc[UR36][R2.64] ;  /* 0x0000002402030981 */ /* 0x000162000c1e1900 */
[----:B------:R-:W-:-:S13]  /*04e0*/  R2UR UR44, R10 ;  /* 0x000000000a2c72ca */ /* 0x000fda00000e0000 */
[----:B------:R-:W-:-:S06]  /*04f0*/  UIADD3 UR45, UPT, UPT, UR44, -0x1, URZ ;  /* 0xffffffff2c2d7890 */ /* 0x000fcc000fffe0ff */
[----:B------:R-:W-:-:S05]  /*0500*/  IABS R0, UR45 ;  /* 0x0000002d00007c13 */ /* 0x000fca0008000000 */
[----:B------:R-:W-:-:S05]  /*0510*/  IMAD.HI.U32 R5, R5, R0, RZ ;  /* 0x0000000005057227 */ /* 0x000fca00078e00ff */
[----:B------:R-:W-:-:S05]  /*0520*/  IADD3 R5, PT, PT, -R5, RZ, RZ ;  /* 0x000000ff05057210 */ /* 0x000fca0007ffe1ff */
[----:B------:R-:W-:-:S05]  /*0530*/  IMAD R5, R6, R5, R0 ;  /* 0x0000000506057224 */ /* 0x000fca00078e0200 */
[----:B------:R-:W-:-:S13]  /*0540*/  R2UR UR40, R5 ;  /* 0x00000000052872ca */ /* 0x000fda00000e0000 */
[----:B------:R-:W-:Y:S01]  /*0550*/  ISETP.GT.U32.AND P0, PT, R6, UR40, PT ;  /* 0x0000002806007c0c */ /* 0x000fe2000bf04070 */
[----:B0-----:R-:W0:-:S12]  /*0560*/  S2R R2, SR_TID.X ;  /* 0x0000000000027919 */ /* 0x001e180000002100 */
[----:B------:R-:W-:-:S04]  /*0570*/  @!P0 IADD3 R0, PT, PT, -R6, UR40, RZ ;  /* 0x0000002806008c10 */ /* 0x000fc8000fffe1ff */
[----:B------:R-:W-:-:S13]  /*0580*/  @!P0 R2UR UR40, R0 ;  /* 0x00000000002882ca */ /* 0x000fda00000e0000 */
[----:B------:R-:W-:Y:S01]  /*0590*/  ISETP.GT.U32.AND P0, PT, R6, UR40, PT ;  /* 0x0000002806007c0c */ /* 0x000fe2000bf04070 */
[----:B---3--:R-:W-:Y:S02]  /*05a0*/  UISETP.NE.AND UP1, UPT, UR8, URZ, UPT ;  /* 0x000000ff0800728c */ /* 0x008fe4000bf25270 */
[----:B------:R-:W-:Y:S01]  /*05b0*/  UP2UR UR43, UPR, URZ, 0x4 ;  /* 0x00000004ff2b7883 */ /* 0x000fe20008000000 */
[----:B0-----:R-:W-:Y:S01]  /*05c0*/  ISETP.GT.U32.AND P3, PT, R2, 0x1f, PT ;  /* 0x0000001f0200780c */ /* 0x001fe20003f64070 */
        /* <DEDUP_REMOVED lines=13> */
[----:B------:R-:W-:Y:S02]  /*06a0*/  P2R R16, PR, RZ, 0x10 ;  /* 0x00000010ff107803 */ /* 0x000fe40000000000 */
[----:B------:R-:W-:Y:S01]  /*06b0*/  CS2R R24, SRZ ;  /* 0x0000000000187805 */ /* 0x000fe2000001ff00 */
[----:B------:R-:W-:Y:S01]  /*06c0*/  IMAD.SHL.U32 R0, R2, 0x2, RZ ;  /* 0x0000000202007824 */ /* 0x000fe200078e00ff */
[----:B-1----:R-:W-:Y:S07]  /*06d0*/  @P3 BRA `(.L_x_1374) ;  /* 0x0000000000403947 */ /* 0x002fee0003800000 */
        /* <DEDUP_REMOVED lines=16> */
.L_x_1374:
[----:B------:R-:W-:Y:S05]  /*07e0*/  BSYNC.RECONVERGENT B0 ;  /* 0x0000000000007941 */ /* 0x000fea0003800200 */
.L_x_1373:
[----:B------:R-:W1:Y:S01]  /*07f0*/  LDCU.64 UR8, c[0x0][0x3a0] ;  /* 0x00007400ff0877ac */ /* 0x000e620008000a00 */
[----:B------:R-:W-:Y:S01]  /*0800*/  ISETP.NE.U32.AND P1, PT, R14, RZ, PT ;  /* 0x000000ff0e00720c */ /* 0x000fe20003f25070 */
[----:B------:R-:W2:Y:S01]  /*0810*/  S2R R13, SR_CTAID.X ;  /* 0x00000000000d7919 */ /* 0x000ea20000002500 */
[----:B------:R-:W-:Y:S01]  /*0820*/  LOP3.LUT R83, R0, 0x2, RZ, 0xc0, !PT ;  /* 0x0000000200537812 */ /* 0x000fe200078ec0ff */
[----:B------:R-:W3:Y:S01]  /*0830*/  LDCU.64 UR4, c[0x0][0x390] ;  /* 0x00007200ff0477ac */ /* 0x000ee20008000a00 */
[----:B------:R-:W-:Y:S01]  /*0840*/  SHF.R.U32.HI R17, RZ, 0x1, R2 ;  /* 0x00000001ff117819 */ /* 0x000fe20000011602 */
[----:B------:R-:W4:Y:S01]  /*0850*/  @!P3 LDC.64 R4, c[0x0][0x3b8] ;  /* 0x0000ee00ff04bb82 */ /* 0x000f220000000a00 */
[----:B------:R-:W-:Y:S01]  /*0860*/  CS2R R22, SRZ ;  /* 0x0000000000167805 */ /* 0x000fe2000001ff00 */
[----:B------:R-:W-:Y:S01]  /*0870*/  VOTEU.ANY UP1, P4 ;  /* 0x0000000000ff7886 */ /* 0x000fe20002020100 */
[----:B------:R-:W-:Y:S01]  /*0880*/  PLOP3.LUT P4, PT, PT, PT, UP1, 0x80, 0x8 ;  /* 0x000000000008781c */ /* 0x000fe20003f8f018 */
[----:B------:R-:W-:Y:S01]  /*0890*/  USHF.L.U32 UR42, UR42, 0x6, URZ ;  /* 0x000000062a2a7899 */ /* 0x000fe200080006ff */
[----:B------:R-:W-:Y:S01]  /*08a0*/  @!P3 IMAD R10, R17, R26, UR45 ;  /* 0x0000002d110abe24 */ /* 0x000fe2000f8e021a */
[----:B------:R-:W-:-:S02]  /*08b0*/  CS2R R18, SRZ ;  /* 0x0000000000127805 */ /* 0x000fc4000001ff00 */
[----:B------:R-:W-:Y:S01]  /*08c0*/  VOTEU.ANY UP0, P1 ;  /* 0x0000000000ff7886 */ /* 0x000fe20000800100 */
[----:B------:R-:W-:Y:S02]  /*08d0*/  PLOP3.LUT P1, PT, PT, PT, UP1, 0x40, 0x4 ;  /* 0x000000000004781c */ /* 0x000fe40003f2e818 */
[----:B-1----:R-:W-:Y:S02]  /*08e0*/  ISETP.NE.U32.AND P0, PT, RZ, UR8, PT ;  /* 0x00000008ff007c0c */ /* 0x002fe4000bf05070 */
[----:B------:R-:W-:Y:S02]  /*08f0*/  R2UR UR8, R15 ;  /* 0x000000000f0872ca */ /* 0x000fe400000e0000 */
[----:B------:R-:W-:Y:S02]  /*0900*/  ISETP.NE.AND.EX P0, PT, RZ, UR9, PT, P0 ;  /* 0x00000009ff007c0c */ /* 0x000fe4000bf05300 */
[----:B---3--:R-:W-:Y:S02]  /*0910*/  ISETP.NE.U32.AND P2, PT, RZ, UR4, PT ;  /* 0x00000004ff007c0c */ /* 0x008fe4000bf45070 */
[----:B------:R-:W-:-:S02]  /*0920*/  ISETP.GT.U32.OR P0, PT, R2, 0x1f, !P0 ;  /* 0x0000001f0200780c */ /* 0x000fc40004704470 */
[----:B------:R-:W-:Y:S02]  /*0930*/  ISETP.NE.AND.EX P2, PT, RZ, UR5, PT, P2 ;  /* 0x00000005ff007c0c */ /* 0x000fe4000bf45320 */
[----:B------:R-:W-:Y:S02]  /*0940*/  ISETP.NE.OR P0, PT, R20, RZ, P0 ;  /* 0x000000ff1400720c */ /* 0x000fe40000705670 */
[C---:B------:R-:W-:Y:S01]  /*0950*/  ISETP.GT.U32.OR P1, PT, R2.reuse, 0x1f, P1 ;  /* 0x0000001f0200780c */ /* 0x040fe20000f24470 */
[----:B------:R-:W-:Y:S01]  /*0960*/  UISETP.NE.AND.EX UP0, UPT, UR8, URZ, UPT, UP0 ;  /* 0x000000ff0800728c */ /* 0x000fe2000bf05300 */
[----:B------:R-:W-:Y:S02]  /*0970*/  ISETP.GT.U32.OR P2, PT, R2, 0x1f, !P2 ;  /* 0x0000001f0200780c */ /* 0x000fe40005744470 */
[----:B-----5:R-:W-:Y:S01]  /*0980*/  @P4 R2UR UR38, R3 ;  /* 0x00000000032642ca */ /* 0x020fe200000e0000 */
[----:B------:R-:W-:Y:S02]  /*0990*/  @!P3 IMAD R3, R26, UR42, R83 ;  /* 0x0000002a1a03bc24 */ /* 0x000fe4000f8e0253 */
[----:B------:R-:W-:-:S03]  /*09a0*/  PLOP3.LUT P4, PT, PT, PT, UP0, 0x80, 0x8 ;  /* 0x000000000008781c */ /* 0x000fc60003f8f008 */
[----:B------:R-:W-:Y:S01]  /*09b0*/  @!P3 LEA R3, R10, R3, 0x2 ;  /* 0x000000030a03b211 */ /* 0x000fe200078e10ff */
[----:B------:R-:W1:Y:S01]  /*09c0*/  @!P0 LDC.64 R8, c[0x0][0x3a0] ;  /* 0x0000e800ff088b82 */ /* 0x000e620000000a00 */
[----:B------:R-:W3:Y:S03]  /*09d0*/  @UP0 LDCU.64 UR4, c[0x0][0x418] ;  /* 0x00008300ff0407ac */ /* 0x000ee60008000a00 */
[----:B----4-:R-:W-:Y:S01]  /*09e0*/  @!P3 IMAD.WIDE R4, R3, 0x4, R4 ;  /* 0x000000040304b825 */ /* 0x010fe200078e0204 */
[----:B------:R-:W-:-:S03]  /*09f0*/  VOTEU.ALL UP1, P1 ;  /* 0x0000000000ff7886 */ /* 0x000fc60000820000 */
[----:B------:R-:W4:Y:S01]  /*0a00*/  @!P1 LDC.64 R10, c[0x0][0x450] ;  /* 0x00011400ff0a9b82 */ /* 0x000f220000000a00 */
[----:B--2---:R-:W-:Y:S01]  /*0a10*/  IMAD R3, R13, 0x40, R0 ;  /* 0x000000400d037824 */ /* 0x004fe200078e0200 */
[----:B------:R-:W-:Y:S01]  /*0a20*/  @!UP1 UIMAD UR6, UR38, UR6, URZ ;  /* 0x00000006260692a4 */ /* 0x000fe2000f8e02ff */
[----:B------:R-:W2:Y:S05]  /*0a30*/  @!P3 LDG.E.64 R22, desc[UR36][R4.64] ;  /* 0x000000240416b981 */ /* 0x000eaa000c1e1b00 */
[----:B0-----:R-:W0:Y:S01]  /*0a40*/  @!P2 LDC.64 R6, c[0x0][0x390] ;  /* 0x0000e400ff06ab82 */ /* 0x001e220000000a00 */
[----:B------:R-:W-:Y:S01]  /*0a50*/  IMAD.U32 R14, RZ, RZ, UR6 ;  /* 0x00000006ff0e7e24 */ /* 0x000fe2000f8e00ff */
[----:B---3--:R-:W-:-:S03]  /*0a60*/  @UP0 UIMAD.WIDE.U32 UR4, UR7, 0x4, UR4 ;  /* 0x00000004070408a5 */ /* 0x008fc6000f8e0004 */
[----:B------:R-:W-:Y:S02]  /*0a70*/  @!P1 IMAD R21, R14, 0x40, R3 ;  /* 0x000000400e159824 */ /* 0x000fe400078e0203 */
[----:B-1----:R-:W-:Y:S01]  /*0a80*/  @!P0 IMAD.WIDE.U32 R8, R3, 0x4, R8 ;  /* 0x0000000403088825 */ /* 0x002fe200078e0008 */
[----:B------:R-:W-:Y:S02]  /*0a90*/  MOV R12, UR4 ;  /* 0x00000004000c7c02 */ /* 0x000fe40008000f00 */
[----:B------:R-:W-:Y:S01]  /*0aa0*/  CS2R R14, SRZ ;  /* 0x00000000000e7805 */ /* 0x000fe2000001ff00 */
[----:B------:R-:W-:Y:S01]  /*0ab0*/  IMAD.U32 R13, RZ, RZ, UR5 ;  /* 0x00000005ff0d7e24 */ /* 0x000fe2000f8e00ff */
[----:B------:R-:W2:Y:S01]  /*0ac0*/  @!P0 LDG.E.64 R18, desc[UR36][R8.64] ;  /* 0x0000002408128981 */ /* 0x000ea2000c1e1b00 */
[----:B------:R-:W1:Y:S01]  /*0ad0*/  LDCU.U8 UR4, c[0x0][0x404] ;  /* 0x00008080ff0477ac */ /* 0x000e620008000000 */
[----:B----4-:R-:W-:Y:S02]  /*0ae0*/  @!P1 IMAD.WIDE R10, R21, 0x4, R10 ;  /* 0x00000004150a9825 */ /* 0x010fe400078e020a */
[----:B------:R-:W3:Y:S01]  /*0af0*/  @P4 LDG.E R12, desc[UR36][R12.64] ;  /* 0x000000240c0c4981 */ /* 0x000ee2000c1e1900 */
[----:B------:R-:W4:Y:S03]  /*0b00*/  LDC R21, c[0x0][0x400] ;  /* 0x00010000ff157b82 */ /* 0x000f260000000800 */
[----:B------:R-:W3:Y:S01]  /*0b10*/  @!P1 LDG.E.64 R10, desc[UR36][R10.64] ;  /* 0x000000240a0a9981 */ /* 0x000ee2000c1e1b00 */
[----:B0-----:R-:W-:-:S05]  /*0b20*/  @!P2 IMAD.WIDE.U32 R6, R3, 0x4, R6 ;  /* 0x000000040306a825 */ /* 0x001fca00078e0006 */
[----:B------:R-:W3:Y:S01]  /*0b30*/  @!P2 LDG.E.64 R14, desc[UR36][R6.64] ;  /* 0x00000024060ea981 */ /* 0x000ee2000c1e1b00 */
[----:B-1----:R-:W-:Y:S02]  /*0b40*/  ISETP.NE.AND P0, PT, RZ, UR4, PT ;  /* 0x00000004ff007c0c */ /* 0x002fe4000bf05270 */
[----:B------:R-:W-:-:S04]  /*0b50*/  IADD3 R3, PT, PT, RZ, -R26, RZ ;  /* 0x8000001aff037210 */ /* 0x000fc80007ffe0ff */
[----:B------:R-:W-:Y:S02]  /*0b60*/  VIADDMNMX R3, R3, UR44, RZ, !PT ;  /* 0x0000002c03037c46 */ /* 0x000fe4000f8001ff */
[----:B----4-:R-:W-:Y:S02]  /*0b70*/  ISETP.LT.OR P0, PT, R21, 0x1, P0 ;  /* 0x000000011500780c */ /* 0x010fe40000701670 */
[----:B------:R-:W-:Y:S01]  /*0b80*/  R2UR UR47, R3 ;  /* 0x00000000032f72ca */ /* 0x000fe200000e0000 */
[----:B------:R-:W-:Y:S01]  /*0b90*/  UMOV UR39, URZ ;  /* 0x000000ff00277c82 */ /* 0x000fe20008000000 */
[----:B------:R-:W-:Y:S01]  /*0ba0*/  ISETP.NE.AND P2, PT, R20, RZ, PT ;  /* 0x000000ff1400720c */ /* 0x000fe20003f45270 */
[----:B------:R-:W-:Y:S01]  /*0bb0*/  BSSY.RECONVERGENT B6, `(.L_x_1375) ;  /* 0x00000d0000067945 */ /* 0x000fe20003800200 */
[----:B--2---:R-:W-:Y:S01]  /*0bc0*/  FADD.FTZ R3, R18, R22 ;  /* 0x0000001612037221 */ /* 0x004fe20000010000 */
[----:B------:R-:W-:Y:S01]  /*0bd0*/  FADD.FTZ R4, R19, R23 ;  /* 0x0000001713047221 */ /* 0x000fe20000010000 */
[----:B---3--:R-:W-:-:S03]  /*0be0*/  @P4 R2UR UR39, R12 ;  /* 0x000000000c2742ca */ /* 0x008fc600000e0000 */
[C---:B------:R-:W-:Y:S02]  /*0bf0*/  FSEL R22, R3.reuse, R22, !P2 ;  /* 0x0000001603167208 */ /* 0x040fe40005000000 */
[C---:B------:R-:W-:Y:S01]  /*0c00*/  FSEL R23, R4.reuse, R23, !P2 ;  /* 0x0000001704177208 */ /* 0x040fe20005000000 */
[----:B------:R-:W-:Y:S01]  /*0c10*/  @!P1 FMUL.FTZ R22, R3, R10 ;  /* 0x0000000a03169220 */ /* 0x000fe20000410000 */
[----:B------:R-:W-:Y:S01]  /*0c20*/  @!P1 FMUL.FTZ R23, R4, R11 ;  /* 0x0000000b04179220 */ /* 0x000fe20000410000 */
[----:B------:R-:W-:Y:S01]  /*0c30*/  FADD.FTZ R24, R14, R24 ;  /* 0x000000180e187221 */ /* 0x000fe20000010000 */
[----:B------:R-:W-:Y:S01]  /*0c40*/  FADD.FTZ R25, R15, R25 ;  /* 0x000000190f197221 */ /* 0x000fe20000010000 */
[----:B------:R-:W-:Y:S06]  /*0c50*/  @P0 BRA `(.L_x_1376) ;  /* 0x0000000000b00947 */ /* 0x000fec0003800000 */
[----:B------:R-:W-:-:S13]  /*0c60*/  ISETP.NE.AND P0, PT, R20, RZ, PT ;  /* 0x000000ff1400720c */ /* 0x000fda0003f05270 */
[----:B------:R-:W-:Y:S05]  /*0c70*/  @P0 BRA `(.L_x_1377) ;  /* 0x00000000005c0947 */ /* 0x000fea0003800000 */
[----:B------:R-:W-:-:S13]  /*0c80*/  ISETP.GE.AND P0, PT, R0, R21, PT ;  /* 0x000000150000720c */ /* 0x000fda0003f06270 */
[----:B------:R-:W-:Y:S05]  /*0c90*/  @P0 BRA `(.L_x_1378) ;  /* 0x0000000c00040947 */ /* 0x000fea0003800000 */
[----:B------:R-:W-:Y:S02]  /*0ca0*/  I2FP.F32.U32 R3, R21 ;  /* 0x0000001500037245 */ /* 0x000fe40000201000 */
[----:B------:R-:W-:-:S04]  /*0cb0*/  I2FP.F32.U32 R0, R0 ;  /* 0x0000000000007245 */ /* 0x000fc80000201000 */
[----:B------:R-:W0:Y:S02]  /*0cc0*/  MUFU.RCP R3, R3 ;  /* 0x0000000300037308 */ /* 0x000e240000001000 */
[----:B0-----:R-:W-:-:S04]  /*0cd0*/  FMUL.FTZ R0, R0, R3 ;  /* 0x0000000300007220 */ /* 0x001fc80000410000 */
[----:B------:R-:W-:Y:S01]  /*0ce0*/  FMUL.FTZ R4, R0, 13.28771209716796875 ;  /* 0x41549a7800047820 */ /* 0x000fe20000410000 */
[----:B------:R-:W-:-:S03]  /*0cf0*/  VIADD R0, R20, -UR39 ;  /* 0x8000002714007c36 */ /* 0x000fc60008000000 */
[----:B------:R-:W0:Y:S02]  /*0d00*/  MUFU.EX2 R5, -R4 ;  /* 0x8000000400057308 */ /* 0x000e240000000800 */
[----:B------:R-:W-:-:S05]  /*0d10*/  I2FP.F32.S32 R0, R0 ;  /* 0x0000000000007245 */ /* 0x000fca0000201400 */
        /* <DEDUP_REMOVED lines=13> */
.L_x_1377:
[----:B------:R-:W-:-:S13]  /*0df0*/  ISETP.GE.AND P0, PT, R0, R21, PT ;  /* 0x000000150000720c */ /* 0x000fda0003f06270 */
[----:B------:R-:W-:Y:S05]  /*0e00*/  @P0 BRA `(.L_x_1378) ;  /* 0x0000000800a80947 */ /* 0x000fea0003800000 */
[----:B------:R-:W-:Y:S01]  /*0e10*/  I2FP.F32.U32 R21, R21 ;  /* 0x0000001500157245 */ /* 0x000fe20000201000 */
[----:B------:R-:W-:Y:S01]  /*0e20*/  VIADD R20, R20, -UR39 ;  /* 0x8000002714147c36 */ /* 0x000fe20008000000 */
        /* <DEDUP_REMOVED lines=15> */
.L_x_1376:
        /* <DEDUP_REMOVED lines=15> */
[----:B------:R-:W-:-:S04]  /*1010*/  IMAD R7, R7, R6, RZ ;  /* 0x0000000607077224 */ /* 0x000fc800078e02ff */
        /* <DEDUP_REMOVED lines=30> */
[----:B0-----:R-:W-:Y:S02]  /*1200*/  IMAD.U32 R4, RZ, RZ, UR4 ;  /* 0x00000004ff047e24 */ /* 0x001fe4000f8e00ff */
[----:B------:R-:W-:Y:S01]  /*1210*/  IMAD.U32 R5, RZ, RZ, UR5 ;  /* 0x00000005ff057e24 */ /* 0x000fe2000f8e00ff */
[----:B---3--:R-:W-:Y:S01]  /*1220*/  MOV R6, UR6 ;  /* 0x0000000600067c02 */ /* 0x008fe20008000f00 */
[----:B------:R-:W-:-:S02]  /*1230*/  IMAD.U32 R7, RZ, RZ, UR7 ;  /* 0x00000007ff077e24 */ /* 0x000fc4000f8e00ff */
[----:B----4-:R-:W-:Y:S01]  /*1240*/  IMAD.U32 R10, RZ, RZ, UR8 ;  /* 0x00000008ff0a7e24 */ /* 0x010fe2000f8e00ff */
[----:B-1----:R-:W-:-:S07]  /*1250*/  MOV R11, UR9 ;  /* 0x00000009000b7c02 */ /* 0x002fce0008000f00 */
[----:B------:R-:W-:-:S07]  /*1260*/  LEPC R20, `(.L_x_1379) ;  /* 0x000000001014794e */ /* 0x000fce0000000000 */
[----:B--2---:R-:W-:Y:S05]  /*1270*/  CALL.ABS.NOINC R14 ;  /* 0x000000000e007343 */ /* 0x004fea0003c00000 */
.L_x_1379:
        /* <DEDUP_REMOVED lines=15> */
.L_x_1380:
        /* <DEDUP_REMOVED lines=19> */
[----:B------:R-:W-:Y:S01]  /*14a0*/  BSSY.RECONVERGENT B2, `(.L_x_1385) ;  /* 0x000001b000027945 */ /* 0x000fe20003800200 */
[----:B------:R-:W-:-:S03]  /*14b0*/  IMAD.SHL.U32 R4, R4, 0x2, RZ ;  /* 0x0000000204047824 */ /* 0x000fc600078e00ff */
[----:B------:R-:W-:Y:S01]  /*14c0*/  LEA R14, R27, R13, 0x2 ;  /* 0x0000000d1b0e7211 */ /* 0x000fe200078e10ff */
[----:B------:R0:W1:Y:S01]  /*14d0*/  LDS R22, [R13] ;  /* 0x000000000d167984 */ /* 0x0000620000000800 */
[----:B------:R-:W-:-:S03]  /*14e0*/  ISETP.GE.AND P0, PT, R4, R7, PT ;  /* 0x000000070400720c */ /* 0x000fc60003f06270 */
[----:B------:R0:W2:Y:S10]  /*14f0*/  LDS R23, [R14] ;  /* 0x000000000e177984 */ /* 0x0000b40000000800 */
[----:B0-----:R-:W-:Y:S05]  /*1500*/  @P0 BRA `(.L_x_1386) ;  /* 0x0000000000500947 */ /* 0x001fea0003800000 */
[----:B------:R-:W-:Y:S01]  /*1510*/  I2FP.F32.S32 R5, R7 ;  /* 0x0000000700057245 */ /* 0x000fe20000201400 */
[----:B------:R-:W-:Y:S01]  /*1520*/  VIADD R6, R6, -UR39 ;  /* 0x8000002706067c36 */ /* 0x000fe20008000000 */
        /* <DEDUP_REMOVED lines=18> */
.L_x_1386:
[----:B------:R-:W-:Y:S05]  /*1650*/  BSYNC.RECONVERGENT B2 ;  /* 0x0000000000027941 */ /* 0x000fea0003800200 */
.L_x_1385:
[----:B-1----:R0:W-:Y:S04]  /*1660*/  STS [R13], R22 ;  /* 0x000000160d007388 */ /* 0x0021e80000000800 */
[----:B--2---:R0:W-:Y:S01]  /*1670*/  STS [R14], R23 ;  /* 0x000000170e007388 */ /* 0x0041e20000000800 */
[----:B------:R-:W-:Y:S05]  /*1680*/  BRA `(.L_x_1387) ;  /* 0x0000000000487947 */ /* 0x000fea0003800000 */
.L_x_1384:
        /* <DEDUP_REMOVED lines=18> */
.L_x_1387:
[----:B------:R-:W-:Y:S05]  /*17b0*/  BSYNC.RECONVERGENT B1 ;  /* 0x0000000000017941 */ /* 0x000fea0003800200 */
.L_x_1383:
[----:B------:R1:W-:Y:S04]  /*17c0*/  STS [R11], R24 ;  /* 0x000000180b007388 */ /* 0x0003e80000000800 */
[----:B------:R1:W-:Y:S02]  /*17d0*/  STS [R12], R25 ;  /* 0x000000190c007388 */ /* 0x0003e40000000800 */
.L_x_1382:
[----:B------:R-:W-:Y:S05]  /*17e0*/  BSYNC.RECONVERGENT B0 ;  /* 0x0000000000007941 */ /* 0x000fea0003800200 */
.L_x_1381:
        /* <DEDUP_REMOVED lines=10> */
.L_x_1389:
[----:B------:R-:W-:Y:S05]  /*1890*/  BSYNC.RECONVERGENT B0 ;  /* 0x0000000000007941 */ /* 0x000fea0003800200 */
.L_x_1388:
[----:B------:R-:W-:Y:S06]  /*18a0*/  BAR.SYNC.DEFER_BLOCKING 0x0 ;  /* 0x0000000000007b1d */ /* 0x000fec0000010000 */
.L_x_1378:
[----:B------:R-:W-:Y:S05]  /*18b0*/  BSYNC.RECONVERGENT B6 ;  /* 0x0000000000067941 */ /* 0x000fea0003800200 */
.L_x_1375:
[----:B------:R-:W5:Y:S01]  /*18c0*/  S2UR UR12, SR_CgaCtaId ;  /* 0x00000000000c79c3 */ /* 0x000f620000008800 */
[----:B------:R-:W-:Y:S01]  /*18d0*/  ISETP.GT.U32.AND P0, PT, R2, 0x1f, PT ;  /* 0x0000001f0200780c */ /* 0x000fe20003f04070 */
[----:B------:R-:W-:Y:S01]  /*18e0*/  UMOV UR11, 0x400 ;  /* 0x00000400000b7882 */ /* 0x000fe20000000000 */
[----:B------:R-:W-:Y:S01]  /*18f0*/  UIADD3 UR6, UPT, UPT, UR44, -UR47, URZ ;  /* 0x8000002f2c067290 */ /* 0x000fe2000fffe0ff */
[----:B------:R-:W-:Y:S01]  /*1900*/  IMAD.MOV.U32 R116, RZ, RZ, -0x800001 ;  /* 0xff7fffffff747424 */ /* 0x000fe200078e00ff */
[----:B------:R-:W-:-:S04]  /*1910*/  UIADD3 UR4, UPT, UPT, UR11, 0x220, URZ ;  /* 0x000002200b047890 */ /* 0x000fc8000fffe0ff */
[----:B-----5:R-:W-:-:S04]  /*1920*/  ULEA UR4, UR12, UR4, 0x18 ;  /* 0x000000040c047291 */ /* 0x020fc8000f8ec0ff */
[----:B------:R-:W-:Y:S01]  /*1930*/  ULEA UR6, UR6, UR4, 0x2 ;  /* 0x0000000406067291 */ /* 0x000fe2000f8e10ff */
[----:B------:R-:W-:Y:S11]  /*1940*/  @P0 BRA `(.L_x_1390) ;  /* 0x0000000000d00947 */ /* 0x000ff60003800000 */
[----:B------:R-:W-:Y:S01]  /*1950*/  UIADD3 UR5, UPT, UPT, UR11, 0x20, URZ ;  /* 0x000000200b057890 */ /* 0x000fe2000fffe0ff */
[----:B--2-4-:R-:W-:Y:S01]  /*1960*/  FMUL.FTZ R6, R22, R24 ;  /* 0x0000001816067220 */ /* 0x014fe20000410000 */
[----:B------:R-:W2:Y:S02]  /*1970*/  LDCU UR7, c[0x0][0x40c] ;  /* 0x00008180ff0777ac */ /* 0x000ea40008000800 */
[----:B------:R-:W-:-:S06]  /*1980*/  ULEA UR5, UR12, UR5, 0x18 ;  /* 0x000000050c057291 */ /* 0x000fcc000f8ec0ff */
[----:B---3--:R-:W-:-:S05]  /*1990*/  LEA R0, R2, UR5, 0x3 ;  /* 0x0000000502007c11 */ /* 0x008fca000f8e18ff */
[----:B------:R3:W-:Y:S01]  /*19a0*/  STS.64 [R0], R24 ;  /* 0x0000001800007388 */ /* 0x0007e20000000a00 */
[----:B--2---:R-:W-:-:S09]  /*19b0*/  UISETP.NE.AND UP0, UPT, UR7, URZ, UPT ;  /* 0x000000ff0700728c */ /* 0x004fd2000bf05270 */
[----:B---3--:R-:W-:Y:S05]  /*19c0*/  BRA.U UP0, `(.L_x_1391) ;  /* 0x0000000100307547 */ /* 0x008fea000b800000 */
[----:B------:R-:W2:Y:S01]  /*19d0*/  LDCU UR5, c[0x0][0x3f4] ;  /* 0x00007e80ff0577ac */ /* 0x000ea20008000800 */
[----:B-1----:R-:W1:Y:S01]  /*19e0*/  LDC.64 R4, c[0x0][0x3b8] ;  /* 0x0000ee00ff047b82 */ /* 0x002e620000000a00 */
[----:B--2---:R-:W-:Y:S01]  /*19f0*/  MOV R0, UR5 ;  /* 0x0000000500007c02 */ /* 0x004fe20008000f00 */
[----:B------:R-:W-:-:S04]  /*1a00*/  UIADD3 UR5, UPT, UPT, UR11, 0x120, URZ ;  /* 0x000001200b057890 */ /* 0x000fc8000fffe0ff */
[----:B------:R-:W-:Y:S01]  /*1a10*/  IMAD R3, R0, UR42, R83 ;  /* 0x0000002a00037c24 */ /* 0x000fe2000f8e0253 */
[----:B------:R-:W-:Y:S01]  /*1a20*/  ULEA UR5, UR12, UR5, 0x18 ;  /* 0x000000050c057291 */ /* 0x000fe2000f8ec0ff */
[----:B------:R-:W-:-:S04]  /*1a30*/  IMAD R0, R17, R0, UR40 ;  /* 0x0000002811007e24 */ /* 0x000fc8000f8e0200 */
[----:B------:R-:W-:Y:S01]  /*1a40*/  IMAD R3, R0, 0x4, R3 ;  /* 0x0000000400037824 */ /* 0x000fe200078e0203 */
[----:B------:R-:W-:-:S03]  /*1a50*/  LEA R0, R2, UR5, 0x3 ;  /* 0x0000000502007c11 */ /* 0x000fc6000f8e18ff */
[----:B-1----:R-:W-:Y:S02]  /*1a60*/  IMAD.WIDE R4, R3, 0x4, R4 ;  /* 0x0000000403047825 */ /* 0x002fe400078e0204 */
[----:B------:R2:W-:Y:S04]  /*1a70*/  STS.64 [R0], R18 ;  /* 0x0000001200007388 */ /* 0x0005e80000000a00 */
[----:B------:R2:W-:Y:S02]  /*1a80*/  STG.E.64 desc[UR36][R4.64], R22 ;  /* 0x0000001604007986 */ /* 0x0005e4000c101b24 */
.L_x_1391:
[----:B------:R-:W-:Y:S01]  /*1a90*/  UMOV UR5, 0xffffffff ;  /* 0xffffffff00057882 */ /* 0x000fe20000000000 */
[----:B0-----:R-:W-:Y:S02]  /*1aa0*/  FFMA.FTZ R13, R23, R25, R6 ;  /* 0x00000019170d7223 */ /* 0x001fe40000010006 */
[----:B------:R-:W-:Y:S05]  /*1ab0*/  BRA.DIV UR5, `(.L_x_1392) ;  /* 0x0000009a05f47947 */ /* 0x000fea000b800000 */
[----:B------:R-:W2:Y:S02]  /*1ac0*/  SHFL.BFLY PT, R14, R13, 0x10, 0x1f ;  /* 0x0e001f000d0e7f89 */ /* 0x000ea400000e0000 */
[----:B--2---:R-:W-:-:S05]  /*1ad0*/  FADD.FTZ R0, R13, R14 ;  /* 0x0000000e0d007221 */ /* 0x004fca0000010000 */
[----:B------:R-:W0:Y:S02]  /*1ae0*/  SHFL.BFLY PT, R14, R0, 0x8, 0x1f ;  /* 0x0d001f00000e7f89 */ /* 0x000e2400000e0000 */
[----:B0-----:R-:W-:-:S05]  /*1af0*/  FADD.FTZ R3, R0, R14 ;  /* 0x0000000e00037221 */ /* 0x001fca0000010000 */
[----:B------:R-:W1:Y:S02]  /*1b00*/  SHFL.BFLY PT, R14, R3, 0x4, 0x1f ;  /* 0x0c801f00030e7f89 */ /* 0x000e6400000e0000 */
[----:B-1----:R-:W-:-:S05]  /*1b10*/  FADD.FTZ R4, R3, R14 ;  /* 0x0000000e03047221 */ /* 0x002fca0000010000 */
[----:B------:R-:W0:Y:S02]  /*1b20*/  SHFL.BFLY PT, R14, R4, 0x2, 0x1f ;  /* 0x0c401f00040e7f89 */ /* 0x000e2400000e0000 */
[----:B0-----:R-:W-:-:S05]  /*1b30*/  FADD.FTZ R5, R4, R14 ;  /* 0x0000000e04057221 */ /* 0x001fca0000010000 */
[----:B------:R0:W1:Y:S02]  /*1b40*/  SHFL.BFLY PT, R14, R5, 0x1, 0x1f ;  /* 0x0c201f00050e7f89 */ /* 0x00006400000e0000 */
.L_x_1525:
        /* <DEDUP_REMOVED lines=10> */
[----:B------:R-:W2:Y:S01]  /*1bf0*/  LDCU.64 UR8, c[0x0][0x438] ;  /* 0x00008700ff0877ac */ /* 0x000ea20008000a00 */
[----:B------:R-:W-:-:S04]  /*1c00*/  UIADD3 UR5, UPT, UPT, UR45, -UR39, URZ ;  /* 0x800000272d057290 */ /* 0x000fc8000fffe0ff */
[----:B-1----:R-:W-:-:S04]  /*1c10*/  UIMAD UR7, UR46, UR10, UR5 ;  /* 0x0000000a2e0772a4 */ /* 0x002fc8000f8e0205 */
[----:B------:R-:W-:-:S04]  /*1c20*/  UIMAD UR7, UR7, UR10, UR5 ;  /* 0x0000000a070772a4 */ /* 0x000fc8000f8e0205 */
[----:B--2---:R-:W-:-:S06]  /*1c30*/  UIMAD.WIDE UR8, UR7, 0x4, UR8 ;  /* 0x00000004070878a5 */ /* 0x004fcc000f8e0208 */
[----:B0-----:R-:W-:Y:S01]  /*1c40*/  MOV R5, UR9 ;  /* 0x0000000900057c02 */ /* 0x001fe20008000f00 */
[----:B------:R-:W-:-:S05]  /*1c50*/  IMAD.U32 R4, RZ, RZ, UR8 ;  /* 0x00000008ff047e24 */ /* 0x000fca000f8e00ff */
[----:B------:R-:W2:Y:S02]  /*1c60*/  LDG.E R5, desc[UR36][R4.64] ;  /* 0x0000002404057981 */ /* 0x000ea4000c1e1900 */
[----:B--2---:R-:W-:-:S07]  /*1c70*/  FADD.FTZ R116, R116, R5 ;  /* 0x0000000574747221 */ /* 0x004fce0000010000 */
.L_x_1393:
[----:B------:R1:W-:Y:S02]  /*1c80*/  STS [UR6+-0x4], R116 ;  /* 0xfffffc74ff007988 */ /* 0x0003e40008000806 */
.L_x_1390:
[----:B------:R-:W-:Y:S05]  /*1c90*/  WARPSYNC.ALL ;  /* 0x0000000000007948 */ /* 0x000fea0003800000 */
[----:B------:R-:W-:Y:S01]  /*1ca0*/  BAR.SYNC.DEFER_BLOCKING 0x0 ;  /* 0x0000000000007b1d */ /* 0x000fe20000010000 */
[----:B------:R-:W-:Y:S01]  /*1cb0*/  UIADD3 UR5, UPT, UPT, UR11, 0x20, URZ ;  /* 0x000000200b057890 */ /* 0x000fe2000fffe0ff */
[----:B---3--:R-:W-:-:S03]  /*1cc0*/  IMAD.SHL.U32 R0, R2, 0x8, RZ ;  /* 0x0000000802007824 */ /* 0x008fc600078e00ff */
[----:B------:R-:W-:Y:S02]  /*1cd0*/  ULEA UR5, UR12, UR5, 0x18 ;  /* 0x000000050c057291 */ /* 0x000fe4000f8ec0ff */
[----:B------:R-:W-:Y:S01]  /*1ce0*/  LOP3.LUT R0, R0, 0x8, RZ, 0xc0, !PT ;  /* 0x0000000800007812 */ /* 0x000fe200078ec0ff */
[----:B------:R-:W3:Y:S06]  /*1cf0*/  LDCU UR7, c[0x0][0x40c] ;  /* 0x00008180ff0777ac */ /* 0x000eec0008000800 */
[----:B------:R0:W0:Y:S01]  /*1d00*/  LDS.64 R80, [R0+UR5] ;  /* 0x0000000500507984 */ /* 0x0000220008000a00 */
[----:B---3--:R-:W-:-:S03]  /*1d10*/  UISETP.NE.AND UP0, UPT, UR7, URZ, UPT ;  /* 0x000000ff0700728c */ /* 0x008fc6000bf05270 */
        /* <DEDUP_REMOVED lines=15> */
[----:B------:R-:W-:Y:S05]  /*1e10*/  BRA.U UP0, `(.L_x_1394) ;  /* 0x00000001004c7547 */ /* 0x000fea000b800000 */
[----:B------:R-:W-:-:S04]  /*1e20*/  UIADD3 UR11, UPT, UPT, UR11, 0x120, URZ ;  /* 0x000001200b0b7890 */ /* 0x000fc8000fffe0ff */
[----:B------:R-:W-:-:S06]  /*1e30*/  ULEA UR11, UR12, UR11, 0x18 ;  /* 0x0000000b0c0b7291 */ /* 0x000fcc000f8ec0ff */
[----:B0--3--:R-:W-:-:S05]  /*1e40*/  LEA R0, R83, UR11, 0x2 ;  /* 0x0000000b53007c11 */ /* 0x009fca000f8e10ff */
[----:B------:R0:W3:Y:S04]  /*1e50*/  LDS.64 R48, [R0] ;  /* 0x0000000000307984 */ /* 0x0000e80000000a00 */
[----:B------:R0:W0:Y:S04]  /*1e60*/  LDS.64 R46, [R0+0x10] ;  /* 0x00001000002e7984 */ /* 0x0000280000000a00 */
        /* <DEDUP_REMOVED lines=10> */
[----:B-1--4-:R1:W4:Y:S04]  /*1f10*/  LDS.64 R24, [R0+0xc0] ;  /* 0x0000c00000187984 */ /* 0x0123280000000a00 */
[----:B--2---:R1:W2:Y:S04]  /*1f20*/  LDS.64 R22, [R0+0xd0] ;  /* 0x0000d00000167984 */ /* 0x0042a80000000a00 */
[----:B------:R1:W0:Y:S04]  /*1f30*/  LDS.64 R20, [R0+0xe0] ;  /* 0x0000e00000147984 */ /* 0x0002280000000a00 */
[----:B---3--:R1:W0:Y:S02]  /*1f40*/  LDS.64 R18, [R0+0xf0] ;  /* 0x0000f00000127984 */ /* 0x0082240000000a00 */
.L_x_1394:
[----:B------:R-:W-:Y:S01]  /*1f50*/  UIADD3 UR5, UPT, UPT, UR45, 0xf, -UR47 ;  /* 0x0000000f2d057890 */ /* 0x000fe2000fffe82f */
[----:B------:R-:W-:Y:S01]  /*1f60*/  BSSY B1, `(.L_x_1395) ;  /* 0x000044a000017945 */ /* 0x000fe20003800000 */
[----:B------:R-:W5:Y:S02]  /*1f70*/  LDCU.64 UR8, c[0x0][0x3f0] ;  /* 0x00007e00ff0877ac */ /* 0x000f640008000a00 */
[----:B------:R-:W-:Y:S01]  /*1f80*/  USHF.R.S32.HI UR7, URZ, 0x1f, UR5 ;  /* 0x0000001fff077899 */ /* 0x000fe20008011405 */
[----:B------:R-:W2:Y:S03]  /*1f90*/  LDCU UR16, c[0x0][0x3f8] ;  /* 0x00007f00ff1077ac */ /* 0x000ea60008000800 */
[----:B------:R-:W-:Y:S01]  /*1fa0*/  ULEA.HI UR5, UR7, UR5, URZ, 0x4 ;  /* 0x0000000507057291 */ /* 0x000fe2000f8f20ff */
[----:B------:R-:W2:Y:S03]  /*1fb0*/  LDCU UR17, c[0x0][0x40c] ;  /* 0x00008180ff1177ac */ /* 0x000ea60008000800 */
[----:B------:R-:W-:-:S02]  /*1fc0*/  ULOP3.LUT UR5, UR5, 0xfffffff0, URZ, 0xc0, !UPT ;  /* 0xfffffff005057892 */ /* 0x000fc4000f8ec0ff */
[----:B-----5:R-:W-:Y:S01]  /*1fd0*/  UIMAD UR7, UR41, UR8, UR46 ;  /* 0x00000008290772a4 */ /* 0x020fe2000f8e022e */
[----:B01-3--:R-:W-:Y:S01]  /*1fe0*/  IMAD.U32 R0, RZ, RZ, UR9 ;  /* 0x00000009ff007e24 */ /* 0x00bfe2000f8e00ff */
[----:B------:R-:W0:Y:S02]  /*1ff0*/  LDCU UR18, c[0x0][0x3f4] ;  /* 0x00007e80ff1277ac */ /* 0x000e240008000800 */
[----:B------:R-:W-:Y:S01]  /*2000*/  ISETP.GE.AND P0, PT, R17, UR5, PT ;  /* 0x0000000511007c0c */ /* 0x000fe2000bf06270 */
[----:B------:R-:W1:Y:S01]  /*2010*/  LDCU UR19, c[0x0][0x410] ;  /* 0x00008200ff1377ac */ /* 0x000e620008000800 */
[----:B------:R-:W3:Y:S01]  /*2020*/  LDCU.64 UR10, c[0x0][0x3b8] ;  /* 0x00007700ff0a77ac */ /* 0x000ee20008000a00 */
[----:B------:R-:W0:Y:S01]  /*2030*/  LDCU.64 UR12, c[0x0][0x438] ;  /* 0x00008700ff0c77ac */ /* 0x000e220008000a00 */
[----:B------:R-:W0:Y:S01]  /*2040*/  LDCU.64 UR14, c[0x0][0x448] ;  /* 0x00008900ff0e77ac */ /* 0x000e220008000a00 */
[----:B------:R-:W-:-:S08]  /*2050*/  USHF.L.U32 UR7, UR7, 0x6, URZ ;  /* 0x0000000607077899 */ /* 0x000fd000080006ff */
[----:B--2---:R-:W-:Y:S05]  /*2060*/  @P0 BRA `(.L_x_1396) ;  /* 0x0000004000e40947 */ /* 0x004fea0003800000 */
[----:B------:R-:W-:Y:S01]  /*2070*/  IABS R3, R0 ;  /* 0x0000000000037213 */ /* 0x000fe20000000000 */
[----:B------:R-:W2:Y:S01]  /*2080*/  LDCU UR8, c[0x0][0x3f8] ;  /* 0x00007f00ff0877ac */ /* 0x000ea20008000800 */
[----:B------:R-:W5:Y:S01]  /*2090*/  S2UR UR23, SR_CTAID.Y ;  /* 0x00000000001779c3 */ /* 0x000f620000002600 */
[----:B------:R-:W-:Y:S01]  /*20a0*/  VIADD R10, R17, UR47 ;  /* 0x0000002f110a7c36 */ /* 0x000fe20008000000 */
[----:B------:R-:W4:Y:S01]  /*20b0*/  I2F.RP R4, R3 ;  /* 0x0000000300047306 */ /* 0x000f220000209400 */
[----:B------:R-:W1:Y:S01]  /*20c0*/  LDCU UR22, c[0x0][0x440] ;  /* 0x00008800ff1677ac */ /* 0x000e620008000800 */
[----:B------:R-:W-:Y:S01]  /*20d0*/  IMAD.U32 R115, RZ, RZ, UR5 ;  /* 0x00000005ff737e24 */ /* 0x000fe2000f8e00ff */
[----:B------:R-:W3:Y:S03]  /*20e0*/  LDCU.64 UR20, c[0x0][0x420] ;  /* 0x00008400ff1477ac */ /* 0x000ee60008000a00 */
[----:B------:R-:W0:Y:S01]  /*20f0*/  LDC.64 R118, c[0x0][0x450] ;  /* 0x00011400ff767b82 */ /* 0x000e220000000a00 */
[----:B------:R-:W-:Y:S01]  /*2100*/  IADD3 R115, PT, PT, R115, UR47, RZ ;  /* 0x0000002f73737c10 */ /* 0x000fe2000fffe0ff */
[----:B------:R-:W0:Y:S06]  /*2110*/  LDCU UR9, c[0x0][0x408] ;  /* 0x00008100ff0977ac */ /* 0x000e2c0008000800 */
[----:B------:R-:W0:Y:S01]  /*2120*/  LDC R117, c[0x0][0x430] ;  /* 0x00010c00ff757b82 */ /* 0x000e220000000800 */
[----:B----4-:R-:W4:Y:S01]  /*2130*/  MUFU.RCP R4, R4 ;  /* 0x0000000400047308 */ /* 0x010f220000001000 */
[----:B--2---:R-:W-:-:S06]  /*2140*/  UIMAD UR8, UR38, UR8, UR46 ;  /* 0x00000008260872a4 */ /* 0x004fcc000f8e022e */
[----:B------:R-:W-:Y:S01]  /*2150*/  IMAD.U32 R8, RZ, RZ, UR8 ;  /* 0x00000008ff087e24 */ /* 0x000fe2000f8e00ff */
[----:B-1----:R-:W-:Y:S01]  /*2160*/  UIMAD UR8, UR46, UR22, UR45 ;  /* 0x000000162e0872a4 */ /* 0x002fe2000f8e022d */
[----:B-----5:R-:W-:Y:S01]  /*2170*/  IMAD R11, R0, UR23, RZ ;  /* 0x00000017000b7c24 */ /* 0x020fe2000f8e02ff */
[----:B---3--:R-:W-:Y:S02]  /*2180*/  ISETP.NE.U32.AND P0, PT, RZ, UR20, PT ;  /* 0x00000014ff007c0c */ /* 0x008fe4000bf05070 */
[----:B------:R-:W-:Y:S02]  /*2190*/  LEA R9, R8, R83, 0x6 ;  /* 0x0000005308097211 */ /* 0x000fe400078e30ff */
[----:B------:R-:W-:Y:S02]  /*21a0*/  LEA R8, R17, UR4, 0x2 ;  /* 0x0000000411087c11 */ /* 0x000fe4000f8e10ff */
[----:B------:R-:W-:Y:S01]  /*21b0*/  ISETP.NE.AND.EX P0, PT, RZ, UR21, PT, P0 ;  /* 0x00000015ff007c0c */ /* 0x000fe2000bf05300 */
[----:B0-----:R-:W-:Y:S01]  /*21c0*/  IMAD.WIDE R118, R9, 0x4, R118 ;  /* 0x0000000409767825 */ /* 0x001fe200078e0276 */
[----:B----4-:R-:W-:-:S02]  /*21d0*/  IADD3 R6, PT, PT, R4, 0xffffffe, RZ ;  /* 0x0ffffffe04067810 */ /* 0x010fc40007ffe0ff */
[----:B------:R-:W-:Y:S02]  /*21e0*/  MOV R9, UR22 ;  /* 0x0000001600097c02 */ /* 0x000fe40008000f00 */
[----:B------:R0:W1:Y:S01]  /*21f0*/  F2I.FTZ.U32.TRUNC.NTZ R7, R6 ;  /* 0x0000000600077305 */ /* 0x000062000021f000 */
[----:B------:R-:W-:Y:S02]  /*2200*/  VIADD R117, R117, UR9 ;  /* 0x0000000975757c36 */ /* 0x000fe40008000000 */
[----:B------:R-:W-:Y:S02]  /*2210*/  IMAD R9, R9, UR8, R10 ;  /* 0x0000000809097c24 */ /* 0x000fe4000f8e020a */
[----:B0-----:R-:W-:Y:S02]  /*2220*/  IMAD.MOV.U32 R6, RZ, RZ, RZ ;  /* 0x000000ffff067224 */ /* 0x001fe400078e00ff */
[----:B-1----:R-:W-:-:S04]  /*2230*/  IMAD.MOV R4, RZ, RZ, -R7 ;  /* 0x000000ffff047224 */ /* 0x002fc800078e0a07 */
[----:B------:R-:W-:Y:S02]  /*2240*/  IMAD R5, R4, R3, RZ ;  /* 0x0000000304057224 */ /* 0x000fe400078e02ff */
[----:B------:R-:W-:Y:S02]  /*2250*/  IMAD R4, R0, UR7, R83 ;  /* 0x0000000700047c24 */ /* 0x000fe4000f8e0253 */
[----:B------:R-:W-:Y:S01]  /*2260*/  IMAD.HI.U32 R5, R7, R5, R6 ;  /* 0x0000000507057227 */ /* 0x000fe200078e0006 */
[----:B------:R-:W-:Y:S02]  /*2270*/  SHF.R.S32.HI R7, RZ, 0x1f, R11 ;  /* 0x0000001fff077819 */ /* 0x000fe4000001140b */
[----:B------:R-:W-:Y:S01]  /*2280*/  IADD3 R6, P1, P2, R11, UR20, R10 ;  /* 0x000000140b067c10 */ /* 0x000fe2000fa3e00a */
[----:B------:R-:W-:Y:S01]  /*2290*/  VIADD R10, R10, 0x1 ;  /* 0x000000010a0a7836 */ /* 0x000fe20000000000 */
[----:B------:R-:W-:Y:S02]  /*22a0*/  SHF.R.S32.HI R17, RZ, 0x1f, R4 ;  /* 0x0000001fff117819 */ /* 0x000fe40000011404 */
[----:B------:R-:W-:-:S09]  /*22b0*/  IADD3.X R7, PT, PT, R7, UR21, RZ, P1, P2 ;  /* 0x0000001507077c10 */ /* 0x000fd20008fe44ff */
.L_x_1452:
        /* <DEDUP_REMOVED lines=14> */
[----:B------:R-:W-:Y:S02]  /*23a0*/  @!P1 IADD3 R11, PT, PT, R11, -R14, RZ ;  /* 0x8000000e0b0b9210 */ /* 0x000fe40007ffe0ff */
[----:B------:R-:W-:-:S03]  /*23b0*/  ISETP.NE.AND P1, PT, R0, RZ, PT ;  /* 0x000000ff0000720c */ /* 0x000fc60003f25270 */
[----:B------:R-:W-:-:S10]  /*23c0*/  @!P3 IMAD.MOV R11, RZ, RZ, -R11 ;  /* 0x000000ffff0bb224 */ /* 0x000fd400078e0a0b */
[----:B------:R-:W-:Y:S02]  /*23d0*/  @!P1 LOP3.LUT R11, RZ, R0, RZ, 0x33, !PT ;  /* 0x00000000ff0b9212 */ /* 0x000fe400078e33ff */
[----:B--2---:R-:W-:Y:S01]  /*23e0*/  ISETP.NE.AND P2, PT, R13, RZ, P0 ;  /* 0x000000ff0d00720c */ /* 0x004fe20000745270 */
[----:B------:R-:W-:-:S12]  /*23f0*/  BRA.U UP0, `(.L_x_1398) ;  /* 0x0000003100947547 */ /* 0x000fd8000b800000 */
[----:B------:R-:W-:-:S13]  /*2400*/  ISETP.NE.AND P4, PT, R16, RZ, PT ;  /* 0x000000ff1000720c */ /* 0x000fda0003f85270 */
[----:B------:R-:W-:Y:S02]  /*2410*/  VOTEU.ANY UP0, P4 ;  /* 0x0000000000ff7886 */ /* 0x000fe40002000100 */
[----:B------:R-:W-:Y:S05]  /*2420*/  BRA.U !UP0, `(.L_x_1399) ;  /* 0x0000001908a47547 */ /* 0x000fea000b800000 */
[----:B------:R-:W-:Y:S01]  /*2430*/  ISETP.GE.AND P1, PT, R114, UR45, PT ;  /* 0x0000002d72007c0c */ /* 0x000fe2000bf26270 */
[----:B------:R-:W-:-:S12]  /*2440*/  BSSY.RECONVERGENT B2, `(.L_x_1400) ;  /* 0x0000019000027945 */ /* 0x000fd80003800200 */
[----:B------:R-:W-:Y:S05]  /*2450*/  @P1 BRA `(.L_x_1401) ;  /* 0x00000000005c1947 */ /* 0x000fea0003800000 */
[----:B------:R-:W-:Y:S01]  /*2460*/  IMAD.SHL.U32 R13, R11, 0x4, RZ ;  /* 0x000000040b0d7824 */ /* 0x000fe200078e00ff */
[----:B------:R-:W2:Y:S04]  /*2470*/  LDG.E.64 R82, desc[UR36][R118.64] ;  /* 0x0000002476527981 */ /* 0x000ea8000c1e1b00 */
[----:B------:R-:W-:-:S04]  /*2480*/  IADD3 R12, P3, PT, R4, R13, RZ ;  /* 0x0000000d040c7210 */ /* 0x000fc80007f7e0ff */
[----:B------:R-:W-:Y:S02]  /*2490*/  IADD3.X R15, PT, PT, RZ, R17, RZ, P3, !PT ;  /* 0x00000011ff0f7210 */ /* 0x000fe40001ffe4ff */
[----:B------:R-:W-:-:S04]  /*24a0*/  LEA R14, P3, R12, UR10, 0x2 ;  /* 0x0000000a0c0e7c11 */ /* 0x000fc8000f8610ff */
[----:B------:R-:W-:-:S06]  /*24b0*/  LEA.HI.X R15, R12, UR11, R15, 0x2, P3 ;  /* 0x0000000b0c0f7c11 */ /* 0x000fcc00098f140f */
[----:B------:R-:W3:Y:S01]  /*24c0*/  LDG.E.64 R14, desc[UR36][R14.64] ;  /* 0x000000240e0e7981 */ /* 0x000ee2000c1e1b00 */
[----:B------:R-:W-:Y:S08]  /*24d0*/  S2UR UR8, SR_CTAID.Y ;  /* 0x00000000000879c3 */ /* 0x000ff00000002600 */
[----:B------:R-:W0:Y:S01]  /*24e0*/  S2UR UR9, SR_CTAID.X ;  /* 0x00000000000979c3 */ /* 0x000e220000002500 */
[----:B------:R-:W-:-:S05]  /*24f0*/  IMAD.SHL.U32 R12, R2, 0x2, RZ ;  /* 0x00000002020c7824 */ /* 0x000fca00078e00ff */
[----:B------:R-:W-:Y:S01]  /*2500*/  LOP3.LUT R121, R12, 0x2, RZ, 0xc0, !PT ;  /* 0x000000020c797812 */ /* 0x000fe200078ec0ff */
[----:B0-----:R-:W-:-:S06]  /*2510*/  UIMAD UR8, UR8, UR16, UR9 ;  /* 0x00000010080872a4 */ /* 0x001fcc000f8e0209 */
[----:B------:R-:W-:-:S04]  /*2520*/  IMAD R12, R0, UR8, RZ ;  /* 0x00000008000c7c24 */ /* 0x000fc8000f8e02ff */
[----:B------:R-:W-:-:S05]  /*2530*/  IMAD R12, R12, 0x40, R121 ;  /* 0x000000400c0c7824 */ /* 0x000fca00078e0279 */
[----:B------:R-:W-:-:S04]  /*2540*/  IADD3 R13, P3, PT, R13, R12, RZ ;  /* 0x0000000c0d0d7210 */ /* 0x000fc80007f7e0ff */
[----:B------:R-:W-:Y:S02]  /*2550*/  LEA.HI.X.SX32 R120, R12, RZ, 0x1, P3 ;  /* 0x000000ff0c787211 */ /* 0x000fe400018f0eff */
[----:B------:R-:W-:-:S04]  /*2560*/  LEA R12, P3, R13, UR10, 0x2 ;  /* 0x0000000a0d0c7c11 */ /* 0x000fc8000f8610ff */
[----:B------:R-:W-:Y:S01]  /*2570*/  LEA.HI.X R13, R13, UR11, R120, 0x2, P3 ;  /* 0x0000000b0d0d7c11 */ /* 0x000fe200098f1478 */
[----:B---3--:R-:W-:Y:S01]  /*2580*/  FADD.FTZ R121, R48, R14 ;  /* 0x0000000e30797221 */ /* 0x008fe20000010000 */
[----:B------:R-:W-:-:S03]  /*2590*/  FADD.FTZ R14, R49, R15 ;  /* 0x0000000f310e7221 */ /* 0x000fc60000010000 */
[----:B--2---:R-:W-:Y:S01]  /*25a0*/  FMUL.FTZ R82, R121, R82 ;  /* 0x0000005279527220 */ /* 0x004fe20000410000 */
[----:B------:R-:W-:-:S05]  /*25b0*/  FMUL.FTZ R83, R14, R83 ;  /* 0x000000530e537220 */ /* 0x000fca0000410000 */
[----:B------:R0:W-:Y:S02]  /*25c0*/  STG.E.64 desc[UR36][R12.64], R82 ;  /* 0x000000520c007986 */ /* 0x0001e4000c101b24 */
.L_x_1401:
[----:B------:R-:W-:Y:S05]  /*25d0*/  BSYNC.RECONVERGENT B2 ;  /* 0x0000000000027941 */ /* 0x000fea0003800200 */
.L_x_1400:
[----:B------:R-:W-:Y:S04]  /*25e0*/  BSSY.RECONVERGENT B2, `(.L_x_1402) ;  /* 0x000002e000027945 */ /* 0x000fe80003800200 */
[----:B------:R-:W-:Y:S05]  /*25f0*/  @P1 BRA `(.L_x_1403) ;  /* 0x0000000000b01947 */ /* 0x000fea0003800000 */
[----:B0-----:R-:W-:Y:S01]  /*2600*/  IADD3 R13, PT, PT, R11, R0, RZ ;  /* 0x000000000b0d7210 */ /* 0x001fe20007ffe0ff */
[----:B------:R-:W2:Y:S04]  /*2610*/  LDG.E.64 R84, desc[UR36][R118.64+0x10] ;  /* 0x0000102476547981 */ /* 0x000ea8000c1e1b00 */
[----:B------:R-:W-:-:S05]  /*2620*/  IMAD.SHL.U32 R13, R13, 0x4, RZ ;  /* 0x000000040d0d7824 */ /* 0x000fca00078e00ff */
[----:B------:R-:W-:Y:S02]  /*2630*/  SHF.R.S32.HI R86, RZ, 0x1f, R13 ;  /* 0x0000001fff567819 */ /* 0x000fe4000001140d */
[----:B------:R-:W-:-:S05]  /*2640*/  IADD3 R12, P3, PT, R4, R13, RZ ;  /* 0x0000000d040c7210 */ /* 0x000fca0007f7e0ff */
[----:B------:R-:W-:Y:S01]  /*2650*/  IMAD.X R15, R17, 0x1, R86, P3 ;  /* 0x00000001110f7824 */ /* 0x000fe200018e0656 */
[----:B------:R-:W-:-:S04]  /*2660*/  LEA R14, P3, R12, UR10, 0x2 ;  /* 0x0000000a0c0e7c11 */ /* 0x000fc8000f8610ff */
[----:B------:R-:W-:-:S06]  /*2670*/  LEA.HI.X R15, R12, UR11, R15, 0x2, P3 ;  /* 0x0000000b0c0f7c11 */ /* 0x000fcc00098f140f */
[----:B------:R-:W3:Y:S01]  /*2680*/  LDG.E.64 R14, desc[UR36][R14.64] ;  /* 0x000000240e0e7981 */ /* 0x000ee2000c1e1b00 */
[----:B------:R-:W-:Y:S08]  /*2690*/  S2UR UR8, SR_CTAID.Y ;  /* 0x00000000000879c3 */ /* 0x000ff00000002600 */
[----:B------:R-:W0:Y:S01]  /*26a0*/  S2UR UR9, SR_CTAID.X ;  /* 0x00000000000979c3 */ /* 0x000e220000002500 */
[----:B------:R-:W-:-:S04]  /*26b0*/  SHF.L.U32 R12, R2, 0x1, RZ ;  /* 0x00000001020c7819 */ /* 0x000fc800000006ff */
[----:B------:R-:W-:Y:S01]  /*26c0*/  LOP3.LUT R87, R12, 0x2, RZ, 0xc0, !PT ;  /* 0x000000020c577812 */ /* 0x000fe200078ec0ff */
[----:B0-----:R-:W-:-:S06]  /*26d0*/  UIMAD UR8, UR8, UR16, UR9 ;  /* 0x00000010080872a4 */ /* 0x001fcc000f8e0209 */
[----:B------:R-:W-:-:S04]  /*26e0*/  IMAD R12, R0, UR8, RZ ;  /* 0x00000008000c7c24 */ /* 0x000fc8000f8e02ff */
[----:B------:R-:W-:-:S05]  /*26f0*/  IMAD R12, R12, 0x40, R87 ;  /* 0x000000400c0c7824 */ /* 0x000fca00078e0257 */
[----:B------:R-:W-:Y:S01]  /*2700*/  SHF.R.S32.HI R122, RZ, 0x1f, R12 ;  /* 0x0000001fff7a7819 */ /* 0x000fe2000001140c */
[----:B---3--:R-:W-:Y:S01]  /*2710*/  FADD.FTZ R87, R46, R14 ;  /* 0x0000000e2e577221 */ /* 0x008fe20000010000 */
[----:B------:R-:W-:Y:S01]  /*2720*/  IADD3 R14, P3, PT, R12, R13, RZ ;  /* 0x0000000d0c0e7210 */ /* 0x000fe20007f7e0ff */
[----:B------:R-:W-:Y:S01]  /*2730*/  FADD.FTZ R120, R47, R15 ;  /* 0x0000000f2f787221 */ /* 0x000fe20000010000 */
[----:B------:R-:W-:-:S03]  /*2740*/  IMAD R13, R0, 0x2, R11 ;  /* 0x00000002000d7824 */ /* 0x000fc600078e020b */
[----:B--2---:R-:W-:Y:S01]  /*2750*/  FMUL.FTZ R85, R120, R85 ;  /* 0x0000005578557220 */ /* 0x004fe20000410000 */
[----:B------:R-:W-:Y:S01]  /*2760*/  IMAD.X R15, R122, 0x1, R86, P3 ;  /* 0x000000017a0f7824 */ /* 0x000fe200018e0656 */
[C---:B------:R-:W-:Y:S02]  /*2770*/  LEA R120, P3, R14.reuse, UR10, 0x2 ;  /* 0x0000000a0e787c11 */ /* 0x040fe4000f8610ff */
[----:B------:R-:W-:Y:S02]  /*2780*/  SHF.L.U32 R13, R13, 0x2, RZ ;  /* 0x000000020d0d7819 */ /* 0x000fe400000006ff */
[----:B------:R-:W-:Y:S02]  /*2790*/  LEA.HI.X R121, R14, UR11, R15, 0x2, P3 ;  /* 0x0000000b0e797c11 */ /* 0x000fe400098f140f */
[----:B------:R-:W-:Y:S02]  /*27a0*/  SHF.R.S32.HI R123, RZ, 0x1f, R13 ;  /* 0x0000001fff7b7819 */ /* 0x000fe4000001140d */
[----:B------:R-:W-:-:S05]  /*27b0*/  IADD3 R15, P3, PT, R4, R13, RZ ;  /* 0x0000000d040f7210 */ /* 0x000fca0007f7e0ff */
[----:B------:R-:W-:Y:S01]  /*27c0*/  IMAD.X R86, R17, 0x1, R123, P3 ;  /* 0x0000000111567824 */ /* 0x000fe200018e067b */
[----:B------:R-:W-:Y:S01]  /*27d0*/  LEA R14, P3, R15, UR10, 0x2 ;  /* 0x0000000a0f0e7c11 */ /* 0x000fe2000f8610ff */
[----:B------:R-:W-:-:S03]  /*27e0*/  FMUL.FTZ R84, R87, R84 ;  /* 0x0000005457547220 */ /* 0x000fc60000410000 */
[----:B------:R-:W-:Y:S02]  /*27f0*/  LEA.HI.X R15, R15, UR11, R86, 0x2, P3 ;  /* 0x0000000b0f0f7c11 */ /* 0x000fe400098f1456 */
[----:B------:R1:W-:Y:S04]  /*2800*/  STG.E.64 desc[UR36][R120.64], R84 ;  /* 0x0000005478007986 */ /* 0x0003e8000c101b24 */
[----:B------:R-:W2:Y:S04]  /*2810*/  LDG.E.64 R14, desc[UR36][R14.64] ;  /* 0x000000240e0e7981 */ /* 0x000ea8000c1e1b00 */
[----:B------:R-:W3:Y:S01]  /*2820*/  LDG.E.64 R86, desc[UR36][R118.64+0x20] ;  /* 0x0000202476567981 */ /* 0x000ee2000c1e1b00 */
[----:B------:R-:W-:-:S04]  /*2830*/  IADD3 R13, P3, PT, R12, R13, RZ ;  /* 0x0000000d0c0d7210 */ /* 0x000fc80007f7e0ff */
[----:B------:R-:W-:Y:S02]  /*2840*/  IADD3.X R124, PT, PT, R122, R123, RZ, P3, !PT ;  /* 0x0000007b7a7c7210 */ /* 0x000fe40001ffe4ff */
[----:B------:R-:W-:-:S04]  /*2850*/  LEA R12, P3, R13, UR10, 0x2 ;  /* 0x0000000a0d0c7c11 */ /* 0x000fc8000f8610ff */
[----:B------:R-:W-:Y:S01]  /*2860*/  LEA.HI.X R13, R13, UR11, R124, 0x2, P3 ;  /* 0x0000000b0d0d7c11 */ /* 0x000fe200098f147c */
[----:B--2---:R-:W-:Y:S01]  /*2870*/  FADD.FTZ R123, R44, R14 ;  /* 0x0000000e2c7b7221 */ /* 0x004fe20000010000 */
[----:B------:R-:W-:-:S03]  /*2880*/  FADD.FTZ R122, R45, R15 ;  /* 0x0000000f2d7a7221 */ /* 0x000fc60000010000 */
[----:B---3--:R-:W-:Y:S01]  /*2890*/  FMUL.FTZ R86, R123, R86 ;  /* 0x000000567b567220 */ /* 0x008fe20000410000 */
[----:B------:R-:W-:-:S05]  /*28a0*/  FMUL.FTZ R87, R122, R87 ;  /* 0x000000577a577220 */ /* 0x000fca0000410000 */
[----:B------:R1:W-:Y:S02]  /*28b0*/  STG.E.64 desc[UR36][R12.64], R86 ;  /* 0x000000560c007986 */ /* 0x0003e4000c101b24 */
.L_x_1403:
[----:B------:R-:W-:Y:S05]  /*28c0*/  BSYNC.RECONVERGENT B2 ;  /* 0x0000000000027941 */ /* 0x000fea0003800200 */
.L_x_1402:
[----:B------:R-:W-:Y:S04]  /*28d0*/  BSSY.RECONVERGENT B2, `(.L_x_1404) ;  /* 0x000002f000027945 */ /* 0x000fe80003800200 */
[----:B------:R-:W-:Y:S05]  /*28e0*/  @P1 BRA `(.L_x_1405) ;  /* 0x0000000000b41947 */ /* 0x000fea0003800000 */
[----:B01----:R-:W-:Y:S01]  /*28f0*/  IMAD.IADD R13, R11, 0x1, R0 ;  /* 0x000000010b0d7824 */ /* 0x003fe200078e0200 */
[----:B------:R-:W2:Y:S03]  /*2900*/  LDG.E.64 R88, desc[UR36][R118.64+0x30] ;  /* 0x0000302476587981 */ /* 0x000ea6000c1e1b00 */
[----:B------:R-:W-:-:S05]  /*2910*/  IMAD R13, R0, 0x2, R13 ;  /* 0x00000002000d7824 */ /* 0x000fca00078e020d */
[----:B------:R-:W-:-:S04]  /*2920*/  SHF.L.U32 R13, R13, 0x2, RZ ;  /* 0x000000020d0d7819 */ /* 0x000fc800000006ff */
        /* <DEDUP_REMOVED lines=11> */
[----:B------:R-:W-:-:S05]  /*29e0*/  IMAD R12, R0, UR8, RZ ;  /* 0x00000008000c7c24 */ /* 0x000fca000f8e02ff */
[----:B------:R-:W-:-:S04]  /*29f0*/  LEA R12, R12, R91, 0x6 ;  /* 0x0000005b0c0c7211 */ /* 0x000fc800078e30ff */
[----:B------:R-:W-:Y:S01]  /*2a00*/  SHF.R.S32.HI R122, RZ, 0x1f, R12 ;  /* 0x0000001fff7a7819 */ /* 0x000fe2000001140c */
[----:B---3--:R-:W-:Y:S01]  /*2a10*/  FADD.FTZ R91, R42, R14 ;  /* 0x0000000e2a5b7221 */ /* 0x008fe20000010000 */
[----:B------:R-:W-:Y:S01]  /*2a20*/  FADD.FTZ R120, R43, R15 ;  /* 0x0000000f2b787221 */ /* 0x000fe20000010000 */
[----:B------:R-:W-:Y:S01]  /*2a30*/  IADD3 R14, P3, PT, R12, R13, RZ ;  /* 0x0000000d0c0e7210 */ /* 0x000fe20007f7e0ff */
[----:B------:R-:W-:Y:S02]  /*2a40*/  IMAD R13, R0, 0x4, R11 ;  /* 0x00000004000d7824 */ /* 0x000fe400078e020b */
[----:B--2---:R-:W-:Y:S01]  /*2a50*/  FMUL.FTZ R89, R120, R89 ;  /* 0x0000005978597220 */ /* 0x004fe20000410000 */
[----:B------:R-:W-:Y:S01]  /*2a60*/  IADD3.X R15, PT, PT, R122, R90, RZ, P3, !PT ;  /* 0x0000005a7a0f7210 */ /* 0x000fe20001ffe4ff */
[----:B------:R-:W-:Y:S01]  /*2a70*/  IMAD.SHL.U32 R13, R13, 0x4, RZ ;  /* 0x000000040d0d7824 */ /* 0x000fe200078e00ff */
[----:B------:R-:W-:-:S04]  /*2a80*/  LEA R120, P3, R14, UR10, 0x2 ;  /* 0x0000000a0e787c11 */ /* 0x000fc8000f8610ff */
        /* <DEDUP_REMOVED lines=8> */
[----:B------:R-:W3:Y:S04]  /*2b10*/  LDG.E.64 R14, desc[UR36][R14.64] ;  /* 0x000000240e0e7981 */ /* 0x000ee8000c1e1b00 */
[----:B------:R-:W4:Y:S01]  /*2b20*/  LDG.E.64 R90, desc[UR36][R118.64+0x40] ;  /* 0x00004024765a7981 */ /* 0x000f22000c1e1b00 */
[----:B------:R-:W-:-:S05]  /*2b30*/  IADD3 R13, P3, PT, R12, R13, RZ ;  /* 0x0000000d0c0d7210 */ /* 0x000fca0007f7e0ff */
[----:B------:R-:W-:Y:S01]  /*2b40*/  IMAD.X R124, R122, 0x1, R123, P3 ;  /* 0x000000017a7c7824 */ /* 0x000fe200018e067b */
[----:B------:R-:W-:-:S04]  /*2b50*/  LEA R12, P3, R13, UR10, 0x2 ;  /* 0x0000000a0d0c7c11 */ /* 0x000fc8000f8610ff */
[----:B------:R-:W-:Y:S01]  /*2b60*/  LEA.HI.X R13, R13, UR11, R124, 0x2, P3 ;  /* 0x0000000b0d0d7c11 */ /* 0x000fe200098f147c */
[----:B---3--:R-:W-:Y:S01]  /*2b70*/  FADD.FTZ R123, R40, R14 ;  /* 0x0000000e287b7221 */ /* 0x008fe20000010000 */
[----:B------:R-:W-:-:S03]  /*2b80*/  FADD.FTZ R122, R41, R15 ;  /* 0x0000000f297a7221 */ /* 0x000fc60000010000 */
[----:B----4-:R-:W-:Y:S01]  /*2b90*/  FMUL.FTZ R90, R123, R90 ;  /* 0x0000005a7b5a7220 */ /* 0x010fe20000410000 */
[----:B------:R-:W-:-:S05]  /*2ba0*/  FMUL.FTZ R91, R122, R91 ;  /* 0x0000005b7a5b7220 */ /* 0x000fca0000410000 */
[----:B------:R2:W-:Y:S02]  /*2bb0*/  STG.E.64 desc[UR36][R12.64], R90 ;  /* 0x0000005a0c007986 */ /* 0x0005e4000c101b24 */
.L_x_1405:
[----:B------:R-:W-:Y:S05]  /*2bc0*/  BSYNC.RECONVERGENT B2 ;  /* 0x0000000000027941 */ /* 0x000fea0003800200 */
.L_x_1404:
[----:B------:R-:W-:Y:S04]  /*2bd0*/  BSSY.RECONVERGENT B2, `(.L_x_1406) ;  /* 0x000001c000027945 */ /* 0x000fe80003800200 */
[----:B------:R-:W-:Y:S05]  /*2be0*/  @P1 BRA `(.L_x_1407) ;  /* 0x0000000000681947 */ /* 0x000fea0003800000 */
[----:B012---:R-:W-:-:S05]  /*2bf0*/  IADD3 R13, PT, PT, R11, R0, RZ ;  /* 0x000000000b0d7210 */ /* 0x007fca0007ffe0ff */
[----:B------:R-:W-:-:S04]  /*2c00*/  IMAD R13, R0, 0x4, R13 ;  /* 0x00000004000d7824 */ /* 0x000fc800078e020d */
[----:B------:R-:W-:-:S05]  /*2c10*/  IMAD.SHL.U32 R13, R13, 0x4, RZ ;  /* 0x000000040d0d7824 */ /* 0x000fca00078e00ff */
[----:B------:R-:W-:Y:S02]  /*2c20*/  SHF.R.S32.HI R12, RZ, 0x1f, R13 ;  /* 0x0000001fff0c7819 */ /* 0x000fe4000001140d */
[----:B------:R-:W-:-:S04]  /*2c30*/  IADD3 R15, P3, PT, R4, R13, RZ ;  /* 0x0000000d040f7210 */ /* 0x000fc80007f7e0ff */
[----:B------:R-:W-:Y:S02]  /*2c40*/  IADD3.X R92, PT, PT, R17, R12, RZ, P3, !PT ;  /* 0x0000000c115c7210 */ /* 0x000fe40001ffe4ff */
[----:B------:R-:W-:-:S04]  /*2c50*/  LEA R14, P3, R15, UR10, 0x2 ;  /* 0x0000000a0f0e7c11 */ /* 0x000fc8000f8610ff */
[----:B------:R-:W-:Y:S02]  /*2c60*/  LEA.HI.X R15, R15, UR11, R92, 0x2, P3 ;  /* 0x0000000b0f0f7c11 */ /* 0x000fe400098f145c */
[----:B------:R-:W2:Y:S04]  /*2c70*/  LDG.E.64 R92, desc[UR36][R118.64+0x50] ;  /* 0x00005024765c7981 */ /* 0x000ea8000c1e1b00 */
        /* <DEDUP_REMOVED lines=16> */
[----:B------:R3:W-:Y:S02]  /*2d80*/  STG.E.64 desc[UR36][R12.64], R92 ;  /* 0x0000005c0c007986 */ /* 0x0007e4000c101b24 */
.L_x_1407:
[----:B------:R-:W-:Y:S05]  /*2d90*/  BSYNC.RECONVERGENT B2 ;  /* 0x0000000000027941 */ /* 0x000fea0003800200 */
.L_x_1406:
[----:B------:R-:W-:Y:S04]  /*2da0*/  BSSY.RECONVERGENT B2, `(.L_x_1408) ;  /* 0x000001d000027945 */ /* 0x000fe80003800200 */
[----:B------:R-:W-:Y:S05]  /*2db0*/  @P1 BRA `(.L_x_1409) ;  /* 0x00000000006c1947 */ /* 0x000fea0003800000 */
[----:B0123--:R-:W-:-:S05]  /*2dc0*/  IADD3 R13, PT, PT, R11, R0, RZ ;  /* 0x000000000b0d7210 */ /* 0x00ffca0007ffe0ff */
[----:B------:R-:W-:-:S04]  /*2dd0*/  IMAD R13, R0, 0x4, R13 ;  /* 0x00000004000d7824 */ /* 0x000fc800078e020d */
[----:B------:R-:W-:-:S05]  /*2de0*/  IMAD.IADD R13, R13, 0x1, R0 ;  /* 0x000000010d0d7824 */ /* 0x000fca00078e0200 */
[----:B------:R-:W-:-:S04]  /*2df0*/  SHF.L.U32 R13, R13, 0x2, RZ ;  /* 0x000000020d0d7819 */ /* 0x000fc800000006ff */
[----:B------:R-:W-:Y:S02]  /*2e00*/  SHF.R.S32.HI R12, RZ, 0x1f, R13 ;  /* 0x0000001fff0c7819 */ /* 0x000fe4000001140d */
[----:B------:R-:W-:-:S05]  /*2e10*/  IADD3 R15, P3, PT, R4, R13, RZ ;  /* 0x0000000d040f7210 */ /* 0x000fca0007f7e0ff */
[----:B------:R-:W-:Y:S01]  /*2e20*/  IMAD.X R94, R17, 0x1, R12, P3 ;  /* 0x00000001115e7824 */ /* 0x000fe200018e060c */
        /* <DEDUP_REMOVED lines=20> */
.L_x_1409:
[----:B------:R-:W-:Y:S05]  /*2f70*/  BSYNC.RECONVERGENT B2 ;  /* 0x0000000000027941 */ /* 0x000fea0003800200 */
.L_x_1408:
[----:B01234-:R-:W-:Y:S01]  /*2f80*/  IMAD.IADD R13, R11, 0x1, R0 ;  /* 0x000000010b0d7824 */ /* 0x01ffe200078e0200 */
[----:B------:R-:W-:Y:S03]  /*2f90*/  BSSY.RECONVERGENT B2, `(.L_x_1410) ;  /* 0x000002f000027945 */ /* 0x000fe60003800200 */
[----:B------:R-:W-:-:S05]  /*2fa0*/  IMAD R13, R0, 0x4, R13 ;  /* 0x00000004000d7824 */ /* 0x000fca00078e020d */
[----:B------:R-:W-:Y:S01]  /*2fb0*/  LEA R13, R0, R13, 0x1 ;  /* 0x0000000d000d7211 */ /* 0x000fe200078e08ff */
[----:B------:R-:W-:Y:S06]  /*2fc0*/  @P1 BRA `(.L_x_1411) ;  /* 0x0000000000ac1947 */ /* 0x000fec0003800000 */
[----:B------:R-:W-:Y:S01]  /*2fd0*/  IMAD.SHL.U32 R99, R13, 0x4, RZ ;  /* 0x000000040d637824 */ /* 0x000fe200078e00ff */
[----:B------:R-:W2:Y:S04]  /*2fe0*/  LDG.E.64 R96, desc[UR36][R118.64+0x70] ;  /* 0x0000702476607981 */ /* 0x000ea8000c1e1b00 */
        /* <DEDUP_REMOVED lines=10> */
[----:B------:R-:W-:Y:S01]  /*3090*/  IMAD R11, R0, 0x8, R11 ;  /* 0x00000008000b7824 */ /* 0x000fe200078e020b */
[----:B0-----:R-:W-:-:S06]  /*30a0*/  UIMAD UR8, UR8, UR16, UR9 ;  /* 0x00000010080872a4 */ /* 0x001fcc000f8e0209 */
[----:B------:R-:W-:-:S04]  /*30b0*/  IMAD R12, R0, UR8, RZ ;  /* 0x00000008000c7c24 */ /* 0x000fc8000f8e02ff */
[----:B------:R-:W-:-:S05]  /*30c0*/  IMAD R12, R12, 0x40, R123 ;  /* 0x000000400c0c7824 */ /* 0x000fca00078e027b */
[----:B------:R-:W-:Y:S02]  /*30d0*/  IADD3 R99, P3, PT, R12, R99, RZ ;  /* 0x000000630c637210 */ /* 0x000fe40007f7e0ff */
[----:B------:R-:W-:Y:S02]  /*30e0*/  SHF.R.S32.HI R124, RZ, 0x1f, R12 ;  /* 0x0000001fff7c7819 */ /* 0x000fe4000001140c */
[----:B------:R-:W-:-:S03]  /*30f0*/  SHF.L.U32 R11, R11, 0x2, RZ ;  /* 0x000000020b0b7819 */ /* 0x000fc600000006ff */
[----:B------:R-:W-:Y:S01]  /*3100*/  IMAD.X R98, R124, 0x1, R98, P3 ;  /* 0x000000017c627824 */ /* 0x000fe200018e0662 */
[C---:B------:R-:W-:Y:S02]  /*3110*/  LEA R122, P3, R99.reuse, UR10, 0x2 ;  /* 0x0000000a637a7c11 */ /* 0x040fe4000f8610ff */
[----:B------:R-:W-:Y:S02]  /*3120*/  SHF.R.S32.HI R125, RZ, 0x1f, R11 ;  /* 0x0000001fff7d7819 */ /* 0x000fe4000001140b */
[----:B------:R-:W-:Y:S01]  /*3130*/  LEA.HI.X R123, R99, UR11, R98, 0x2, P3 ;  /* 0x0000000b637b7c11 */ /* 0x000fe200098f1462 */
[----:B---3--:R-:W-:Y:S01]  /*3140*/  FADD.FTZ R121, R34, R14 ;  /* 0x0000000e22797221 */ /* 0x008fe20000010000 */
[----:B------:R-:W-:Y:S01]  /*3150*/  IADD3 R14, P3, PT, R4, R11, RZ ;  /* 0x0000000b040e7210 */ /* 0x000fe20007f7e0ff */
[----:B------:R-:W-:-:S04]  /*3160*/  FADD.FTZ R120, R35, R15 ;  /* 0x0000000f23787221 */ /* 0x000fc80000010000 */
[----:B--2---:R-:W-:Y:S01]  /*3170*/  FMUL.FTZ R97, R120, R97 ;  /* 0x0000006178617220 */ /* 0x004fe20000410000 */
[----:B------:R-:W-:Y:S01]  /*3180*/  IMAD.X R15, R17, 0x1, R125, P3 ;  /* 0x00000001110f7824 */ /* 0x000fe200018e067d */
[----:B------:R-:W-:Y:S01]  /*3190*/  LEA R120, P3, R14, UR10, 0x2 ;  /* 0x0000000a0e787c11 */ /* 0x000fe2000f8610ff */
[----:B------:R-:W-:-:S03]  /*31a0*/  FMUL.FTZ R96, R121, R96 ;  /* 0x0000006079607220 */ /* 0x000fc60000410000 */
[----:B------:R-:W-:Y:S02]  /*31b0*/  LEA.HI.X R121, R14, UR11, R15, 0x2, P3 ;  /* 0x0000000b0e797c11 */ /* 0x000fe400098f140f */
[----:B------:R0:W-:Y:S04]  /*31c0*/  STG.E.64 desc[UR36][R122.64], R96 ;  /* 0x000000607a007986 */ /* 0x0001e8000c101b24 */
[----:B------:R1:W2:Y:S04]  /*31d0*/  LDG.E.64 R14, desc[UR36][R120.64] ;  /* 0x00000024780e7981 */ /* 0x0002a8000c1e1b00 */
[----:B------:R-:W3:Y:S01]  /*31e0*/  LDG.E.64 R98, desc[UR36][R118.64+0x80] ;  /* 0x0000802476627981 */ /* 0x000ee2000c1e1b00 */
[----:B-1----:R-:W-:-:S04]  /*31f0*/  IADD3 R120, P3, PT, R12, R11, RZ ;  /* 0x0000000b0c787210 */ /* 0x002fc80007f7e0ff */
[----:B------:R-:W-:Y:S01]  /*3200*/  IADD3.X R125, PT, PT, R124, R125, RZ, P3, !PT ;  /* 0x0000007d7c7d7210 */ /* 0x000fe20001ffe4ff */
[----:B--2---:R-:W-:Y:S01]  /*3210*/  FADD.FTZ R11, R32, R14 ;  /* 0x0000000e200b7221 */ /* 0x004fe20000010000 */
[C---:B------:R-:W-:Y:S01]  /*3220*/  LEA R14, P3, R120.reuse, UR10, 0x2 ;  /* 0x0000000a780e7c11 */ /* 0x040fe2000f8610ff */
[----:B------:R-:W-:Y:S02]  /*3230*/  FADD.FTZ R12, R33, R15 ;  /* 0x0000000f210c7221 */ /* 0x000fe40000010000 */
[----:B---3--:R-:W-:Y:S01]  /*3240*/  FMUL.FTZ R98, R11, R98 ;  /* 0x000000620b627220 */ /* 0x008fe20000410000 */
[----:B------:R-:W-:Y:S01]  /*3250*/  LEA.HI.X R15, R120, UR11, R125, 0x2, P3 ;  /* 0x0000000b780f7c11 */ /* 0x000fe200098f147d */
[----:B------:R-:W-:-:S05]  /*3260*/  FMUL.FTZ R99, R12, R99 ;  /* 0x000000630c637220 */ /* 0x000fca0000410000 */
[----:B------:R0:W-:Y:S03]  /*3270*/  STG.E.64 desc[UR36][R14.64], R98 ;  /* 0x000000620e007986 */ /* 0x0001e6000c101b24 */
.L_x_1411:
[----:B------:R-:W-:Y:S05]  /*3280*/  BSYNC.RECONVERGENT B2 ;  /* 0x0000000000027941 */ /* 0x000fea0003800200 */
.L_x_1410:
[----:B------:R-:W-:Y:S01]  /*3290*/  BSSY.RECONVERGENT B2, `(.L_x_1412) ;  /* 0x000001b000027945 */ /* 0x000fe20003800200 */
[----:B------:R-:W-:-:S03]  /*32a0*/  IMAD R11, R0, 0x2, R13 ;  /* 0x00000002000b7824 */ /* 0x000fc600078e020d */
[----:B------:R-:W-:Y:S05]  /*32b0*/  @P1 BRA `(.L_x_1413) ;  /* 0x0000000000601947 */ /* 0x000fea0003800000 */
[----:B------:R-:W-:-:S05]  /*32c0*/  IMAD.SHL.U32 R13, R11, 0x4, RZ ;  /* 0x000000040b0d7824 */ /* 0x000fca00078e00ff */
[----:B------:R-:W-:Y:S02]  /*32d0*/  SHF.R.S32.HI R12, RZ, 0x1f, R13 ;  /* 0x0000001fff0c7819 */ /* 0x000fe4000001140d */
[----:B0-----:R-:W-:-:S04]  /*32e0*/  IADD3 R15, P3, PT, R4, R13, RZ ;  /* 0x0000000d040f7210 */ /* 0x001fc80007f7e0ff */
        /* <DEDUP_REMOVED lines=21> */
.L_x_1413:
[----:B------:R-:W-:Y:S05]  /*3440*/  BSYNC.RECONVERGENT B2 ;  /* 0x0000000000027941 */ /* 0x000fea0003800200 */
.L_x_1412:
[----:B------:R-:W-:Y:S01]  /*3450*/  BSSY.RECONVERGENT B2, `(.L_x_1414) ;  /* 0x000001b000027945 */ /* 0x000fe20003800200 */
[----:B------:R-:W-:-:S03]  /*3460*/  IADD3 R11, PT, PT, R11, R0, RZ ;  /* 0x000000000b0b7210 */ /* 0x000fc60007ffe0ff */
[----:B------:R-:W-:Y:S05]  /*3470*/  @P1 BRA `(.L_x_1415) ;  /* 0x0000000000601947 */ /* 0x000fea0003800000 */
[----:B-1----:R-:W-:-:S05]  /*3480*/  IMAD.SHL.U32 R13, R11, 0x4, RZ ;  /* 0x000000040b0d7824 */ /* 0x002fca00078e00ff */
[----:B------:R-:W-:Y:S02]  /*3490*/  SHF.R.S32.HI R12, RZ, 0x1f, R13 ;  /* 0x0000001fff0c7819 */ /* 0x000fe4000001140d */
[----:B0-----:R-:W-:-:S05]  /*34a0*/  IADD3 R15, P3, PT, R4, R13, RZ ;  /* 0x0000000d040f7210 */ /* 0x001fca0007f7e0ff */
[----:B------:R-:W-:Y:S01]  /*34b0*/  IMAD.X R102, R17, 0x1, R12, P3 ;  /* 0x0000000111667824 */ /* 0x000fe200018e060c */
[----:B------:R-:W-:-:S04]  /*34c0*/  LEA R14, P3, R15, UR10, 0x2 ;  /* 0x0000000a0f0e7c11 */ /* 0x000fc8000f8610ff */
[----:B------:R-:W-:Y:S02]  /*34d0*/  LEA.HI.X R15, R15, UR11, R102, 0x2, P3 ;  /* 0x0000000b0f0f7c11 */ /* 0x000fe400098f1466 */
[----:B------:R-:W2:Y:S04]  /*34e0*/  LDG.E.64 R102, desc[UR36][R118.64+0xa0] ;  /* 0x0000a02476667981 */ /* 0x000ea8000c1e1b00 */
        /* <DEDUP_REMOVED lines=17> */
.L_x_1415:
[----:B------:R-:W-:Y:S05]  /*3600*/  BSYNC.RECONVERGENT B2 ;  /* 0x0000000000027941 */ /* 0x000fea0003800200 */
.L_x_1414:
[----:B------:R-:W-:Y:S01]  /*3610*/  BSSY.RECONVERGENT B2, `(.L_x_1416) ;  /* 0x000001b000027945 */ /* 0x000fe20003800200 */
[----:B------:R-:W-:-:S03]  /*3620*/  IMAD.IADD R11, R11, 0x1, R0 ;  /* 0x000000010b0b7824 */ /* 0x000fc600078e0200 */
[----:B------:R-:W-:Y:S05]  /*3630*/  @P1 BRA `(.L_x_1417) ;  /* 0x0000000000601947 */ /* 0x000fea0003800000 */
[----:B-12---:R-:W-:-:S04]  /*3640*/  SHF.L.U32 R13, R11, 0x2, RZ ;  /* 0x000000020b0d7819 */ /* 0x006fc800000006ff */
        /* <DEDUP_REMOVED lines=23> */
.L_x_1417:
[----:B------:R-:W-:Y:S05]  /*37c0*/  BSYNC.RECONVERGENT B2 ;  /* 0x0000000000027941 */ /* 0x000fea0003800200 */
.L_x_1416:
[----:B------:R-:W-:Y:S01]  /*37d0*/  BSSY.RECONVERGENT B2, `(.L_x_1418) ;  /* 0x000001b000027945 */ /* 0x000fe20003800200 */
[----:B------:R-:W-:-:S03]  /*37e0*/  IMAD.IADD R11, R11, 0x1, R0 ;  /* 0x000000010b0b7824 */ /* 0x000fc600078e0200 */
[----:B------:R-:W-:Y:S05]  /*37f0*/  @P1 BRA `(.L_x_1419) ;  /* 0x0000000000601947 */ /* 0x000fea0003800000 */
[----:B-123--:R-:W-:-:S05]  /*3800*/  IMAD.SHL.U32 R13, R11, 0x4, RZ ;  /* 0x000000040b0d7824 */ /* 0x00efca00078e00ff */
        /* <DEDUP_REMOVED lines=23> */
.L_x_1419:
[----:B------:R-:W-:Y:S05]  /*3980*/  BSYNC.RECONVERGENT B2 ;  /* 0x0000000000027941 */ /* 0x000fea0003800200 */
.L_x_1418:
[----:B------:R-:W-:Y:S01]  /*3990*/  BSSY.RECONVERGENT B2, `(.L_x_1420) ;  /* 0x000001b000027945 */ /* 0x000fe20003800200 */
[----:B------:R-:W-:-:S03]  /*39a0*/  IADD3 R11, PT, PT, R11, R0, RZ ;  /* 0x000000000b0b7210 */ /* 0x000fc60007ffe0ff */
[----:B------:R-:W-:Y:S05]  /*39b0*/  @P1 BRA `(.L_x_1421) ;  /* 0x0000000000601947 */ /* 0x000fea0003800000 */
[----:B-1234-:R-:W-:-:S05]  /*39c0*/  IMAD.SHL.U32 R13, R11, 0x4, RZ ;  /* 0x000000040b0d7824 */ /* 0x01efca00078e00ff */
        /* <DEDUP_REMOVED lines=23> */
.L_x_1421:
[----:B------:R-:W-:Y:S05]  /*3b40*/  BSYNC.RECONVERGENT B2 ;  /* 0x0000000000027941 */ /* 0x000fea0003800200 */
.L_x_1420:
[----:B------:R-:W-:Y:S01]  /*3b50*/  BSSY.RECONVERGENT B2, `(.L_x_1422) ;  /* 0x000001b000027945 */ /* 0x000fe20003800200 */
[----:B------:R-:W-:-:S03]  /*3b60*/  IMAD.IADD R11, R11, 0x1, R0 ;  /* 0x000000010b0b7824 */ /* 0x000fc600078e0200 */
[----:B------:R-:W-:Y:S05]  /*3b70*/  @P1 BRA `(.L_x_1423) ;  /* 0x0000000000601947 */ /* 0x000fea0003800000 */
[----:B01234-:R-:W-:-:S04]  /*3b80*/  SHF.L.U32 R13, R11, 0x2, RZ ;  /* 0x000000020b0d7819 */ /* 0x01ffc800000006ff */
        /* <DEDUP_REMOVED lines=23> */
.L_x_1423:
[----:B------:R-:W-:Y:S05]  /*3d00*/  BSYNC.RECONVERGENT B2 ;  /* 0x0000000000027941 */ /* 0x000fea0003800200 */
.L_x_1422:
[----:B------:R-:W-:Y:S05]  /*3d10*/  @P1 BRA `(.L_x_1424) ;  /* 0x00000020009c1947 */ /* 0x000fea0003800000 */
[----:B------:R-:W-:-:S04]  /*3d20*/  IMAD.IADD R11, R11, 0x1, R0 ;  /* 0x000000010b0b7824 */ /* 0x000fc800078e0200 */
[----:B------:R-:W-:-:S05]  /*3d30*/  IMAD.SHL.U32 R11, R11, 0x4, RZ ;  /* 0x000000040b0b7824 */ /* 0x000fca00078e00ff */
[----:B01234-:R-:W-:Y:S02]  /*3d40*/  SHF.R.S32.HI R12, RZ, 0x1f, R11 ;  /* 0x0000001fff0c7819 */ /* 0x01ffe4000001140b */
        /* <DEDUP_REMOVED lines=23> */
.L_x_1399:
[----:B------:R-:W-:Y:S01]  /*3ec0*/  ISETP.GE.AND P1, PT, R114, UR45, PT ;  /* 0x0000002d72007c0c */ /* 0x000fe2000bf26270 */
[----:B------:R-:W-:-:S12]  /*3ed0*/  BSSY.RECONVERGENT B2, `(.L_x_1425) ;  /* 0x0000016000027945 */ /* 0x000fd80003800200 */
[----:B------:R-:W-:Y:S05]  /*3ee0*/  @P1 BRA `(.L_x_1426) ;  /* 0x0000000000501947 */ /* 0x000fea0003800000 */
[----:B------:R-:W-:-:S04]  /*3ef0*/  SHF.L.U32 R13, R11, 0x2, RZ ;  /* 0x000000020b0d7819 */ /* 0x000fc800000006ff */
[----:B------:R-:W-:-:S05]  /*3f00*/  IADD3 R12, P3, PT, R4, R13, RZ ;  /* 0x0000000d040c7210 */ /* 0x000fca0007f7e0ff */
[----:B------:R-:W-:Y:S01]  /*3f10*/  IMAD.X R15, RZ, RZ, R17, P3 ;  /* 0x000000ffff0f7224 */ /* 0x000fe200018e0611 */
[----:B------:R-:W-:-:S04]  /*3f20*/  LEA R82, P3, R12, UR10, 0x2 ;  /* 0x0000000a0c527c11 */ /* 0x000fc8000f8610ff */
[----:B------:R-:W-:-:S06]  /*3f30*/  LEA.HI.X R83, R12, UR11, R15, 0x2, P3 ;  /* 0x0000000b0c537c11 */ /* 0x000fcc00098f140f */
[----:B------:R-:W2:Y:S01]  /*3f40*/  LDG.E.64 R82, desc[UR36][R82.64] ;  /* 0x0000002452527981 */ /* 0x000ea2000c1e1b00 */
[----:B------:R-:W-:Y:S01]  /*3f50*/  S2UR UR8, SR_CTAID.Y ;  /* 0x00000000000879c3 */ /* 0x000fe20000002600 */
[----:B------:R-:W-:-:S05]  /*3f60*/  IMAD.SHL.U32 R12, R2, 0x2, RZ ;  /* 0x00000002020c7824 */ /* 0x000fca00078e00ff */
[----:B------:R-:W-:Y:S02]  /*3f70*/  LOP3.LUT R15, R12, 0x2, RZ, 0xc0, !PT ;  /* 0x000000020c0f7812 */ /* 0x000fe400078ec0ff */
[----:B------:R-:W0:Y:S02]  /*3f80*/  S2UR UR9, SR_CTAID.X ;  /* 0x00000000000979c3 */ /* 0x000e240000002500 */
[----:B0-----:R-:W-:-:S06]  /*3f90*/  UIMAD UR8, UR8, UR16, UR9 ;  /* 0x00000010080872a4 */ /* 0x001fcc000f8e0209 */
[----:B------:R-:W-:-:S05]  /*3fa0*/  IMAD R12, R0, UR8, RZ ;  /* 0x00000008000c7c24 */ /* 0x000fca000f8e02ff */
[----:B------:R-:W-:-:S04]  /*3fb0*/  LEA R12, R12, R15, 0x6 ;  /* 0x0000000f0c0c7211 */ /* 0x000fc800078e30ff */
[----:B------:R-:W-:-:S04]  /*3fc0*/  IADD3 R13, P3, PT, R13, R12, RZ ;  /* 0x0000000c0d0d7210 */ /* 0x000fc80007f7e0ff */
[----:B------:R-:W-:Y:S02]  /*3fd0*/  LEA.HI.X.SX32 R14, R12, RZ, 0x1, P3 ;  /* 0x000000ff0c0e7211 */ /* 0x000fe400018f0eff */
[----:B------:R-:W-:-:S04]  /*3fe0*/  LEA R12, P3, R13, UR10, 0x2 ;  /* 0x0000000a0d0c7c11 */ /* 0x000fc8000f8610ff */
[----:B------:R-:W-:Y:S01]  /*3ff0*/  LEA.HI.X R13, R13, UR11, R14, 0x2, P3 ;  /* 0x0000000b0d0d7c11 */ /* 0x000fe200098f140e */
[----:B--2---:R-:W-:Y:S01]  /*4000*/  FADD.FTZ R82, R48, R82 ;  /* 0x0000005230527221 */ /* 0x004fe20000010000 */
[----:B------:R-:W-:-:S05]  /*4010*/  FADD.FTZ R83, R49, R83 ;  /* 0x0000005331537221 */ /* 0x000fca0000010000 */
[----:B------:R0:W-:Y:S02]  /*4020*/  STG.E.64 desc[UR36][R12.64], R82 ;  /* 0x000000520c007986 */ /* 0x0001e4000c101b24 */
.L_x_1426:
[----:B------:R-:W-:Y:S05]  /*4030*/  BSYNC.RECONVERGENT B2 ;  /* 0x0000000000027941 */ /* 0x000fea0003800200 */
.L_x_1425:
[----:B------:R-:W-:Y:S04]  /*4040*/  BSSY.RECONVERGENT B2, `(.L_x_1427) ;  /* 0x0000028000027945 */ /* 0x000fe80003800200 */
[----:B------:R-:W-:Y:S05]  /*4050*/  @P1 BRA `(.L_x_1428) ;  /* 0x0000000000981947 */ /* 0x000fea0003800000 */
[----:B0-----:R-:W-:-:S04]  /*4060*/  IMAD.IADD R12, R11, 0x1, R0 ;  /* 0x000000010b0c7824 */ /* 0x001fc800078e0200 */
[----:B------:R-:W-:-:S05]  /*4070*/  IMAD.SHL.U32 R13, R12, 0x4, RZ ;  /* 0x000000040c0d7824 */ /* 0x000fca00078e00ff */
[----:B------:R-:W-:Y:S02]  /*4080*/  SHF.R.S32.HI R14, RZ, 0x1f, R13 ;  /* 0x0000001fff0e7819 */ /* 0x000fe4000001140d */
[----:B------:R-:W-:-:S04]  /*4090*/  IADD3 R12, P3, PT, R4, R13, RZ ;  /* 0x0000000d040c7210 */ /* 0x000fc80007f7e0ff */
[----:B------:R-:W-:Y:S02]  /*40a0*/  IADD3.X R15, PT, PT, R17, R14, RZ, P3, !PT ;  /* 0x0000000e110f7210 */ /* 0x000fe40001ffe4ff */
        /* <DEDUP_REMOVED lines=8> */
[----:B------:R-:W-:-:S04]  /*4130*/  IMAD R12, R0, UR8, RZ ;  /* 0x00000008000c7c24 */ /* 0x000fc8000f8e02ff */
[----:B------:R-:W-:-:S05]  /*4140*/  IMAD R12, R12, 0x40, R15 ;  /* 0x000000400c0c7824 */ /* 0x000fca00078e020f */
[----:B------:R-:W-:Y:S02]  /*4150*/  IADD3 R15, P3, PT, R12, R13, RZ ;  /* 0x0000000d0c0f7210 */ /* 0x000fe40007f7e0ff */
[----:B------:R-:W-:Y:S02]  /*4160*/  SHF.R.S32.HI R122, RZ, 0x1f, R12 ;  /* 0x0000001fff7a7819 */ /* 0x000fe4000001140c */
[----:B------:R-:W-:-:S03]  /*4170*/  LEA R13, R0, R11, 0x1 ;  /* 0x0000000b000d7211 */ /* 0x000fc600078e08ff */
[----:B------:R-:W-:Y:S01]  /*4180*/  IMAD.X R14, R122, 0x1, R14, P3 ;  /* 0x000000017a0e7824 */ /* 0x000fe200018e060e */
[----:B------:R-:W-:Y:S01]  /*4190*/  LEA R120, P3, R15, UR10, 0x2 ;  /* 0x0000000a0f787c11 */ /* 0x000fe2000f8610ff */
[----:B------:R-:W-:-:S03]  /*41a0*/  IMAD.SHL.U32 R13, R13, 0x4, RZ ;  /* 0x000000040d0d7824 */ /* 0x000fc600078e00ff */
[----:B------:R-:W-:Y:S02]  /*41b0*/  LEA.HI.X R121, R15, UR11, R14, 0x2, P3 ;  /* 0x0000000b0f797c11 */ /* 0x000fe400098f140e */
[----:B------:R-:W-:Y:S02]  /*41c0*/  SHF.R.S32.HI R123, RZ, 0x1f, R13 ;  /* 0x0000001fff7b7819 */ /* 0x000fe4000001140d */
[----:B------:R-:W-:-:S04]  /*41d0*/  IADD3 R15, P3, PT, R4, R13, RZ ;  /* 0x0000000d040f7210 */ /* 0x000fc80007f7e0ff */
[----:B------:R-:W-:Y:S02]  /*41e0*/  IADD3.X R86, PT, PT, R17, R123, RZ, P3, !PT ;  /* 0x0000007b11567210 */ /* 0x000fe40001ffe4ff */
[----:B------:R-:W-:-:S04]  /*41f0*/  LEA R14, P3, R15, UR10, 0x2 ;  /* 0x0000000a0f0e7c11 */ /* 0x000fc8000f8610ff */
[----:B------:R-:W-:Y:S01]  /*4200*/  LEA.HI.X R15, R15, UR11, R86, 0x2, P3 ;  /* 0x0000000b0f0f7c11 */ /* 0x000fe200098f1456 */
[----:B--2---:R-:W-:Y:S01]  /*4210*/  FADD.FTZ R84, R46, R84 ;  /* 0x000000542e547221 */ /* 0x004fe20000010000 */
[----:B------:R-:W-:-:S05]  /*4220*/  FADD.FTZ R85, R47, R85 ;  /* 0x000000552f557221 */ /* 0x000fca0000010000 */
[----:B------:R1:W-:Y:S04]  /*4230*/  STG.E.64 desc[UR36][R120.64], R84 ;  /* 0x0000005478007986 */ /* 0x0003e8000c101b24 */
[----:B------:R-:W2:Y:S01]  /*4240*/  LDG.E.64 R86, desc[UR36][R14.64] ;  /* 0x000000240e567981 */ /* 0x000ea2000c1e1b00 */
[----:B------:R-:W-:-:S05]  /*4250*/  IADD3 R13, P3, PT, R12, R13, RZ ;  /* 0x0000000d0c0d7210 */ /* 0x000fca0007f7e0ff */
[----:B------:R-:W-:Y:S01]  /*4260*/  IMAD.X R122, R122, 0x1, R123, P3 ;  /* 0x000000017a7a7824 */ /* 0x000fe200018e067b */
[----:B------:R-:W-:-:S04]  /*4270*/  LEA R12, P3, R13, UR10, 0x2 ;  /* 0x0000000a0d0c7c11 */ /* 0x000fc8000f8610ff */
[----:B------:R-:W-:Y:S01]  /*4280*/  LEA.HI.X R13, R13, UR11, R122, 0x2, P3 ;  /* 0x0000000b0d0d7c11 */ /* 0x000fe200098f147a */
[----:B--2---:R-:W-:Y:S01]  /*4290*/  FADD.FTZ R86, R44, R86 ;  /* 0x000000562c567221 */ /* 0x004fe20000010000 */
[----:B------:R-:W-:-:S05]  /*42a0*/  FADD.FTZ R87, R45, R87 ;  /* 0x000000572d577221 */ /* 0x000fca0000010000 */
[----:B------:R1:W-:Y:S02]  /*42b0*/  STG.E.64 desc[UR36][R12.64], R86 ;  /* 0x000000560c007986 */ /* 0x0003e4000c101b24 */
.L_x_1428:
[----:B------:R-:W-:Y:S05]  /*42c0*/  BSYNC.RECONVERGENT B2 ;  /* 0x0000000000027941 */ /* 0x000fea0003800200 */
.L_x_1427:
[----:B------:R-:W-:Y:S04]  /*42d0*/  BSSY.RECONVERGENT B2, `(.L_x_1429) ;  /* 0x0000029000027945 */ /* 0x000fe80003800200 */
[----:B------:R-:W-:Y:S05]  /*42e0*/  @P1 BRA `(.L_x_1430) ;  /* 0x00000000009c1947 */ /* 0x000fea0003800000 */
[----:B01----:R-:W-:-:S05]  /*42f0*/  IMAD.IADD R13, R11, 0x1, R0 ;  /* 0x000000010b0d7824 */ /* 0x003fca00078e0200 */
[----:B------:R-:W-:-:S05]  /*4300*/  LEA R13, R0, R13, 0x1 ;  /* 0x0000000d000d7211 */ /* 0x000fca00078e08ff */
[----:B------:R-:W-:-:S05]  /*4310*/  IMAD.SHL.U32 R13, R13, 0x4, RZ ;  /* 0x000000040d0d7824 */ /* 0x000fca00078e00ff */
[----:B------:R-:W-:Y:S02]  /*4320*/  SHF.R.S32.HI R14, RZ, 0x1f, R13 ;  /* 0x0000001fff0e7819 */ /* 0x000fe4000001140d */
[----:B------:R-:W-:-:S05]  /*4330*/  IADD3 R12, P3, PT, R4, R13, RZ ;  /* 0x0000000d040c7210 */ /* 0x000fca0007f7e0ff */
[----:B------:R-:W-:Y:S01]  /*4340*/  IMAD.X R15, R17, 0x1, R14, P3 ;  /* 0x00000001110f7824 */ /* 0x000fe200018e060e */
[----:B------:R-:W-:-:S04]  /*4350*/  LEA R88, P3, R12, UR10, 0x2 ;  /* 0x0000000a0c587c11 */ /* 0x000fc8000f8610ff */
[----:B------:R-:W-:-:S06]  /*4360*/  LEA.HI.X R89, R12, UR11, R15, 0x2, P3 ;  /* 0x0000000b0c597c11 */ /* 0x000fcc00098f140f */
[----:B------:R-:W2:Y:S01]  /*4370*/  LDG.E.64 R88, desc[UR36][R88.64] ;  /* 0x0000002458587981 */ /* 0x000ea2000c1e1b00 */
[----:B------:R-:W-:Y:S01]  /*4380*/  S2UR UR8, SR_CTAID.Y ;  /* 0x00000000000879c3 */ /* 0x000fe20000002600 */
[----:B------:R-:W-:-:S04]  /*4390*/  SHF.L.U32 R12, R2, 0x1, RZ ;  /* 0x00000001020c7819 */ /* 0x000fc800000006ff */
[----:B------:R-:W-:-:S03]  /*43a0*/  LOP3.LUT R15, R12, 0x2, RZ, 0xc0, !PT ;  /* 0x000000020c0f7812 */ /* 0x000fc600078ec0ff */
[----:B------:R-:W0:Y:S02]  /*43b0*/  S2UR UR9, SR_CTAID.X ;  /* 0x00000000000979c3 */ /* 0x000e240000002500 */
[----:B0-----:R-:W-:-:S06]  /*43c0*/  UIMAD UR8, UR8, UR16, UR9 ;  /* 0x00000010080872a4 */ /* 0x001fcc000f8e0209 */
[----:B------:R-:W-:-:S04]  /*43d0*/  IMAD R12, R0, UR8, RZ ;  /* 0x00000008000c7c24 */ /* 0x000fc8000f8e02ff */
[----:B------:R-:W-:-:S05]  /*43e0*/  IMAD R12, R12, 0x40, R15 ;  /* 0x000000400c0c7824 */ /* 0x000fca00078e020f */
[----:B------:R-:W-:Y:S01]  /*43f0*/  IADD3 R15, P3, PT, R12, R13, RZ ;  /* 0x0000000d0c0f7210 */ /* 0x000fe20007f7e0ff */
[----:B------:R-:W-:Y:S01]  /*4400*/  IMAD R13, R0, 0x4, R11 ;  /* 0x00000004000d7824 */ /* 0x000fe200078e020b */
[----:B------:R-:W-:-:S04]  /*4410*/  SHF.R.S32.HI R122, RZ, 0x1f, R12 ;  /* 0x0000001fff7a7819 */ /* 0x000fc8000001140c */
[----:B------:R-:W-:Y:S01]  /*4420*/  SHF.L.U32 R13, R13, 0x2, RZ ;  /* 0x000000020d0d7819 */ /* 0x000fe200000006ff */
[----:B------:R-:W-:Y:S01]  /*4430*/  IMAD.X R14, R122, 0x1, R14, P3 ;  /* 0x000000017a0e7824 */ /* 0x000fe200018e060e */
[C---:B------:R-:W-:Y:S02]  /*4440*/  LEA R120, P3, R15.reuse, UR10, 0x2 ;  /* 0x0000000a0f787c11 */ /* 0x040fe4000f8610ff */
[----:B------:R-:W-:Y:S02]  /*4450*/  SHF.R.S32.HI R123, RZ, 0x1f, R13 ;  /* 0x0000001fff7b7819 */ /* 0x000fe4000001140d */
[----:B------:R-:W-:Y:S02]  /*4460*/  LEA.HI.X R121, R15, UR11, R14, 0x2, P3 ;  /* 0x0000000b0f797c11 */ /* 0x000fe400098f140e */
[----:B------:R-:W-:-:S05]  /*4470*/  IADD3 R15, P3, PT, R4, R13, RZ ;  /* 0x0000000d040f7210 */ /* 0x000fca0007f7e0ff */
[----:B------:R-:W-:Y:S01]  /*4480*/  IMAD.X R90, R17, 0x1, R123, P3 ;  /* 0x00000001115a7824 */ /* 0x000fe200018e067b */
[----:B------:R-:W-:-:S04]  /*4490*/  LEA R14, P3, R15, UR10, 0x2 ;  /* 0x0000000a0f0e7c11 */ /* 0x000fc8000f8610ff */
[----:B------:R-:W-:Y:S01]  /*44a0*/  LEA.HI.X R15, R15, UR11, R90, 0x2, P3 ;  /* 0x0000000b0f0f7c11 */ /* 0x000fe200098f145a */
[----:B--2---:R-:W-:Y:S01]  /*44b0*/  FADD.FTZ R88, R42, R88 ;  /* 0x000000582a587221 */ /* 0x004fe20000010000 */
[----:B------:R-:W-:-:S05]  /*44c0*/  FADD.FTZ R89, R43, R89 ;  /* 0x000000592b597221 */ /* 0x000fca0000010000 */
[----:B------:R2:W-:Y:S04]  /*44d0*/  STG.E.64 desc[UR36][R120.64], R88 ;  /* 0x0000005878007986 */ /* 0x0005e8000c101b24 */
[----:B------:R-:W3:Y:S01]  /*44e0*/  LDG.E.64 R90, desc[UR36][R14.64] ;  /* 0x000000240e5a7981 */ /* 0x000ee2000c1e1b00 */
[----:B------:R-:W-:-:S04]  /*44f0*/  IADD3 R13, P3, PT, R12, R13, RZ ;  /* 0x0000000d0c0d7210 */ /* 0x000fc80007f7e0ff */
[----:B------:R-:W-:Y:S02]  /*4500*/  IADD3.X R122, PT, PT, R122, R123, RZ, P3, !PT ;  /* 0x0000007b7a7a7210 */ /* 0x000fe40001ffe4ff */
[----:B------:R-:W-:-:S04]  /*4510*/  LEA R12, P3, R13, UR10, 0x2 ;  /* 0x0000000a0d0c7c11 */ /* 0x000fc8000f8610ff */
[----:B------:R-:W-:Y:S01]  /*4520*/  LEA.HI.X R13, R13, UR11, R122, 0x2, P3 ;  /* 0x0000000b0d0d7c11 */ /* 0x000fe200098f147a */
[----:B---3--:R-:W-:Y:S01]  /*4530*/  FADD.FTZ R90, R40, R90 ;  /* 0x0000005a285a7221 */ /* 0x008fe20000010000 */
[----:B------:R-:W-:-:S05]  /*4540*/  FADD.FTZ R91, R41, R91 ;  /* 0x0000005b295b7221 */ /* 0x000fca0000010000 */
[----:B------:R2:W-:Y:S02]  /*4550*/  STG.E.64 desc[UR36][R12.64], R90 ;  /* 0x0000005a0c007986 */ /* 0x0005e4000c101b24 */
.L_x_1430:
[----:B------:R-:W-:Y:S05]  /*4560*/  BSYNC.RECONVERGENT B2 ;  /* 0x0000000000027941 */ /* 0x000fea0003800200 */
.L_x_1429:
[----:B012---:R-:W-:Y:S01]  /*4570*/  IMAD.IADD R13, R11, 0x1, R0 ;  /* 0x000000010b0d7824 */ /* 0x007fe200078e0200 */
[----:B------:R-:W-:Y:S03]  /*4580*/  BSSY.RECONVERGENT B2, `(.L_x_1431) ;  /* 0x000001b000027945 */ /* 0x000fe60003800200 */
[----:B------:R-:W-:-:S05]  /*4590*/  IMAD R13, R0, 0x4, R13 ;  /* 0x00000004000d7824 */ /* 0x000fca00078e020d */
[----:B------:R-:W-:Y:S01]  /*45a0*/  LEA R13, R0, R13, 0x1 ;  /* 0x0000000d000d7211 */ /* 0x000fe200078e08ff */
[----:B------:R-:W-:Y:S06]  /*45b0*/  @P1 BRA `(.L_x_1432) ;  /* 0x00000000005c1947 */ /* 0x000fec0003800000 */
[----:B------:R-:W-:-:S04]  /*45c0*/  IMAD.IADD R15, R11, 0x1, R0 ;  /* 0x000000010b0f7824 */ /* 0x000fc800078e0200 */
[----:B------:R-:W-:-:S05]  /*45d0*/  IMAD R15, R0, 0x4, R15 ;  /* 0x00000004000f7824 */ /* 0x000fca00078e020f */
[----:B------:R-:W-:-:S04]  /*45e0*/  SHF.L.U32 R15, R15, 0x2, RZ ;  /* 0x000000020f0f7819 */ /* 0x000fc800000006ff */
[----:B------:R-:W-:Y:S02]  /*45f0*/  SHF.R.S32.HI R12, RZ, 0x1f, R15 ;  /* 0x0000001fff0c7819 */ /* 0x000fe4000001140f */
[----:B------:R-:W-:-:S05]  /*4600*/  IADD3 R14, P3, PT, R4, R15, RZ ;  /* 0x0000000f040e7210 */ /* 0x000fca0007f7e0ff */
[----:B------:R-:W-:Y:S01]  /*4610*/  IMAD.X R93, R17, 0x1, R12, P3 ;  /* 0x00000001115d7824 */ /* 0x000fe200018e060c */
        /* <DEDUP_REMOVED lines=11> */
[----:B------:R-:W-:Y:S02]  /*46d0*/  LEA.HI.X.SX32 R12, R14, R12, 0x1, P3 ;  /* 0x0000000c0e0c7211 */ /* 0x000fe400018f0eff */
[----:B------:R-:W-:-:S04]  /*46e0*/  LEA R14, P3, R15, UR10, 0x2 ;  /* 0x0000000a0f0e7c11 */ /* 0x000fc8000f8610ff */
[----:B------:R-:W-:Y:S01]  /*46f0*/  LEA.HI.X R15, R15, UR11, R12, 0x2, P3 ;  /* 0x0000000b0f0f7c11 */ /* 0x000fe200098f140c */
[----:B--2---:R-:W-:Y:S01]  /*4700*/  FADD.FTZ R92, R38, R92 ;  /* 0x0000005c265c7221 */ /* 0x004fe20000010000 */
[----:B------:R-:W-:-:S05]  /*4710*/  FADD.FTZ R93, R39, R93 ;  /* 0x0000005d275d7221 */ /* 0x000fca0000010000 */
[----:B------:R0:W-:Y:S02]  /*4720*/  STG.E.64 desc[UR36][R14.64], R92 ;  /* 0x0000005c0e007986 */ /* 0x0001e4000c101b24 */
.L_x_1432:
[----:B------:R-:W-:Y:S05]  /*4730*/  BSYNC.RECONVERGENT B2 ;  /* 0x0000000000027941 */ /* 0x000fea0003800200 */
.L_x_1431:
[----:B------:R-:W-:Y:S04]  /*4740*/  BSSY.RECONVERGENT B2, `(.L_x_1433) ;  /* 0x000001a000027945 */ /* 0x000fe80003800200 */
[----:B------:R-:W-:Y:S05]  /*4750*/  @P1 BRA `(.L_x_1434) ;  /* 0x0000000000601947 */ /* 0x000fea0003800000 */
[----:B0-----:R-:W-:-:S04]  /*4760*/  IMAD.IADD R15, R11, 0x1, R0 ;  /* 0x000000010b0f7824 */ /* 0x001fc800078e0200 */
[----:B------:R-:W-:-:S05]  /*4770*/  IMAD R15, R0, 0x4, R15 ;  /* 0x00000004000f7824 */ /* 0x000fca00078e020f */
[----:B------:R-:W-:-:S05]  /*4780*/  IADD3 R15, PT, PT, R15, R0, RZ ;  /* 0x000000000f0f7210 */ /* 0x000fca0007ffe0ff */
        /* <DEDUP_REMOVED lines=14> */
[----:B------:R-:W-:-:S04]  /*4870*/  IADD3 R15, P3, PT, R14, R15, RZ ;  /* 0x0000000f0e0f7210 */ /* 0x000fc80007f7e0ff */
[----:B------:R-:W-:Y:S02]  /*4880*/  LEA.HI.X.SX32 R12, R14, R12, 0x1, P3 ;  /* 0x0000000c0e0c7211 */ /* 0x000fe400018f0eff */
[----:B------:R-:W-:-:S04]  /*4890*/  LEA R14, P3, R15, UR10, 0x2 ;  /* 0x0000000a0f0e7c11 */ /* 0x000fc8000f8610ff */
[----:B------:R-:W-:Y:S01]  /*48a0*/  LEA.HI.X R15, R15, UR11, R12, 0x2, P3 ;  /* 0x0000000b0f0f7c11 */ /* 0x000fe200098f140c */
[----:B--2---:R-:W-:Y:S01]  /*48b0*/  FADD.FTZ R94, R36, R94 ;  /* 0x0000005e245e7221 */ /* 0x004fe20000010000 */
[----:B------:R-:W-:-:S05]  /*48c0*/  FADD.FTZ R95, R37, R95 ;  /* 0x0000005f255f7221 */ /* 0x000fca0000010000 */
[----:B------:R1:W-:Y:S02]  /*48d0*/  STG.E.64 desc[UR36][R14.64], R94 ;  /* 0x0000005e0e007986 */ /* 0x0003e4000c101b24 */
.L_x_1434:
[----:B------:R-:W-:Y:S05]  /*48e0*/  BSYNC.RECONVERGENT B2 ;  /* 0x0000000000027941 */ /* 0x000fea0003800200 */
.L_x_1433:
[----:B------:R-:W-:Y:S04]  /*48f0*/  BSSY.RECONVERGENT B2, `(.L_x_1435) ;  /* 0x0000027000027945 */ /* 0x000fe80003800200 */
[----:B------:R-:W-:Y:S05]  /*4900*/  @P1 BRA `(.L_x_1436) ;  /* 0x0000000000941947 */ /* 0x000fea0003800000 */
[----:B------:R-:W-:-:S05]  /*4910*/  IMAD.SHL.U32 R99, R13, 0x4, RZ ;  /* 0x000000040d637824 */ /* 0x000fca00078e00ff */
[----:B01----:R-:W-:Y:S02]  /*4920*/  SHF.R.S32.HI R15, RZ, 0x1f, R99 ;  /* 0x0000001fff0f7819 */ /* 0x003fe40000011463 */
[----:B------:R-:W-:-:S04]  /*4930*/  IADD3 R12, P3, PT, R4, R99, RZ ;  /* 0x00000063040c7210 */ /* 0x000fc80007f7e0ff */
[----:B------:R-:W-:Y:S02]  /*4940*/  IADD3.X R97, PT, PT, R17, R15, RZ, P3, !PT ;  /* 0x0000000f11617210 */ /* 0x000fe40001ffe4ff */
[----:B------:R-:W-:-:S04]  /*4950*/  LEA R96, P3, R12, UR10, 0x2 ;  /* 0x0000000a0c607c11 */ /* 0x000fc8000f8610ff */
[----:B------:R-:W-:-:S06]  /*4960*/  LEA.HI.X R97, R12, UR11, R97, 0x2, P3 ;  /* 0x0000000b0c617c11 */ /* 0x000fcc00098f1461 */
[----:B------:R-:W2:Y:S01]  /*4970*/  LDG.E.64 R96, desc[UR36][R96.64] ;  /* 0x0000002460607981 */ /* 0x000ea2000c1e1b00 */
[----:B------:R-:W-:Y:S01]  /*4980*/  S2UR UR8, SR_CTAID.Y ;  /* 0x00000000000879c3 */ /* 0x000fe20000002600 */
[----:B------:R-:W-:Y:S01]  /*4990*/  IMAD.SHL.U32 R12, R2, 0x2, RZ ;  /* 0x00000002020c7824 */ /* 0x000fe200078e00ff */
[----:B------:R-:W-:-:S04]  /*49a0*/  LEA R11, R0, R11, 0x3 ;  /* 0x0000000b000b7211 */ /* 0x000fc800078e18ff */
[----:B------:R-:W-:Y:S01]  /*49b0*/  LOP3.LUT R121, R12, 0x2, RZ, 0xc0, !PT ;  /* 0x000000020c797812 */ /* 0x000fe200078ec0ff */
[----:B------:R-:W-:Y:S01]  /*49c0*/  IMAD.SHL.U32 R11, R11, 0x4, RZ ;  /* 0x000000040b0b7824 */ /* 0x000fe200078e00ff */
[----:B------:R-:W0:Y:S02]  /*49d0*/  S2UR UR9, SR_CTAID.X ;  /* 0x00000000000979c3 */ /* 0x000e240000002500 */
[----:B0-----:R-:W-:-:S06]  /*49e0*/  UIMAD UR8, UR8, UR16, UR9 ;  /* 0x00000010080872a4 */ /* 0x001fcc000f8e0209 */
[----:B------:R-:W-:-:S04]  /*49f0*/  IMAD R12, R0, UR8, RZ ;  /* 0x00000008000c7c24 */ /* 0x000fc8000f8e02ff */
[----:B------:R-:W-:-:S05]  /*4a00*/  IMAD R12, R12, 0x40, R121 ;  /* 0x000000400c0c7824 */ /* 0x000fca00078e0279 */
[----:B------:R-:W-:Y:S02]  /*4a10*/  IADD3 R99, P3, PT, R12, R99, RZ ;  /* 0x000000630c637210 */ /* 0x000fe40007f7e0ff */
[----:B------:R-:W-:-:S05]  /*4a20*/  SHF.R.S32.HI R14, RZ, 0x1f, R12 ;  /* 0x0000001fff0e7819 */ /* 0x000fca000001140c */
[----:B------:R-:W-:Y:S01]  /*4a30*/  IMAD.X R98, R14, 0x1, R15, P3 ;  /* 0x000000010e627824 */ /* 0x000fe200018e060f */
[C---:B------:R-:W-:Y:S02]  /*4a40*/  LEA R122, P3, R99.reuse, UR10, 0x2 ;  /* 0x0000000a637a7c11 */ /* 0x040fe4000f8610ff */
[----:B------:R-:W-:Y:S02]  /*4a50*/  SHF.R.S32.HI R15, RZ, 0x1f, R11 ;  /* 0x0000001fff0f7819 */ /* 0x000fe4000001140b */
[----:B------:R-:W-:Y:S02]  /*4a60*/  LEA.HI.X R123, R99, UR11, R98, 0x2, P3 ;  /* 0x0000000b637b7c11 */ /* 0x000fe400098f1462 */
[----:B------:R-:W-:-:S04]  /*4a70*/  IADD3 R98, P3, PT, R4, R11, RZ ;  /* 0x0000000b04627210 */ /* 0x000fc80007f7e0ff */
[----:B------:R-:W-:Y:S02]  /*4a80*/  IADD3.X R99, PT, PT, R17, R15, RZ, P3, !PT ;  /* 0x0000000f11637210 */ /* 0x000fe40001ffe4ff */
[----:B------:R-:W-:-:S04]  /*4a90*/  LEA R120, P3, R98, UR10, 0x2 ;  /* 0x0000000a62787c11 */ /* 0x000fc8000f8610ff */
[----:B------:R-:W-:Y:S01]  /*4aa0*/  LEA.HI.X R121, R98, UR11, R99, 0x2, P3 ;  /* 0x0000000b62797c11 */ /* 0x000fe200098f1463 */
[----:B--2---:R-:W-:Y:S01]  /*4ab0*/  FADD.FTZ R96, R34, R96 ;  /* 0x0000006022607221 */ /* 0x004fe20000010000 */
[----:B------:R-:W-:-:S05]  /*4ac0*/  FADD.FTZ R97, R35, R97 ;  /* 0x0000006123617221 */ /* 0x000fca0000010000 */
[----:B------:R2:W-:Y:S04]  /*4ad0*/  STG.E.64 desc[UR36][R122.64], R96 ;  /* 0x000000607a007986 */ /* 0x0005e8000c101b24 */
[----:B------:R-:W3:Y:S01]  /*4ae0*/  LDG.E.64 R98, desc[UR36][R120.64] ;  /* 0x0000002478627981 */ /* 0x000ee2000c1e1b00 */
[----:B------:R-:W-:-:S05]  /*4af0*/  IADD3 R11, P3, PT, R12, R11, RZ ;  /* 0x0000000b0c0b7210 */ /* 0x000fca0007f7e0ff */
[----:B------:R-:W-:Y:S01]  /*4b00*/  IMAD.X R12, R14, 0x1, R15, P3 ;  /* 0x000000010e0c7824 */ /* 0x000fe200018e060f */
[----:B------:R-:W-:-:S04]  /*4b10*/  LEA R14, P3, R11, UR10, 0x2 ;  /* 0x0000000a0b0e7c11 */ /* 0x000fc8000f8610ff */
[----:B------:R-:W-:Y:S01]  /*4b20*/  LEA.HI.X R15, R11, UR11, R12, 0x2, P3 ;  /* 0x0000000b0b0f7c11 */ /* 0x000fe200098f140c */
[----:B---3--:R-:W-:Y:S01]  /*4b30*/  FADD.FTZ R98, R32, R98 ;  /* 0x0000006220627221 */ /* 0x008fe20000010000 */
[----:B------:R-:W-:-:S05]  /*4b40*/  FADD.FTZ R99, R33, R99 ;  /* 0x0000006321637221 */ /* 0x000fca0000010000 */
[----:B------:R2:W-:Y:S02]  /*4b50*/  STG.E.64 desc[UR36][R14.64], R98 ;  /* 0x000000620e007986 */ /* 0x0005e4000c101b24 */
.L_x_1436:
[----:B------:R-:W-:Y:S05]  /*4b60*/  BSYNC.RECONVERGENT B2 ;  /* 0x0000000000027941 */ /* 0x000fea0003800200 */
.L_x_1435:
[----:B------:R-:W-:Y:S01]  /*4b70*/  BSSY.RECONVERGENT B2, `(.L_x_1437) ;  /* 0x0000018000027945 */ /* 0x000fe20003800200 */
[----:B------:R-:W-:-:S03]  /*4b80*/  IMAD R11, R0, 0x2, R13 ;  /* 0x00000002000b7824 */ /* 0x000fc600078e020d */
[----:B------:R-:W-:Y:S05]  /*4b90*/  @P1 BRA `(.L_x_1438) ;  /* 0x0000000000541947 */ /* 0x000fea0003800000 */
[----:B------:R-:W-:-:S04]  /*4ba0*/  SHF.L.U32 R13, R11, 0x2, RZ ;  /* 0x000000020b0d7819 */ /* 0x000fc800000006ff */
[----:B------:R-:W-:Y:S02]  /*4bb0*/  SHF.R.S32.HI R12, RZ, 0x1f, R13 ;  /* 0x0000001fff0c7819 */ /* 0x000fe4000001140d */
[----:B012---:R-:W-:-:S05]  /*4bc0*/  IADD3 R14, P3, PT, R4, R13, RZ ;  /* 0x0000000d040e7210 */ /* 0x007fca0007f7e0ff */
        /* <DEDUP_REMOVED lines=18> */
.L_x_1438:
[----:B------:R-:W-:Y:S05]  /*4cf0*/  BSYNC.RECONVERGENT B2 ;  /* 0x0000000000027941 */ /* 0x000fea0003800200 */
.L_x_1437:
[----:B------:R-:W-:Y:S01]  /*4d00*/  BSSY.RECONVERGENT B2, `(.L_x_1439) ;  /* 0x0000018000027945 */ /* 0x000fe20003800200 */
[----:B------:R-:W-:-:S03]  /*4d10*/  IMAD.IADD R11, R11, 0x1, R0 ;  /* 0x000000010b0b7824 */ /* 0x000fc600078e0200 */
[----:B------:R-:W-:Y:S05]  /*4d20*/  @P1 BRA `(.L_x_1440) ;  /* 0x0000000000541947 */ /* 0x000fea0003800000 */
[----:B---3--:R-:W-:-:S05]  /*4d30*/  IMAD.SHL.U32 R13, R11, 0x4, RZ ;  /* 0x000000040b0d7824 */ /* 0x008fca00078e00ff */
[----:B------:R-:W-:Y:S02]  /*4d40*/  SHF.R.S32.HI R12, RZ, 0x1f, R13 ;  /* 0x0000001fff0c7819 */ /* 0x000fe4000001140d */
[----:B012---:R-:W-:-:S04]  /*4d50*/  IADD3 R14, P3, PT, R4, R13, RZ ;  /* 0x0000000d040e7210 */ /* 0x007fc80007f7e0ff */
        /* <DEDUP_REMOVED lines=18> */
.L_x_1440:
[----:B------:R-:W-:Y:S05]  /*4e80*/  BSYNC.RECONVERGENT B2 ;  /* 0x0000000000027941 */ /* 0x000fea0003800200 */
.L_x_1439:
[----:B------:R-:W-:Y:S01]  /*4e90*/  BSSY.RECONVERGENT B2, `(.L_x_1441) ;  /* 0x0000018000027945 */ /* 0x000fe20003800200 */
[----:B------:R-:W-:-:S03]  /*4ea0*/  IADD3 R11, PT, PT, R11, R0, RZ ;  /* 0x000000000b0b7210 */ /* 0x000fc60007ffe0ff */
[----:B------:R-:W-:Y:S05]  /*4eb0*/  @P1 BRA `(.L_x_1442) ;  /* 0x0000000000541947 */ /* 0x000fea0003800000 */
[----:B---34-:R-:W-:-:S05]  /*4ec0*/  IMAD.SHL.U32 R13, R11, 0x4, RZ ;  /* 0x000000040b0d7824 */ /* 0x018fca00078e00ff */
[----:B------:R-:W-:Y:S02]  /*4ed0*/  SHF.R.S32.HI R12, RZ, 0x1f, R13 ;  /* 0x0000001fff0c7819 */ /* 0x000fe4000001140d */
[----:B012---:R-:W-:-:S05]  /*4ee0*/  IADD3 R14, P3, PT, R4, R13, RZ ;  /* 0x0000000d040e7210 */ /* 0x007fca0007f7e0ff */
        /* <DEDUP_REMOVED lines=18> */
.L_x_1442:
[----:B------:R-:W-:Y:S05]  /*5010*/  BSYNC.RECONVERGENT B2 ;  /* 0x0000000000027941 */ /* 0x000fea0003800200 */
.L_x_1441:
[----:B------:R-:W-:Y:S01]  /*5020*/  BSSY.RECONVERGENT B2, `(.L_x_1443) ;  /* 0x0000018000027945 */ /* 0x000fe20003800200 */
[----:B------:R-:W-:-:S03]  /*5030*/  IMAD.IADD R11, R11, 0x1, R0 ;  /* 0x000000010b0b7824 */ /* 0x000fc600078e0200 */
[----:B------:R-:W-:Y:S05]  /*5040*/  @P1 BRA `(.L_x_1444) ;  /* 0x0000000000541947 */ /* 0x000fea0003800000 */
[----:B0--34-:R-:W-:-:S04]  /*5050*/  SHF.L.U32 R13, R11, 0x2, RZ ;  /* 0x000000020b0d7819 */ /* 0x019fc800000006ff */
[----:B------:R-:W-:Y:S02]  /*5060*/  SHF.R.S32.HI R12, RZ, 0x1f, R13 ;  /* 0x0000001fff0c7819 */ /* 0x000fe4000001140d */
[----:B-12---:R-:W-:-:S05]  /*5070*/  IADD3 R14, P3, PT, R4, R13, RZ ;  /* 0x0000000d040e7210 */ /* 0x006fca0007f7e0ff */
        /* <DEDUP_REMOVED lines=18> */
.L_x_1444:
[----:B------:R-:W-:Y:S05]  /*51a0*/  BSYNC.RECONVERGENT B2 ;  /* 0x0000000000027941 */ /* 0x000fea0003800200 */
.L_x_1443:
[----:B------:R-:W-:Y:S01]  /*51b0*/  BSSY.RECONVERGENT B2, `(.L_x_1445) ;  /* 0x0000018000027945 */ /* 0x000fe20003800200 */
[----:B------:R-:W-:-:S03]  /*51c0*/  IMAD.IADD R11, R11, 0x1, R0 ;  /* 0x000000010b0b7824 */ /* 0x000fc600078e0200 */
[----:B------:R-:W-:Y:S05]  /*51d0*/  @P1 BRA `(.L_x_1446) ;  /* 0x0000000000541947 */ /* 0x000fea0003800000 */
[----:B0--34-:R-:W-:-:S05]  /*51e0*/  IMAD.SHL.U32 R13, R11, 0x4, RZ ;  /* 0x000000040b0d7824 */ /* 0x019fca00078e00ff */
[----:B------:R-:W-:Y:S02]  /*51f0*/  SHF.R.S32.HI R12, RZ, 0x1f, R13 ;  /* 0x0000001fff0c7819 */ /* 0x000fe4000001140d */
[----:B-12---:R-:W-:-:S04]  /*5200*/  IADD3 R14, P3, PT, R4, R13, RZ ;  /* 0x0000000d040e7210 */ /* 0x006fc80007f7e0ff */
        /* <DEDUP_REMOVED lines=18> */
.L_x_1446:
[----:B------:R-:W-:Y:S05]  /*5330*/  BSYNC.RECONVERGENT B2 ;  /* 0x0000000000027941 */ /* 0x000fea0003800200 */
.L_x_1445:
[----:B------:R-:W-:Y:S01]  /*5340*/  BSSY.RECONVERGENT B2, `(.L_x_1447) ;  /* 0x0000018000027945 */ /* 0x000fe20003800200 */
[----:B------:R-:W-:-:S03]  /*5350*/  IADD3 R11, PT, PT, R11, R0, RZ ;  /* 0x000000000b0b7210 */ /* 0x000fc60007ffe0ff */
[----:B------:R-:W-:Y:S05]  /*5360*/  @P1 BRA `(.L_x_1448) ;  /* 0x0000000000541947 */ /* 0x000fea0003800000 */
[----:B0--34-:R-:W-:-:S05]  /*5370*/  IMAD.SHL.U32 R13, R11, 0x4, RZ ;  /* 0x000000040b0d7824 */ /* 0x019fca00078e00ff */
[----:B------:R-:W-:Y:S02]  /*5380*/  SHF.R.S32.HI R12, RZ, 0x1f, R13 ;  /* 0x0000001fff0c7819 */ /* 0x000fe4000001140d */
[----:B-12---:R-:W-:-:S05]  /*5390*/  IADD3 R14, P3, PT, R4, R13, RZ ;  /* 0x0000000d040e7210 */ /* 0x006fca0007f7e0ff */
        /* <DEDUP_REMOVED lines=18> */
.L_x_1448:
[----:B------:R-:W-:Y:S05]  /*54c0*/  BSYNC.RECONVERGENT B2 ;  /* 0x0000000000027941 */ /* 0x000fea0003800200 */
.L_x_1447:
[----:B------:R-:W-:Y:S05]  /*54d0*/  @P1 BRA `(.L_x_1424) ;  /* 0x0000000800ac1947 */ /* 0x000fea0003800000 */
[----:B------:R-:W-:-:S05]  /*54e0*/  IMAD.IADD R11, R11, 0x1, R0 ;  /* 0x000000010b0b7824 */ /* 0x000fca00078e0200 */
[----:B------:R-:W-:-:S04]  /*54f0*/  SHF.L.U32 R11, R11, 0x2, RZ ;  /* 0x000000020b0b7819 */ /* 0x000fc800000006ff */
[----:B0--34-:R-:W-:Y:S02]  /*5500*/  SHF.R.S32.HI R12, RZ, 0x1f, R11 ;  /* 0x0000001fff0c7819 */ /* 0x019fe4000001140b */
[----:B------:R-:W-:-:S05]  /*5510*/  IADD3 R13, P3, PT, R4, R11, RZ ;  /* 0x0000000b040d7210 */ /* 0x000fca0007f7e0ff */
[----:B-12---:R-:W-:Y:S01]  /*5520*/  IMAD.X R14, R17, 0x1, R12, P3 ;  /* 0x00000001110e7824 */ /* 0x006fe200018e060c */
        /* <DEDUP_REMOVED lines=18> */
.L_x_1398:
[----:B------:R-:W-:Y:S01]  /*5650*/  ISETP.GE.AND P1, PT, R114, UR45, PT ;  /* 0x0000002d72007c0c */ /* 0x000fe2000bf26270 */
[----:B------:R-:W-:-:S12]  /*5660*/  IMAD.IADD R121, R11, 0x1, R0 ;  /* 0x000000010b797824 */ /* 0x000fd800078e0200 */
[----:B------:R-:W0:Y:S01]  /*5670*/  @!P1 LDC.64 R14, c[0x0][0x3b8] ;  /* 0x0000ee00ff0e9b82 */ /* 0x000e220000000a00 */
[----:B------:R-:W-:Y:S01]  /*5680*/  @!P1 IMAD.SHL.U32 R12, R121, 0x4, RZ ;  /* 0x00000004790c9824 */ /* 0x000fe200078e00ff */
[----:B------:R-:W-:-:S04]  /*5690*/  @!P1 LEA R120, R0, R11, 0x1 ;  /* 0x0000000b00789211 */ /* 0x000fc800078e08ff */
[----:B------:R-:W-:Y:S01]  /*56a0*/  @!P1 IADD3 R13, P3, PT, R4, R12, RZ ;  /* 0x0000000c040d9210 */ /* 0x000fe20007f7e0ff */
[----:B------:R-:W-:-:S03]  /*56b0*/  @!P1 IMAD.SHL.U32 R122, R120, 0x4, RZ ;  /* 0x00000004787a9824 */ /* 0x000fc600078e00ff */
[----:B------:R-:W-:Y:S02]  /*56c0*/  @!P1 LEA.HI.X.SX32 R120, R12, R17, 0x1, P3 ;  /* 0x000000110c789211 */ /* 0x000fe400018f0eff */
[----:B0-----:R-:W-:-:S04]  /*56d0*/  @!P1 LEA R12, P3, R13, R14, 0x2 ;  /* 0x0000000e0d0c9211 */ /* 0x001fc800078610ff */
[----:B------:R-:W-:Y:S02]  /*56e0*/  @!P1 LEA.HI.X R13, R13, R15, R120, 0x2, P3 ;  /* 0x0000000f0d0d9211 */ /* 0x000fe400018f1478 */
[----:B------:R-:W-:-:S03]  /*56f0*/  @!P1 IADD3 R123, P3, PT, R4, R122, RZ ;  /* 0x0000007a047b9210 */ /* 0x000fc60007f7e0ff */
[----:B------:R0:W5:Y:S01]  /*5700*/  @!P1 LDG.E.64 R84, desc[UR36][R12.64] ;  /* 0x000000240c549981 */ /* 0x000162000c1e1b00 */
[----:B------:R-:W-:Y:S02]  /*5710*/  @!P1 LEA.HI.X.SX32 R122, R122, R17, 0x1, P3 ;  /* 0x000000117a7a9211 */ /* 0x000fe400018f0eff */
[----:B------:R-:W-:-:S04]  /*5720*/  @!P1 LEA R120, P3, R123, R14, 0x2 ;  /* 0x0000000e7b789211 */ /* 0x000fc800078610ff */
[----:B------:R-:W-:Y:S02]  /*5730*/  @!P1 LEA.HI.X R123, R123, R15, R122, 0x2, P3 ;  /* 0x0000000f7b7b9211 */ /* 0x000fe400018f147a */
[----:B------:R-:W1:Y:S01]  /*5740*/  @!P1 LDC.64 R14, c[0x0][0x3b8] ;  /* 0x0000ee00ff0e9b82 */ /* 0x000e620000000a00 */
[----:B0-----:R-:W-:Y:S02]  /*5750*/  @!P1 IMAD.MOV.U32 R12, RZ, RZ, R120 ;  /* 0x000000ffff0c9224 */ /* 0x001fe400078e0078 */
[----:B------:R-:W-:-:S04]  /*5760*/  @!P1 IMAD R120, R0, 0x2, R121 ;  /* 0x0000000200789824 */ /* 0x000fc800078e0279 */
[----:B------:R-:W-:Y:S01]  /*5770*/  @!P1 IMAD.SHL.U32 R120, R120, 0x4, RZ ;  /* 0x0000000478789824 */ /* 0x000fe200078e00ff */
[----:B------:R-:W-:Y:S02]  /*5780*/  @!P1 MOV R13, R123 ;  /* 0x0000007b000d9202 */ /* 0x000fe40000000f00 */
[----:B------:R-:W-:Y:S02]  /*5790*/  @!P1 LEA R122, R0, R11, 0x2 ;  /* 0x0000000b007a9211 */ /* 0x000fe400078e10ff */
[----:B------:R-:W-:Y:S01]  /*57a0*/  @!P1 IADD3 R123, P3, PT, R4, R120, RZ ;  /* 0x00000078047b9210 */ /* 0x000fe20007f7e0ff */
[----:B------:R-:W-:Y:S01]  /*57b0*/  IMAD R121, R0, 0x4, R121 ;  /* 0x0000000400797824 */ /* 0x000fe200078e0279 */
[----:B------:R-:W5:Y:S01]  /*57c0*/  @!P1 LDG.E.64 R86, desc[UR36][R12.64] ;  /* 0x000000240c569981 */ /* 0x000f62000c1e1b00 */
[----:B------:R-:W-:Y:S01]  /*57d0*/  @!P1 IMAD.SHL.U32 R124, R122, 0x4, RZ ;  /* 0x000000047a7c9824 */ /* 0x000fe200078e00ff */
[----:B------:R-:W-:Y:S02]  /*57e0*/  @!P1 LEA.HI.X.SX32 R120, R120, R17, 0x1, P3 ;  /* 0x0000001178789211 */ /* 0x000fe400018f0eff */
[----:B-1----:R-:W-:-:S04]  /*57f0*/  @!P1 LEA R122, P3, R123, R14, 0x2 ;  /* 0x0000000e7b7a9211 */ /* 0x002fc800078610ff */
[----:B------:R-:W-:Y:S02]  /*5800*/  @!P1 LEA.HI.X R123, R123, R15, R120, 0x2, P3 ;  /* 0x0000000f7b7b9211 */ /* 0x000fe400018f1478 */
[----:B------:R-:W-:-:S03]  /*5810*/  @!P1 IADD3 R120, P3, PT, R4, R124, RZ ;  /* 0x0000007c04789210 */ /* 0x000fc60007f7e0ff */
[----:B------:R0:W5:Y:S01]  /*5820*/  @!P1 LDG.E.64 R88, desc[UR36][R122.64] ;  /* 0x000000247a589981 */ /* 0x000162000c1e1b00 */
[----:B------:R-:W-:Y:S02]  /*5830*/  @!P1 LEA.HI.X.SX32 R124, R124, R17, 0x1, P3 ;  /* 0x000000117c7c9211 */ /* 0x000fe400018f0eff */
[----:B------:R-:W-:-:S04]  /*5840*/  @!P1 LEA R14, P3, R120, R14, 0x2 ;  /* 0x0000000e780e9211 */ /* 0x000fc800078610ff */
[----:B------:R-:W-:Y:S01]  /*5850*/  @!P1 LEA.HI.X R15, R120, R15, R124, 0x2, P3 ;  /* 0x0000000f780f9211 */ /* 0x000fe200018f147c */
[----:B0-----:R-:W-:-:S03]  /*5860*/  @!P1 IMAD.MOV.U32 R122, RZ, RZ, R14 ;  /* 0x000000ffff7a9224 */ /* 0x001fc600078e000e */
[----:B------:R-:W-:Y:S02]  /*5870*/  @!P1 MOV R123, R15 ;  /* 0x0000000f007b9202 */ /* 0x000fe40000000f00 */
[----:B------:R-:W0:Y:S01]  /*5880*/  @!P1 LDC.64 R14, c[0x0][0x3b8] ;  /* 0x0000ee00ff0e9b82 */ /* 0x000e220000000a00 */
[----:B------:R-:W-:Y:S02]  /*5890*/  IMAD R13, R0, 0x2, R121 ;  /* 0x00000002000d7824 */ /* 0x000fe400078e0279 */
[----:B------:R1:W5:Y:S03]  /*58a0*/  @!P1 LDG.E.64 R90, desc[UR36][R122.64] ;  /* 0x000000247a5a9981 */ /* 0x000366000c1e1b00 */
[----:B------:R-:W-:-:S04]  /*58b0*/  @!P1 SHF.L.U32 R12, R13, 0x2, RZ ;  /* 0x000000020d0c9819 */ /* 0x000fc800000006ff */
[----:B------:R-:W-:-:S04]  /*58c0*/  @!P1 IADD3 R125, P3, PT, R4, R12, RZ ;  /* 0x0000000c047d9210 */ /* 0x000fc80007f7e0ff */
[----:B------:R-:W-:Y:S02]  /*58d0*/  @!P1 LEA.HI.X.SX32 R120, R12, R17, 0x1, P3 ;  /* 0x000000110c789211 */ /* 0x000fe400018f0eff */
[----:B0-----:R-:W-:-:S05]  /*58e0*/  @!P1 LEA R12, P3, R125, R14, 0x2 ;  /* 0x0000000e7d0c9211 */ /* 0x001fca00078610ff */
[----:B-1----:R-:W-:Y:S01]  /*58f0*/  @!P1 IMAD.MOV.U32 R122, RZ, RZ, R12 ;  /* 0x000000ffff7a9224 */ /* 0x002fe200078e000c */
[----:B------:R-:W-:Y:S02]  /*5900*/  @!P1 LEA R12, R0, R11, 0x3 ;  /* 0x0000000b000c9211 */ /* 0x000fe400078e18ff */
[----:B------:R-:W-:-:S03]  /*5910*/  @!P1 LEA.HI.X R125, R125, R15, R120, 0x2, P3 ;  /* 0x0000000f7d7d9211 */ /* 0x000fc600018f1478 */
[----:B------:R-:W-:Y:S02]  /*5920*/  @!P1 IMAD.SHL.U32 R12, R12, 0x4, RZ ;  /* 0x000000040c0c9824 */ /* 0x000fe400078e00ff */
[----:B------:R-:W-:-:S03]  /*5930*/  @!P1 IMAD.MOV.U32 R123, RZ, RZ, R125 ;  /* 0x000000ffff7b9224 */ /* 0x000fc600078e007d */
[----:B------:R-:W-:Y:S02]  /*5940*/  @!P1 IADD3 R120, P3, PT, R4, R12, RZ ;  /* 0x0000000c04789210 */ /* 0x000fe40007f7e0ff */
[----:B------:R0:W5:Y:S02]  /*5950*/  @!P1 LDG.E.64 R96, desc[UR36][R122.64] ;  /* 0x000000247a609981 */ /* 0x000164000c1e1b00 */
[----:B------:R-:W-:Y:S02]  /*5960*/  @!P1 LEA.HI.X.SX32 R12, R12, R17, 0x1, P3 ;  /* 0x000000110c0c9211 */ /* 0x000fe400018f0eff */
[----:B0-----:R-:W-:-:S04]  /*5970*/  @!P1 LEA R122, P3, R120, R14, 0x2 ;  /* 0x0000000e787a9211 */ /* 0x001fc800078610ff */
[----:B------:R-:W-:Y:S02]  /*5980*/  @!P1 LEA.HI.X R123, R120, R15, R12, 0x2, P3 ;  /* 0x0000000f787b9211 */ /* 0x000fe400018f140c */
[----:B------:R-:W0:Y:S01]  /*5990*/  @!P1 LDC.64 R14, c[0x0][0x3b8] ;  /* 0x0000ee00ff0e9b82 */ /* 0x000e220000000a00 */
[----:B------:R-:W-:Y:S02]  /*59a0*/  @!P1 LEA R11, P3, R11, R4, 0x2 ;  /* 0x000000040b0b9211 */ /* 0x000fe400078610ff */
[----:B------:R-:W-:Y:S01]  /*59b0*/  @!P1 SHF.L.U32 R120, R121, 0x2, RZ ;  /* 0x0000000279789819 */ /* 0x000fe200000006ff */
[----:B------:R1:W5:Y:S01]  /*59c0*/  @!P1 LDG.E.64 R98, desc[UR36][R122.64] ;  /* 0x000000247a629981 */ /* 0x000362000c1e1b00 */
[----:B0-----:R-:W-:Y:S01]  /*59d0*/  @!P1 LEA R12, P4, R11, R14, 0x2 ;  /* 0x0000000e0b0c9211 */ /* 0x001fe200078810ff */
[----:B------:R-:W-:-:S05]  /*59e0*/  @!P1 IMAD.X R14, RZ, RZ, R17, P3 ;  /* 0x000000ffff0e9224 */ /* 0x000fca00018e0611 */
[----:B------:R-:W-:Y:S02]  /*59f0*/  @!P1 LEA.HI.X R11, R11, R15, R14, 0x2, P4 ;  /* 0x0000000f0b0b9211 */ /* 0x000fe400020f140e */
[----:B------:R-:W0:Y:S01]  /*5a00*/  @!P1 LDC.64 R14, c[0x0][0x3b8] ;  /* 0x0000ee00ff0e9b82 */ /* 0x000e220000000a00 */
[----:B------:R-:W-:-:S04]  /*5a10*/  @!P1 IADD3 R125, P3, PT, R4, R120, RZ ;  /* 0x00000078047d9210 */ /* 0x000fc80007f7e0ff */
[----:B------:R-:W-:Y:S02]  /*5a20*/  @!P1 LEA.HI.X.SX32 R124, R120, R17, 0x1, P3 ;  /* 0x00000011787c9211 */ /* 0x000fe400018f0eff */
[----:B------:R-:W-:Y:S02]  /*5a30*/  @!P1 IADD3 R121, PT, PT, R121, R0, RZ ;  /* 0x0000000079799210 */ /* 0x000fe40007ffe0ff */
[----:B0-----:R-:W-:-:S04]  /*5a40*/  @!P1 LEA R120, P3, R125, R14, 0x2 ;  /* 0x0000000e7d789211 */ /* 0x001fc800078610ff */
[----:B------:R-:W-:Y:S02]  /*5a50*/  @!P1 LEA.HI.X R125, R125, R15, R124, 0x2, P3 ;  /* 0x0000000f7d7d9211 */ /* 0x000fe400018f147c */
[----:B------:R-:W0:Y:S01]  /*5a60*/  @!P1 LDC.64 R14, c[0x0][0x3b8] ;  /* 0x0000ee00ff0e9b82 */ /* 0x000e220000000a00 */
[----:B------:R-:W-:Y:S02]  /*5a70*/  @!P1 IMAD.SHL.U32 R121, R121, 0x4, RZ ;  /* 0x0000000479799824 */ /* 0x000fe400078e00ff */
[----:B-1----:R-:W-:-:S03]  /*5a80*/  @!P1 IMAD.MOV.U32 R123, RZ, RZ, R11 ;  /* 0x000000ffff7b9224 */ /* 0x002fc600078e000b */
[----:B------:R-:W-:Y:S01]  /*5a90*/  @!P1 IADD3 R11, P3, PT, R4, R121, RZ ;  /* 0x00000079040b9210 */ /* 0x000fe20007f7e0ff */
[----:B------:R-:W-:-:S03]  /*5aa0*/  @!P1 IMAD.MOV.U32 R122, RZ, RZ, R12 ;  /* 0x000000ffff7a9224 */ /* 0x000fc600078e000c */
[----:B------:R-:W-:Y:S01]  /*5ab0*/  @!P1 LEA.HI.X.SX32 R124, R121, R17, 0x1, P3 ;  /* 0x00000011797c9211 */ /* 0x000fe200018f0eff */
[----:B------:R-:W-:Y:S01]  /*5ac0*/  @!P1 IMAD.MOV.U32 R121, RZ, RZ, R125 ;  /* 0x000000ffff799224 */ /* 0x000fe200078e007d */
[----:B------:R1:W5:Y:S01]  /*5ad0*/  @!P1 LDG.E.64 R82, desc[UR36][R122.64] ;  /* 0x000000247a529981 */ /* 0x000362000c1e1b00 */
[----:B0-----:R-:W-:-:S03]  /*5ae0*/  @!P1 LEA R12, P3, R11, R14, 0x2 ;  /* 0x0000000e0b0c9211 */ /* 0x001fc600078610ff */
[----:B------:R0:W5:Y:S01]  /*5af0*/  @!P1 LDG.E.64 R92, desc[UR36][R120.64] ;  /* 0x00000024785c9981 */ /* 0x000162000c1e1b00 */
[----:B------:R-:W-:Y:S02]  /*5b00*/  @!P1 LEA.HI.X R11, R11, R15, R124, 0x2, P3 ;  /* 0x0000000f0b0b9211 */ /* 0x000fe400018f147c */
[----:B------:R-:W2:Y:S01]  /*5b10*/  @!P1 LDC.64 R14, c[0x0][0x3b8] ;  /* 0x0000ee00ff0e9b82 */ /* 0x000ea20000000a00 */
[----:B------:R-:W-:-:S05]  /*5b20*/  LEA R125, R0, R13, 0x1 ;  /* 0x0000000d007d7211 */ /* 0x000fca00078e08ff */
[----:B------:R-:W-:-:S05]  /*5b30*/  @!P1 IMAD.SHL.U32 R13, R125, 0x4, RZ ;  /* 0x000000047d0d9824 */ /* 0x000fca00078e00ff */
[----:B-1----:R-:W-:-:S04]  /*5b40*/  @!P1 IADD3 R123, P3, PT, R4, R13, RZ ;  /* 0x0000000d047b9210 */ /* 0x002fc80007f7e0ff */
[----:B------:R-:W-:Y:S02]  /*5b50*/  @!P1 LEA.HI.X.SX32 R124, R13, R17, 0x1, P3 ;  /* 0x000000110d7c9211 */ /* 0x000fe400018f0eff */
[----:B--2---:R-:W-:-:S04]  /*5b60*/  @!P1 LEA R122, P3, R123, R14, 0x2 ;  /* 0x0000000e7b7a9211 */ /* 0x004fc800078610ff */
[----:B------:R-:W-:Y:S02]  /*5b70*/  @!P1 LEA.HI.X R123, R123, R15, R124, 0x2, P3 ;  /* 0x0000000f7b7b9211 */ /* 0x000fe400018f147c */
[----:B------:R-:W1:Y:S01]  /*5b80*/  @!P1 LDC.64 R14, c[0x0][0x3b8] ;  /* 0x0000ee00ff0e9b82 */ /* 0x000e620000000a00 */
[----:B------:R-:W-:Y:S01]  /*5b90*/  IADD3 R125, PT, PT, R125, R0, RZ ;  /* 0x000000007d7d7210 */ /* 0x000fe20007ffe0ff */
[----:B------:R-:W-:-:S04]  /*5ba0*/  @!P1 IMAD.MOV.U32 R13, RZ, RZ, R11 ;  /* 0x000000ffff0d9224 */ /* 0x000fc800078e000b */
[----:B------:R-:W-:Y:S01]  /*5bb0*/  @!P1 IMAD.SHL.U32 R11, R125, 0x4, RZ ;  /* 0x000000047d0b9824 */ /* 0x000fe200078e00ff */
[----:B------:R2:W5:Y:S04]  /*5bc0*/  @!P1 LDG.E.64 R94, desc[UR36][R12.64] ;  /* 0x000000240c5e9981 */ /* 0x000568000c1e1b00 */
[----:B0-----:R-:W-:-:S04]  /*5bd0*/  @!P1 IADD3 R120, P3, PT, R4, R11, RZ ;  /* 0x0000000b04789210 */ /* 0x001fc80007f7e0ff */
[----:B------:R-:W-:Y:S02]  /*5be0*/  @!P1 LEA.HI.X.SX32 R121, R11, R17, 0x1, P3 ;  /* 0x000000110b799211 */ /* 0x000fe400018f0eff */
[----:B-1----:R-:W-:-:S04]  /*5bf0*/  @!P1 LEA R11, P3, R120, R14, 0x2 ;  /* 0x0000000e780b9211 */ /* 0x002fc800078610ff */
[----:B------:R-:W-:Y:S02]  /*5c00*/  @!P1 LEA.HI.X R120, R120, R15, R121, 0x2, P3 ;  /* 0x0000000f78789211 */ /* 0x000fe400018f1479 */
[----:B------:R-:W0:Y:S01]  /*5c10*/  @!P1 LDC.64 R14, c[0x0][0x3b8] ;  /* 0x0000ee00ff0e9b82 */ /* 0x000e220000000a00 */
[----:B------:R-:W-:-:S04]  /*5c20*/  IMAD.IADD R125, R125, 0x1, R0 ;  /* 0x000000017d7d7824 */ /* 0x000fc800078e0200 */
[----:B------:R-:W-:Y:S02]  /*5c30*/  @!P1 IMAD.SHL.U32 R121, R125, 0x4, RZ ;  /* 0x000000047d799824 */ /* 0x000fe400078e00ff */
[----:B--2---:R-:W-:-:S03]  /*5c40*/  @!P1 IMAD.MOV.U32 R12, RZ, RZ, R122 ;  /* 0x000000ffff0c9224 */ /* 0x004fc600078e007a */
[----:B------:R-:W-:Y:S02]  /*5c50*/  @!P1 IADD3 R122, P3, PT, R4, R121, RZ ;  /* 0x00000079047a9210 */ /* 0x000fe40007f7e0ff */
[----:B------:R-:W-:Y:S02]  /*5c60*/  @!P1 MOV R13, R123 ;  /* 0x0000007b000d9202 */ /* 0x000fe40000000f00 */
[----:B------:R-:W-:Y:S01]  /*5c70*/  @!P1 LEA.HI.X.SX32 R123, R121, R17, 0x1, P3 ;  /* 0x00000011797b9211 */ /* 0x000fe200018f0eff */
[----:B------:R-:W-:Y:S02]  /*5c80*/  IMAD.IADD R125, R125, 0x1, R0 ;  /* 0x000000017d7d7824 */ /* 0x000fe400078e0200 */
[----:B------:R1:W5:Y:S01]  /*5c90*/  @!P1 LDG.E.64 R100, desc[UR36][R12.64] ;  /* 0x000000240c649981 */ /* 0x000362000c1e1b00 */
[----:B0-----:R-:W-:-:S04]  /*5ca0*/  @!P1 LEA R121, P3, R122, R14, 0x2 ;  /* 0x0000000e7a799211 */ /* 0x001fc800078610ff */
[----:B------:R-:W-:Y:S02]  /*5cb0*/  @!P1 LEA.HI.X R122, R122, R15, R123, 0x2, P3 ;  /* 0x0000000f7a7a9211 */ /* 0x000fe400018f147b */
[----:B------:R-:W0:Y:S01]  /*5cc0*/  @!P1 LDC.64 R14, c[0x0][0x3b8] ;  /* 0x0000ee00ff0e9b82 */ /* 0x000e220000000a00 */
[----:B-1----:R-:W-:Y:S02]  /*5cd0*/  @!P1 MOV R12, R11 ;  /* 0x0000000b000c9202 */ /* 0x002fe40000000f00 */
[----:B------:R-:W-:Y:S01]  /*5ce0*/  @!P1 SHF.L.U32 R11, R125, 0x2, RZ ;  /* 0x000000027d0b9819 */ /* 0x000fe200000006ff */
[----:B------:R-:W-:-:S03]  /*5cf0*/  @!P1 IMAD.MOV.U32 R13, RZ, RZ, R120 ;  /* 0x000000ffff0d9224 */ /* 0x000fc600078e0078 */
[----:B------:R-:W-:Y:S02]  /*5d00*/  @!P1 IADD3 R120, P3, PT, R4, R11, RZ ;  /* 0x0000000b04789210 */ /* 0x000fe40007f7e0ff */
[----:B------:R-:W-:Y:S01]  /*5d10*/  IADD3 R125, PT, PT, R125, R0, RZ ;  /* 0x000000007d7d7210 */ /* 0x000fe20007ffe0ff */
[----:B------:R1:W5:Y:S01]  /*5d20*/  @!P1 LDG.E.64 R102, desc[UR36][R12.64] ;  /* 0x000000240c669981 */ /* 0x000362000c1e1b00 */
[----:B------:R-:W-:Y:S02]  /*5d30*/  @!P1 LEA.HI.X.SX32 R123, R11, R17, 0x1, P3 ;  /* 0x000000110b7b9211 */ /* 0x000fe400018f0eff */
[----:B0-----:R-:W-:-:S04]  /*5d40*/  @!P1 LEA R11, P3, R120, R14, 0x2 ;  /* 0x0000000e780b9211 */ /* 0x001fc800078610ff */
[----:B------:R-:W-:Y:S02]  /*5d50*/  @!P1 LEA.HI.X R120, R120, R15, R123, 0x2, P3 ;  /* 0x0000000f78789211 */ /* 0x000fe400018f147b */
[----:B------:R-:W0:Y:S01]  /*5d60*/  @!P1 LDC.64 R14, c[0x0][0x3b8] ;  /* 0x0000ee00ff0e9b82 */ /* 0x000e220000000a00 */
[----:B-1----:R-:W-:Y:S02]  /*5d70*/  @!P1 IMAD.MOV.U32 R12, RZ, RZ, R121 ;  /* 0x000000ffff0c9224 */ /* 0x002fe400078e0079 */
[----:B------:R-:W-:Y:S02]  /*5d80*/  @!P1 IMAD.SHL.U32 R121, R125, 0x4, RZ ;  /* 0x000000047d799824 */ /* 0x000fe400078e00ff */
[----:B------:R-:W-:-:S03]  /*5d90*/  @!P1 IMAD.MOV.U32 R13, RZ, RZ, R122 ;  /* 0x000000ffff0d9224 */ /* 0x000fc600078e007a */
[----:B------:R-:W-:Y:S01]  /*5da0*/  @!P1 IADD3 R122, P3, PT, R4, R121, RZ ;  /* 0x00000079047a9210 */ /* 0x000fe20007f7e0ff */
[----:B------:R-:W-:Y:S01]  /*5db0*/  IMAD.IADD R125, R125, 0x1, R0 ;  /* 0x000000017d7d7824 */ /* 0x000fe200078e0200 */
[----:B------:R1:W5:Y:S02]  /*5dc0*/  @!P1 LDG.E.64 R104, desc[UR36][R12.64] ;  /* 0x000000240c689981 */ /* 0x000364000c1e1b00 */
[----:B------:R-:W-:Y:S02]  /*5dd0*/  @!P1 LEA.HI.X.SX32 R123, R121, R17, 0x1, P3 ;  /* 0x00000011797b9211 */ /* 0x000fe400018f0eff */
[----:B0-----:R-:W-:-:S04]  /*5de0*/  @!P1 LEA R121, P3, R122, R14, 0x2 ;  /* 0x0000000e7a799211 */ /* 0x001fc800078610ff */
[----:B------:R-:W-:Y:S02]  /*5df0*/  @!P1 LEA.HI.X R122, R122, R15, R123, 0x2, P3 ;  /* 0x0000000f7a7a9211 */ /* 0x000fe400018f147b */
[----:B------:R-:W0:Y:S01]  /*5e00*/  @!P1 LDC.64 R14, c[0x0][0x3b8] ;  /* 0x0000ee00ff0e9b82 */ /* 0x000e220000000a00 */
[----:B-1----:R-:W-:Y:S02]  /*5e10*/  @!P1 IMAD.MOV.U32 R12, RZ, RZ, R11 ;  /* 0x000000ffff0c9224 */ /* 0x002fe400078e000b */
[----:B------:R-:W-:Y:S01]  /*5e20*/  @!P1 IMAD.SHL.U32 R11, R125, 0x4, RZ ;  /* 0x000000047d0b9824 */ /* 0x000fe200078e00ff */
[----:B------:R-:W-:-:S04]  /*5e30*/  @!P1 MOV R13, R120 ;  /* 0x00000078000d9202 */ /* 0x000fc80000000f00 */
[----:B------:R-:W-:Y:S01]  /*5e40*/  @!P1 IADD3 R120, P3, PT, R4, R11, RZ ;  /* 0x0000000b04789210 */ /* 0x000fe20007f7e0ff */
[----:B------:R1:W5:Y:S03]  /*5e50*/  @!P1 LDG.E.64 R106, desc[UR36][R12.64] ;  /* 0x000000240c6a9981 */ /* 0x000366000c1e1b00 */
[----:B------:R-:W-:Y:S02]  /*5e60*/  @!P1 LEA.HI.X.SX32 R123, R11, R17, 0x1, P3 ;  /* 0x000000110b7b9211 */ /* 0x000fe400018f0eff */
[----:B0-----:R-:W-:-:S04]  /*5e70*/  @!P1 LEA R11, P3, R120, R14, 0x2 ;  /* 0x0000000e780b9211 */ /* 0x001fc800078610ff */
[----:B------:R-:W-:Y:S02]  /*5e80*/  @!P1 LEA.HI.X R120, R120, R15, R123, 0x2, P3 ;  /* 0x0000000f78789211 */ /* 0x000fe400018f147b */
[----:B------:R-:W0:Y:S01]  /*5e90*/  @!P1 LDC.64 R14, c[0x0][0x3b8] ;  /* 0x0000ee00ff0e9b82 */ /* 0x000e220000000a00 */
[----:B------:R-:W-:-:S05]  /*5ea0*/  @!P1 IADD3 R125, PT, PT, R125, R0, RZ ;  /* 0x000000007d7d9210 */ /* 0x000fca0007ffe0ff */
[----:B------:R-:W-:-:S05]  /*5eb0*/  @!P1 IMAD.SHL.U32 R125, R125, 0x4, RZ ;  /* 0x000000047d7d9824 */ /* 0x000fca00078e00ff */
[----:B------:R-:W-:-:S04]  /*5ec0*/  @!P1 IADD3 R123, P3, PT, R4, R125, RZ ;  /* 0x0000007d047b9210 */ /* 0x000fc80007f7e0ff */
[----:B-1----:R-:W-:Y:S02]  /*5ed0*/  @!P1 LEA.HI.X.SX32 R12, R125, R17, 0x1, P3 ;  /* 0x000000117d0c9211 */ /* 0x002fe400018f0eff */
[----:B------:R-:W-:Y:S02]  /*5ee0*/  @!P1 MOV R13, R122 ;  /* 0x0000007a000d9202 */ /* 0x000fe40000000f00 */
[----:B0-----:R-:W-:-:S04]  /*5ef0*/  @!P1 LEA R14, P3, R123, R14, 0x2 ;  /* 0x0000000e7b0e9211 */ /* 0x001fc800078610ff */
[----:B------:R-:W-:Y:S01]  /*5f00*/  @!P1 LEA.HI.X R15, R123, R15, R12, 0x2, P3 ;  /* 0x0000000f7b0f9211 */ /* 0x000fe200018f140c */
[----:B------:R-:W-:-:S05]  /*5f10*/  @!P1 IMAD.MOV.U32 R12, RZ, RZ, R121 ;  /* 0x000000ffff0c9224 */ /* 0x000fca00078e0079 */
[----:B------:R0:W5:Y:S02]  /*5f20*/  @!P1 LDG.E.64 R108, desc[UR36][R12.64] ;  /* 0x000000240c6c9981 */ /* 0x000164000c1e1b00 */
[----:B0-----:R-:W-:Y:S02]  /*5f30*/  @!P1 IMAD.MOV.U32 R12, RZ, RZ, R11 ;  /* 0x000000ffff0c9224 */ /* 0x001fe400078e000b */
[----:B------:R-:W-:-:S05]  /*5f40*/  @!P1 IMAD.MOV.U32 R13, RZ, RZ, R120 ;  /* 0x000000ffff0d9224 */ /* 0x000fca00078e0078 */
[----:B------:R0:W5:Y:S02]  /*5f50*/  @!P1 LDG.E.64 R110, desc[UR36][R12.64] ;  /* 0x000000240c6e9981 */ /* 0x000164000c1e1b00 */
[----:B0-----:R-:W-:Y:S01]  /*5f60*/  @!P1 MOV R12, R14 ;  /* 0x0000000e000c9202 */ /* 0x001fe20000000f00 */
[----:B------:R-:W-:-:S05]  /*5f70*/  @!P1 IMAD.MOV.U32 R13, RZ, RZ, R15 ;  /* 0x000000ffff0d9224 */ /* 0x000fca00078e000f */
[----:B------:R0:W5:Y:S02]  /*5f80*/  @!P1 LDG.E.64 R112, desc[UR36][R12.64] ;  /* 0x000000240c709981 */ /* 0x000164000c1e1b00 */
.L_x_1424:
[----:B------:R-:W-:Y:S05]  /*5f90*/  BSYNC.RECONVERGENT B0 ;  /* 0x0000000000007941 */ /* 0x000fea0003800200 */
.L_x_1397:
[----:B-----5:R-:W-:Y:S01]  /*5fa0*/  FMUL.FTZ R11, R78, R84 ;  /* 0x000000544e0b7220 */ /* 0x020fe20000410000 */
[----:B01234-:R-:W-:Y:S01]  /*5fb0*/  FMUL.FTZ R12, R79, R85 ;  /* 0x000000554f0c7220 */ /* 0x01ffe20000410000 */
[----:B------:R-:W-:Y:S01]  /*5fc0*/  UMOV UR8, 0xffffffff ;  /* 0xffffffff00087882 */ /* 0x000fe20000000000 */
[----:B------:R-:W-:Y:S01]  /*5fd0*/  LOP3.LUT R120, R2, 0x1, RZ, 0xc0, !PT ;  /* 0x0000000102787812 */ /* 0x000fe200078ec0ff */
        /* <DEDUP_REMOVED lines=31> */
[----:B------:R-:W-:Y:S06]  /*61d0*/  BRA.DIV UR8, `(.L_x_1449) ;  /* 0x0000005608a87947 */ /* 0x000fec000b800000 */
[----:B------:R0:W1:Y:S02]  /*61e0*/  SHFL.BFLY PT, R14, R13, 0x1, 0x1f ;  /* 0x0c201f000d0e7f89 */ /* 0x00006400000e0000 */
.L_x_1528:
        /* <DEDUP_REMOVED lines=11> */
[----:B0-----:R-:W0:Y:S02]  /*62a0*/  @P3 LDC.64 R12, c[0x0][0x438] ;  /* 0x00010e00ff0c3b82 */ /* 0x001e240000000a00 */
[----:B0-----:R-:W-:-:S04]  /*62b0*/  @P3 IMAD.WIDE R12, R9, 0x4, R12 ;  /* 0x00000004090c3825 */ /* 0x001fc800078e020c */
[----:B-1----:R-:W-:Y:S02]  /*62c0*/  @P1 IMAD.WIDE.U32 R14, R121, 0x4, R14 ;  /* 0x00000004790e1825 */ /* 0x002fe400078e000e */
[----:B------:R-:W2:Y:S04]  /*62d0*/  @P3 LDG.E R12, desc[UR36][R12.64] ;  /* 0x000000240c0c3981 */ /* 0x000ea8000c1e1900 */
[----:B------:R-:W3:Y:S01]  /*62e0*/  @P1 LDG.E R14, desc[UR36][R14.64] ;  /* 0x000000240e0e1981 */ /* 0x000ee2000c1e1900 */
[----:B------:R-:W-:-:S04]  /*62f0*/  @P1 ISETP.GE.AND P4, PT, R114, R117, PT ;  /* 0x000000757200120c */ /* 0x000fc80003f86270 */
[----:B------:R-:W-:-:S04]  /*6300*/  @P1 SEL R121, RZ, UR39, P4 ;  /* 0x00000027ff791c07 */ /* 0x000fc8000a000000 */
[----:B------:R-:W-:-:S04]  /*6310*/  @P1 IADD3 R121, PT, PT, R10, -UR44, R121 ;  /* 0x8000002c0a791c10 */ /* 0x000fc8000fffe079 */
[----:B------:R-:W-:Y:S01]  /*6320*/  @P1 I2FP.F32.S32 R114, R121 ;  /* 0x0000007900721245 */ /* 0x000fe20000201400 */
[----:B--2---:R-:W-:-:S04]  /*6330*/  @P3 FADD.FTZ R11, R11, R12 ;  /* 0x0000000c0b0b3221 */ /* 0x004fc80000010000 */
[----:B---3--:R-:W-:-:S05]  /*6340*/  @P1 FFMA.FTZ R11, R114, R14, R11 ;  /* 0x0000000e720b1223 */ /* 0x008fca000001000b */
[----:B------:R1:W-:Y:S01]  /*6350*/  STS [R8], R11 ;  /* 0x0000000b08007388 */ /* 0x0003e20000000800 */
[----:B------:R-:W-:-:S07]  /*6360*/  @!P2 FMNMX.FTZ R116, R116, R11, !PT ;  /* 0x0000000b7474a209 */ /* 0x000fce0007810000 */
.L_x_1451:
[----:B------:R-:W-:Y:S05]  /*6370*/  BSYNC.RECONVERGENT B0 ;  /* 0x0000000000007941 */ /* 0x000fea0003800200 */
.L_x_1450:
[----:B------:R-:W-:Y:S01]  /*6380*/  VIADD R12, R10, 0x3f ;  /* 0x0000003f0a0c7836 */ /* 0x000fe20000000000 */
[----:B------:R-:W-:Y:S01]  /*6390*/  IADD3 R6, P2, PT, R6, 0x40, RZ ;  /* 0x0000004006067810 */ /* 0x000fe20007f5e0ff */
[----:B-1----:R-:W-:Y:S01]  /*63a0*/  VIADD R8, R8, 0x100 ;  /* 0x0000010008087836 */ /* 0x002fe20000000000 */
[----:B------:R-:W-:Y:S01]  /*63b0*/  IADD3 R10, PT, PT, R10, 0x40, RZ ;  /* 0x000000400a0a7810 */ /* 0x000fe20007ffe0ff */
[----:B------:R-:W-:Y:S01]  /*63c0*/  VIADD R9, R9, 0x40 ;  /* 0x0000004009097836 */ /* 0x000fe20000000000 */
[----:B------:R-:W-:Y:S02]  /*63d0*/  ISETP.GE.AND P1, PT, R12, R115, PT ;  /* 0x000000730c00720c */ /* 0x000fe40003f26270 */
[----:B------:R-:W-:-:S11]  /*63e0*/  IADD3.X R7, PT, PT, RZ, R7, RZ, P2, !PT ;  /* 0x00000007ff077210 */ /* 0x000fd600017fe4ff */
[----:B------:R-:W-:Y:S05]  /*63f0*/  @!P1 BRA `(.L_x_1452) ;  /* 0xffffffbc00b09947 */ /* 0x000fea000383ffff */
.L_x_1396:
[----:B01-3--:R-:W-:Y:S05]  /*6400*/  BSYNC B1 ;  /* 0x0000000000017941 */ /* 0x00bfea0003800000 */
.L_x_1395:
[----:B------:R-:W-:-:S03]  /*6410*/  UMOV UR8, 0xffffffff ;  /* 0xffffffff00087882 */ /* 0x000fc60000000000 */
[----:B------:R-:W-:Y:S05]  /*6420*/  BRA.DIV UR8, `(.L_x_1453) ;  /* 0x0000005608387947 */ /* 0x000fea000b800000 */
[----:B------:R-:W0:Y:S02]  /*6430*/  SHFL.BFLY PT, R14, R116, 0x10, 0x1f ;  /* 0x0e001f00740e7f89 */ /* 0x000e2400000e0000 */
[----:B0-----:R-:W-:-:S05]  /*6440*/  FMNMX.FTZ R13, R14, R116, !PT ;  /* 0x000000740e0d7209 */ /* 0x001fca0007810000 */
[----:B------:R-:W0:Y:S02]  /*6450*/  SHFL.BFLY PT, R14, R13, 0x8, 0x1f ;  /* 0x0d001f000d0e7f89 */ /* 0x000e2400000e0000 */
[----:B0-----:R-:W-:-:S05]  /*6460*/  FMNMX.FTZ R3, R13, R14, !PT ;  /* 0x0000000e0d037209 */ /* 0x001fca0007810000 */
[----:B------:R-:W0:Y:S02]  /*6470*/  SHFL.BFLY PT, R14, R3, 0x4, 0x1f ;  /* 0x0c801f00030e7f89 */ /* 0x000e2400000e0000 */
[----:B0-----:R-:W-:-:S05]  /*6480*/  FMNMX.FTZ R4, R3, R14, !PT ;  /* 0x0000000e03047209 */ /* 0x001fca0007810000 */
[----:B------:R0:W1:Y:S02]  /*6490*/  SHFL.BFLY PT, R14, R4, 0x2, 0x1f ;  /* 0x0c401f00040e7f89 */ /* 0x00006400000e0000 */
.L_x_1534:
[----:B------:R-:W2:Y:S01]  /*64a0*/  S2R R18, SR_CgaCtaId ;  /* 0x0000000000127919 */ /* 0x000ea20000008800 */
[----:B------:R-:W-:Y:S01]  /*64b0*/  LOP3.LUT P0, R5, R2, 0x1f, RZ, 0xc0, !PT ;  /* 0x0000001f02057812 */ /* 0x000fe2000780c0ff */
[----:B------:R-:W-:Y:S05]  /*64c0*/  WARPSYNC.ALL ;  /* 0x0000000000007948 */ /* 0x000fea0003800000 */
[----:B------:R-:W-:Y:S02]  /*64d0*/  MOV R13, 0x400 ;  /* 0x00000400000d7802 */ /* 0x000fe40000000f00 */
[----:B-1----:R-:W-:Y:S02]  /*64e0*/  FMNMX.FTZ R3, R4, R14, !PT ;  /* 0x0000000e04037209 */ /* 0x002fe40007810000 */
[----:B--2---:R-:W-:-:S04]  /*64f0*/  LEA R6, R18, R13, 0x18 ;  /* 0x0000000d12067211 */ /* 0x004fc800078ec0ff */
[----:B0-----:R-:W-:-:S05]  /*6500*/  LEA.HI R4, R2, R6, RZ, 0x1d ;  /* 0x0000000602047211 */ /* 0x001fca00078fe8ff */
[----:B------:R-:W-:Y:S01]  /*6510*/  @!P0 STS [R4], R3 ;  /* 0x0000000304008388 */ /* 0x000fe20000000800 */
[----:B------:R-:W-:Y:S01]  /*6520*/  BAR.SYNC.DEFER_BLOCKING 0x0 ;  /* 0x0000000000007b1d */ /* 0x000fe20000010000 */
[C---:B------:R-:W-:Y:S01]  /*6530*/  ISETP.GT.U32.AND P0, PT, R5.reuse, 0x3, PT ;  /* 0x000000030500780c */ /* 0x040fe20003f04070 */
[----:B------:R-:W-:Y:S02]  /*6540*/  IMAD.MOV.U32 R9, RZ, RZ, -0x800001 ;  /* 0xff7fffffff097424 */ /* 0x000fe400078e00ff */
[----:B------:R-:W-:Y:S02]  /*6550*/  IMAD R6, R5, 0x4, R6 ;  /* 0x0000000405067824 */ /* 0x000fe400078e0206 */
[----:B------:R-:W-:Y:S08]  /*6560*/  BSSY.RECONVERGENT B0, `(.L_x_1454) ;  /* 0x0000154000007945 */ /* 0x000ff00003800200 */
[----:B------:R-:W0:Y:S04]  /*6570*/  @!P0 LDS R9, [R6] ;  /* 0x0000000006098984 */ /* 0x000e280000000800 */
[----:B0-----:R-:W0:Y:S02]  /*6580*/  SHFL.BFLY PT, R8, R9, 0x2, 0x1f ;  /* 0x0c401f0009087f89 */ /* 0x001e2400000e0000 */
[----:B0-----:R-:W-:Y:S01]  /*6590*/  FMNMX.FTZ R10, R8, R9, !PT ;  /* 0x00000009080a7209 */ /* 0x001fe20007810000 */
[----:B------:R-:W-:-:S04]  /*65a0*/  IMAD.MOV.U32 R8, RZ, RZ, RZ ;  /* 0x000000ffff087224 */ /* 0x000fc800078e00ff */
        /* <DEDUP_REMOVED lines=10> */
[----:B------:R-:W-:Y:S01]  /*6650*/  IMAD.MOV.U32 R0, RZ, RZ, 0x80 ;  /* 0x00000080ff007424 */ /* 0x000fe200078e00ff */
[----:B------:R-:W-:Y:S01]  /*6660*/  LOP3.LUT R9, RZ, R2, RZ, 0x33, !PT ;  /* 0x00000002ff097212 */ /* 0x000fe200078e33ff */
[----:B------:R-:W-:Y:S03]  /*6670*/  BSSY.RECONVERGENT B1, `(.L_x_1457) ;  /* 0x000001c000017945 */ /* 0x000fe60003800200 */
[----:B------:R-:W-:-:S04]  /*6680*/  VIADDMNMX R0, R3, R0, UR44, !PT ;  /* 0x0000002c03007e46 */ /* 0x000fc8000f800100 */
[----:B------:R-:W-:Y:S01]  /*6690*/  IADD3 R0, PT, PT, R0, -UR47, R9 ;  /* 0x8000002f00007c10 */ /* 0x000fe2000fffe009 */
[----:B------:R-:W-:-:S03]  /*66a0*/  IMAD.MOV.U32 R9, RZ, RZ, R3 ;  /* 0x000000ffff097224 */ /* 0x000fc600078e0003 */
[C---:B------:R-:W-:Y:S02]  /*66b0*/  LOP3.LUT R8, R0.reuse, 0x180, RZ, 0xc0, !PT ;  /* 0x0000018000087812 */ /* 0x040fe400078ec0ff */
[----:B------:R-:W-:Y:S02]  /*66c0*/  ISETP.GE.U32.AND P1, PT, R0, 0x180, PT ;  /* 0x000001800000780c */ /* 0x000fe40003f26070 */
[----:B------:R-:W-:Y:S01]  /*66d0*/  ISETP.NE.AND P0, PT, R8, 0x180, PT ;  /* 0x000001800800780c */ /* 0x000fe20003f05270 */
[----:B------:R-:W-:-:S12]  /*66e0*/  HFMA2 R8, -RZ, RZ, 0, 0 ;  /* 0x00000000ff087431 */ /* 0x000fd800000001ff */
[----:B------:R-:W-:Y:S05]  /*66f0*/  @!P0 BRA `(.L_x_1458) ;  /* 0x00000000004c8947 */ /* 0x000fea0003800000 */
[----:B------:R-:W-:Y:S01]  /*6700*/  VIADD R9, R13, 0x220 ;  /* 0x000002200d097836 */ /* 0x000fe20000000000 */
[----:B------:R-:W-:Y:S02]  /*6710*/  LEA.HI R0, R0, 0x1, RZ, 0x19 ;  /* 0x0000000100007811 */ /* 0x000fe400078fc8ff */
[----:B------:R-:W-:Y:S02]  /*6720*/  MOV R8, RZ ;  /* 0x000000ff00087202 */ /* 0x000fe40000000f00 */
[----:B------:R-:W-:Y:S01]  /*6730*/  LEA R11, R18, R9, 0x18 ;  /* 0x00000009120b7211 */ /* 0x000fe200078ec0ff */
[----:B------:R-:W-:Y:S01]  /*6740*/  IMAD.MOV.U32 R9, RZ, RZ, R3 ;  /* 0x000000ffff097224 */ /* 0x000fe200078e0003 */
[----:B------:R-:W-:-:S03]  /*6750*/  LOP3.LUT R0, R0, 0x3, RZ, 0xc0, !PT ;  /* 0x0000000300007812 */ /* 0x000fc600078ec0ff */
[----:B------:R-:W-:Y:S01]  /*6760*/  IMAD R10, R2, 0x4, R11 ;  /* 0x00000004020a7824 */ /* 0x000fe200078e020b */
[----:B------:R-:W-:-:S07]  /*6770*/  IADD3 R0, PT, PT, -R0, RZ, RZ ;  /* 0x000000ff00007210 */ /* 0x000fce0007ffe1ff */
.L_x_1459:
        /* <DEDUP_REMOVED lines=11> */
.L_x_1458:
[----:B------:R-:W-:Y:S05]  /*6830*/  BSYNC.RECONVERGENT B1 ;  /* 0x0000000000017941 */ /* 0x000fea0003800200 */
.L_x_1457:
        /* <DEDUP_REMOVED lines=11> */
[----:B------:R-:W-:Y:S01]  /*68f0*/  IMAD.U32 R44, RZ, RZ, UR44 ;  /* 0x0000002cff2c7e24 */ /* 0x000fe2000f8e00ff */
[----:B------:R-:W-:-:S04]  /*6900*/  PLOP3.LUT P0, PT, PT, PT, PT, 0x8, 0x80 ;  /* 0x000000000080781c */ /* 0x000fc80003f0e170 */
[----:B------:R-:W-:-:S09]  /*6910*/  IADD3 R44, PT, PT, R44, -0x600, RZ ;  /* 0xfffffa002c2c7810 */ /* 0x000fd20007ffe0ff */
.L_x_1462:
[----:B------:R-:W0:Y:S01]  /*6920*/  LDS R10, [R0+-0x400] ;  /* 0xfffc0000000a7984 */ /* 0x000e220000000800 */
[----:B------:R-:W-:-:S03]  /*6930*/  VIADD R9, R9, 0x800 ;  /* 0x0000080009097836 */ /* 0x000fc60000000000 */
[----:B------:R-:W1:Y:S02]  /*6940*/  LDS R12, [R0+-0x200] ;  /* 0xfffe0000000c7984 */ /* 0x000e640000000800 */
[----:B------:R-:W-:Y:S02]  /*6950*/  ISETP.GE.AND P1, PT, R9, R44, PT ;  /* 0x0000002c0900720c */ /* 0x000fe40003f26270 */
[----:B------:R-:W2:Y:S04]  /*6960*/  LDS R14, [R0] ;  /* 0x00000000000e7984 */ /* 0x000ea80000000800 */
[----:B------:R-:W3:Y:S04]  /*6970*/  LDS R18, [R0+0x200] ;  /* 0x0002000000127984 */ /* 0x000ee80000000800 */
[----:B------:R-:W5:Y:S04]  /*6980*/  LDS R20, [R0+0x400] ;  /* 0x0004000000147984 */ /* 0x000f680000000800 */
[----:B------:R-:W5:Y:S04]  /*6990*/  LDS R22, [R0+0x600] ;  /* 0x0006000000167984 */ /* 0x000f680000000800 */
[----:B----4-:R-:W4:Y:S04]  /*69a0*/  LDS R24, [R0+0x800] ;  /* 0x0008000000187984 */ /* 0x010f280000000800 */
[----:B------:R-:W4:Y:S04]  /*69b0*/  LDS R26, [R0+0xa00] ;  /* 0x000a0000001a7984 */ /* 0x000f280000000800 */
[----:B------:R-:W4:Y:S04]  /*69c0*/  LDS R28, [R0+0xc00] ;  /* 0x000c0000001c7984 */ /* 0x000f280000000800 */
[----:B------:R-:W4:Y:S04]  /*69d0*/  LDS R30, [R0+0xe00] ;  /* 0x000e0000001e7984 */ /* 0x000f280000000800 */
[----:B------:R-:W4:Y:S01]  /*69e0*/  LDS R32, [R0+0x1000] ;  /* 0x0010000000207984 */ /* 0x000f220000000800 */
        /* <DEDUP_REMOVED lines=20> */
[----:B----4-:R-:W-:Y:S01]  /*6b30*/  FADD.FTZ R24, -R7, R24 ;  /* 0x0000001807187221 */ /* 0x010fe20000010100 */
        /* <DEDUP_REMOVED lines=8> */
[----:B-----5:R-:W-:Y:S01]  /*6bc0*/  FADD.FTZ R8, R8, R15 ;  /* 0x0000000f08087221 */ /* 0x020fe20000010000 */
[----:B------:R-:W-:Y:S01]  /*6bd0*/  FMUL.FTZ R26, R26, 1.4426950216293334961 ;  /* 0x3fb8aa3b1a1a7820 */ /* 0x000fe20000410000 */
[----:B------:R-:W4:Y:S01]  /*6be0*/  MUFU.EX2 R23, R24 ;  /* 0x0000001800177308 */ /* 0x000f220000000800 */
[C---:B------:R-:W-:Y:S01]  /*6bf0*/  FADD.FTZ R30, -R7.reuse, R30 ;  /* 0x0000001e071e7221 */ /* 0x040fe20000010100 */
[----:B------:R-:W-:Y:S01]  /*6c00*/  FADD.FTZ R8, R8, R17 ;  /* 0x0000001108087221 */ /* 0x000fe20000010000 */
        /* <DEDUP_REMOVED lines=53> */
.L_x_1461:
[----:B------:R-:W-:Y:S05]  /*6f60*/  BSYNC.RECONVERGENT B1 ;  /* 0x0000000000017941 */ /* 0x000fea0003800200 */
.L_x_1460:
        /* <DEDUP_REMOVED lines=8> */
[----:B------:R-:W2:Y:S04]  /*6ff0*/  LDS R14, [R0] ;  /* 0x00000000000e7984 */ /* 0x000ea80000000800 */
[----:B------:R-:W3:Y:S04]  /*7000*/  LDS R18, [R0+0x200] ;  /* 0x0002000000127984 */ /* 0x000ee80000000800 */
[----:B------:R-:W5:Y:S04]  /*7010*/  LDS R20, [R0+0x400] ;  /* 0x0004000000147984 */ /* 0x000f680000000800 */
[----:B------:R-:W5:Y:S04]  /*7020*/  LDS R22, [R0+0x600] ;  /* 0x0006000000167984 */ /* 0x000f680000000800 */
[----:B----4-:R-:W4:Y:S04]  /*7030*/  LDS R24, [R0+0x800] ;  /* 0x0008000000187984 */ /* 0x010f280000000800 */
[----:B------:R-:W4:Y:S01]  /*7040*/  LDS R26, [R0+0xa00] ;  /* 0x000a0000001a7984 */ /* 0x000f220000000800 */
        /* <DEDUP_REMOVED lines=9> */
[----:B-----5:R-:W-:Y:S01]  /*70e0*/  FADD.FTZ R20, -R7, R20 ;  /* 0x0000001407147221 */ /* 0x020fe20000010100 */
        /* <DEDUP_REMOVED lines=31> */
.L_x_1464:
[----:B------:R-:W-:Y:S05]  /*72e0*/  BSYNC.RECONVERGENT B1 ;  /* 0x0000000000017941 */ /* 0x000fea0003800200 */
.L_x_1463:
[----:B------:R-:W-:-:S13]  /*72f0*/  ISETP.LT.OR P0, PT, R9, UR44, P0 ;  /* 0x0000002c09007c0c */ /* 0x000fda0008701670 */
[----:B------:R-:W-:Y:S05]  /*7300*/  @!P0 BRA `(.L_x_1455) ;  /* 0x0000000400e48947 */ /* 0x000fea0003800000 */
[----:B------:R-:W0:Y:S04]  /*7310*/  LDS R10, [R0+-0x400] ;  /* 0xfffc0000000a7984 */ /* 0x000e280000000800 */
[----:B------:R-:W1:Y:S04]  /*7320*/  LDS R12, [R0+-0x200] ;  /* 0xfffe0000000c7984 */ /* 0x000e680000000800 */
[----:B------:R-:W2:Y:S04]  /*7330*/  LDS R14, [R0] ;  /* 0x00000000000e7984 */ /* 0x000ea80000000800 */
        /* <DEDUP_REMOVED lines=22> */
.L_x_1456:
        /* <DEDUP_REMOVED lines=10> */
[----:B-1----:R-:W-:Y:S02]  /*7540*/  IMAD R15, R0, UR4, RZ ;  /* 0x00000004000f7c24 */ /* 0x002fe4000f8e02ff */
[----:B------:R-:W-:-:S03]  /*7550*/  IMAD.MOV.U32 R0, RZ, RZ, R3 ;  /* 0x000000ffff007224 */ /* 0x000fc600078e0003 */
[----:B------:R-:W-:-:S05]  /*7560*/  SHF.R.S32.HI R20, RZ, 0x1f, R15 ;  /* 0x0000001fff147819 */ /* 0x000fca000001140f */
[----:B------:R-:W-:Y:S05]  /*7570*/  @!P1 BRA `(.L_x_1466) ;  /* 0x0000000000689947 */ /* 0x000fea0003800000 */
[----:B------:R-:W-:Y:S01]  /*7580*/  VIADD R13, R13, 0x220 ;  /* 0x000002200d0d7836 */ /* 0x000fe20000000000 */
[----:B------:R-:W-:Y:S02]  /*7590*/  LEA.HI R0, R9, 0x1, RZ, 0x19 ;  /* 0x0000000109007811 */ /* 0x000fe400078fc8ff */
[--C-:B------:R-:W-:Y:S02]  /*75a0*/  IADD3 R10, P1, P2, R15, R10, R3.reuse ;  /* 0x0000000a0f0a7210 */ /* 0x100fe40007a3e003 */
[----:B------:R-:W-:Y:S02]  /*75b0*/  LEA R13, R18, R13, 0x18 ;  /* 0x0000000d120d7211 */ /* 0x000fe400078ec0ff */
[----:B------:R-:W-:Y:S01]  /*75c0*/  LOP3.LUT R9, R0, 0x3, RZ, 0xc0, !PT ;  /* 0x0000000300097812 */ /* 0x000fe200078ec0ff */
[----:B------:R-:W-:Y:S01]  /*75d0*/  IMAD.MOV.U32 R0, RZ, RZ, R3 ;  /* 0x000000ffff007224 */ /* 0x000fe200078e0003 */
[----:B------:R-:W-:Y:S01]  /*75e0*/  IADD3.X R11, PT, PT, R20, R11, RZ, P1, P2 ;  /* 0x0000000b140b7210 */ /* 0x000fe20000fe44ff */
[----:B------:R-:W-:Y:S01]  /*75f0*/  IMAD R12, R2, 0x4, R13 ;  /* 0x00000004020c7824 */ /* 0x000fe200078e020d */
[----:B------:R-:W-:-:S02]  /*7600*/  MOV R8, RZ ;  /* 0x000000ff00087202 */ /* 0x000fc40000000f00 */
[----:B------:R-:W-:-:S07]  /*7610*/  IADD3 R9, PT, PT, -R9, RZ, RZ ;  /* 0x000000ff09097210 */ /* 0x000fce0007ffe1ff */
.L_x_1467:
[----:B------:R1:W2:Y:S01]  /*7620*/  LDG.E.U8 R13, desc[UR36][R10.64] ;  /* 0x000000240a0d7981 */ /* 0x0002a2000c1e1100 */
[----:B------:R-:W-:Y:S01]  /*7630*/  VIADD R9, R9, 0x1 ;  /* 0x0000000109097836 */ /* 0x000fe20000000000 */
[----:B------:R-:W-:Y:S02]  /*7640*/  IADD3 R0, PT, PT, R0, 0x80, RZ ;  /* 0x0000008000007810 */ /* 0x000fe40007ffe0ff */
[----:B-1----:R-:W-:-:S05]  /*7650*/  IADD3 R10, P2, PT, R10, 0x80, RZ ;  /* 0x000000800a0a7810 */ /* 0x002fca0007f5e0ff */
[----:B------:R-:W-:Y:S01]  /*7660*/  IMAD.X R11, RZ, RZ, R11, P2 ;  /* 0x000000ffff0b7224 */ /* 0x000fe200010e060b */
[----:B--2---:R-:W-:Y:S01]  /*7670*/  ISETP.NE.AND P1, PT, R13, RZ, PT ;  /* 0x000000ff0d00720c */ /* 0x004fe20003f25270 */
[----:B------:R-:W-:-:S12]  /*7680*/  IMAD.MOV.U32 R13, RZ, RZ, RZ ;  /* 0x000000ffff0d7224 */ /* 0x000fd800078e00ff */
        /* <DEDUP_REMOVED lines=9> */
.L_x_1466:
[----:B------:R-:W-:Y:S05]  /*7720*/  BSYNC.RECONVERGENT B1 ;  /* 0x0000000000017941 */ /* 0x000fea0003800200 */
.L_x_1465:
        /* <DEDUP_REMOVED lines=13> */
.L_x_1468:
[----:B------:R-:W2:Y:S04]  /*7800*/  LDG.E.U8 R15, desc[UR36][R10.64+-0x100] ;  /* 0xffff00240a0f7981 */ /* 0x000ea8000c1e1100 */
[----:B------:R-:W3:Y:S04]  /*7810*/  LDG.E.U8 R12, desc[UR36][R10.64+-0x80] ;  /* 0xffff80240a0c7981 */ /* 0x000ee8000c1e1100 */
[----:B------:R-:W5:Y:S04]  /*7820*/  LDG.E.U8 R13, desc[UR36][R10.64] ;  /* 0x000000240a0d7981 */ /* 0x000f68000c1e1100 */
[----:B------:R-:W4:Y:S01]  /*7830*/  LDG.E.U8 R14, desc[UR36][R10.64+0x80] ;  /* 0x000080240a0e7981 */ /* 0x000f22000c1e1100 */
[----:B------:R-:W-:-:S02]  /*7840*/  IADD3 R0, PT, PT, R0, 0x200, RZ ;  /* 0x0000020000007810 */ /* 0x000fc40007ffe0ff */
[----:B--2---:R-:W-:Y:S02]  /*7850*/  ISETP.NE.AND P0, PT, R15, RZ, PT ;  /* 0x000000ff0f00720c */ /* 0x004fe40003f05270 */
[----:B---3--:R-:W-:Y:S02]  /*7860*/  ISETP.NE.AND P1, PT, R12, RZ, PT ;  /* 0x000000ff0c00720c */ /* 0x008fe40003f25270 */
[----:B-----5:R-:W-:Y:S02]  /*7870*/  ISETP.NE.AND P2, PT, R13, RZ, PT ;  /* 0x000000ff0d00720c */ /* 0x020fe40003f45270 */
[----:B----4-:R-:W-:-:S07]  /*7880*/  ISETP.NE.AND P3, PT, R14, RZ, PT ;  /* 0x000000ff0e00720c */ /* 0x010fce0003f65270 */
[----:B------:R-:W0:Y:S04]  /*7890*/  @!P0 LDS R12, [R9+-0x400] ;  /* 0xfffc0000090c8984 */ /* 0x000e280000000800 */
[----:B------:R-:W1:Y:S04]  /*78a0*/  @!P1 LDS R14, [R9+-0x200] ;  /* 0xfffe0000090e9984 */ /* 0x000e680000000800 */
[----:B------:R-:W2:Y:S04]  /*78b0*/  @!P2 LDS R18, [R9] ;  /* 0x000000000912a984 */ /* 0x000ea80000000800 */
[----:B------:R-:W3:Y:S01]  /*78c0*/  @!P3 LDS R20, [R9+0x200] ;  /* 0x000200000914b984 */ /* 0x000ee20000000800 */
[----:B0-----:R-:W-:Y:S01]  /*78d0*/  @!P0 FADD.FTZ R13, -R7, R12 ;  /* 0x0000000c070d8221 */ /* 0x001fe20000010100 */
[----:B------:R-:W-:-:S03]  /*78e0*/  IMAD.MOV.U32 R12, RZ, RZ, RZ ;  /* 0x000000ffff0c7224 */ /* 0x000fc600078e00ff */
[----:B------:R-:W-:Y:S01]  /*78f0*/  @!P0 FMUL.FTZ R13, R13, 1.4426950216293334961 ;  /* 0x3fb8aa3b0d0d8820 */ /* 0x000fe20000410000 */
[----:B-1----:R-:W-:Y:S01]  /*7900*/  @!P1 FADD.FTZ R15, -R7, R14 ;  /* 0x0000000e070f9221 */ /* 0x002fe20000010100 */
[----:B------:R-:W-:Y:S02]  /*7910*/  MOV R14, RZ ;  /* 0x000000ff000e7202 */ /* 0x000fe40000000f00 */
[----:B------:R-:W0:Y:S01]  /*7920*/  @!P0 MUFU.EX2 R12, R13 ;  /* 0x0000000d000c8308 */ /* 0x000e220000000800 */
[----:B------:R-:W-:Y:S01]  /*7930*/  @!P1 FMUL.FTZ R15, R15, 1.4426950216293334961 ;  /* 0x3fb8aa3b0f0f9820 */ /* 0x000fe20000410000 */
[C---:B--2---:R-:W-:Y:S01]  /*7940*/  @!P2 FADD.FTZ R17, -R7.reuse, R18 ;  /* 0x000000120711a221 */ /* 0x044fe20000010100 */
[----:B------:R-:W-:Y:S02]  /*7950*/  IMAD.MOV.U32 R18, RZ, RZ, RZ ;  /* 0x000000ffff127224 */ /* 0x000fe400078e00ff */
[----:B---3--:R-:W-:Y:S01]  /*7960*/  @!P3 FADD.FTZ R19, -R7, R20 ;  /* 0x000000140713b221 */ /* 0x008fe20000010100 */
[----:B------:R-:W1:Y:S01]  /*7970*/  @!P1 MUFU.EX2 R14, R15 ;  /* 0x0000000f000e9308 */ /* 0x000e620000000800 */
[----:B------:R-:W-:Y:S01]  /*7980*/  @!P2 FMUL.FTZ R17, R17, 1.4426950216293334961 ;  /* 0x3fb8aa3b1111a820 */ /* 0x000fe20000410000 */
[----:B------:R-:W-:-:S02]  /*7990*/  IMAD.MOV.U32 R20, RZ, RZ, RZ ;  /* 0x000000ffff147224 */ /* 0x000fc400078e00ff */
[----:B------:R-:W-:Y:S01]  /*79a0*/  @!P3 FMUL.FTZ R19, R19, 1.4426950216293334961 ;  /* 0x3fb8aa3b1313b820 */ /* 0x000fe20000410000 */
[----:B------:R-:W-:Y:S01]  /*79b0*/  ISETP.GE.AND P0, PT, R0, UR44, PT ;  /* 0x0000002c00007c0c */ /* 0x000fe2000bf06270 */
[----:B------:R-:W2:Y:S01]  /*79c0*/  @!P2 MUFU.EX2 R18, R17 ;  /* 0x000000110012a308 */ /* 0x000ea20000000800 */
[----:B------:R-:W-:-:S03]  /*79d0*/  IADD3 R10, P1, PT, R10, 0x200, RZ ;  /* 0x000002000a0a7810 */ /* 0x000fc60007f3e0ff */
[----:B------:R-:W3:Y:S01]  /*79e0*/  @!P3 MUFU.EX2 R20, R19 ;  /* 0x000000130014b308 */ /* 0x000ee20000000800 */
[----:B0-----:R-:W-:Y:S01]  /*79f0*/  FADD.FTZ R13, R12, R8 ;  /* 0x000000080c0d7221 */ /* 0x001fe20000010000 */
[----:B------:R-:W-:Y:S01]  /*7a00*/  STS [R9+-0x400], R12 ;  /* 0xfffc000c09007388 */ /* 0x000fe20000000800 */
[----:B------:R-:W-:Y:S02]  /*7a10*/  IMAD.X R11, RZ, RZ, R11, P1 ;  /* 0x000000ffff0b7224 */ /* 0x000fe400008e060b */
        /* <DEDUP_REMOVED lines=8> */
.L_x_1455:
[----:B------:R-:W-:Y:S05]  /*7aa0*/  BSYNC.RECONVERGENT B0 ;  /* 0x0000000000007941 */ /* 0x000fea0003800200 */
.L_x_1454:
[----:B0-----:R-:W0:Y:S01]  /*7ab0*/  SHFL.BFLY PT, R7, R8, 0x10, 0x1f ;  /* 0x0e001f0008077f89 */ /* 0x001e2200000e0000 */
[C---:B------:R-:W-:Y:S01]  /*7ac0*/  ISETP.NE.AND P0, PT, R5.reuse, RZ, PT ;  /* 0x000000ff0500720c */ /* 0x040fe20003f05270 */
[----:B------:R-:W1:Y:S01]  /*7ad0*/  LDCU.U8 UR12, c[0x0][0x48c] ;  /* 0x00009180ff0c77ac */ /* 0x000e620008000000 */
[----:B------:R-:W-:Y:S01]  /*7ae0*/  ISETP.GT.U32.AND P1, PT, R5, 0x3, PT ;  /* 0x000000030500780c */ /* 0x000fe20003f24070 */
[----:B------:R-:W2:Y:S01]  /*7af0*/  S2UR UR11, SR_CTAID.X ;  /* 0x00000000000b79c3 */ /* 0x000ea20000002500 */
[----:B------:R-:W-:Y:S01]  /*7b00*/  UMOV UR4, URZ ;  /* 0x000000ff00047c82 */ /* 0x000fe20008000000 */
[----:B------:R-:W-:Y:S01]  /*7b10*/  UMOV UR5, URZ ;  /* 0x000000ff00057c82 */ /* 0x000fe20008000000 */
        /* <DEDUP_REMOVED lines=12> */
[----:B------:R-:W-:-:S05]  /*7be0*/  ISETP.GE.AND P0, PT, R3, UR44, PT ;  /* 0x0000002c03007c0c */ /* 0x000fca000bf06270 */
[----:B------:R-:W0:Y:S04]  /*7bf0*/  @!P1 LDS R11, [R6+0x10] ;  /* 0x00001000060b9984 */ /* 0x000e280000000800 */
[----:B0-----:R-:W0:Y:S02]  /*7c00*/  SHFL.BFLY PT, R0, R11, 0x2, 0x1f ;  /* 0x0c401f000b007f89 */ /* 0x001e2400000e0000 */
[----:B0-----:R-:W-:-:S05]  /*7c10*/  FADD.FTZ R5, R0, R11 ;  /* 0x0000000b00057221 */ /* 0x001fca0000010000 */
[----:B------:R-:W0:Y:S02]  /*7c20*/  SHFL.BFLY PT, R0, R5, 0x1, 0x1f ;  /* 0x0c201f0005007f89 */ /* 0x000e2400000e0000 */
[----:B0-----:R-:W-:-:S06]  /*7c30*/  FADD.FTZ R7, R5, R0 ;  /* 0x0000000005077221 */ /* 0x001fcc0000010000 */
[----:B------:R-:W0:Y:S02]  /*7c40*/  SHFL.IDX PT, R7, R7, RZ, 0x1f ;  /* 0x00001fff07077589 */ /* 0x000e2400000e0000 */
[----:B0-----:R-:W-:-:S06]  /*7c50*/  FADD.FTZ R0, R7, 9.9999999747524270788e-07 ;  /* 0x358637bd07007421 */ /* 0x001fcc0000010000 */
[----:B------:R-:W0:Y:S01]  /*7c60*/  MUFU.RCP R0, R0 ;  /* 0x0000000000007308 */ /* 0x000e220000001000 */
[----:B--2---:R-:W-:Y:S05]  /*7c70*/  BRA.U !UP0, `(.L_x_1469) ;  /* 0x0000000108247547 */ /* 0x004fea000b800000 */
[----:B------:R-:W1:Y:S01]  /*7c80*/  S2UR UR5, SR_CTAID.Y ;  /* 0x00000000000579c3 */ /* 0x000e620000002600 */
[----:B------:R-:W1:Y:S01]  /*7c90*/  LDCU UR8, c[0x0][0x3f8] ;  /* 0x00007f00ff0877ac */ /* 0x000e620008000800 */
[----:B------:R-:W2:Y:S01]  /*7ca0*/  LDCU UR4, c[0x0][0x488] ;  /* 0x00009100ff0477ac */ /* 0x000ea20008000800 */
[----:B------:R-:W2:Y:S01]  /*7cb0*/  LDCU UR9, c[0x0][0x40c] ;  /* 0x00008180ff0977ac */ /* 0x000ea20008000800 */
[----:B------:R-:W3:Y:S01]  /*7cc0*/  LDCU UR10, c[0x0][0x3f4] ;  /* 0x00007e80ff0a77ac */ /* 0x000ee20008000800 */
[----:B-1----:R-:W-:-:S04]  /*7cd0*/  UIMAD UR5, UR5, UR8, UR11 ;  /* 0x00000008050572a4 */ /* 0x002fc8000f8e020b */
[----:B--2---:R-:W-:-:S04]  /*7ce0*/  UIMAD UR4, UR5, UR4, UR9 ;  /* 0x00000004050472a4 */ /* 0x004fc8000f8e0209 */
[----:B---3--:R-:W-:-:S04]  /*7cf0*/  UIMAD UR4, UR4, UR10, URZ ;  /* 0x0000000a040472a4 */ /* 0x008fc8000f8e02ff */
[----:B------:R-:W-:-:S12]  /*7d00*/  USHF.R.S32.HI UR5, URZ, 0x1f, UR4 ;  /* 0x0000001fff057899 */ /* 0x000fd80008011404 */
.L_x_1469:
[----:B------:R-:W-:Y:S04]  /*7d10*/  BSSY.RECONVERGENT B0, `(.L_x_1470) ;  /* 0x0000158000007945 */ /* 0x000fe80003800200 */
[----:B------:R-:W-:Y:S05]  /*7d20*/  @P0 BRA `(.L_x_1471) ;  /* 0x0000001400580947 */ /* 0x000fea0003800000 */
[----:B------:R-:W-:-:S09]  /*7d30*/  UISETP.NE.AND UP0, UPT, UR12, URZ, UPT ;  /* 0x000000ff0c00728c */ /* 0x000fd2000bf05270 */
[----:B------:R-:W-:Y:S05]  /*7d40*/  BRA.U UP0, `(.L_x_1472) ;  /* 0x0000000900407547 */ /* 0x000fea000b800000 */
        /* <DEDUP_REMOVED lines=10> */
[----:B------:R-:W-:Y:S01]  /*7df0*/  LEA.HI R4, R4, 0x1, RZ, 0x19 ;  /* 0x0000000104047811 */ /* 0x000fe200078fc8ff */
[----:B------:R-:W-:Y:S02]  /*7e00*/  UMOV UR8, 0x400 ;  /* 0x0000040000087882 */ /* 0x000fe40000000000 */
[----:B------:R-:W-:Y:S02]  /*7e10*/  UIADD3 UR8, UPT, UPT, UR8, 0x220, URZ ;  /* 0x0000022008087890 */ /* 0x000fe4000fffe0ff */
[C---:B------:R-:W-:Y:S01]  /*7e20*/  IMAD.SHL.U32 R5, R4.reuse, 0x80, RZ ;  /* 0x0000008004057824 */ /* 0x040fe200078e00ff */
[----:B------:R-:W-:-:S04]  /*7e30*/  LOP3.LUT R4, R4, 0x3, RZ, 0xc0, !PT ;  /* 0x0000000304047812 */ /* 0x000fc800078ec0ff */
[----:B------:R-:W-:Y:S01]  /*7e40*/  LOP3.LUT R6, R5, 0x180, RZ, 0xc0, !PT ;  /* 0x0000018005067812 */ /* 0x000fe200078ec0ff */
[----:B------:R-:W-:-:S03]  /*7e50*/  IMAD.MOV R5, RZ, RZ, -R4 ;  /* 0x000000ffff057224 */ /* 0x000fc600078e0a04 */
[----:B------:R-:W-:Y:S01]  /*7e60*/  IADD3 R3, PT, PT, R3, R6, RZ ;  /* 0x0000000603037210 */ /* 0x000fe20007ffe0ff */
[----:B-1----:R-:W-:-:S06]  /*7e70*/  ULEA UR8, UR9, UR8, 0x18 ;  /* 0x0000000809087291 */ /* 0x002fcc000f8ec0ff */
[----:B------:R-:W-:-:S07]  /*7e80*/  LEA R4, R2, UR8, 0x2 ;  /* 0x0000000802047c11 */ /* 0x000fce000f8e10ff */
.L_x_1475:
[----:B------:R-:W0:Y:S01]  /*7e90*/  LDS R7, [R4] ;  /* 0x0000000004077984 */ /* 0x000e220000000800 */
[----:B------:R-:W-:-:S05]  /*7ea0*/  VIADD R5, R5, 0x1 ;  /* 0x0000000105057836 */ /* 0x000fca0000000000 */
[----:B------:R-:W-:Y:S01]  /*7eb0*/  ISETP.NE.AND P0, PT, R5, RZ, PT ;  /* 0x000000ff0500720c */ /* 0x000fe20003f05270 */
[----:B0-----:R-:W-:-:S05]  /*7ec0*/  FMUL.FTZ R7, R7, R0 ;  /* 0x0000000007077220 */ /* 0x001fca0000410000 */
[----:B------:R0:W-:Y:S02]  /*7ed0*/  STS [R4], R7 ;  /* 0x0000000704007388 */ /* 0x0001e40000000800 */
[----:B0-----:R-:W-:-:S05]  /*7ee0*/  VIADD R4, R4, 0x200 ;  /* 0x0000020004047836 */ /* 0x001fca0000000000 */
[----:B------:R-:W-:Y:S05]  /*7ef0*/  @P0 BRA `(.L_x_1475) ;  /* 0xfffffffc00e40947 */ /* 0x000fea000383ffff */
.L_x_1474:
[----:B------:R-:W-:Y:S05]  /*7f00*/  BSYNC.RECONVERGENT B1 ;  /* 0x0000000000017941 */ /* 0x000fea0003800200 */
.L_x_1473:
[----:B------:R-:W-:Y:S05]  /*7f10*/  @!P1 BRA `(.L_x_1471) ;  /* 0x0000001000dc9947 */ /* 0x000fea0003800000 */
[----:B------:R-:W1:Y:S01]  /*7f20*/  S2R R6, SR_CgaCtaId ;  /* 0x0000000000067919 */ /* 0x000e620000008800 */
[----:B------:R-:W-:Y:S01]  /*7f30*/  IADD3 R5, PT, PT, -R3, UR44, RZ ;  /* 0x0000002c03057c10 */ /* 0x000fe2000fffe1ff */
[----:B------:R-:W-:Y:S01]  /*7f40*/  USHF.L.U32 UR8, UR47, 0x2, URZ ;  /* 0x000000022f087899 */ /* 0x000fe200080006ff */
[----:B------:R-:W-:Y:S01]  /*7f50*/  MOV R4, 0x400 ;  /* 0x0000040000047802 */ /* 0x000fe20000000f00 */
[----:B------:R-:W-:Y:S01]  /*7f60*/  BSSY.RECONVERGENT B1, `(.L_x_1476) ;  /* 0x000003f000017945 */ /* 0x000fe20003800200 */
[----:B------:R-:W-:Y:S02]  /*7f70*/  ISETP.GT.AND P1, PT, R5, 0x600, PT ;  /* 0x000006000500780c */ /* 0x000fe40003f24270 */
[----:B------:R-:W-:Y:S02]  /*7f80*/  IADD3 R5, PT, PT, R4, 0x220, RZ ;  /* 0x0000022004057810 */ /* 0x000fe40007ffe0ff */
[----:B------:R-:W-:Y:S02]  /*7f90*/  LEA R4, R3, -UR8, 0x2 ;  /* 0x8000000803047c11 */ /* 0x000fe4000f8e10ff */
[----:B------:R-:W-:-:S02]  /*7fa0*/  PLOP3.LUT P0, PT, PT, PT, PT, 0x80, 0x8 ;  /* 0x000000000008781c */ /* 0x000fc40003f0f070 */
[----:B-1----:R-:W-:-:S04]  /*7fb0*/  LEA R5, R6, R5, 0x18 ;  /* 0x0000000506057211 */ /* 0x002fc800078ec0ff */
[----:B------:R-:W-:Y:S01]  /*7fc0*/  IADD3 R4, PT, PT, R4, 0x400, R5 ;  /* 0x0000040004047810 */ /* 0x000fe20007ffe005 */
[----:B------:R-:W-:Y:S06]  /*7fd0*/  @!P1 BRA `(.L_x_1477) ;  /* 0x0000000000dc9947 */ /* 0x000fec0003800000 */
[----:B------:R-:W-:Y:S01]  /*7fe0*/  IMAD.U32 R6, RZ, RZ, UR44 ;  /* 0x0000002cff067e24 */ /* 0x000fe2000f8e00ff */
[----:B------:R-:W-:-:S03]  /*7ff0*/  PLOP3.LUT P0, PT, PT, PT, PT, 0x8, 0x80 ;  /* 0x000000000080781c */ /* 0x000fc60003f0e170 */
[----:B------:R-:W-:-:S10]  /*8000*/  VIADD R6, R6, 0xfffffa00 ;  /* 0xfffffa0006067836 */ /* 0x000fd40000000000 */
.L_x_1478:
[----:B------:R-:W0:Y:S01]  /*8010*/  LDS R5, [R4+-0x400] ;  /* 0xfffc000004057984 */ /* 0x000e220000000800 */
[----:B------:R-:W-:-:S03]  /*8020*/  IADD3 R3, PT, PT, R3, 0x800, RZ ;  /* 0x0000080003037810 */ /* 0x000fc60007ffe0ff */
[----:B------:R-:W1:Y:S01]  /*8030*/  LDS R7, [R4+-0x200] ;  /* 0xfffe000004077984 */ /* 0x000e620000000800 */
[----:B------:R-:W-:-:S03]  /*8040*/  ISETP.GE.AND P1, PT, R3, R6, PT ;  /* 0x000000060300720c */ /* 0x000fc60003f26270 */
[----:B------:R-:W2:Y:S04]  /*8050*/  LDS R9, [R4] ;  /* 0x0000000004097984 */ /* 0x000ea80000000800 */
[----:B------:R-:W3:Y:S04]  /*8060*/  LDS R11, [R4+0x200] ;  /* 0x00020000040b7984 */ /* 0x000ee80000000800 */
[----:B------:R-:W5:Y:S04]  /*8070*/  LDS R13, [R4+0x400] ;  /* 0x00040000040d7984 */ /* 0x000f680000000800 */
[----:B------:R-:W5:Y:S04]  /*8080*/  LDS R15, [R4+0x600] ;  /* 0x00060000040f7984 */ /* 0x000f680000000800 */
[----:B------:R-:W5:Y:S04]  /*8090*/  LDS R17, [R4+0x800] ;  /* 0x0008000004117984 */ /* 0x000f680000000800 */
[----:B------:R-:W5:Y:S04]  /*80a0*/  LDS R19, [R4+0xa00] ;  /* 0x000a000004137984 */ /* 0x000f680000000800 */
[----:B------:R-:W5:Y:S04]  /*80b0*/  LDS R21, [R4+0xc00] ;  /* 0x000c000004157984 */ /* 0x000f680000000800 */
[----:B------:R-:W5:Y:S04]  /*80c0*/  LDS R23, [R4+0xe00] ;  /* 0x000e000004177984 */ /* 0x000f680000000800 */
[----:B----4-:R-:W4:Y:S01]  /*80d0*/  LDS R25, [R4+0x1000] ;  /* 0x0010000004197984 */ /* 0x010f220000000800 */
[----:B0-----:R-:W-:-:S03]  /*80e0*/  FMUL.FTZ R5, R0, R5 ;  /* 0x0000000500057220 */ /* 0x001fc60000410000 */
[----:B------:R-:W0:Y:S01]  /*80f0*/  LDS R27, [R4+0x1200] ;  /* 0x00120000041b7984 */ /* 0x000e220000000800 */
[----:B-1----:R-:W-:-:S03]  /*8100*/  FMUL.FTZ R7, R0, R7 ;  /* 0x0000000700077220 */ /* 0x002fc60000410000 */
[----:B------:R-:W1:Y:S01]  /*8110*/  LDS R29, [R4+0x1400] ;  /* 0x00140000041d7984 */ /* 0x000e620000000800 */
[----:B--2---:R-:W-:-:S03]  /*8120*/  FMUL.FTZ R9, R0, R9 ;  /* 0x0000000900097220 */ /* 0x004fc60000410000 */
[----:B------:R-:W2:Y:S01]  /*8130*/  LDS R31, [R4+0x1600] ;  /* 0x00160000041f7984 */ /* 0x000ea20000000800 */
[----:B---3--:R-:W-:-:S03]  /*8140*/  FMUL.FTZ R11, R0, R11 ;  /* 0x0000000b000b7220 */ /* 0x008fc60000410000 */
[----:B------:R-:W3:Y:S01]  /*8150*/  LDS R33, [R4+0x1800] ;  /* 0x0018000004217984 */ /* 0x000ee20000000800 */
[----:B-----5:R-:W-:-:S03]  /*8160*/  FMUL.FTZ R13, R0, R13 ;  /* 0x0000000d000d7220 */ /* 0x020fc60000410000 */
[----:B------:R-:W5:Y:S01]  /*8170*/  LDS R35, [R4+0x1a00] ;  /* 0x001a000004237984 */ /* 0x000f620000000800 */
[C---:B------:R-:W-:Y:S01]  /*8180*/  FMUL.FTZ R15, R0.reuse, R15 ;  /* 0x0000000f000f7220 */ /* 0x040fe20000410000 */
[C---:B------:R-:W-:Y:S02]  /*8190*/  FMUL.FTZ R17, R0.reuse, R17 ;  /* 0x0000001100117220 */ /* 0x040fe40000410000 */
[----:B------:R-:W-:Y:S01]  /*81a0*/  STS [R4+-0x400], R5 ;  /* 0xfffc000504007388 */ /* 0x000fe20000000800 */
[----:B------:R-:W-:-:S03]  /*81b0*/  FMUL.FTZ R19, R0, R19 ;  /* 0x0000001300137220 */ /* 0x000fc60000410000 */
[----:B------:R-:W-:Y:S01]  /*81c0*/  STS [R4+-0x200], R7 ;  /* 0xfffe000704007388 */ /* 0x000fe20000000800 */
[----:B------:R-:W-:-:S03]  /*81d0*/  FMUL.FTZ R21, R0, R21 ;  /* 0x0000001500157220 */ /* 0x000fc60000410000 */
[----:B------:R-:W-:Y:S01]  /*81e0*/  STS [R4], R9 ;  /* 0x0000000904007388 */ /* 0x000fe20000000800 */
[----:B------:R-:W-:-:S03]  /*81f0*/  FMUL.FTZ R23, R0, R23 ;  /* 0x0000001700177220 */ /* 0x000fc60000410000 */
[----:B------:R-:W-:Y:S01]  /*8200*/  STS [R4+0x200], R11 ;  /* 0x0002000b04007388 */ /* 0x000fe20000000800 */
[----:B----4-:R-:W-:-:S03]  /*8210*/  FMUL.FTZ R25, R0, R25 ;  /* 0x0000001900197220 */ /* 0x010fc60000410000 */
[----:B------:R-:W-:Y:S01]  /*8220*/  STS [R4+0x400], R13 ;  /* 0x0004000d04007388 */ /* 0x000fe20000000800 */
[----:B0-----:R-:W-:-:S03]  /*8230*/  FMUL.FTZ R27, R0, R27 ;  /* 0x0000001b001b7220 */ /* 0x001fc60000410000 */
[----:B------:R-:W-:Y:S01]  /*8240*/  STS [R4+0x600], R15 ;  /* 0x0006000f04007388 */ /* 0x000fe20000000800 */
[----:B-1----:R-:W-:-:S03]  /*8250*/  FMUL.FTZ R29, R0, R29 ;  /* 0x0000001d001d7220 */ /* 0x002fc60000410000 */
[----:B------:R-:W-:Y:S01]  /*8260*/  STS [R4+0x800], R17 ;  /* 0x0008001104007388 */ /* 0x000fe20000000800 */
[----:B--2---:R-:W-:-:S03]  /*8270*/  FMUL.FTZ R31, R0, R31 ;  /* 0x0000001f001f7220 */ /* 0x004fc60000410000 */
[----:B------:R-:W-:Y:S01]  /*8280*/  STS [R4+0xa00], R19 ;  /* 0x000a001304007388 */ /* 0x000fe20000000800 */
[----:B---3--:R-:W-:-:S03]  /*8290*/  FMUL.FTZ R33, R0, R33 ;  /* 0x0000002100217220 */ /* 0x008fc60000410000 */
        /* <DEDUP_REMOVED lines=11> */
.L_x_1477:
[----:B------:R-:W-:Y:S05]  /*8350*/  BSYNC.RECONVERGENT B1 ;  /* 0x0000000000017941 */ /* 0x000fea0003800200 */
.L_x_1476:
        /* <DEDUP_REMOVED lines=8> */
[----:B------:R-:W2:Y:S04]  /*83e0*/  LDS R9, [R4] ;  /* 0x0000000004097984 */ /* 0x000ea80000000800 */
[----:B------:R-:W3:Y:S04]  /*83f0*/  LDS R11, [R4+0x200] ;  /* 0x00020000040b7984 */ /* 0x000ee80000000800 */
[----:B------:R-:W5:Y:S04]  /*8400*/  LDS R13, [R4+0x400] ;  /* 0x00040000040d7984 */ /* 0x000f680000000800 */
[----:B------:R-:W4:Y:S04]  /*8410*/  LDS R15, [R4+0x600] ;  /* 0x00060000040f7984 */ /* 0x000f280000000800 */
[----:B------:R-:W4:Y:S04]  /*8420*/  LDS R17, [R4+0x800] ;  /* 0x0008000004117984 */ /* 0x000f280000000800 */
[----:B------:R-:W4:Y:S01]  /*8430*/  LDS R19, [R4+0xa00] ;  /* 0x000a000004137984 */ /* 0x000f220000000800 */
[C---:B0-----:R-:W-:Y:S01]  /*8440*/  FMUL.FTZ R5, R0.reuse, R5 ;  /* 0x0000000500057220 */ /* 0x041fe20000410000 */
[----:B-1----:R-:W-:-:S04]  /*8450*/  FMUL.FTZ R7, R0, R7 ;  /* 0x0000000700077220 */ /* 0x002fc80000410000 */
[----:B------:R-:W-:Y:S01]  /*8460*/  STS [R4+-0x400], R5 ;  /* 0xfffc000504007388 */ /* 0x000fe20000000800 */
[----:B--2---:R-:W-:-:S03]  /*8470*/  FMUL.FTZ R9, R0, R9 ;  /* 0x0000000900097220 */ /* 0x004fc60000410000 */
[----:B------:R-:W-:Y:S01]  /*8480*/  STS [R4+-0x200], R7 ;  /* 0xfffe000704007388 */ /* 0x000fe20000000800 */
[----:B---3--:R-:W-:-:S03]  /*8490*/  FMUL.FTZ R11, R0, R11 ;  /* 0x0000000b000b7220 */ /* 0x008fc60000410000 */
[----:B------:R-:W-:Y:S01]  /*84a0*/  STS [R4], R9 ;  /* 0x0000000904007388 */ /* 0x000fe20000000800 */
[----:B-----5:R-:W-:-:S03]  /*84b0*/  FMUL.FTZ R13, R0, R13 ;  /* 0x0000000d000d7220 */ /* 0x020fc60000410000 */
[----:B------:R-:W-:Y:S01]  /*84c0*/  STS [R4+0x200], R11 ;  /* 0x0002000b04007388 */ /* 0x000fe20000000800 */
[----:B----4-:R-:W-:-:S03]  /*84d0*/  FMUL.FTZ R15, R0, R15 ;  /* 0x0000000f000f7220 */ /* 0x010fc60000410000 */
[----:B------:R-:W-:Y:S01]  /*84e0*/  STS [R4+0x400], R13 ;  /* 0x0004000d04007388 */ /* 0x000fe20000000800 */
[----:B------:R-:W-:-:S03]  /*84f0*/  FMUL.FTZ R17, R0, R17 ;  /* 0x0000001100117220 */ /* 0x000fc60000410000 */
[----:B------:R-:W-:Y:S01]  /*8500*/  STS [R4+0x600], R15 ;  /* 0x0006000f04007388 */ /* 0x000fe20000000800 */
[----:B------:R-:W-:-:S03]  /*8510*/  FMUL.FTZ R19, R0, R19 ;  /* 0x0000001300137220 */ /* 0x000fc60000410000 */
[----:B------:R-:W-:Y:S04]  /*8520*/  STS [R4+0x800], R17 ;  /* 0x0008001104007388 */ /* 0x000fe80000000800 */
[----:B------:R0:W-:Y:S02]  /*8530*/  STS [R4+0xa00], R19 ;  /* 0x000a001304007388 */ /* 0x0001e40000000800 */
[----:B0-----:R-:W-:-:S07]  /*8540*/  IADD3 R4, PT, PT, R4, 0x1000, RZ ;  /* 0x0000100004047810 */ /* 0x001fce0007ffe0ff */
.L_x_1480:
[----:B------:R-:W-:Y:S05]  /*8550*/  BSYNC.RECONVERGENT B1 ;  /* 0x0000000000017941 */ /* 0x000fea0003800200 */
.L_x_1479:
[----:B------:R-:W-:-:S13]  /*8560*/  ISETP.LT.OR P0, PT, R3, UR44, P0 ;  /* 0x0000002c03007c0c */ /* 0x000fda0008701670 */
[----:B------:R-:W-:Y:S05]  /*8570*/  @!P0 BRA `(.L_x_1471) ;  /* 0x0000000c00448947 */ /* 0x000fea0003800000 */
[----:B------:R-:W0:Y:S04]  /*8580*/  LDS R3, [R4+-0x400] ;  /* 0xfffc000004037984 */ /* 0x000e280000000800 */
[----:B------:R-:W1:Y:S04]  /*8590*/  LDS R5, [R4+-0x200] ;  /* 0xfffe000004057984 */ /* 0x000e680000000800 */
[----:B------:R-:W2:Y:S04]  /*85a0*/  LDS R7, [R4] ;  /* 0x0000000004077984 */ /* 0x000ea80000000800 */
[----:B------:R-:W3:Y:S01]  /*85b0*/  LDS R9, [R4+0x200] ;  /* 0x0002000004097984 */ /* 0x000ee20000000800 */
[-C--:B0-----:R-:W-:Y:S01]  /*85c0*/  FMUL.FTZ R3, R3, R0.reuse ;  /* 0x0000000003037220 */ /* 0x081fe20000410000 */
[----:B-1----:R-:W-:-:S04]  /*85d0*/  FMUL.FTZ R5, R5, R0 ;  /* 0x0000000005057220 */ /* 0x002fc80000410000 */
[----:B------:R0:W-:Y:S01]  /*85e0*/  STS [R4+-0x400], R3 ;  /* 0xfffc000304007388 */ /* 0x0001e20000000800 */
[----:B--2---:R-:W-:-:S03]  /*85f0*/  FMUL.FTZ R7, R7, R0 ;  /* 0x0000000007077220 */ /* 0x004fc60000410000 */
[----:B------:R0:W-:Y:S01]  /*8600*/  STS [R4+-0x200], R5 ;  /* 0xfffe000504007388 */ /* 0x0001e20000000800 */
[----:B---3--:R-:W-:-:S03]  /*8610*/  FMUL.FTZ R9, R9, R0 ;  /* 0x0000000009097220 */ /* 0x008fc60000410000 */
[----:B------:R0:W-:Y:S04]  /*8620*/  STS [R4], R7 ;  /* 0x0000000704007388 */ /* 0x0001e80000000800 */
[----:B------:R0:W-:Y:S01]  /*8630*/  STS [R4+0x200], R9 ;  /* 0x0002000904007388 */ /* 0x0001e20000000800 */
[----:B------:R-:W-:Y:S05]  /*8640*/  BRA `(.L_x_1471) ;  /* 0x0000000c00107947 */ /* 0x000fea0003800000 */
.L_x_1472:
        /* <DEDUP_REMOVED lines=10> */
[----:B------:R-:W2:Y:S01]  /*86f0*/  LDCU.64 UR14, c[0x0][0x480] ;  /* 0x00009000ff0e77ac */ /* 0x000ea20008000a00 */
[----:B------:R-:W-:Y:S02]  /*8700*/  LEA.HI R4, R4, 0x1, RZ, 0x19 ;  /* 0x0000000104047811 */ /* 0x000fe400078fc8ff */
[----:B------:R-:W-:Y:S01]  /*8710*/  IADD3 R11, P1, PT, R3, UR4, RZ ;  /* 0x00000004030b7c10 */ /* 0x000fe2000ff3e0ff */
[----:B------:R-:W-:Y:S02]  /*8720*/  UMOV UR8, 0x400 ;  /* 0x0000040000087882 */ /* 0x000fe40000000000 */
[C---:B------:R-:W-:Y:S01]  /*8730*/  IMAD.SHL.U32 R5, R4.reuse, 0x80, RZ ;  /* 0x0000008004057824 */ /* 0x040fe200078e00ff */
[----:B------:R-:W-:Y:S01]  /*8740*/  UIADD3 UR8, UPT, UPT, UR8, 0x220, URZ ;  /* 0x0000022008087890 */ /* 0x000fe2000fffe0ff */
[----:B------:R-:W-:Y:S02]  /*8750*/  IADD3.X R10, PT, PT, RZ, UR5, RZ, P1, !PT ;  /* 0x00000005ff0a7c10 */ /* 0x000fe40008ffe4ff */
[----:B------:R-:W-:-:S02]  /*8760*/  LOP3.LUT R4, R4, 0x3, RZ, 0xc0, !PT ;  /* 0x0000000304047812 */ /* 0x000fc400078ec0ff */
[----:B------:R-:W-:-:S03]  /*8770*/  LOP3.LUT R6, R5, 0x180, RZ, 0xc0, !PT ;  /* 0x0000018005067812 */ /* 0x000fc600078ec0ff */
[----:B------:R-:W-:Y:S02]  /*8780*/  IMAD.MOV R7, RZ, RZ, -R4 ;  /* 0x000000ffff077224 */ /* 0x000fe400078e0a04 */
[----:B------:R-:W-:Y:S01]  /*8790*/  IMAD.IADD R3, R3, 0x1, R6 ;  /* 0x0000000103037824 */ /* 0x000fe200078e0206 */
[----:B--2---:R-:W-:-:S04]  /*87a0*/  LEA R8, P1, R11, UR14, 0x2 ;  /* 0x0000000e0b087c11 */ /* 0x004fc8000f8210ff */
[----:B------:R-:W-:Y:S01]  /*87b0*/  LEA.HI.X R11, R11, UR15, R10, 0x2, P1 ;  /* 0x0000000f0b0b7c11 */ /* 0x000fe200088f140a */
[----:B-1----:R-:W-:-:S06]  /*87c0*/  ULEA UR8, UR9, UR8, 0x18 ;  /* 0x0000000809087291 */ /* 0x002fcc000f8ec0ff */
[----:B------:R-:W-:-:S07]  /*87d0*/  LEA R6, R2, UR8, 0x2 ;  /* 0x0000000802067c11 */ /* 0x000fce000f8e10ff */
.L_x_1483:
[----:B-1----:R-:W0:Y:S01]  /*87e0*/  LDS R5, [R6] ;  /* 0x0000000006057984 */ /* 0x002e220000000800 */
[----:B------:R-:W-:Y:S01]  /*87f0*/  MOV R4, R8 ;  /* 0x0000000800047202 */ /* 0x000fe20000000f00 */
[----:B------:R-:W-:Y:S01]  /*8800*/  VIADD R7, R7, 0x1 ;  /* 0x0000000107077836 */ /* 0x000fe20000000000 */
[----:B------:R-:W-:-:S04]  /*8810*/  IADD3 R8, P2, PT, R8, 0x200, RZ ;  /* 0x0000020008087810 */ /* 0x000fc80007f5e0ff */
[----:B------:R-:W-:Y:S01]  /*8820*/  ISETP.NE.AND P1, PT, R7, RZ, PT ;  /* 0x000000ff0700720c */ /* 0x000fe20003f25270 */
[----:B0-----:R-:W-:Y:S01]  /*8830*/  FMUL.FTZ R9, R5, R0 ;  /* 0x0000000005097220 */ /* 0x001fe20000410000 */
[----:B------:R-:W-:Y:S01]  /*8840*/  IMAD.MOV.U32 R5, RZ, RZ, R11 ;  /* 0x000000ffff057224 */ /* 0x000fe200078e000b */
[----:B------:R-:W-:-:S03]  /*8850*/  IADD3.X R11, PT, PT, RZ, R11, RZ, P2, !PT ;  /* 0x0000000bff0b7210 */ /* 0x000fc600017fe4ff */
[----:B------:R0:W-:Y:S04]  /*8860*/  STS [R6], R9 ;  /* 0x0000000906007388 */ /* 0x0001e80000000800 */
[----:B------:R1:W-:Y:S01]  /*8870*/  STG.E desc[UR36][R4.64], R9 ;  /* 0x0000000904007986 */ /* 0x0003e2000c101924 */
[----:B0-----:R-:W-:Y:S02]  /*8880*/  VIADD R6, R6, 0x200 ;  /* 0x0000020006067836 */ /* 0x001fe40000000000 */
[----:B------:R-:W-:Y:S05]  /*8890*/  @P1 BRA `(.L_x_1483) ;  /* 0xfffffffc00d01947 */ /* 0x000fea000383ffff */
.L_x_1482:
[----:B------:R-:W-:Y:S05]  /*88a0*/  BSYNC.RECONVERGENT B1 ;  /* 0x0000000000017941 */ /* 0x000fea0003800200 */
.L_x_1481:
[----:B------:R-:W-:Y:S05]  /*88b0*/  @!P0 BRA `(.L_x_1471) ;  /* 0x0000000800748947 */ /* 0x000fea0003800000 */
[----:B------:R-:W2:Y:S01]  /*88c0*/  S2R R6, SR_CgaCtaId ;  /* 0x0000000000067919 */ /* 0x000ea20000008800 */
[----:B------:R-:W3:Y:S01]  /*88d0*/  LDCU.64 UR8, c[0x0][0x480] ;  /* 0x00009000ff0877ac */ /* 0x000ee20008000a00 */
[C---:B------:R-:W-:Y:S01]  /*88e0*/  IADD3 R10, PT, PT, -R3.reuse, UR44, RZ ;  /* 0x0000002c030a7c10 */ /* 0x040fe2000fffe1ff */
[----:B------:R-:W-:Y:S01]  /*88f0*/  BSSY.RECONVERGENT B1, `(.L_x_1484) ;  /* 0x000005b000017945 */ /* 0x000fe20003800200 */
[----:B------:R-:W-:Y:S02]  /*8900*/  IADD3 R7, P0, PT, R3, UR4, RZ ;  /* 0x0000000403077c10 */ /* 0x000fe4000ff1e0ff */
[----:B------:R-:W-:Y:S02]  /*8910*/  ISETP.GT.AND P1, PT, R10, 0x600, PT ;  /* 0x000006000a00780c */ /* 0x000fe40003f24270 */
[----:B-1----:R-:W-:Y:S01]  /*8920*/  MOV R4, 0x400 ;  /* 0x0000040000047802 */ /* 0x002fe20000000f00 */
[----:B------:R-:W-:-:S03]  /*8930*/  IMAD.X R8, RZ, RZ, UR5, P0 ;  /* 0x00000005ff087e24 */ /* 0x000fc600080e06ff */
[----:B------:R-:W-:Y:S02]  /*8940*/  IADD3 R5, PT, PT, R4, 0x220, RZ ;  /* 0x0000022004057810 */ /* 0x000fe40007ffe0ff */
[----:B---3--:R-:W-:Y:S01]  /*8950*/  LEA R9, P0, R7, UR8, 0x2 ;  /* 0x0000000807097c11 */ /* 0x008fe2000f8010ff */
[----:B------:R-:W-:-:S03]  /*8960*/  USHF.L.U32 UR8, UR47, 0x2, URZ ;  /* 0x000000022f087899 */ /* 0x000fc600080006ff */
[----:B------:R-:W-:Y:S02]  /*8970*/  LEA.HI.X R8, R7, UR9, R8, 0x2, P0 ;  /* 0x0000000907087c11 */ /* 0x000fe400080f1408 */
[----:B------:R-:W-:Y:S02]  /*8980*/  IADD3 R4, P0, PT, R9, 0x400, RZ ;  /* 0x0000040009047810 */ /* 0x000fe40007f1e0ff */
[----:B--2---:R-:W-:-:S03]  /*8990*/  LEA R7, R6, R5, 0x18 ;  /* 0x0000000506077211 */ /* 0x004fc600078ec0ff */
[----:B------:R-:W-:Y:S01]  /*89a0*/  IMAD.X R5, RZ, RZ, R8, P0 ;  /* 0x000000ffff057224 */ /* 0x000fe200000e0608 */
[----:B------:R-:W-:Y:S02]  /*89b0*/  LEA R6, R3, -UR8, 0x2 ;  /* 0x8000000803067c11 */ /* 0x000fe4000f8e10ff */
[----:B------:R-:W-:Y:S02]  /*89c0*/  PLOP3.LUT P0, PT, PT, PT, PT, 0x80, 0x8 ;  /* 0x000000000008781c */ /* 0x000fe40003f0f070 */
[----:B------:R-:W-:Y:S01]  /*89d0*/  IADD3 R6, PT, PT, R6, 0x400, R7 ;  /* 0x0000040006067810 */ /* 0x000fe20007ffe007 */
[----:B------:R-:W-:Y:S10]  /*89e0*/  @!P1 BRA `(.L_x_1485) ;  /* 0x00000004002c9947 */ /* 0x000ff40003800000 */
[----:B------:R-:W-:Y:S01]  /*89f0*/  IMAD.U32 R10, RZ, RZ, UR44 ;  /* 0x0000002cff0a7e24 */ /* 0x000fe2000f8e00ff */
[----:B------:R-:W-:-:S04]  /*8a00*/  PLOP3.LUT P0, PT, PT, PT, PT, 0x8, 0x80 ;  /* 0x000000000080781c */ /* 0x000fc80003f0e170 */
[----:B------:R-:W-:-:S09]  /*8a10*/  IADD3 R10, PT, PT, R10, -0x600, RZ ;  /* 0xfffffa000a0a7810 */ /* 0x000fd20007ffe0ff */
.L_x_1486:
        /* <DEDUP_REMOVED lines=8> */
[----:B------:R-:W5:Y:S04]  /*8aa0*/  LDS R19, [R6+0x800] ;  /* 0x0008000006137984 */ /* 0x000f680000000800 */
[----:B------:R-:W5:Y:S04]  /*8ab0*/  LDS R21, [R6+0xa00] ;  /* 0x000a000006157984 */ /* 0x000f680000000800 */
[----:B------:R-:W5:Y:S04]  /*8ac0*/  LDS R23, [R6+0xc00] ;  /* 0x000c000006177984 */ /* 0x000f680000000800 */
[----:B----4-:R-:W4:Y:S04]  /*8ad0*/  LDS R25, [R6+0xe00] ;  /* 0x000e000006197984 */ /* 0x010f280000000800 */
[----:B------:R-:W4:Y:S01]  /*8ae0*/  LDS R27, [R6+0x1000] ;  /* 0x00100000061b7984 */ /* 0x000f220000000800 */
        /* <DEDUP_REMOVED lines=10> */
[----:B------:R-:W-:-:S03]  /*8b90*/  FMUL.FTZ R17, R0, R17 ;  /* 0x0000001100117220 */ /* 0x000fc60000410000 */
[----:B------:R-:W-:Y:S01]  /*8ba0*/  STG.E desc[UR36][R4.64+-0x400], R7 ;  /* 0xfffc000704007986 */ /* 0x000fe2000c101924 */
[----:B------:R-:W-:-:S03]  /*8bb0*/  FMUL.FTZ R19, R0, R19 ;  /* 0x0000001300137220 */ /* 0x000fc60000410000 */
[----:B------:R4:W-:Y:S01]  /*8bc0*/  STS [R6+-0x400], R7 ;  /* 0xfffc000706007388 */ /* 0x0009e20000000800 */
[C---:B------:R-:W-:Y:S01]  /*8bd0*/  FMUL.FTZ R21, R0.reuse, R21 ;  /* 0x0000001500157220 */ /* 0x040fe20000410000 */
[C---:B------:R-:W-:Y:S02]  /*8be0*/  FMUL.FTZ R23, R0.reuse, R23 ;  /* 0x0000001700177220 */ /* 0x040fe40000410000 */
[----:B------:R-:W-:Y:S01]  /*8bf0*/  STG.E desc[UR36][R4.64+-0x200], R9 ;  /* 0xfffe000904007986 */ /* 0x000fe2000c101924 */
[----:B----4-:R-:W-:-:S03]  /*8c00*/  FMUL.FTZ R25, R0, R25 ;  /* 0x0000001900197220 */ /* 0x010fc60000410000 */
[----:B------:R-:W-:Y:S01]  /*8c10*/  STS [R6+-0x200], R9 ;  /* 0xfffe000906007388 */ /* 0x000fe20000000800 */
[----:B------:R-:W-:Y:S01]  /*8c20*/  IADD3 R7, P1, PT, R4, 0x2000, RZ ;  /* 0x0000200004077810 */ /* 0x000fe20007f3e0ff */
[C---:B------:R-:W-:Y:S02]  /*8c30*/  FMUL.FTZ R27, R0.reuse, R27 ;  /* 0x0000001b001b7220 */ /* 0x040fe40000410000 */
[----:B------:R-:W-:Y:S02]  /*8c40*/  STG.E desc[UR36][R4.64], R11 ;  /* 0x0000000b04007986 */ /* 0x000fe4000c101924 */
[----:B------:R-:W-:Y:S02]  /*8c50*/  IMAD.X R8, RZ, RZ, R5, P1 ;  /* 0x000000ffff087224 */ /* 0x000fe400008e0605 */
[C---:B0-----:R-:W-:Y:S01]  /*8c60*/  FMUL.FTZ R29, R0.reuse, R29 ;  /* 0x0000001d001d7220 */ /* 0x041fe20000410000 */
[----:B------:R-:W-:Y:S01]  /*8c70*/  STS [R6], R11 ;  /* 0x0000000b06007388 */ /* 0x000fe20000000800 */
[----:B-1----:R-:W-:-:S03]  /*8c80*/  FMUL.FTZ R31, R0, R31 ;  /* 0x0000001f001f7220 */ /* 0x002fc60000410000 */
[----:B------:R-:W-:Y:S01]  /*8c90*/  STG.E desc[UR36][R4.64+0x200], R13 ;  /* 0x0002000d04007986 */ /* 0x000fe2000c101924 */
[----:B--2---:R-:W-:-:S03]  /*8ca0*/  FMUL.FTZ R33, R0, R33 ;  /* 0x0000002100217220 */ /* 0x004fc60000410000 */
[----:B------:R-:W-:Y:S01]  /*8cb0*/  STS [R6+0x200], R13 ;  /* 0x0002000d06007388 */ /* 0x000fe20000000800 */
[----:B---3--:R-:W-:-:S03]  /*8cc0*/  FMUL.FTZ R35, R0, R35 ;  /* 0x0000002300237220 */ /* 0x008fc60000410000 */
        /* <DEDUP_REMOVED lines=29> */
.L_x_1485:
[----:B------:R-:W-:Y:S05]  /*8ea0*/  BSYNC.RECONVERGENT B1 ;  /* 0x0000000000017941 */ /* 0x000fea0003800200 */
.L_x_1484:
        /* <DEDUP_REMOVED lines=16> */
[----:B------:R-:W-:Y:S01]  /*8fb0*/  STG.E desc[UR36][R4.64+-0x400], R7 ;  /* 0xfffc000704007986 */ /* 0x000fe2000c101924 */
[----:B--2---:R-:W-:-:S03]  /*8fc0*/  FMUL.FTZ R11, R0, R11 ;  /* 0x0000000b000b7220 */ /* 0x004fc60000410000 */
[----:B------:R0:W-:Y:S01]  /*8fd0*/  STS [R6+-0x400], R7 ;  /* 0xfffc000706007388 */ /* 0x0001e20000000800 */
[----:B---3--:R-:W-:-:S03]  /*8fe0*/  FMUL.FTZ R13, R0, R13 ;  /* 0x0000000d000d7220 */ /* 0x008fc60000410000 */
[----:B------:R-:W-:Y:S01]  /*8ff0*/  STG.E desc[UR36][R4.64+-0x200], R9 ;  /* 0xfffe000904007986 */ /* 0x000fe2000c101924 */
[----:B-----5:R-:W-:-:S03]  /*9000*/  FMUL.FTZ R15, R0, R15 ;  /* 0x0000000f000f7220 */ /* 0x020fc60000410000 */
[----:B------:R-:W-:Y:S01]  /*9010*/  STS [R6+-0x200], R9 ;  /* 0xfffe000906007388 */ /* 0x000fe20000000800 */
[----:B0-----:R-:W-:Y:S01]  /*9020*/  IADD3 R7, P1, PT, R4, 0x1000, RZ ;  /* 0x0000100004077810 */ /* 0x001fe20007f3e0ff */
[C---:B----4-:R-:W-:Y:S02]  /*9030*/  FMUL.FTZ R17, R0.reuse, R17 ;  /* 0x0000001100117220 */ /* 0x050fe40000410000 */
[----:B------:R-:W-:Y:S01]  /*9040*/  STG.E desc[UR36][R4.64], R11 ;  /* 0x0000000b04007986 */ /* 0x000fe2000c101924 */
[----:B------:R-:W-:Y:S01]  /*9050*/  IADD3.X R8, PT, PT, RZ, R5, RZ, P1, !PT ;  /* 0x00000005ff087210 */ /* 0x000fe20000ffe4ff */
[C---:B------:R-:W-:Y:S02]  /*9060*/  FMUL.FTZ R19, R0.reuse, R19 ;  /* 0x0000001300137220 */ /* 0x040fe40000410000 */
        /* <DEDUP_REMOVED lines=14> */
[----:B-1----:R-:W-:-:S07]  /*9150*/  VIADD R6, R6, 0x1000 ;  /* 0x0000100006067836 */ /* 0x002fce0000000000 */
.L_x_1488:
[----:B------:R-:W-:Y:S05]  /*9160*/  BSYNC.RECONVERGENT B1 ;  /* 0x0000000000017941 */ /* 0x000fea0003800200 */
.L_x_1487:
        /* <DEDUP_REMOVED lines=8> */
[----:B------:R0:W-:Y:S01]  /*91f0*/  STG.E desc[UR36][R4.64+-0x400], R3 ;  /* 0xfffc000304007986 */ /* 0x0001e2000c101924 */
[----:B--2---:R-:W-:-:S03]  /*9200*/  FMUL.FTZ R9, R9, R0 ;  /* 0x0000000009097220 */ /* 0x004fc60000410000 */
[----:B------:R0:W-:Y:S01]  /*9210*/  STS [R6+-0x400], R3 ;  /* 0xfffc000306007388 */ /* 0x0001e20000000800 */
[----:B---3--:R-:W-:-:S03]  /*9220*/  FMUL.FTZ R11, R11, R0 ;  /* 0x000000000b0b7220 */ /* 0x008fc60000410000 */
[----:B------:R0:W-:Y:S04]  /*9230*/  STG.E desc[UR36][R4.64+-0x200], R7 ;  /* 0xfffe000704007986 */ /* 0x0001e8000c101924 */
[----:B------:R0:W-:Y:S04]  /*9240*/  STS [R6+-0x200], R7 ;  /* 0xfffe000706007388 */ /* 0x0001e80000000800 */
[----:B------:R0:W-:Y:S04]  /*9250*/  STG.E desc[UR36][R4.64], R9 ;  /* 0x0000000904007986 */ /* 0x0001e8000c101924 */
[----:B------:R0:W-:Y:S04]  /*9260*/  STS [R6], R9 ;  /* 0x0000000906007388 */ /* 0x0001e80000000800 */
[----:B------:R0:W-:Y:S04]  /*9270*/  STG.E desc[UR36][R4.64+0x200], R11 ;  /* 0x0002000b04007986 */ /* 0x0001e8000c101924 */
[----:B------:R0:W-:Y:S02]  /*9280*/  STS [R6+0x200], R11 ;  /* 0x0002000b06007388 */ /* 0x0001e40000000800 */
.L_x_1471:
[----:B------:R-:W-:Y:S05]  /*9290*/  BSYNC.RECONVERGENT B0 ;  /* 0x0000000000007941 */ /* 0x000fea0003800200 */
.L_x_1470:
[----:B------:R-:W-:Y:S01]  /*92a0*/  USHF.R.S32.HI UR4, URZ, 0x1f, UR45 ;  /* 0x0000001fff047899 */ /* 0x000fe2000801142d */
[----:B------:R-:W2:Y:S01]  /*92b0*/  S2UR UR12, SR_CgaCtaId ;  /* 0x00000000000c79c3 */ /* 0x000ea20000008800 */
[----:B------:R-:W3:Y:S01]  /*92c0*/  LDCU UR13, c[0x0][0x40c] ;  /* 0x00008180ff0d77ac */ /* 0x000ee20008000800 */
[----:B0-----:R-:W-:Y:S01]  /*92d0*/  SHF.R.U32.HI R3, RZ, 0x4, R2 ;  /* 0x00000004ff037819 */ /* 0x001fe20000011602 */
[C---:B------:R-:W-:Y:S01]  /*92e0*/  IMAD.SHL.U32 R0, R2.reuse, 0x4, RZ ;  /* 0x0000000402007824 */ /* 0x040fe200078e00ff */
[----:B------:R-:W-:Y:S01]  /*92f0*/  SHF.L.U32 R18, R2, 0x4, RZ ;  /* 0x0000000402127819 */ /* 0x000fe200000006ff */
[----:B------:R-:W-:Y:S01]  /*9300*/  ULEA.HI UR4, UR4, UR45, URZ, 0x3 ;  /* 0x0000002d04047291 */ /* 0x000fe2000f8f18ff */
[----:B------:R-:W-:Y:S01]  /*9310*/  BSSY.RECONVERGENT B0, `(.L_x_1489) ;  /* 0x0000018000007945 */ /* 0x000fe20003800200 */
[----:B------:R-:W-:Y:S01]  /*9320*/  UMOV UR10, 0x400 ;  /* 0x00000400000a7882 */ /* 0x000fe20000000000 */
[----:B------:R-:W-:Y:S01]  /*9330*/  CS2R R10, SRZ ;  /* 0x00000000000a7805 */ /* 0x000fe2000001ff00 */
[----:B------:R-:W-:Y:S01]  /*9340*/  ULOP3.LUT UR4, UR4, 0xfffffff8, URZ, 0xc0, !UPT ;  /* 0xfffffff804047892 */ /* 0x000fe2000f8ec0ff */
[----:B-1----:R-:W-:Y:S01]  /*9350*/  CS2R R8, SRZ ;  /* 0x0000000000087805 */ /* 0x002fe2000001ff00 */
[----:B------:R-:W-:Y:S01]  /*9360*/  UIADD3 UR5, UPT, UPT, UR10, 0x120, URZ ;  /* 0x000001200a057890 */ /* 0x000fe2000fffe0ff */
[----:B------:R-:W-:Y:S01]  /*9370*/  LOP3.LUT R0, R0, 0x3c, RZ, 0xc0, !PT ;  /* 0x0000003c00007812 */ /* 0x000fe200078ec0ff */
[----:B------:R-:W-:Y:S01]  /*9380*/  UIADD3 UR4, UPT, UPT, UR45, -UR4, URZ ;  /* 0x800000042d047290 */ /* 0x000fe2000fffe0ff */
[----:B------:R-:W-:-:S05]  /*9390*/  LOP3.LUT R18, R18, 0xf0, RZ, 0xc0, !PT ;  /* 0x000000f012127812 */ /* 0x000fca00078ec0ff */
[----:B------:R-:W-:-:S04]  /*93a0*/  ISETP.NE.AND P0, PT, R3, UR4, PT ;  /* 0x0000000403007c0c */ /* 0x000fc8000bf05270 */
[----:B---3--:R-:W-:Y:S01]  /*93b0*/  ISETP.NE.OR P0, PT, RZ, UR13, P0 ;  /* 0x0000000dff007c0c */ /* 0x008fe20008705670 */
[----:B--2---:R-:W-:-:S12]  /*93c0*/  ULEA UR5, UR12, UR5, 0x18 ;  /* 0x000000050c057291 */ /* 0x004fd8000f8ec0ff */
[----:B------:R-:W-:Y:S05]  /*93d0*/  @P0 BRA `(.L_x_1490) ;  /* 0x00000000002c0947 */ /* 0x000fea0003800000 */
[----:B------:R-:W0:Y:S01]  /*93e0*/  LDCU.64 UR8, c[0x0][0x3b0] ;  /* 0x00007600ff0877ac */ /* 0x000e220008000a00 */
[----:B------:R-:W-:Y:S01]  /*93f0*/  IMAD.MOV.U32 R11, RZ, RZ, RZ ;  /* 0x000000ffff0b7224 */ /* 0x000fe200078e00ff */
[----:B0-----:R-:W-:-:S04]  /*9400*/  UISETP.NE.U32.AND UP0, UPT, UR8, URZ, UPT ;  /* 0x000000ff0800728c */ /* 0x001fc8000bf05070 */
[----:B------:R-:W-:-:S09]  /*9410*/  UISETP.NE.AND.EX UP0, UPT, UR9, URZ, UPT, UP0 ;  /* 0x000000ff0900728c */ /* 0x000fd2000bf05300 */
[----:B------:R-:W-:Y:S05]  /*9420*/  BRA.U !UP0, `(.L_x_1491) ;  /* 0x0000000108147547 */ /* 0x000fea000b800000 */
[----:B------:R-:W0:Y:S01]  /*9430*/  S2R R5, SR_CTAID.X ;  /* 0x0000000000057919 */ /* 0x000e220000002500 */
[----:B------:R-:W1:Y:S01]  /*9440*/  LDC.64 R8, c[0x0][0x3b0] ;  /* 0x0000ec00ff087b82 */ /* 0x000e620000000a00 */
[----:B0-----:R-:W-:-:S04]  /*9450*/  IMAD R5, R5, 0x40, R0 ;  /* 0x0000004005057824 */ /* 0x001fc800078e0200 */
[----:B-1----:R-:W-:-:S06]  /*9460*/  IMAD.WIDE.U32 R8, R5, 0x4, R8 ;  /* 0x0000000405087825 */ /* 0x002fcc00078e0008 */
[----:B------:R-:W5:Y:S02]  /*9470*/  LDG.E.128 R8, desc[UR36][R8.64] ;  /* 0x0000002408087981 */ /* 0x000f64000c1e1d00 */
.L_x_1491:
[----:B-----5:R0:W-:Y:S02]  /*9480*/  STS.128 [R18+UR5], R8 ;  /* 0x0000000812007988 */ /* 0x0201e40008000c05 */
.L_x_1490:
[----:B------:R-:W-:Y:S05]  /*9490*/  BSYNC.RECONVERGENT B0 ;  /* 0x0000000000007941 */ /* 0x000fea0003800200 */
.L_x_1489:
[----:B------:R-:W1:Y:S01]  /*94a0*/  S2UR UR8, SR_CTAID.Y ;  /* 0x00000000000879c3 */ /* 0x000e620000002600 */
[----:B------:R-:W2:Y:S01]  /*94b0*/  LDCU UR15, c[0x0][0x3f4] ;  /* 0x00007e80ff0f77ac */ /* 0x000ea20008000800 */
[----:B------:R-:W-:Y:S01]  /*94c0*/  IADD3 R19, PT, PT, R3, UR47, RZ ;  /* 0x0000002f03137c10 */ /* 0x000fe2000fffe0ff */
[----:B------:R-:W-:Y:S01]  /*94d0*/  BSSY.RECONVERGENT B0, `(.L_x_1492) ;  /* 0x00000ce000007945 */ /* 0x000fe20003800200 */
[----:B------:R-:W-:Y:S01]  /*94e0*/  CS2R R6, SRZ ;  /* 0x0000000000067805 */ /* 0x000fe2000001ff00 */
[----:B------:R-:W1:Y:S03]  /*94f0*/  LDCU UR14, c[0x0][0x3f8] ;  /* 0x00007f00ff0e77ac */ /* 0x000e660008000800 */
[----:B------:R-:W3:Y:S01]  /*9500*/  LDC.64 R12, c[0x0][0x3c0] ;  /* 0x0000f000ff0c7b82 */ /* 0x000ee20000000a00 */
[----:B------:R-:W0:Y:S01]  /*9510*/  LDCU UR16, c[0x0][0x40c] ;  /* 0x00008180ff1077ac */ /* 0x000e220008000800 */
[----:B--2---:R-:W-:-:S02]  /*9520*/  UISETP.LT.AND UP0, UPT, UR45, UR15, UPT ;  /* 0x0000000f2d00728c */ /* 0x004fc4000bf01270 */
[----:B------:R-:W-:Y:S02]  /*9530*/  IMAD.U32 R15, RZ, RZ, UR15 ;  /* 0x0000000fff0f7e24 */ /* 0x000fe4000f8e00ff */
[----:B------:R-:W-:Y:S02]  /*9540*/  USEL UR9, UR45, UR15, UP0 ;  /* 0x0000000f2d097287 */ /* 0x000fe40008000000 */
[----:B------:R-:W-:Y:S01]  /*9550*/  IMAD R15, R15, UR7, R0 ;  /* 0x000000070f0f7c24 */ /* 0x000fe2000f8e0200 */
[----:B-1----:R-:W-:Y:S01]  /*9560*/  UIMAD UR8, UR8, UR14, UR11 ;  /* 0x0000000e080872a4 */ /* 0x002fe2000f8e020b */
[----:B------:R-:W-:Y:S02]  /*9570*/  BAR.SYNC.DEFER_BLOCKING 0x0 ;  /* 0x0000000000007b1d */ /* 0x000fe40000010000 */
[----:B------:R-:W-:-:S03]  /*9580*/  ISETP.GE.AND P0, PT, R19, UR9, PT ;  /* 0x0000000913007c0c */ /* 0x000fc6000bf06270 */
[----:B------:R-:W-:Y:S01]  /*9590*/  MOV R17, UR8 ;  /* 0x0000000800117c02 */ /* 0x000fe20008000f00 */
[----:B---3--:R-:W-:-:S04]  /*95a0*/  IMAD.WIDE R14, R15, 0x4, R12 ;  /* 0x000000040f0e7825 */ /* 0x008fc800078e020c */
[----:B------:R-:W-:-:S04]  /*95b0*/  IMAD.SHL.U32 R17, R17, 0x40, RZ ;  /* 0x0000004011117824 */ /* 0x000fc800078e00ff */
[----:B------:R-:W-:-:S04]  /*95c0*/  IMAD R5, R17, UR15, R0 ;  /* 0x0000000f11057c24 */ /* 0x000fc8000f8e0200 */
[----:B------:R-:W-:Y:S01]  /*95d0*/  IMAD.WIDE R12, R5, 0x4, R12 ;  /* 0x00000004050c7825 */ /* 0x000fe200078e020c */
[----:B------:R-:W-:Y:S01]  /*95e0*/  CS2R R4, SRZ ;  /* 0x0000000000047805 */ /* 0x000fe2000001ff00 */
[----:B0-----:R-:W-:Y:S06]  /*95f0*/  @P0 BRA `(.L_x_1493) ;  /* 0x0000000800ec0947 */ /* 0x001fec0003800000 */
[----:B------:R-:W-:Y:S01]  /*9600*/  IMAD.U32 R4, RZ, RZ, UR9 ;  /* 0x00000009ff047e24 */ /* 0x000fe2000f8e00ff */
[----:B------:R-:W-:Y:S01]  /*9610*/  ULOP3.LUT UR7, URZ, UR47, URZ, 0x33, !UPT ;  /* 0x0000002fff077292 */ /* 0x000fe2000f8e33ff */
[----:B----4-:R-:W0:Y:S01]  /*9620*/  LDC.64 R24, c[0x0][0x458] ;  /* 0x00011600ff187b82 */ /* 0x010e220000000a00 */
[----:B------:R-:W-:Y:S01]  /*9630*/  UIMAD UR8, UR38, UR14, UR11 ;  /* 0x0000000e260872a4 */ /* 0x000fe2000f8e020b */
[----:B------:R-:W-:Y:S01]  /*9640*/  BSSY.RECONVERGENT B1, `(.L_x_1494) ;  /* 0x0000037000017945 */ /* 0x000fe20003800200 */
[----:B------:R-:W-:Y:S01]  /*9650*/  VIADDMNMX R4, R19, 0x8, R4, !PT ;  /* 0x0000000813047846 */ /* 0x000fe20007800104 */
[----:B------:R-:W-:Y:S01]  /*9660*/  IMAD.MOV.U32 R26, RZ, RZ, R19 ;  /* 0x000000ffff1a7224 */ /* 0x000fe200078e0013 */
[----:B------:R-:W-:Y:S02]  /*9670*/  CS2R R6, SRZ ;  /* 0x0000000000067805 */ /* 0x000fe4000001ff00 */
[----:B------:R-:W-:Y:S01]  /*9680*/  IADD3 R22, PT, PT, -R3, UR7, R4 ;  /* 0x0000000703167c10 */ /* 0x000fe2000fffe104 */
[----:B------:R-:W-:-:S03]  /*9690*/  IMAD.U32 R5, RZ, RZ, UR8 ;  /* 0x00000008ff057e24 */ /* 0x000fc6000f8e00ff */
[----:B------:R-:W-:Y:S02]  /*96a0*/  LOP3.LUT R4, R22, 0x18, RZ, 0xc0, !PT ;  /* 0x0000001816047812 */ /* 0x000fe400078ec0ff */
[----:B------:R-:W-:Y:S02]  /*96b0*/  LEA R5, R5, R0, 0x6 ;  /* 0x0000000005057211 */ /* 0x000fe400078e30ff */
[----:B------:R-:W-:-:S03]  /*96c0*/  ISETP.NE.AND P0, PT, R4, 0x18, PT ;  /* 0x000000180400780c */ /* 0x000fc60003f05270 */
[----:B0-----:R-:W-:Y:S01]  /*96d0*/  IMAD.WIDE R24, R5, 0x4, R24 ;  /* 0x0000000405187825 */ /* 0x001fe200078e0218 */
[----:B------:R-:W-:-:S09]  /*96e0*/  CS2R R4, SRZ ;  /* 0x0000000000047805 */ /* 0x000fd2000001ff00 */
[----:B------:R-:W-:Y:S05]  /*96f0*/  @!P0 BRA `(.L_x_1495) ;  /* 0x0000000000ac8947 */ /* 0x000fea0003800000 */
[----:B------:R-:W-:Y:S01]  /*9700*/  UIADD3 UR7, UPT, UPT, UR10, 0x220, URZ ;  /* 0x000002200a077890 */ /* 0x000fe2000fffe0ff */
[----:B------:R-:W-:Y:S01]  /*9710*/  LEA.HI R4, R22, 0x1, RZ, 0x1d ;  /* 0x0000000116047811 */ /* 0x000fe200078fe8ff */
[----:B------:R-:W-:Y:S01]  /*9720*/  IMAD.SHL.U32 R27, R19, 0x40, RZ ;  /* 0x00000040131b7824 */ /* 0x000fe200078e00ff */
[----:B------:R-:W-:Y:S01]  /*9730*/  MOV R26, R19 ;  /* 0x00000013001a7202 */ /* 0x000fe20000000f00 */
[----:B------:R-:W-:Y:S01]  /*9740*/  ULEA UR7, UR12, UR7, 0x18 ;  /* 0x000000070c077291 */ /* 0x000fe2000f8ec0ff */
[----:B------:R-:W-:Y:S01]  /*9750*/  LOP3.LUT R20, R4, 0x3, RZ, 0xc0, !PT ;  /* 0x0000000304147812 */ /* 0x000fe200078ec0ff */
[----:B------:R-:W-:-:S04]  /*9760*/  IMAD.MOV.U32 R4, RZ, RZ, RZ ;  /* 0x000000ffff047224 */ /* 0x000fc800078e00ff */
[----:B------:R-:W-:Y:S01]  /*9770*/  IMAD.MOV R28, RZ, RZ, -R20 ;  /* 0x000000ffff1c7224 */ /* 0x000fe200078e0a14 */
[----:B------:R-:W-:-:S07]  /*9780*/  LEA R23, R3, UR7, 0x2 ;  /* 0x0000000703177c11 */ /* 0x000fce000f8e10ff */
.L_x_1497:
[----:B0-----:R-:W-:Y:S01]  /*9790*/  IMAD.WIDE.U32 R20, R27, 0x4, R14 ;  /* 0x000000041b147825 */ /* 0x001fe200078e000e */
[----:B------:R0:W1:Y:S04]  /*97a0*/  LDS R29, [R23] ;  /* 0x00000000171d7984 */ /* 0x0000680000000800 */
[----:B------:R0:W5:Y:S01]  /*97b0*/  LDG.E.128 R32, desc[UR36][R20.64] ;  /* 0x0000002414207981 */ /* 0x000162000c1e1d00 */
[----:B------:R-:W-:Y:S01]  /*97c0*/  UISETP.NE.AND UP0, UPT, UR13, URZ, UPT ;  /* 0x000000ff0d00728c */ /* 0x000fe2000bf05270 */
[----:B------:R-:W-:-:S04]  /*97d0*/  IADD3 R28, PT, PT, R28, 0x1, RZ ;  /* 0x000000011c1c7810 */ /* 0x000fc80007ffe0ff */
[----:B------:R-:W-:-:S04]  /*97e0*/  ISETP.NE.AND P0, PT, R28, RZ, PT ;  /* 0x000000ff1c00720c */ /* 0x000fc80003f05270 */
[----:B0-----:R-:W-:Y:S09]  /*97f0*/  BRA.U UP0, `(.L_x_1496) ;  /* 0x00000001004c7547 */ /* 0x001ff2000b800000 */
        /* <DEDUP_REMOVED lines=17> */
[----:B------:R-:W-:-:S05]  /*9910*/  @P4 FMUL.FTZ R35, R35, R43 ;  /* 0x0000002b23234220 */ /* 0x000fca0000410000 */
[----:B------:R0:W-:Y:S02]  /*9920*/  STG.E.128 desc[UR36][R20.64], R32 ;  /* 0x0000002014007986 */ /* 0x0001e4000c101d24 */
.L_x_1496:
[C---:B-1---5:R-:W-:Y:S01]  /*9930*/  FFMA.FTZ R4, R29.reuse, R32, R4 ;  /* 0x000000201d047223 */ /* 0x062fe20000010004 */
[C---:B------:R-:W-:Y:S01]  /*9940*/  FFMA.FTZ R5, R29.reuse, R33, R5 ;  /* 0x000000211d057223 */ /* 0x040fe20000010005 */
[C---:B------:R-:W-:Y:S01]  /*9950*/  FFMA.FTZ R6, R29.reuse, R34, R6 ;  /* 0x000000221d067223 */ /* 0x040fe20000010006 */
[----:B------:R-:W-:Y:S01]  /*9960*/  FFMA.FTZ R7, R29, R35, R7 ;  /* 0x000000231d077223 */ /* 0x000fe20000010007 */
[----:B------:R-:W-:Y:S01]  /*9970*/  VIADD R26, R26, 0x8 ;  /* 0x000000081a1a7836 */ /* 0x000fe20000000000 */
[----:B------:R-:W-:Y:S01]  /*9980*/  IADD3 R27, PT, PT, R27, 0x200, RZ ;  /* 0x000002001b1b7810 */ /* 0x000fe20007ffe0ff */
[----:B------:R-:W-:Y:S01]  /*9990*/  VIADD R23, R23, 0x20 ;  /* 0x0000002017177836 */ /* 0x000fe20000000000 */
[----:B------:R-:W-:Y:S06]  /*99a0*/  @P0 BRA `(.L_x_1497) ;  /* 0xfffffffc00780947 */ /* 0x000fec000383ffff */
.L_x_1495:
[----:B------:R-:W-:Y:S05]  /*99b0*/  BSYNC.RECONVERGENT B1 ;  /* 0x0000000000017941 */ /* 0x000fea0003800200 */
.L_x_1494:
[----:B------:R-:W-:-:S13]  /*99c0*/  ISETP.GE.U32.AND P0, PT, R22, 0x18, PT ;  /* 0x000000181600780c */ /* 0x000fda0003f06070 */
[----:B------:R-:W-:Y:S05]  /*99d0*/  @!P0 BRA `(.L_x_1493) ;  /* 0x0000000400f48947 */ /* 0x000fea0003800000 */
[----:B------:R-:W1:Y:S02]  /*99e0*/  LDCU UR7, c[0x0][0x40c] ;  /* 0x00008180ff0777ac */ /* 0x000e640008000800 */
[----:B-1----:R-:W-:-:S06]  /*99f0*/  UISETP.NE.AND UP0, UPT, UR7, URZ, UPT ;  /* 0x000000ff0700728c */ /* 0x002fcc000bf05270 */
[----:B------:R-:W-:-:S13]  /*9a00*/  PLOP3.LUT P0, PT, PT, PT, UP0, 0x80, 0x8 ;  /* 0x000000000008781c */ /* 0x000fda0003f0f008 */
.L_x_1503:
[----:B------:R-:W-:Y:S01]  /*9a10*/  IMAD.SHL.U32 R27, R26, 0x40, RZ ;  /* 0x000000401a1b7824 */ /* 0x000fe200078e00ff */
[----:B------:R-:W-:-:S03]  /*9a20*/  ISETP.NE.AND P5, PT, R16, RZ, PT ;  /* 0x000000ff1000720c */ /* 0x000fc60003fa5270 */
[----:B0-----:R-:W-:-:S06]  /*9a30*/  IMAD.WIDE.U32 R20, R27, 0x4, R14 ;  /* 0x000000041b147825 */ /* 0x001fcc00078e000e */
        /* <DEDUP_REMOVED lines=15> */
[----:B------:R-:W-:-:S04]  /*9b30*/  IMAD.WIDE.U32 R28, R27, 0x4, R12 ;  /* 0x000000041b1c7825 */ /* 0x000fc800078e000c */
[----:B--2---:R-:W-:Y:S01]  /*9b40*/  @P0 FMUL.FTZ R20, R20, R32 ;  /* 0x0000002014140220 */ /* 0x004fe20000410000 */
[----:B------:R-:W-:Y:S01]  /*9b50*/  @P1 FMUL.FTZ R21, R21, R33 ;  /* 0x0000002115151220 */ /* 0x000fe20000410000 */
[----:B------:R-:W-:Y:S02]  /*9b60*/  @P2 FMUL.FTZ R22, R22, R34 ;  /* 0x0000002216162220 */ /* 0x000fe40000410000 */
[----:B------:R-:W-:-:S05]  /*9b70*/  @P3 FMUL.FTZ R23, R23, R35 ;  /* 0x0000002317173220 */ /* 0x000fca0000410000 */
[----:B------:R0:W-:Y:S02]  /*9b80*/  STG.E.128 desc[UR36][R28.64], R20 ;  /* 0x000000141c007986 */ /* 0x0001e4000c101d24 */
.L_x_1499:
[----:B------:R-:W-:Y:S05]  /*9b90*/  BSYNC.RECONVERGENT B1 ;  /* 0x0000000000017941 */ /* 0x000fea0003800200 */
.L_x_1498:
[C---:B------:R-:W-:Y:S01]  /*9ba0*/  VIADD R33, R27.reuse, 0x200 ;  /* 0x000002001b217836 */ /* 0x040fe20000000000 */
[----:B------:R-:W1:Y:S01]  /*9bb0*/  S2UR UR8, SR_CgaCtaId ;  /* 0x00000000000879c3 */ /* 0x000e620000008800 */
[----:B------:R-:W-:Y:S01]  /*9bc0*/  UISETP.NE.AND UP0, UPT, UR16, URZ, UPT ;  /* 0x000000ff1000728c */ /* 0x000fe2000bf05270 */
[----:B------:R-:W-:Y:S01]  /*9bd0*/  IADD3 R45, PT, PT, R27, 0x400, RZ ;  /* 0x000004001b2d7810 */ /* 0x000fe20007ffe0ff */
[----:B0-----:R-:W-:Y:S01]  /*9be0*/  IMAD.WIDE.U32 R28, R33, 0x4, R14 ;  /* 0x00000004211c7825 */ /* 0x001fe200078e000e */
[----:B------:R-:W-:Y:S02]  /*9bf0*/  UMOV UR7, 0x400 ;  /* 0x0000040000077882 */ /* 0x000fe40000000000 */
[----:B------:R-:W-:Y:S01]  /*9c00*/  UIADD3 UR7, UPT, UPT, UR7, 0x220, URZ ;  /* 0x0000022007077890 */ /* 0x000fe2000fffe0ff */
[----:B------:R-:W-:Y:S01]  /*9c10*/  PLOP3.LUT P0, PT, PT, PT, UP0, 0x80, 0x8 ;  /* 0x000000000008781c */ /* 0x000fe20003f0f008 */
[----:B------:R-:W-:Y:S01]  /*9c20*/  VIADD R47, R27, 0x600 ;  /* 0x000006001b2f7836 */ /* 0x000fe20000000000 */
[----:B------:R-:W5:Y:S01]  /*9c30*/  LDG.E.128 R28, desc[UR36][R28.64] ;  /* 0x000000241c1c7981 */ /* 0x000f62000c1e1d00 */
[----:B------:R-:W-:-:S02]  /*9c40*/  VIADD R27, R26, -UR47 ;  /* 0x8000002f1a1b7c36 */ /* 0x000fc40008000000 */
[----:B------:R-:W-:-:S04]  /*9c50*/  IMAD.WIDE.U32 R36, R45, 0x4, R14 ;  /* 0x000000042d247825 */ /* 0x000fc800078e000e */
[----:B------:R-:W-:Y:S01]  /*9c60*/  IMAD.WIDE.U32 R34, R47, 0x4, R14 ;  /* 0x000000042f227825 */ /* 0x000fe200078e000e */
[----:B-1----:R-:W-:-:S06]  /*9c70*/  ULEA UR7, UR8, UR7, 0x18 ;  /* 0x0000000708077291 */ /* 0x002fcc000f8ec0ff */
[----:B------:R-:W-:Y:S01]  /*9c80*/  LEA R44, R27, UR7, 0x2 ;  /* 0x000000071b2c7c11 */ /* 0x000fe2000f8e10ff */
        /* <DEDUP_REMOVED lines=19> */
.L_x_1500:
[----:B------:R-:W5:Y:S01]  /*9dc0*/  LDG.E.128 R36, desc[UR36][R36.64] ;  /* 0x0000002424247981 */ /* 0x000f62000c1e1d00 */
[----:B------:R-:W-:Y:S05]  /*9dd0*/  @P0 BRA `(.L_x_1501) ;  /* 0x0000000000480947 */ /* 0x000fea0003800000 */
[----:B------:R-:W-:Y:S01]  /*9de0*/  VOTEU.ANY UP0, P5 ;  /* 0x0000000000ff7886 */ /* 0x000fe20002800100 */
[----:B------:R-:W-:Y:S01]  /*9df0*/  PLOP3.LUT P1, PT, PT, PT, UP0, 0x80, 0x8 ;  /* 0x000000000008781c */ /* 0x000fe20003f2f008 */
[----:B------:R-:W1:-:S12]  /*9e00*/  LDS.128 R48, [R18+UR5] ;  /* 0x0000000512307984 */ /* 0x000e580008000c00 */
[----:B------:R-:W2:Y:S01]  /*9e10*/  @P1 LDG.E.128 R40, desc[UR36][R24.64] ;  /* 0x0000002418281981 */ /* 0x000ea2000c1e1d00 */
[----:B------:R-:W-:Y:S01]  /*9e20*/  PLOP3.LUT P1, PT, PT, PT, UP0, 0x80, 0x8 ;  /* 0x000000000008781c */ /* 0x000fe20003f2f008 */
[----:B0-----:R-:W-:Y:S01]  /*9e30*/  IMAD.WIDE.U32 R32, R45, 0x4, R12 ;  /* 0x000000042d207825 */ /* 0x001fe200078e000c */
[----:B------:R-:W-:Y:S02]  /*9e40*/  PLOP3.LUT P2, PT, PT, PT, UP0, 0x80, 0x8 ;  /* 0x000000000008781c */ /* 0x000fe40003f4f008 */
[----:B------:R-:W-:Y:S02]  /*9e50*/  PLOP3.LUT P3, PT, PT, PT, UP0, 0x80, 0x8 ;  /* 0x000000000008781c */ /* 0x000fe40003f6f008 */
[----:B------:R-:W-:Y:S01]  /*9e60*/  PLOP3.LUT P4, PT, PT, PT, UP0, 0x80, 0x8 ;  /* 0x000000000008781c */ /* 0x000fe20003f8f008 */
[----:B-1---5:R-:W-:Y:S01]  /*9e70*/  FADD.FTZ R36, R48, R36 ;  /* 0x0000002430247221 */ /* 0x022fe20000010000 */
        /* <DEDUP_REMOVED lines=8> */
.L_x_1501:
[----:B01----:R-:W5:Y:S04]  /*9f00*/  LDG.E.128 R32, desc[UR36][R34.64] ;  /* 0x0000002422207981 */ /* 0x003f68000c1e1d00 */
[----:B------:R-:W0:Y:S04]  /*9f10*/  LDS R27, [R44] ;  /* 0x000000002c1b7984 */ /* 0x000e280000000800 */
[----:B------:R-:W1:Y:S04]  /*9f20*/  LDS R40, [R44+0x20] ;  /* 0x000020002c287984 */ /* 0x000e680000000800 */
[----:B------:R-:W2:Y:S01]  /*9f30*/  LDS R41, [R44+0x40] ;  /* 0x000040002c297984 */ /* 0x000ea20000000800 */
[C---:B0----5:R-:W-:Y:S01]  /*9f40*/  FFMA.FTZ R43, R27.reuse, R20, R4 ;  /* 0x000000141b2b7223 */ /* 0x061fe20000010004 */
[C---:B------:R-:W-:Y:S01]  /*9f50*/  FFMA.FTZ R4, R27.reuse, R21, R5 ;  /* 0x000000151b047223 */ /* 0x040fe20000010005 */
[C---:B------:R-:W-:Y:S01]  /*9f60*/  FFMA.FTZ R5, R27.reuse, R22, R6 ;  /* 0x000000161b057223 */ /* 0x040fe20000010006 */
[----:B------:R-:W-:Y:S01]  /*9f70*/  FFMA.FTZ R6, R27, R23, R7 ;  /* 0x000000171b067223 */ /* 0x000fe20000010007 */
[C---:B-1----:R-:W-:Y:S01]  /*9f80*/  FFMA.FTZ R28, R40.reuse, R28, R43 ;  /* 0x0000001c281c7223 */ /* 0x042fe2000001002b */
[C---:B------:R-:W-:Y:S01]  /*9f90*/  FFMA.FTZ R4, R40.reuse, R29, R4 ;  /* 0x0000001d28047223 */ /* 0x040fe20000010004 */
[C---:B------:R-:W-:Y:S01]  /*9fa0*/  FFMA.FTZ R5, R40.reuse, R30, R5 ;  /* 0x0000001e28057223 */ /* 0x040fe20000010005 */
[----:B------:R-:W-:Y:S01]  /*9fb0*/  FFMA.FTZ R6, R40, R31, R6 ;  /* 0x0000001f28067223 */ /* 0x000fe20000010006 */
[C---:B--2---:R-:W-:Y:S01]  /*9fc0*/  FFMA.FTZ R28, R41.reuse, R36, R28 ;  /* 0x00000024291c7223 */ /* 0x044fe2000001001c */
        /* <DEDUP_REMOVED lines=22> */
.L_x_1502:
[----:B------:R-:W0:Y:S01]  /*a130*/  LDS R7, [R44+0x60] ;  /* 0x000060002c077984 */ /* 0x000e220000000800 */
[----:B------:R-:W-:-:S04]  /*a140*/  IADD3 R26, PT, PT, R26, 0x20, RZ ;  /* 0x000000201a1a7810 */ /* 0x000fc80007ffe0ff */
[----:B------:R-:W-:Y:S01]  /*a150*/  ISETP.GE.AND P1, PT, R26, UR9, PT ;  /* 0x000000091a007c0c */ /* 0x000fe2000bf26270 */
[C---:B0-----:R-:W-:Y:S01]  /*a160*/  FFMA.FTZ R4, R7.reuse, R32, R28 ;  /* 0x0000002007047223 */ /* 0x041fe2000001001c */
[C---:B------:R-:W-:Y:S01]  /*a170*/  FFMA.FTZ R5, R7.reuse, R33, R20 ;  /* 0x0000002107057223 */ /* 0x040fe20000010014 */
[C---:B------:R-:W-:Y:S01]  /*a180*/  FFMA.FTZ R6, R7.reuse, R34, R21 ;  /* 0x0000002207067223 */ /* 0x040fe20000010015 */
[----:B------:R-:W-:-:S09]  /*a190*/  FFMA.FTZ R7, R7, R35, R22 ;  /* 0x0000002307077223 */ /* 0x000fd20000010016 */
[----:B------:R-:W-:Y:S05]  /*a1a0*/  @!P1 BRA `(.L_x_1503) ;  /* 0xfffffff800189947 */ /* 0x000fea000383ffff */
.L_x_1493:
[----:B------:R-:W-:Y:S05]  /*a1b0*/  BSYNC.RECONVERGENT B0 ;  /* 0x0000000000007941 */ /* 0x000fea0003800200 */
.L_x_1492:
[----:B------:R-:W-:Y:S01]  /*a1c0*/  ISETP.GE.AND P0, PT, R19, UR45, PT ;  /* 0x0000002d13007c0c */ /* 0x000fe2000bf06270 */
[----:B------:R-:W1:Y:S01]  /*a1d0*/  LDCU UR9, c[0x0][0x40c] ;  /* 0x00008180ff0977ac */ /* 0x000e620008000800 */
[----:B------:R-:W-:Y:S11]  /*a1e0*/  BSSY.RECONVERGENT B0, `(.L_x_1504) ;  /* 0x00000d2000007945 */ /* 0x000ff60003800200 */
[----:B------:R-:W-:Y:S05]  /*a1f0*/  @P0 BRA `(.L_x_1505) ;  /* 0x0000000c00400947 */ /* 0x000fea0003800000 */
[----:B------:R-:W2:Y:S01]  /*a200*/  LDCU UR7, c[0x0][0x3f8] ;  /* 0x00007f00ff0777ac */ /* 0x000ea20008000800 */
[----:B----4-:R-:W-:Y:S01]  /*a210*/  VIADD R24, R19, 0x8 ;  /* 0x0000000813187836 */ /* 0x010fe20000000000 */
[----:B0-----:R-:W0:Y:S01]  /*a220*/  LDC.64 R20, c[0x0][0x458] ;  /* 0x00011600ff147b82 */ /* 0x001e220000000a00 */
[----:B------:R-:W-:Y:S01]  /*a230*/  BSSY.RECONVERGENT B1, `(.L_x_1506) ;  /* 0x000004a000017945 */ /* 0x000fe20003800200 */
[----:B------:R-:W-:Y:S02]  /*a240*/  ULOP3.LUT UR8, URZ, UR47, URZ, 0x33, !UPT ;  /* 0x0000002fff087292 */ /* 0x000fe4000f8e33ff */
[----:B------:R-:W-:-:S04]  /*a250*/  VIMNMX R22, PT, PT, R24, UR45, !PT ;  /* 0x0000002d18167c48 */ /* 0x000fc8000ffe0100 */
[----:B------:R-:W-:Y:S01]  /*a260*/  IADD3 R25, PT, PT, -R3, UR8, R22 ;  /* 0x0000000803197c10 */ /* 0x000fe2000fffe116 */
[----:B------:R-:W-:-:S03]  /*a270*/  IMAD.MOV.U32 R22, RZ, RZ, R19 ;  /* 0x000000ffff167224 */ /* 0x000fc600078e0013 */
[----:B------:R-:W-:Y:S01]  /*a280*/  LOP3.LUT P0, RZ, R25, 0x8, RZ, 0xc0, !PT ;  /* 0x0000000819ff7812 */ /* 0x000fe2000780c0ff */
[----:B--2---:R-:W-:-:S06]  /*a290*/  UIMAD UR7, UR38, UR7, UR11 ;  /* 0x00000007260772a4 */ /* 0x004fcc000f8e020b */
[----:B------:R-:W-:-:S05]  /*a2a0*/  IMAD.U32 R23, RZ, RZ, UR7 ;  /* 0x00000007ff177e24 */ /* 0x000fca000f8e00ff */
[----:B------:R-:W-:-:S05]  /*a2b0*/  LEA R23, R23, R0, 0x6 ;  /* 0x0000000017177211 */ /* 0x000fca00078e30ff */
[----:B0-----:R-:W-:Y:S01]  /*a2c0*/  IMAD.WIDE R20, R23, 0x4, R20 ;  /* 0x0000000417147825 */ /* 0x001fe200078e0214 */
[----:B------:R-:W-:Y:S06]  /*a2d0*/  @P0 BRA `(.L_x_1507) ;  /* 0x0000000000fc0947 */ /* 0x000fec0003800000 */
[----:B------:R-:W0:Y:S01]  /*a2e0*/  LDC R26, c[0x0][0x3f4] ;  /* 0x0000fd00ff1a7b82 */ /* 0x000e220000000800 */
[----:B------:R-:W-:Y:S01]  /*a2f0*/  IMAD.MOV.U32 R22, RZ, RZ, R24 ;  /* 0x000000ffff167224 */ /* 0x000fe200078e0018 */
        /* <DEDUP_REMOVED lines=23> */
[----:B------:R-:W-:-:S05]  /*a470*/  @!P2 LOP3.LUT R22, RZ, R26, RZ, 0x33, !PT ;  /* 0x0000001aff16a212 */ /* 0x000fca00078e33ff */
[----:B------:R-:W-:-:S04]  /*a480*/  IMAD.SHL.U32 R23, R22, 0x40, RZ ;  /* 0x0000004016177824 */ /* 0x000fc800078e00ff */
[----:B------:R-:W-:-:S05]  /*a490*/  IMAD.WIDE.U32 R22, R23, 0x4, R14 ;  /* 0x0000000417167825 */ /* 0x000fca00078e000e */
[----:B------:R0:W5:Y:S01]  /*a4a0*/  LDG.E.128 R28, desc[UR36][R22.64] ;  /* 0x00000024161c7981 */ /* 0x000162000c1e1d00 */
[----:B------:R-:W2:Y:S01]  /*a4b0*/  S2UR UR8, SR_CgaCtaId ;  /* 0x00000000000879c3 */ /* 0x000ea20000008800 */
[----:B------:R-:W-:Y:S02]  /*a4c0*/  UMOV UR7, 0x400 ;  /* 0x0000040000077882 */ /* 0x000fe40000000000 */
[----:B------:R-:W-:-:S04]  /*a4d0*/  UIADD3 UR7, UPT, UPT, UR7, 0x220, URZ ;  /* 0x0000022007077890 */ /* 0x000fc8000fffe0ff */
[----:B--2---:R-:W-:-:S06]  /*a4e0*/  ULEA UR7, UR8, UR7, 0x18 ;  /* 0x0000000708077291 */ /* 0x004fcc000f8ec0ff */
[----:B------:R-:W-:-:S05]  /*a4f0*/  LEA R27, R3, UR7, 0x2 ;  /* 0x00000007031b7c11 */ /* 0x000fca000f8e10ff */
[----:B------:R-:W2:Y:S01]  /*a500*/  LDCU UR7, c[0x0][0x40c] ;  /* 0x00008180ff0777ac */ /* 0x000ea20008000800 */
[----:B------:R-:W3:Y:S01]  /*a510*/  LDS R27, [R27] ;  /* 0x000000001b1b7984 */ /* 0x000ee20000000800 */
[----:B--2---:R-:W-:-:S09]  /*a520*/  UISETP.NE.AND UP0, UPT, UR7, URZ, UPT ;  /* 0x000000ff0700728c */ /* 0x004fd2000bf05270 */
[----:B0-----:R-:W-:Y:S05]  /*a530*/  BRA.U UP0, `(.L_x_1508) ;  /* 0x0000000100507547 */ /* 0x001fea000b800000 */
        /* <DEDUP_REMOVED lines=20> */
.L_x_1508:
[C---:B---3-5:R-:W-:Y:S01]  /*a680*/  FFMA.FTZ R4, R27.reuse, R28, R4 ;  /* 0x0000001c1b047223 */ /* 0x068fe20000010004 */
[C---:B------:R-:W-:Y:S01]  /*a690*/  FFMA.FTZ R5, R27.reuse, R29, R5 ;  /* 0x0000001d1b057223 */ /* 0x040fe20000010005 */
[C---:B------:R-:W-:Y:S01]  /*a6a0*/  FFMA.FTZ R6, R27.reuse, R30, R6 ;  /* 0x0000001e1b067223 */ /* 0x040fe20000010006 */
[----:B------:R-:W-:Y:S01]  /*a6b0*/  FFMA.FTZ R7, R27, R31, R7 ;  /* 0x0000001f1b077223 */ /* 0x000fe20000010007 */
[----:B0-----:R-:W-:-:S07]  /*a6c0*/  IMAD.MOV.U32 R22, RZ, RZ, R24 ;  /* 0x000000ffff167224 */ /* 0x001fce00078e0018 */
.L_x_1507:
[----:B-1----:R-:W-:Y:S05]  /*a6d0*/  BSYNC.RECONVERGENT B1 ;  /* 0x0000000000017941 */ /* 0x002fea0003800200 */
.L_x_1506:
[----:B------:R-:W-:-:S13]  /*a6e0*/  ISETP.GE.U32.AND P0, PT, R25, 0x8, PT ;  /* 0x000000081900780c */ /* 0x000fda0003f06070 */
[----:B------:R-:W-:Y:S05]  /*a6f0*/  @!P0 BRA `(.L_x_1505) ;  /* 0x0000000800008947 */ /* 0x000fea0003800000 */
[----:B------:R-:W0:Y:S01]  /*a700*/  S2R R24, SR_CgaCtaId ;  /* 0x0000000000187919 */ /* 0x000e220000008800 */
[----:B------:R-:W-:Y:S01]  /*a710*/  MOV R19, 0x400 ;  /* 0x0000040000137802 */ /* 0x000fe20000000f00 */
[----:B------:R-:W-:Y:S01]  /*a720*/  USHF.L.U32 UR7, UR47, 0x2, URZ ;  /* 0x000000022f077899 */ /* 0x000fe200080006ff */
[----:B------:R-:W-:-:S03]  /*a730*/  IMAD.SHL.U32 R25, R22, 0x40, RZ ;  /* 0x0000004016197824 */ /* 0x000fc600078e00ff */
[----:B------:R-:W-:Y:S02]  /*a740*/  VIADD R23, R19, 0x220 ;  /* 0x0000022013177836 */ /* 0x000fe40000000000 */
[----:B------:R-:W-:-:S03]  /*a750*/  LEA R19, R22, -UR7, 0x2 ;  /* 0x8000000716137c11 */ /* 0x000fc6000f8e10ff */
[----:B0-----:R-:W-:Y:S02]  /*a760*/  LEA R26, R24, R23, 0x18 ;  /* 0x00000017181a7211 */ /* 0x001fe400078ec0ff */
[----:B------:R-:W-:Y:S02]  /*a770*/  IADD3 R24, PT, PT, R22, 0x8, RZ ;  /* 0x0000000816187810 */ /* 0x000fe40007ffe0ff */
[----:B------:R-:W-:-:S07]  /*a780*/  IADD3 R19, PT, PT, R19, 0x20, R26 ;  /* 0x0000002013137810 */ /* 0x000fce0007ffe01a */
.L_x_1515:
        /* <DEDUP_REMOVED lines=12> */
[----:B------:R-:W0:Y:S02]  /*a850*/  F2I.FTZ.U32.TRUNC.NTZ R23, R29 ;  /* 0x0000001d00177305 */ /* 0x000e24000021f000 */
[----:B0-----:R-:W-:-:S05]  /*a860*/  IADD3 R22, PT, PT, RZ, -R23, RZ ;  /* 0x80000017ff167210 */ /* 0x001fca0007ffe0ff */
        /* <DEDUP_REMOVED lines=10> */
[----:B------:R-:W-:Y:S02]  /*a910*/  @!P0 IMAD.IADD R22, R22, 0x1, -R27 ;  /* 0x0000000116168824 */ /* 0x000fe400078e0a1b */
[----:B------:R0:W1:Y:S03]  /*a920*/  LDS R27, [R19+-0x20] ;  /* 0xffffe000131b7984 */ /* 0x0000660000000800 */
[----:B------:R-:W-:Y:S02]  /*a930*/  @!P1 IADD3 R22, PT, PT, -R22, RZ, RZ ;  /* 0x000000ff16169210 */ /* 0x000fe40007ffe1ff */
[----:B------:R-:W-:-:S05]  /*a940*/  @!P2 LOP3.LUT R22, RZ, R41, RZ, 0x33, !PT ;  /* 0x00000029ff16a212 */ /* 0x000fca00078e33ff */
[----:B------:R-:W-:-:S04]  /*a950*/  IMAD.SHL.U32 R23, R22, 0x40, RZ ;  /* 0x0000004016177824 */ /* 0x000fc800078e00ff */
[----:B------:R-:W-:-:S05]  /*a960*/  IMAD.WIDE.U32 R22, R23, 0x4, R14 ;  /* 0x0000000417167825 */ /* 0x000fca00078e000e */
[----:B------:R0:W5:Y:S01]  /*a970*/  LDG.E.128 R28, desc[UR36][R22.64] ;  /* 0x00000024161c7981 */ /* 0x000162000c1e1d00 */
[----:B------:R-:W-:-:S09]  /*a980*/  UISETP.NE.AND UP0, UPT, UR9, URZ, UPT ;  /* 0x000000ff0900728c */ /* 0x000fd2000bf05270 */
[----:B0-----:R-:W-:Y:S05]  /*a990*/  BRA.U UP0, `(.L_x_1511) ;  /* 0x00000001004c7547 */ /* 0x001fea000b800000 */
        /* <DEDUP_REMOVED lines=19> */
.L_x_1511:
[C---:B-1---5:R-:W-:Y:S01]  /*aad0*/  FFMA.FTZ R4, R27.reuse, R28, R4 ;  /* 0x0000001c1b047223 */ /* 0x062fe20000010004 */
[C---:B------:R-:W-:Y:S01]  /*aae0*/  FFMA.FTZ R5, R27.reuse, R29, R5 ;  /* 0x0000001d1b057223 */ /* 0x040fe20000010005 */
[C---:B------:R-:W-:Y:S01]  /*aaf0*/  FFMA.FTZ R6, R27.reuse, R30, R6 ;  /* 0x0000001e1b067223 */ /* 0x040fe20000010006 */
[----:B------:R-:W-:-:S07]  /*ab00*/  FFMA.FTZ R7, R27, R31, R7 ;  /* 0x0000001f1b077223 */ /* 0x000fce0000010007 */
.L_x_1510:
[----:B------:R-:W-:Y:S05]  /*ab10*/  BSYNC.RECONVERGENT B1 ;  /* 0x0000000000017941 */ /* 0x000fea0003800200 */
.L_x_1509:
[----:B------:R-:W-:Y:S01]  /*ab20*/  ISETP.GE.AND P0, PT, R24, R41, PT ;  /* 0x000000291800720c */ /* 0x000fe20003f06270 */
[----:B------:R-:W-:-:S12]  /*ab30*/  BSSY.RECONVERGENT B1, `(.L_x_1512) ;  /* 0x0000036000017945 */ /* 0x000fd80003800200 */
[----:B------:R-:W-:Y:S05]  /*ab40*/  @!P0 BRA `(.L_x_1513) ;  /* 0x0000000000d08947 */ /* 0x000fea0003800000 */
[----:B------:R-:W-:Y:S02]  /*ab50*/  IABS R27, R41 ;  /* 0x00000029001b7213 */ /* 0x000fe40000000000 */
        /* <DEDUP_REMOVED lines=18> */
[----:B------:R-:W-:Y:S02]  /*ac80*/  @!P0 IADD3 R22, PT, PT, R22, -R27, RZ ;  /* 0x8000001b16168210 */ /* 0x000fe40007ffe0ff */
[----:B------:R0:W1:Y:S03]  /*ac90*/  LDS R27, [R19] ;  /* 0x00000000131b7984 */ /* 0x0000660000000800 */
[----:B------:R-:W-:Y:S01]  /*aca0*/  @!P1 IMAD.MOV R22, RZ, RZ, -R22 ;  /* 0x000000ffff169224 */ /* 0x000fe200078e0a16 */
[----:B------:R-:W-:-:S04]  /*acb0*/  @!P2 LOP3.LUT R22, RZ, R41, RZ, 0x33, !PT ;  /* 0x00000029ff16a212 */ /* 0x000fc800078e33ff */
[----:B------:R-:W-:-:S05]  /*acc0*/  SHF.L.U32 R23, R22, 0x6, RZ ;  /* 0x0000000616177819 */ /* 0x000fca00000006ff */
        /* <DEDUP_REMOVED lines=10> */
[----:B------:R-:W-:Y:S01]  /*ad70*/  VIADD R23, R25, 0x200 ;  /* 0x0000020019177836 */ /* 0x000fe20000000000 */
[----:B------:R-:W-:Y:S02]  /*ad80*/  PLOP3.LUT P1, PT, PT, PT, UP0, 0x80, 0x8 ;  /* 0x000000000008781c */ /* 0x000fe40003f2f008 */
[----:B------:R-:W-:Y:S01]  /*ad90*/  PLOP3.LUT P2, PT, PT, PT, UP0, 0x80, 0x8 ;  /* 0x000000000008781c */ /* 0x000fe20003f4f008 */
[----:B------:R-:W-:Y:S01]  /*ada0*/  IMAD.WIDE.U32 R22, R23, 0x4, R12 ;  /* 0x0000000417167825 */ /* 0x000fe200078e000c */
[----:B------:R-:W-:-:S03]  /*adb0*/  PLOP3.LUT P3, PT, PT, PT, UP0, 0x80, 0x8 ;  /* 0x000000000008781c */ /* 0x000fc60003f6f008 */
[----:B0----5:R-:W-:Y:S01]  /*adc0*/  FADD.FTZ R28, R36, R28 ;  /* 0x0000001c241c7221 */ /* 0x021fe20000010000 */
[----:B------:R-:W-:Y:S01]  /*add0*/  FADD.FTZ R29, R37, R29 ;  /* 0x0000001d251d7221 */ /* 0x000fe20000010000 */
[----:B------:R-:W-:Y:S01]  /*ade0*/  FADD.FTZ R30, R38, R30 ;  /* 0x0000001e261e7221 */ /* 0x000fe20000010000 */
[----:B------:R-:W-:Y:S01]  /*adf0*/  FADD.FTZ R31, R39, R31 ;  /* 0x0000001f271f7221 */ /* 0x000fe20000010000 */
[----:B--2---:R-:W-:Y:S02]  /*ae00*/  @P0 FMUL.FTZ R28, R28, R32 ;  /* 0x000000201c1c0220 */ /* 0x004fe40000410000 */
[----:B------:R-:W-:Y:S02]  /*ae10*/  @P1 FMUL.FTZ R29, R29, R33 ;  /* 0x000000211d1d1220 */ /* 0x000fe40000410000 */
[----:B------:R-:W-:Y:S02]  /*ae20*/  @P2 FMUL.FTZ R30, R30, R34 ;  /* 0x000000221e1e2220 */ /* 0x000fe40000410000 */
[----:B------:R-:W-:-:S05]  /*ae30*/  @P3 FMUL.FTZ R31, R31, R35 ;  /* 0x000000231f1f3220 */ /* 0x000fca0000410000 */
[----:B------:R0:W-:Y:S02]  /*ae40*/  STG.E.128 desc[UR36][R22.64], R28 ;  /* 0x0000001c16007986 */ /* 0x0001e4000c101d24 */
.L_x_1514:
[C---:B-1---5:R-:W-:Y:S01]  /*ae50*/  FFMA.FTZ R4, R27.reuse, R28, R4 ;  /* 0x0000001c1b047223 */ /* 0x062fe20000010004 */
[C---:B------:R-:W-:Y:S01]  /*ae60*/  FFMA.FTZ R5, R27.reuse, R29, R5 ;  /* 0x0000001d1b057223 */ /* 0x040fe20000010005 */
[C---:B------:R-:W-:Y:S01]  /*ae70*/  FFMA.FTZ R6, R27.reuse, R30, R6 ;  /* 0x0000001e1b067223 */ /* 0x040fe20000010006 */
[----:B------:R-:W-:-:S07]  /*ae80*/  FFMA.FTZ R7, R27, R31, R7 ;  /* 0x0000001f1b077223 */ /* 0x000fce0000010007 */
.L_x_1513:
[----:B------:R-:W-:Y:S05]  /*ae90*/  BSYNC.RECONVERGENT B1 ;  /* 0x0000000000017941 */ /* 0x000fea0003800200 */
.L_x_1512:
[C---:B0-----:R-:W-:Y:S01]  /*aea0*/  IADD3 R22, PT, PT, R24.reuse, 0x8, RZ ;  /* 0x0000000818167810 */ /* 0x041fe20007ffe0ff */
[----:B------:R-:W-:Y:S01]  /*aeb0*/  VIADD R24, R24, 0x10 ;  /* 0x0000001018187836 */ /* 0x000fe20000000000 */
[----:B------:R-:W-:Y:S01]  /*aec0*/  IADD3 R25, PT, PT, R25, 0x400, RZ ;  /* 0x0000040019197810 */ /* 0x000fe20007ffe0ff */
[----:B------:R-:W-:Y:S01]  /*aed0*/  VIADD R19, R19, 0x40 ;  /* 0x0000004013137836 */ /* 0x000fe20000000000 */
[----:B------:R-:W-:-:S13]  /*aee0*/  ISETP.GE.AND P0, PT, R22, UR45, PT ;  /* 0x0000002d16007c0c */ /* 0x000fda000bf06270 */
[----:B------:R-:W-:Y:S05]  /*aef0*/  @!P0 BRA `(.L_x_1515) ;  /* 0xfffffff800248947 */ /* 0x000fea000383ffff */
.L_x_1505:
[----:B-1----:R-:W-:Y:S05]  /*af00*/  BSYNC.RECONVERGENT B0 ;  /* 0x0000000000007941 */ /* 0x002fea0003800200 */
.L_x_1504:
[----:B------:R-:W-:Y:S01]  /*af10*/  ISETP.NE.AND P0, PT, R3, UR4, PT ;  /* 0x0000000403007c0c */ /* 0x000fe2000bf05270 */
[----:B------:R-:W-:-:S12]  /*af20*/  BSSY.RECONVERGENT B0, `(.L_x_1516) ;  /* 0x0000026000007945 */ /* 0x000fd80003800200 */
[----:B------:R-:W-:Y:S05]  /*af30*/  @P0 BRA `(.L_x_1517) ;  /* 0x0000000000900947 */ /* 0x000fea0003800000 */
[----:B------:R-:W-:Y:S01]  /*af40*/  USHF.L.U32 UR4, UR45, 0x6, URZ ;  /* 0x000000062d047899 */ /* 0x000fe200080006ff */
[----:B------:R-:W1:Y:S05]  /*af50*/  LDS R19, [UR6+-0x4] ;  /* 0xfffffc06ff137984 */ /* 0x000e6a0008000800 */
[----:B------:R-:W-:-:S05]  /*af60*/  MOV R15, UR4 ;  /* 0x00000004000f7c02 */ /* 0x000fca0008000f00 */
[----:B------:R-:W-:Y:S01]  /*af70*/  IMAD.WIDE R14, R15, 0x4, R12 ;  /* 0x000000040f0e7825 */ /* 0x000fe200078e020c */
[----:B------:R-:W2:Y:S04]  /*af80*/  LDCU UR4, c[0x0][0x40c] ;  /* 0x00008180ff0477ac */ /* 0x000ea80008000800 */
[----:B0-----:R0:W5:Y:S01]  /*af90*/  LDG.E.128 R20, desc[UR36][R14.64] ;  /* 0x000000240e147981 */ /* 0x001162000c1e1d00 */
[----:B--2---:R-:W-:-:S09]  /*afa0*/  UISETP.NE.AND UP0, UPT, UR4, URZ, UPT ;  /* 0x000000ff0400728c */ /* 0x004fd2000bf05270 */
[----:B0-----:R-:W-:Y:S05]  /*afb0*/  BRA.U UP0, `(.L_x_1518) ;  /* 0x0000000100607547 */ /* 0x001fea000b800000 */
[----:B------:R-:W0:Y:S02]  /*afc0*/  LDCU.64 UR4, c[0x0][0x460] ;  /* 0x00008c00ff0477ac */ /* 0x000e240008000a00 */
[----:B0-----:R-:W-:-:S04]  /*afd0*/  ISETP.NE.U32.AND P0, PT, RZ, UR4, PT ;  /* 0x00000004ff007c0c */ /* 0x001fc8000bf05070 */
[----:B------:R-:W-:-:S13]  /*afe0*/  ISETP.NE.AND.EX P0, PT, RZ, UR5, PT, P0 ;  /* 0x00000005ff007c0c */ /* 0x000fda000bf05300 */
[----:B------:R-:W-:Y:S01]  /*aff0*/  VOTEU.ANY UP0, P0 ;  /* 0x0000000000ff7886 */ /* 0x000fe20000000100 */
[----:B------:R-:W-:-:S04]  /*b000*/  PLOP3.LUT P0, PT, PT, PT, UP0, 0x80, 0x8 ;  /* 0x000000000008781c */ /* 0x000fc80003f0f008 */
[----:B------:R-:W0:Y:S09]  /*b010*/  @UP0 LDCU UR4, c[0x0][0x3f8] ;  /* 0x00007f00ff0407ac */ /* 0x000e320008000800 */
[----:B------:R-:W2:Y:S01]  /*b020*/  @P0 LDC.64 R14, c[0x0][0x458] ;  /* 0x00011600ff0e0b82 */ /* 0x000ea20000000a00 */
[----:B0-----:R-:W-:-:S06]  /*b030*/  @UP0 UIMAD UR4, UR38, UR4, UR11 ;  /* 0x00000004260402a4 */ /* 0x001fcc000f8e020b */
[----:B----4-:R-:W-:-:S05]  /*b040*/  IMAD.U32 R25, RZ, RZ, UR4 ;  /* 0x00000004ff197e24 */ /* 0x010fca000f8e00ff */
        /* <DEDUP_REMOVED lines=15> */
.L_x_1518:
[C---:B-1---5:R-:W-:Y:S01]  /*b140*/  FFMA.FTZ R4, R19.reuse, R20, R4 ;  /* 0x0000001413047223 */ /* 0x062fe20000010004 */
[C---:B------:R-:W-:Y:S01]  /*b150*/  FFMA.FTZ R5, R19.reuse, R21, R5 ;  /* 0x0000001513057223 */ /* 0x040fe20000010005 */
[C---:B------:R-:W-:Y:S01]  /*b160*/  FFMA.FTZ R6, R19.reuse, R22, R6 ;  /* 0x0000001613067223 */ /* 0x040fe20000010006 */
[----:B------:R-:W-:-:S07]  /*b170*/  FFMA.FTZ R7, R19, R23, R7 ;  /* 0x0000001713077223 */ /* 0x000fce0000010007 */
.L_x_1517:
[----:B------:R-:W-:Y:S05]  /*b180*/  BSYNC.RECONVERGENT B0 ;  /* 0x0000000000007941 */ /* 0x000fea0003800200 */
.L_x_1516:
[----:B------:R-:W1:Y:S08]  /*b190*/  S2UR UR5, SR_CgaCtaId ;  /* 0x00000000000579c3 */ /* 0x000e700000008800 */
        /* <DEDUP_REMOVED lines=10> */
[----:B-1----:R-:W-:-:S09]  /*b240*/  ULEA UR4, UR5, UR4, 0x18 ;  /* 0x0000000405047291 */ /* 0x002fd2000f8ec0ff */
        /* <DEDUP_REMOVED lines=22> */
[----:B------:R0:W1:Y:S02]  /*b3b0*/  @!P1 LDS.128 R12, [R3+UR4] ;  /* 0x00000004030c9984 */ /* 0x0000640008000c00 */
        /* <DEDUP_REMOVED lines=21> */
[----:B------:R-:W-:-:S04]  /*b510*/  PRMT R2, R8, 0x7710, RZ ;  /* 0x0000771008027816 */ /* 0x000fc800000000ff */
[----:B------:R-:W-:-:S03]  /*b520*/  SHF.L.U32 R2, R2, 0x10, RZ ;  /* 0x0000001002027819 */ /* 0x000fc600000006ff */
[----:B------:R-:W3:Y:S01]  /*b530*/  F2I.S8.NTZ R4, R4 ;  /* 0x0000000400047305 */ /* 0x000ee20000202100 */
[----:B--2---:R-:W-:Y:S02]  /*b540*/  PRMT R8, R5, 0x8880, RZ ;  /* 0x0000888005087816 */ /* 0x004fe400000000ff */
[----:B------:R-:W-:Y:S02]  /*b550*/  LOP3.LUT R6, R2, 0xff0000, RZ, 0xc0, !PT ;  /* 0x00ff000002067812 */ /* 0x000fe400078ec0ff */
[----:B------:R-:W-:Y:S02]  /*b560*/  PRMT R2, R8, 0x7710, RZ ;  /* 0x0000771008027816 */ /* 0x000fe400000000ff */
[----:B0-----:R-:W-:-:S04]  /*b570*/  PRMT R3, R7, 0x8880, RZ ;  /* 0x0000888007037816 */ /* 0x001fc800000000ff */
[----:B------:R-:W-:Y:S02]  /*b580*/  PRMT R3, R3, 0x7710, RZ ;  /* 0x0000771003037816 */ /* 0x000fe400000000ff */
[----:B---3--:R-:W-:Y:S02]  /*b590*/  PRMT R5, R4, 0x8880, RZ ;  /* 0x0000888004057816 */ /* 0x008fe400000000ff */
[----:B------:R-:W-:Y:S02]  /*b5a0*/  LEA R3, R3, R6, 0x18 ;  /* 0x0000000603037211 */ /* 0x000fe400078ec0ff */
[----:B------:R-:W-:Y:S02]  /*b5b0*/  LOP3.LUT R4, R2, 0xff, RZ, 0xc0, !PT ;  /* 0x000000ff02047812 */ /* 0x000fe400078ec0ff */
[----:B------:R-:W-:Y:S02]  /*b5c0*/  PRMT R0, R5, 0x7710, RZ ;  /* 0x0000771005007816 */ /* 0x000fe400000000ff */
[----:B-1----:R-:W-:Y:S01]  /*b5d0*/  IADD3 R2, P0, PT, R17, UR4, RZ ;  /* 0x0000000411027c10 */ /* 0x002fe2000ff1e0ff */
[----:B------:R-:W-:Y:S01]  /*b5e0*/  IMAD R4, R4, 0x100, R3 ;  /* 0x0000010004047824 */ /* 0x000fe200078e0203 */
[----:B------:R-:W-:-:S02]  /*b5f0*/  LOP3.LUT R5, R0, 0xff, RZ, 0xc0, !PT ;  /* 0x000000ff00057812 */ /* 0x000fc400078ec0ff */
[----:B------:R-:W-:Y:S02]  /*b600*/  LEA.HI.X.SX32 R3, R17, UR5, 0x1, P0 ;  /* 0x0000000511037c11 */ /* 0x000fe400080f0eff */
[----:B------:R-:W-:-:S05]  /*b610*/  IADD3 R5, PT, PT, R4, R5, RZ ;  /* 0x0000000504057210 */ /* 0x000fca0007ffe0ff */
[----:B------:R-:W-:Y:S01]  /*b620*/  STG.E desc[UR36][R2.64], R5 ;  /* 0x0000000502007986 */ /* 0x000fe2000c101924 */
[----:B------:R-:W-:Y:S05]  /*b630*/  EXIT ;  /* 0x000000000000794d */ /* 0x000fea0003800000 */
.L_x_1519:
[----:B------:R-:W0:Y:S01]  /*b640*/  LDC.64 R2, c[0x0][0x380] ;  /* 0x0000e000ff027b82 */ /* 0x000e220000000a00 */
[----:B------:R-:W-:-:S04]  /*b650*/  IMAD.IADD R17, R17, 0x1, R0 ;  /* 0x0000000111117824 */ /* 0x000fc800078e0200 */
[----:B0-----:R-:W-:-:S05]  /*b660*/  IMAD.WIDE R2, R17, 0x4, R2 ;  /* 0x0000000411027825 */ /* 0x001fca00078e0202 */
[----:B------:R-:W-:Y:S01]  /*b670*/  STG.E.128 desc[UR36][R2.64], R4 ;  /* 0x0000000402007986 */ /* 0x000fe2000c101d24 */
[----:B------:R-:W-:Y:S05]  /*b680*/  EXIT ;  /* 0x000000000000794d */ /* 0x000fea0003800000 */
.L_x_1392:
[----:B-1----:R-:W-:Y:S02]  /*b690*/  HFMA2 R12, -RZ, RZ, 0, 9.5367431640625e-07 ;  /* 0x00000010ff0c7431 */ /* 0x002fe400000001ff */
[----:B------:R-:W-:Y:S01]  /*b6a0*/  IMAD.MOV.U32 R11, RZ, RZ, 0x1f ;  /* 0x0000001fff0b7424 */ /* 0x000fe200078e00ff */
[----:B------:R-:W-:-:S07]  /*b6b0*/  MOV R15, 0xffffffff ;  /* 0xffffffff000f7802 */ /* 0x000fce0000000f00 */
[----:B--2---:R-:W-:Y:S05]  /*b6c0*/  WARPSYNC.COLLECTIVE R15, `(.L_x_1520) ;  /* 0x000000000f087348 */ /* 0x004fea0003c00000 */
[----:B------:R0:W1:Y:S02]  /*b6d0*/  SHFL.BFLY P6, R14, R13, R12, R11 ;  /* 0x0c00000c0d0e7389 */ /* 0x00006400000c000b */
[----:B012---:R-:W-:Y:S05]  /*b6e0*/  ENDCOLLECTIVE ;  /* 0x000000000000791b */ /* 0x007fea0003800000 */
.L_x_1520:
[----:B------:R-:W-:Y:S02]  /*b6f0*/  HFMA2 R12, -RZ, RZ, 0, 4.76837158203125e-07 ;  /* 0x00000008ff0c7431 */ /* 0x000fe400000001ff */
[----:B------:R-:W-:-:S04]  /*b700*/  FADD.FTZ R0, R13, R14 ;  /* 0x0000000e0d007221 */ /* 0x000fc80000010000 */
[----:B------:R-:W-:-:S07]  /*b710*/  IMAD.MOV.U32 R13, RZ, RZ, R0 ;  /* 0x000000ffff0d7224 */ /* 0x000fce00078e0000 */
[----:B------:R-:W-:Y:S05]  /*b720*/  WARPSYNC.COLLECTIVE R15, `(.L_x_1521) ;  /* 0x000000000f087348 */ /* 0x000fea0003c00000 */
[----:B------:R0:W1:Y:S02]  /*b730*/  SHFL.BFLY P6, R14, R13, R12, R11 ;  /* 0x0c00000c0d0e7389 */ /* 0x00006400000c000b */
[----:B01----:R-:W-:Y:S05]  /*b740*/  ENDCOLLECTIVE ;  /* 0x000000000000791b */ /* 0x003fea0003800000 */
.L_x_1521:
[----:B------:R-:W-:Y:S01]  /*b750*/  MOV R12, 0x4 ;  /* 0x00000004000c7802 */ /* 0x000fe20000000f00 */
[----:B------:R-:W-:-:S04]  /*b760*/  FADD.FTZ R3, R0, R14 ;  /* 0x0000000e00037221 */ /* 0x000fc80000010000 */
[----:B------:R-:W-:-:S07]  /*b770*/  IMAD.MOV.U32 R13, RZ, RZ, R3 ;  /* 0x000000ffff0d7224 */ /* 0x000fce00078e0003 */
[----:B------:R-:W-:Y:S05]  /*b780*/  WARPSYNC.COLLECTIVE R15, `(.L_x_1522) ;  /* 0x000000000f087348 */ /* 0x000fea0003c00000 */
[----:B------:R0:W1:Y:S02]  /*b790*/  SHFL.BFLY P6, R14, R13, R12, R11 ;  /* 0x0c00000c0d0e7389 */ /* 0x00006400000c000b */
[----:B01----:R-:W-:Y:S05]  /*b7a0*/  ENDCOLLECTIVE ;  /* 0x000000000000791b */ /* 0x003fea0003800000 */
.L_x_1522:
[----:B------:R-:W-:Y:S02]  /*b7b0*/  HFMA2 R12, -RZ, RZ, 0, 1.1920928955078125e-07 ;  /* 0x00000002ff0c7431 */ /* 0x000fe400000001ff */
[----:B------:R-:W-:-:S04]  /*b7c0*/  FADD.FTZ R4, R3, R14 ;  /* 0x0000000e03047221 */ /* 0x000fc80000010000 */
[----:B------:R-:W-:-:S07]  /*b7d0*/  IMAD.MOV.U32 R13, RZ, RZ, R4 ;  /* 0x000000ffff0d7224 */ /* 0x000fce00078e0004 */
[----:B------:R-:W-:Y:S05]  /*b7e0*/  WARPSYNC.COLLECTIVE R15, `(.L_x_1523) ;  /* 0x000000000f087348 */ /* 0x000fea0003c00000 */
[----:B------:R0:W1:Y:S02]  /*b7f0*/  SHFL.BFLY P6, R14, R13, R12, R11 ;  /* 0x0c00000c0d0e7389 */ /* 0x00006400000c000b */
[----:B01----:R-:W-:Y:S05]  /*b800*/  ENDCOLLECTIVE ;  /* 0x000000000000791b */ /* 0x003fea0003800000 */
.L_x_1523:
[----:B------:R-:W-:Y:S01]  /*b810*/  MOV R12, 0x1 ;  /* 0x00000001000c7802 */ /* 0x000fe20000000f00 */
[----:B------:R-:W-:-:S04]  /*b820*/  FADD.FTZ R5, R4, R14 ;  /* 0x0000000e04057221 */ /* 0x000fc80000010000 */
[----:B------:R-:W-:-:S07]  /*b830*/  IMAD.MOV.U32 R13, RZ, RZ, R5 ;  /* 0x000000ffff0d7224 */ /* 0x000fce00078e0005 */
[----:B------:R-:W-:Y:S05]  /*b840*/  WARPSYNC.COLLECTIVE R15, `(.L_x_1524) ;  /* 0x000000000f087348 */ /* 0x000fea0003c00000 */
[----:B------:R0:W1:Y:S02]  /*b850*/  SHFL.BFLY P6, R14, R13, R12, R11 ;  /* 0x0c00000c0d0e7389 */ /* 0x00006400000c000b */
[----:B01----:R-:W-:Y:S05]  /*b860*/  ENDCOLLECTIVE ;  /* 0x000000000000791b */ /* 0x003fea0003800000 */
.L_x_1524:
[----:B------:R-:W-:Y:S05]  /*b870*/  BRA `(.L_x_1525) ;  /* 0xffffff6000b47947 */ /* 0x000fea000383ffff */
.L_x_1449:
[----:B------:R-:W-:Y:S01]  /*b880*/  HFMA2 R11, -RZ, RZ, 0, 1.847743988037109375e-06 ;  /* 0x0000001fff0b7431 */ /* 0x000fe200000001ff */
[----:B------:R-:W-:Y:S01]  /*b890*/  BSSY B0, `(.L_x_1526) ;  /* 0x0000006000007945 */ /* 0x000fe20003800000 */
[----:B------:R-:W-:Y:S02]  /*b8a0*/  IMAD.MOV.U32 R12, RZ, RZ, 0x1 ;  /* 0x00000001ff0c7424 */ /* 0x000fe400078e00ff */
[----:B------:R-:W-:-:S07]  /*b8b0*/  IMAD.MOV.U32 R15, RZ, RZ, -0x1 ;  /* 0xffffffffff0f7424 */ /* 0x000fce00078e00ff */
[----:B------:R-:W-:Y:S05]  /*b8c0*/  WARPSYNC.COLLECTIVE R15, `(.L_x_1527) ;  /* 0x000000000f087348 */ /* 0x000fea0003c00000 */
[----:B------:R0:W1:Y:S02]  /*b8d0*/  SHFL.BFLY P6, R14, R13, R12, R11 ;  /* 0x0c00000c0d0e7389 */ /* 0x00006400000c000b */
[----:B01----:R-:W-:Y:S05]  /*b8e0*/  ENDCOLLECTIVE ;  /* 0x000000000000791b */ /* 0x003fea0003800000 */
.L_x_1527:
[----:B------:R-:W-:Y:S05]  /*b8f0*/  BSYNC B0 ;  /* 0x0000000000007941 */ /* 0x000fea0003800000 */
.L_x_1526:
[----:B------:R-:W-:Y:S05]  /*b900*/  BRA `(.L_x_1528) ;  /* 0xffffffa800387947 */ /* 0x000fea000383ffff */
.L_x_1453:
[----:B------:R-:W-:Y:S01]  /*b910*/  HFMA2 R11, -RZ, RZ, 0, 1.847743988037109375e-06 ;  /* 0x0000001fff0b7431 */ /* 0x000fe200000001ff */
[----:B------:R-:W-:Y:S01]  /*b920*/  BSSY B0, `(.L_x_1529) ;  /* 0x0000007000007945 */ /* 0x000fe20003800000 */
[----:B------:R-:W-:Y:S01]  /*b930*/  MOV R13, R116 ;  /* 0x00000074000d7202 */ /* 0x000fe20000000f00 */
[----:B------:R-:W-:Y:S02]  /*b940*/  IMAD.MOV.U32 R12, RZ, RZ, 0x10 ;  /* 0x00000010ff0c7424 */ /* 0x000fe400078e00ff */
[----:B------:R-:W-:-:S07]  /*b950*/  IMAD.MOV.U32 R15, RZ, RZ, -0x1 ;  /* 0xffffffffff0f7424 */ /* 0x000fce00078e00ff */
[----:B----4-:R-:W-:Y:S05]  /*b960*/  WARPSYNC.COLLECTIVE R15, `(.L_x_1530) ;  /* 0x000000000f087348 */ /* 0x010fea0003c00000 */
[----:B------:R0:W1:Y:S02]  /*b970*/  SHFL.BFLY P6, R14, R13, R12, R11 ;  /* 0x0c00000c0d0e7389 */ /* 0x00006400000c000b */
[----:B01--4-:R-:W-:Y:S05]  /*b980*/  ENDCOLLECTIVE ;  /* 0x000000000000791b */ /* 0x013fea0003800000 */
.L_x_1530:
[----:B------:R-:W-:Y:S05]  /*b990*/  BSYNC B0 ;  /* 0x0000000000007941 */ /* 0x000fea0003800000 */
.L_x_1529:
[----:B------:R-:W-:Y:S01]  /*b9a0*/  FMNMX.FTZ R13, R14, R116, !PT ;  /* 0x000000740e0d7209 */ /* 0x000fe20007810000 */
[----:B------:R-:W-:Y:S01]  /*b9b0*/  IMAD.MOV.U32 R11, RZ, RZ, 0x1f ;  /* 0x0000001fff0b7424 */ /* 0x000fe200078e00ff */
[----:B------:R-:W-:Y:S02]  /*b9c0*/  MOV R12, 0x8 ;  /* 0x00000008000c7802 */ /* 0x000fe40000000f00 */
[----:B------:R-:W-:-:S07]  /*b9d0*/  MOV R15, 0xffffffff ;  /* 0xffffffff000f7802 */ /* 0x000fce0000000f00 */
[----:B------:R-:W-:Y:S05]  /*b9e0*/  WARPSYNC.COLLECTIVE R15, `(.L_x_1531) ;  /* 0x000000000f087348 */ /* 0x000fea0003c00000 */
[----:B------:R0:W1:Y:S02]  /*b9f0*/  SHFL.BFLY P6, R14, R13, R12, R11 ;  /* 0x0c00000c0d0e7389 */ /* 0x00006400000c000b */
[----:B01----:R-:W-:Y:S05]  /*ba00*/  ENDCOLLECTIVE ;  /* 0x000000000000791b */ /* 0x003fea0003800000 */
.L_x_1531:
[----:B------:R-:W-:Y:S01]  /*ba10*/  HFMA2 R12, -RZ, RZ, 0, 2.384185791015625e-07 ;  /* 0x00000004ff0c7431 */ /* 0x000fe200000001ff */
[----:B------:R-:W-:-:S05]  /*ba20*/  FMNMX.FTZ R3, R13, R14, !PT ;  /* 0x0000000e0d037209 */ /* 0x000fca0007810000 */
[----:B------:R-:W-:-:S07]  /*ba30*/  IMAD.MOV.U32 R13, RZ, RZ, R3 ;  /* 0x000000ffff0d7224 */ /* 0x000fce00078e0003 */
[----:B------:R-:W-:Y:S05]  /*ba40*/  WARPSYNC.COLLECTIVE R15, `(.L_x_1532) ;  /* 0x000000000f087348 */ /* 0x000fea0003c00000 */
[----:B------:R0:W1:Y:S02]  /*ba50*/  SHFL.BFLY P6, R14, R13, R12, R11 ;  /* 0x0c00000c0d0e7389 */ /* 0x00006400000c000b */
[----:B01----:R-:W-:Y:S05]  /*ba60*/  ENDCOLLECTIVE ;  /* 0x000000000000791b */ /* 0x003fea0003800000 */
.L_x_1532:
[----:B------:R-:W-:Y:S02]  /*ba70*/  MOV R12, 0x2 ;  /* 0x00000002000c7802 */ /* 0x000fe40000000f00 */
[----:B------:R-:W-:-:S05]  /*ba80*/  FMNMX.FTZ R4, R3, R14, !PT ;  /* 0x0000000e03047209 */ /* 0x000fca0007810000 */
[----:B------:R-:W-:-:S07]  /*ba90*/  IMAD.MOV.U32 R13, RZ, RZ, R4 ;  /* 0x000000ffff0d7224 */ /* 0x000fce00078e0004 */
[----:B------:R-:W-:Y:S05]  /*baa0*/  WARPSYNC.COLLECTIVE R15, `(.L_x_1533) ;  /* 0x000000000f087348 */ /* 0x000fea0003c00000 */
[----:B------:R0:W1:Y:S02]  /*bab0*/  SHFL.BFLY P6, R14, R13, R12, R11 ;  /* 0x0c00000c0d0e7389 */ /* 0x00006400000c000b */
[----:B01----:R-:W-:Y:S05]  /*bac0*/  ENDCOLLECTIVE ;  /* 0x000000000000791b */ /* 0x003fea0003800000 */
.L_x_1533:
[----:B------:R-:W-:Y:S05]  /*bad0*/  BRA `(.L_x_1534) ;  /* 0xffffffa800707947 */ /* 0x000fea000383ffff */
.L_x_1535:
        /* <DEDUP_REMOVED lines=10> */
.L_x_3010:


//--------------------- .text._ZN4mmha33masked_multihead_attention_kernelIfLi64ELi64ELi4ELi16ELi64ELb1ELb0EEEv26Multihead_attention_paramsIT_XT5_EE --------------------------
	.section	.text._ZN4mmha33masked_multihead_attention_kernelIfLi64ELi64ELi4ELi16ELi64ELb1ELb0EEEv26Multihead_attention_paramsIT_XT5_EE,"ax",@progbits
	.align	128
        .global         _ZN4mmha33masked_multihead_attention_kernelIfLi64ELi64ELi4ELi16ELi64ELb1ELb0EEEv26Multihead_attention_paramsIT_XT5_EE
        .type           _ZN4mmha33masked_multihead_attention_kernelIfLi64ELi64ELi4ELi16ELi64ELb1ELb0EEEv26Multihead_attention_paramsIT_XT5_EE,@function
        .size           _ZN4mmha33masked_multihead_attention_kernelIfLi64ELi64ELi4ELi16ELi64ELb1ELb0EEEv26Multihead_attention_paramsIT_XT5_EE,(.L_x_3011 - _ZN4mmha33masked_multihead_attention_kernelIfLi64ELi64ELi4ELi16ELi64ELb1ELb0EEEv26Multihead_attention_paramsIT_XT5_EE)
        .other          _ZN4mmha33masked_multihead_attention_kernelIfLi64ELi64ELi4ELi16ELi64ELb1ELb0EEEv26Multihead_attention_paramsIT_XT5_EE,@"STO_CUDA_ENTRY STV_DEFAULT"
_ZN4mmha33masked_multihead_attention_kernelIfLi64ELi64ELi4ELi16ELi64ELb1ELb0EEEv26Multihead_attention_paramsIT_XT5_EE:
.text._ZN4mmha33masked_multihead_attention_kernelIfLi64ELi64ELi4ELi16ELi64ELb1ELb0EEEv26Multihead_attention_paramsIT_XT5_EE:
        /* <DEDUP_REMOVED lines=12> */
.L_x_1536:
[----:B------:R-:W2:Y:S01]  /*00c0*/  LDC.64 R4, c[0x0][0x498] ;  /* 0x00012600ff047b82 */ /* 0x000ea20000000a00 */
[----:B------:R-:W1:Y:S07]  /*00d0*/  LDCU UR4, c[0x0][0x3f4] ;  /* 0x00007e80ff0477ac */ /* 0x000e6e0008000800 */
[----:B------:R-:W3:Y:S08]  /*00e0*/  LDC R8, c[0x0][0x3f0] ;  /* 0x0000fc00ff087b82 */ /* 0x000ef00000000800 */
[----:B------:R-:W4:Y:S01]  /*00f0*/  LDC.64 R12, c[0x0][0x460] ;  /* 0x00011800ff0c7b82 */ /* 0x000f220000000a00 */
[----:B--2---:R-:W-:Y:S01]  /*0100*/  IMAD.WIDE.U32 R4, R3, 0x4, R4 ;  /* 0x0000000403047825 */ /* 0x004fe200078e0004 */
[----:B------:R-:W2:Y:S06]  /*0110*/  S2R R38, SR_CTAID.X ;  /* 0x0000000000267919 */ /* 0x000eac0000002500 */
[----:B------:R-:W2:Y:S01]  /*0120*/  LDC R16, c[0x0][0x3f8] ;  /* 0x0000fe00ff107b82 */ /* 0x000ea20000000800 */
[----:B------:R0:W2:Y:S01]  /*0130*/  LDG.E R23, desc[UR36][R4.64] ;  /* 0x0000002404177981 */ /* 0x0000a2000c1e1900 */
[----:B---3--:R-:W-:-:S04]  /*0140*/  IABS R9, R8 ;  /* 0x0000000800097213 */ /* 0x008fc80000000000 */
[----:B------:R-:W3:Y:S08]  /*0150*/  I2F.RP R0, R9 ;  /* 0x0000000900007306 */ /* 0x000ef00000209400 */
[----:B---3--:R-:W3:Y:S02]  /*0160*/  MUFU.RCP R0, R0 ;  /* 0x0000000000007308 */ /* 0x008ee40000001000 */
[----:B---3--:R-:W-:-:S02]  /*0170*/  VIADD R6, R0, 0xffffffe ;  /* 0x0ffffffe00067836 */ /* 0x008fc40000000000 */
[----:B------:R-:W3:Y:S04]  /*0180*/  LDC R0, c[0x0][0x40c] ;  /* 0x00010300ff007b82 */ /* 0x000ee80000000800 */
[----:B------:R1:W4:Y:S02]  /*0190*/  F2I.FTZ.U32.TRUNC.NTZ R7, R6 ;  /* 0x0000000600077305 */ /* 0x000324000021f000 */
[----:B-1----:R-:W-:Y:S01]  /*01a0*/  IMAD.MOV.U32 R6, RZ, RZ, RZ ;  /* 0x000000ffff067224 */ /* 0x002fe200078e00ff */
[----:B----4-:R-:W-:-:S05]  /*01b0*/  IADD3 R2, PT, PT, RZ, -R7, RZ ;  /* 0x80000007ff027210 */ /* 0x010fca0007ffe0ff */
[----:B------:R-:W-:Y:S01]  /*01c0*/  IMAD R11, R2, R9, RZ ;  /* 0x00000009020b7224 */ /* 0x000fe200078e02ff */
[----:B------:R-:W-:-:S03]  /*01d0*/  IABS R2, R3 ;  /* 0x0000000300027213 */ /* 0x000fc60000000000 */
[----:B------:R-:W-:-:S06]  /*01e0*/  IMAD.HI.U32 R7, R7, R11, R6 ;  /* 0x0000000b07077227 */ /* 0x000fcc00078e0006 */
[----:B------:R-:W-:-:S04]  /*01f0*/  IMAD.HI.U32 R39, R7, R2, RZ ;  /* 0x0000000207277227 */ /* 0x000fc800078e00ff */
[----:B0-----:R-:W-:-:S04]  /*0200*/  IMAD.MOV R4, RZ, RZ, -R39 ;  /* 0x000000ffff047224 */ /* 0x001fc800078e0a27 */
[----:B------:R-:W-:-:S05]  /*0210*/  IMAD R2, R9, R4, R2 ;  /* 0x0000000409027224 */ /* 0x000fca00078e0202 */
[----:B------:R-:W-:Y:S02]  /*0220*/  ISETP.GT.U32.AND P1, PT, R9, R2, PT ;  /* 0x000000020900720c */ /* 0x000fe40003f24070 */
[----:B------:R-:W-:-:S04]  /*0230*/  ISETP.NE.U32.AND P0, PT, R12, RZ, PT ;  /* 0x000000ff0c00720c */ /* 0x000fc80003f05070 */
[----:B------:R-:W-:Y:S02]  /*0240*/  ISETP.NE.AND.EX P0, PT, R13, RZ, PT, P0 ;  /* 0x000000ff0d00720c */ /* 0x000fe40003f05300 */
[----:B------:R-:W-:Y:S02]  /*0250*/  LOP3.LUT R6, R3, R8, RZ, 0x3c, !PT ;  /* 0x0000000803067212 */ /* 0x000fe400078e3cff */
[----:B---3--:R-:W-:-:S03]  /*0260*/  ISETP.EQ.AND P5, PT, R0, RZ, P0 ;  /* 0x000000ff0000720c */ /* 0x008fc600007a2270 */
[----:B------:R-:W-:-:S04]  /*0270*/  @!P1 IADD3 R2, PT, PT, R2, -R9, RZ ;  /* 0x8000000902029210 */ /* 0x000fc80007ffe0ff */
[----:B------:R-:W-:Y:S01]  /*0280*/  ISETP.GE.U32.AND P0, PT, R2, R9, PT ;  /* 0x000000090200720c */ /* 0x000fe20003f06070 */
[----:B------:R-:W-:Y:S01]  /*0290*/  @!P1 VIADD R39, R39, 0x1 ;  /* 0x0000000127279836 */ /* 0x000fe20000000000 */
[----:B------:R-:W-:Y:S02]  /*02a0*/  ISETP.GE.AND P2, PT, R6, RZ, PT ;  /* 0x000000ff0600720c */ /* 0x000fe40003f46270 */
[----:B------:R-:W-:Y:S01]  /*02b0*/  ISETP.NE.AND P1, PT, R8, RZ, PT ;  /* 0x000000ff0800720c */ /* 0x000fe20003f25270 */
[----:B------:R-:W-:Y:S01]  /*02c0*/  IMAD.U32 R6, RZ, RZ, UR4 ;  /* 0x00000004ff067e24 */ /* 0x000fe2000f8e00ff */
[----:B------:R-:W0:Y:S04]  /*02d0*/  @P5 LDC.64 R4, c[0x0][0x460] ;  /* 0x00011800ff045b82 */ /* 0x000e280000000a00 */
[----:B------:R-:W-:-:S03]  /*02e0*/  IABS R9, R6 ;  /* 0x0000000600097213 */ /* 0x000fc60000000000 */
[----:B------:R-:W-:-:S05]  /*02f0*/  @P0 VIADD R39, R39, 0x1 ;  /* 0x0000000127270836 */ /* 0x000fca0000000000 */
[----:B------:R-:W-:Y:S02]  /*0300*/  @!P2 IADD3 R39, PT, PT, -R39, RZ, RZ ;  /* 0x000000ff2727a210 */ /* 0x000fe40007ffe1ff */
[----:B------:R-:W-:Y:S02]  /*0310*/  @!P1 LOP3.LUT R39, RZ, R8, RZ, 0x33, !PT ;  /* 0x00000008ff279212 */ /* 0x000fe400078e33ff */
[----:B------:R-:W1:Y:S08]  /*0320*/  I2F.RP R8, R9 ;  /* 0x0000000900087306 */ /* 0x000e700000209400 */
[----:B-1----:R-:W1:Y:S02]  /*0330*/  MUFU.RCP R8, R8 ;  /* 0x0000000800087308 */ /* 0x002e640000001000 */
[----:B-1----:R-:W-:-:S06]  /*0340*/  VIADD R6, R8, 0xffffffe ;  /* 0x0ffffffe08067836 */ /* 0x002fcc0000000000 */
[----:B------:R1:W3:Y:S01]  /*0350*/  F2I.FTZ.U32.TRUNC.NTZ R7, R6 ;  /* 0x0000000600077305 */ /* 0x0002e2000021f000 */
[----:B0-----:R-:W-:-:S05]  /*0360*/  @P5 IMAD.WIDE R4, R39, 0x4, R4 ;  /* 0x0000000427045825 */ /* 0x001fca00078e0204 */
[----:B------:R0:W5:Y:S01]  /*0370*/  @P5 LDG.E R14, desc[UR36][R4.64] ;  /* 0x00000024040e5981 */ /* 0x000162000c1e1900 */
[----:B-1----:R-:W-:Y:S01]  /*0380*/  IMAD.MOV.U32 R6, RZ, RZ, RZ ;  /* 0x000000ffff067224 */ /* 0x002fe200078e00ff */
[----:B---3--:R-:W-:-:S05]  /*0390*/  IADD3 R10, PT, PT, RZ, -R7, RZ ;  /* 0x80000007ff0a7210 */ /* 0x008fca0007ffe0ff */
[----:B0-----:R-:W-:-:S04]  /*03a0*/  IMAD R5, R10, R9, RZ ;  /* 0x000000090a057224 */ /* 0x001fc800078e02ff */
[----:B------:R-:W-:Y:S01]  /*03b0*/  IMAD.HI.U32 R7, R7, R5, R6 ;  /* 0x0000000507077227 */ /* 0x000fe200078e0006 */
[----:B------:R-:W0:Y:S01]  /*03c0*/  S2R R19, SR_TID.X ;  /* 0x0000000000137919 */ /* 0x000e220000002100 */
[----:B------:R-:W1:Y:S01]  /*03d0*/  LDC R5, c[0x0][0x3e8] ;  /* 0x0000fa00ff057b82 */ /* 0x000e620000000800 */
[----:B------:R-:W-:Y:S01]  /*03e0*/  UISETP.NE.AND UP0, UPT, UR4, URZ, UPT ;  /* 0x000000ff0400728c */ /* 0x000fe2000bf05270 */
[----:B--2---:R-:W-:Y:S01]  /*03f0*/  IMAD R29, R3, R16, R38 ;  /* 0x00000010031d7224 */ /* 0x004fe200078e0226 */
[----:B------:R-:W-:Y:S01]  /*0400*/  UMOV UR38, URZ ;  /* 0x000000ff00267c82 */ /* 0x000fe20008000000 */
[----:B------:R-:W-:Y:S01]  /*0410*/  BSSY.RECONVERGENT B0, `(.L_x_1537) ;  /* 0x000002a000007945 */ /* 0x000fe20003800200 */
[----:B------:R-:W-:Y:S02]  /*0420*/  P2R R2, PR, RZ, 0x20 ;  /* 0x00000020ff027803 */ /* 0x000fe40000000000 */
[----:B------:R-:W-:Y:S01]  /*0430*/  CS2R R32, SRZ ;  /* 0x0000000000207805 */ /* 0x000fe2000001ff00 */
[----:B------:R-:W-:-:S05]  /*0440*/  VIADD R18, R23, 0xffffffff ;  /* 0xffffffff17127836 */ /* 0x000fca0000000000 */
[----:B------:R-:W-:-:S05]  /*0450*/  IABS R4, R18 ;  /* 0x0000001200047213 */ /* 0x000fca0000000000 */
        /* <DEDUP_REMOVED lines=8> */
[----:B------:R-:W-:Y:S02]  /*04e0*/  ISETP.GE.AND P2, PT, R18, RZ, PT ;  /* 0x000000ff1200720c */ /* 0x000fe40003f46270 */
[----:B-1----:R-:W-:Y:S02]  /*04f0*/  ISETP.NE.AND P0, PT, R5, RZ, PT ;  /* 0x000000ff0500720c */ /* 0x002fe40003f05270 */
[----:B0-----:R-:W-:-:S07]  /*0500*/  ISETP.GT.U32.AND P3, PT, R19, 0x1f, PT ;  /* 0x0000001f1300780c */ /* 0x001fce0003f64070 */
[----:B------:R-:W-:-:S04]  /*0510*/  @!P1 IADD3 R9, PT, PT, -R9, UR39, RZ ;  /* 0x0000002709099c10 */ /* 0x000fc8000fffe1ff */
[----:B------:R-:W-:Y:S01]  /*0520*/  @!P1 R2UR UR39, R9 ;  /* 0x00000000092792ca */ /* 0x000fe200000e0000 */
[----:B------:R-:W-:Y:S01]  /*0530*/  VOTEU.ANY UP1, P2 ;  /* 0x0000000000ff7886 */ /* 0x000fe20001020100 */
[----:B------:R-:W-:Y:S02]  /*0540*/  @P0 IMAD.SHL.U32 R6, R38, 0x40, RZ ;  /* 0x0000004026060824 */ /* 0x000fe400078e00ff */
[----:B------:R-:W-:Y:S02]  /*0550*/  @!P0 IMAD.SHL.U32 R4, R29, 0x40, RZ ;  /* 0x000000401d048824 */ /* 0x000fe400078e00ff */
[----:B------:R-:W-:Y:S01]  /*0560*/  @P0 IMAD R4, R3, R5, R6 ;  /* 0x0000000503040224 */ /* 0x000fe200078e0206 */
[----:B------:R-:W-:-:S06]  /*0570*/  SHF.L.U32 R5, R19, 0x1, RZ ;  /* 0x0000000113057819 */ /* 0x000fcc00000006ff */
[----:B------:R-:W-:Y:S02]  /*0580*/  @!UP1 UIADD3 UR39, UPT, UPT, -UR39, URZ, URZ ;  /* 0x000000ff27279290 */ /* 0x000fe4000fffe1ff */
[----:B------:R-:W-:Y:S01]  /*0590*/  @!UP0 ULOP3.LUT UR39, URZ, UR4, URZ, 0x33, !UPT ;  /* 0x00000004ff278292 */ /* 0x000fe2000f8e33ff */
[----:B------:R-:W-:Y:S11]  /*05a0*/  @P3 BRA `(.L_x_1538) ;  /* 0x0000000000403947 */ /* 0x000ff60003800000 */
        /* <DEDUP_REMOVED lines=16> */
.L_x_1538:
[----:B------:R-:W-:Y:S05]  /*06b0*/  BSYNC.RECONVERGENT B0 ;  /* 0x0000000000007941 */ /* 0x000fea0003800200 */
.L_x_1537:
[----:B------:R-:W1:Y:S01]  /*06c0*/  LDCU.64 UR8, c[0x0][0x3a0] ;  /* 0x00007400ff0877ac */ /* 0x000e620008000a00 */
[----:B0-----:R-:W0:Y:S01]  /*06d0*/  LDC.64 R8, c[0x0][0x418] ;  /* 0x00010600ff087b82 */ /* 0x001e220000000a00 */
[----:B------:R-:W-:Y:S01]  /*06e0*/  ISETP.GT.U32.OR P2, PT, R19, 0x1f, !P5 ;  /* 0x0000001f1300780c */ /* 0x000fe20006f44470 */
[----:B------:R-:W-:Y:S01]  /*06f0*/  IMAD.SHL.U32 R29, R29, 0x40, RZ ;  /* 0x000000401d1d7824 */ /* 0x000fe200078e00ff */
[----:B------:R-:W2:Y:S01]  /*0700*/  LDCU.64 UR6, c[0x0][0x390] ;  /* 0x00007200ff0677ac */ /* 0x000ea20008000a00 */
[----:B------:R-:W-:Y:S01]  /*0710*/  SHF.R.U32.HI R27, RZ, 0x1, R19 ;  /* 0x00000001ff1b7819 */ /* 0x000fe20000011613 */
[----:B------:R-:W-:Y:S01]  /*0720*/  IMAD R17, R38, 0x40, R5 ;  /* 0x0000004026117824 */ /* 0x000fe200078e0205 */
[----:B------:R-:W-:Y:S02]  /*0730*/  LOP3.LUT R22, R5, 0x2, RZ, 0xc0, !PT ;  /* 0x0000000205167812 */ /* 0x000fe400078ec0ff */
[----:B------:R-:W-:Y:S01]  /*0740*/  CS2R R30, SRZ ;  /* 0x00000000001e7805 */ /* 0x000fe2000001ff00 */
[----:B------:R-:W3:Y:S01]  /*0750*/  @!P3 LDC.64 R6, c[0x0][0x3b8] ;  /* 0x0000ee00ff06bb82 */ /* 0x000ee20000000a00 */
[----:B------:R-:W-:Y:S01]  /*0760*/  @!P3 IMAD R13, R27, UR4, R18 ;  /* 0x000000041b0dbc24 */ /* 0x000fe2000f8e0212 */
[----:B-----5:R-:W-:Y:S01]  /*0770*/  @P5 R2UR UR38, R14 ;  /* 0x000000000e2652ca */ /* 0x020fe200000e0000 */
[----:B------:R-:W-:Y:S01]  /*0780*/  @!P3 IMAD R4, R29, UR4, R22 ;  /* 0x000000041d04bc24 */ /* 0x000fe2000f8e0216 */
[----:B------:R-:W-:-:S02]  /*0790*/  CS2R R24, SRZ ;  /* 0x0000000000187805 */ /* 0x000fc4000001ff00 */
[----:B------:R-:W-:Y:S01]  /*07a0*/  CS2R R20, SRZ ;  /* 0x0000000000147805 */ /* 0x000fe2000001ff00 */
[----:B------:R-:W4:Y:S01]  /*07b0*/  LDCU.U8 UR5, c[0x0][0x404] ;  /* 0x00008080ff0577ac */ /* 0x000f220008000000 */
[----:B------:R-:W-:Y:S02]  /*07c0*/  @!P3 LEA R15, R13, R4, 0x2 ;  /* 0x000000040d0fb211 */ /* 0x000fe400078e10ff */
[----:B-1----:R-:W-:Y:S01]  /*07d0*/  ISETP.NE.U32.AND P0, PT, RZ, UR8, PT ;  /* 0x00000008ff007c0c */ /* 0x002fe2000bf05070 */
[----:B------:R-:W1:Y:S01]  /*07e0*/  @!P2 LDC.64 R12, c[0x0][0x450] ;  /* 0x00011400ff0cab82 */ /* 0x000e620000000a00 */
[----:B--2---:R-:W-:Y:S02]  /*07f0*/  ISETP.NE.U32.AND P1, PT, RZ, UR6, PT ;  /* 0x00000006ff007c0c */ /* 0x004fe4000bf25070 */
[----:B------:R-:W-:Y:S01]  /*0800*/  ISETP.NE.AND.EX P0, PT, RZ, UR9, PT, P0 ;  /* 0x00000009ff007c0c */ /* 0x000fe2000bf05300 */
[----:B------:R-:W-:Y:S01]  /*0810*/  @!P2 IMAD R4, R16, UR38, RZ ;  /* 0x000000261004ac24 */ /* 0x000fe2000f8e02ff */
[----:B------:R-:W-:-:S02]  /*0820*/  ISETP.NE.AND.EX P1, PT, RZ, UR7, PT, P1 ;  /* 0x00000007ff007c0c */ /* 0x000fc4000bf25310 */
[C---:B------:R-:W-:Y:S02]  /*0830*/  ISETP.GT.U32.OR P0, PT, R19.reuse, 0x1f, !P0 ;  /* 0x0000001f1300780c */ /* 0x040fe40004704470 */
[----:B------:R-:W-:Y:S02]  /*0840*/  ISETP.GT.U32.OR P1, PT, R19, 0x1f, !P1 ;  /* 0x0000001f1300780c */ /* 0x000fe40004f24470 */
[----:B------:R-:W-:Y:S01]  /*0850*/  ISETP.NE.OR P0, PT, R0, RZ, P0 ;  /* 0x000000ff0000720c */ /* 0x000fe20000705670 */
[----:B---3--:R-:W-:Y:S01]  /*0860*/  @!P3 IMAD.WIDE R6, R15, 0x4, R6 ;  /* 0x000000040f06b825 */ /* 0x008fe200078e0206 */
[----:B0-----:R-:W-:-:S04]  /*0870*/  ISETP.NE.U32.AND P4, PT, R8, RZ, PT ;  /* 0x000000ff0800720c */ /* 0x001fc80003f85070 */
[----:B------:R-:W-:Y:S01]  /*0880*/  ISETP.NE.AND.EX P4, PT, R9, RZ, PT, P4 ;  /* 0x000000ff0900720c */ /* 0x000fe20003f85340 */
[----:B------:R-:W-:Y:S01]  /*0890*/  @!P2 IMAD R35, R4, 0x40, R17 ;  /* 0x000000400423a824 */ /* 0x000fe200078e0211 */
[----:B------:R-:W2:Y:S01]  /*08a0*/  @!P3 LDG.E.64 R30, desc[UR36][R6.64] ;  /* 0x00000024061eb981 */ /* 0x000ea2000c1e1b00 */
[----:B------:R-:W0:Y:S08]  /*08b0*/  LDC R4, c[0x0][0x400] ;  /* 0x00010000ff047b82 */ /* 0x000e300000000800 */
[----:B------:R-:W3:Y:S08]  /*08c0*/  @!P0 LDC.64 R10, c[0x0][0x3a0] ;  /* 0x0000e800ff0a8b82 */ /* 0x000ef00000000a00 */
[----:B------:R-:W4:Y:S08]  /*08d0*/  @!P1 LDC.64 R8, c[0x0][0x390] ;  /* 0x0000e400ff089b82 */ /* 0x000f300000000a00 */
[----:B------:R-:W0:Y:S01]  /*08e0*/  @P4 LDC.64 R14, c[0x0][0x418] ;  /* 0x00010600ff0e4b82 */ /* 0x000e220000000a00 */
[----:B-1----:R-:W-:-:S06]  /*08f0*/  @!P2 IMAD.WIDE R12, R35, 0x4, R12 ;  /* 0x00000004230ca825 */ /* 0x002fcc00078e020c */
[----:B------:R-:W2:Y:S01]  /*0900*/  @!P2 LDG.E.64 R12, desc[UR36][R12.64] ;  /* 0x000000240c0ca981 */ /* 0x000ea2000c1e1b00 */
[----:B---3--:R-:W-:-:S05]  /*0910*/  @!P0 IMAD.WIDE.U32 R10, R17, 0x4, R10 ;  /* 0x00000004110a8825 */ /* 0x008fca00078e000a */
[----:B------:R-:W2:Y:S01]  /*0920*/  @!P0 LDG.E.64 R24, desc[UR36][R10.64] ;  /* 0x000000240a188981 */ /* 0x000ea2000c1e1b00 */
[----:B----4-:R-:W-:-:S04]  /*0930*/  @!P1 IMAD.WIDE.U32 R8, R17, 0x4, R8 ;  /* 0x0000000411089825 */ /* 0x010fc800078e0008 */
[----:B------:R-:W-:Y:S01]  /*0940*/  HFMA2 R17, -RZ, RZ, 0, 0 ;  /* 0x00000000ff117431 */ /* 0x000fe200000001ff */
[----:B------:R-:W3:Y:S01]  /*0950*/  @!P1 LDG.E.64 R20, desc[UR36][R8.64] ;  /* 0x0000002408149981 */ /* 0x000ee2000c1e1b00 */
[----:B0-----:R-:W-:-:S05]  /*0960*/  @P4 IMAD.WIDE.U32 R14, R3, 0x4, R14 ;  /* 0x00000004030e4825 */ /* 0x001fca00078e000e */
[----:B------:R0:W5:Y:S01]  /*0970*/  @P4 LDG.E R17, desc[UR36][R14.64] ;  /* 0x000000240e114981 */ /* 0x000162000c1e1900 */
[----:B------:R-:W-:-:S04]  /*0980*/  ISETP.NE.AND P0, PT, RZ, UR5, PT ;  /* 0x00000005ff007c0c */ /* 0x000fc8000bf05270 */
[----:B------:R-:W-:Y:S02]  /*0990*/  ISETP.LT.OR P0, PT, R4, 0x1, P0 ;  /* 0x000000010400780c */ /* 0x000fe40000701670 */
[----:B------:R-:W-:Y:S01]  /*09a0*/  ISETP.NE.AND P1, PT, R0, RZ, PT ;  /* 0x000000ff0000720c */ /* 0x000fe20003f25270 */
[----:B------:R-:W-:Y:S01]  /*09b0*/  BSSY.RECONVERGENT B6, `(.L_x_1539) ;  /* 0x00000d1000067945 */ /* 0x000fe20003800200 */
[----:B------:R-:W-:Y:S01]  /*09c0*/  IMAD R39, R39, R16, RZ ;  /* 0x0000001027277224 */ /* 0x000fe200078e02ff */
[----:B------:R-:W-:Y:S01]  /*09d0*/  VIADDMNMX R16, R23, -UR4, RZ, !PT ;  /* 0x8000000417107c46 */ /* 0x000fe2000f8001ff */
[----:B--2---:R-:W-:Y:S01]  /*09e0*/  FADD.FTZ R3, R24, R30 ;  /* 0x0000001e18037221 */ /* 0x004fe20000010000 */
[----:B------:R-:W-:-:S04]  /*09f0*/  FADD.FTZ R6, R25, R31 ;  /* 0x0000001f19067221 */ /* 0x000fc80000010000 */
[C---:B------:R-:W-:Y:S01]  /*0a00*/  FSEL R30, R3.reuse, R30, !P1 ;  /* 0x0000001e031e7208 */ /* 0x040fe20004800000 */
[----:B------:R-:W-:Y:S01]  /*0a10*/  @!P2 FMUL.FTZ R30, R3, R12 ;  /* 0x0000000c031ea220 */ /* 0x000fe20000410000 */
[----:B------:R-:W-:Y:S01]  /*0a20*/  FSEL R31, R6, R31, !P1 ;  /* 0x0000001f061f7208 */ /* 0x000fe20004800000 */
[----:B---3--:R-:W-:Y:S01]  /*0a30*/  FADD.FTZ R32, R20, R32 ;  /* 0x0000002014207221 */ /* 0x008fe20000010000 */
[----:B------:R-:W-:Y:S01]  /*0a40*/  FADD.FTZ R33, R21, R33 ;  /* 0x0000002115217221 */ /* 0x000fe20000010000 */
        /* <DEDUP_REMOVED lines=27> */
.L_x_1541:
        /* <DEDUP_REMOVED lines=19> */
.L_x_1540:
        /* <DEDUP_REMOVED lines=53> */
[----:B--2--5:R-:W-:Y:S05]  /*1080*/  CALL.ABS.NOINC R14 ;  /* 0x000000000e007343 */ /* 0x024fea0003c00000 */
.L_x_1543:
        /* <DEDUP_REMOVED lines=15> */
.L_x_1544:
        /* <DEDUP_REMOVED lines=46> */
.L_x_1550:
[----:B------:R-:W-:Y:S05]  /*1460*/  BSYNC.RECONVERGENT B2 ;  /* 0x0000000000027941 */ /* 0x000fea0003800200 */
.L_x_1549:
[----:B-1----:R0:W-:Y:S04]  /*1470*/  STS [R13], R30 ;  /* 0x0000001e0d007388 */ /* 0x0021e80000000800 */
[----:B--2---:R0:W-:Y:S01]  /*1480*/  STS [R14], R31 ;  /* 0x0000001f0e007388 */ /* 0x0041e20000000800 */
[----:B------:R-:W-:Y:S05]  /*1490*/  BRA `(.L_x_1551) ;  /* 0x0000000000487947 */ /* 0x000fea0003800000 */
.L_x_1548:
        /* <DEDUP_REMOVED lines=18> */
.L_x_1551:
[----:B------:R-:W-:Y:S05]  /*15c0*/  BSYNC.RECONVERGENT B1 ;  /* 0x0000000000017941 */ /* 0x000fea0003800200 */
.L_x_1547:
[----:B------:R1:W-:Y:S04]  /*15d0*/  STS [R11], R32 ;  /* 0x000000200b007388 */ /* 0x0003e80000000800 */
[----:B------:R1:W-:Y:S02]  /*15e0*/  STS [R12], R33 ;  /* 0x000000210c007388 */ /* 0x0003e40000000800 */
.L_x_1546:
[----:B------:R-:W-:Y:S05]  /*15f0*/  BSYNC.RECONVERGENT B0 ;  /* 0x0000000000007941 */ /* 0x000fea0003800200 */
.L_x_1545:
        /* <DEDUP_REMOVED lines=10> */
.L_x_1553:
[----:B------:R-:W-:Y:S05]  /*16a0*/  BSYNC.RECONVERGENT B0 ;  /* 0x0000000000007941 */ /* 0x000fea0003800200 */
.L_x_1552:
[----:B------:R-:W-:Y:S06]  /*16b0*/  BAR.SYNC.DEFER_BLOCKING 0x0 ;  /* 0x0000000000007b1d */ /* 0x000fec0000010000 */
.L_x_1542:
[----:B------:R-:W-:Y:S05]  /*16c0*/  BSYNC.RECONVERGENT B6 ;  /* 0x0000000000067941 */ /* 0x000fea0003800200 */
.L_x_1539:
[----:B------:R-:W0:Y:S01]  /*16d0*/  S2R R26, SR_CgaCtaId ;  /* 0x00000000001a7919 */ /* 0x000e220000008800 */
[----:B------:R-:W-:Y:S01]  /*16e0*/  MOV R21, 0x400 ;  /* 0x0000040000157802 */ /* 0x000fe20000000f00 */
[----:B------:R-:W-:Y:S01]  /*16f0*/  IMAD.MOV.U32 R78, RZ, RZ, -0x800001 ;  /* 0xff7fffffff4e7424 */ /* 0x000fe200078e00ff */
[----:B------:R-:W-:Y:S02]  /*1700*/  ISETP.GT.U32.AND P0, PT, R19, 0x1f, PT ;  /* 0x0000001f1300780c */ /* 0x000fe40003f04070 */
[----:B---3--:R-:W-:Y:S01]  /*1710*/  IADD3 R0, PT, PT, R23, -R16, RZ ;  /* 0x8000001017007210 */ /* 0x008fe20007ffe0ff */
[----:B------:R-:W-:-:S05]  /*1720*/  VIADD R41, R21, 0x210 ;  /* 0x0000021015297836 */ /* 0x000fca0000000000 */
[----:B0-----:R-:W-:-:S05]  /*1730*/  LEA R41, R26, R41, 0x18 ;  /* 0x000000291a297211 */ /* 0x001fca00078ec0ff */
[----:B------:R-:W-:Y:S01]  /*1740*/  IMAD R83, R0, 0x4, R41 ;  /* 0x0000000400537824 */ /* 0x000fe200078e0229 */
[----:B------:R-:W-:Y:S06]  /*1750*/  @P0 BRA `(.L_x_1554) ;  /* 0x0000000000c40947 */ /* 0x000fec0003800000 */
[----:B------:R-:W0:Y:S01]  /*1760*/  LDC R0, c[0x0][0x40c] ;  /* 0x00010300ff007b82 */ /* 0x000e220000000800 */
[----:B------:R-:W3:Y:S01]  /*1770*/  LDCU UR4, c[0x0][0x3f4] ;  /* 0x00007e80ff0477ac */ /* 0x000ee20008000800 */
[----:B--2-4-:R-:W-:-:S04]  /*1780*/  FMUL.FTZ R8, R30, R32 ;  /* 0x000000201e087220 */ /* 0x014fc80000410000 */
[----:B------:R-:W-:Y:S01]  /*1790*/  FFMA.FTZ R13, R31, R33, R8 ;  /* 0x000000211f0d7223 */ /* 0x000fe20000010008 */
[----:B---3--:R-:W-:Y:S01]  /*17a0*/  IMAD R22, R29, UR4, R22 ;  /* 0x000000041d167c24 */ /* 0x008fe2000f8e0216 */
[----:B0-----:R-:W-:Y:S02]  /*17b0*/  ISETP.NE.AND P0, PT, R0, RZ, PT ;  /* 0x000000ff0000720c */ /* 0x001fe40003f05270 */
[----:B------:R-:W-:Y:S01]  /*17c0*/  MOV R0, UR4 ;  /* 0x0000000400007c02 */ /* 0x000fe20008000f00 */
[----:B------:R-:W-:-:S04]  /*17d0*/  UMOV UR4, 0xffffffff ;  /* 0xffffffff00047882 */ /* 0x000fc80000000000 */
[----:B------:R-:W-:Y:S02]  /*17e0*/  IMAD R27, R27, R0, UR39 ;  /* 0x000000271b1b7e24 */ /* 0x000fe4000f8e0200 */
[----:B------:R-:W-:-:S03]  /*17f0*/  VIADD R0, R21, 0x10 ;  /* 0x0000001015007836 */ /* 0x000fc60000000000 */
[----:B------:R-:W-:Y:S01]  /*1800*/  LEA R27, R27, R22, 0x2 ;  /* 0x000000161b1b7211 */ /* 0x000fe200078e10ff */
[----:B-1----:R-:W0:Y:S01]  /*1810*/  @!P0 LDC.64 R4, c[0x0][0x3b8] ;  /* 0x0000ee00ff048b82 */ /* 0x002e220000000a00 */
[----:B------:R-:W-:Y:S01]  /*1820*/  @!P0 VIADD R3, R21, 0x110 ;  /* 0x0000011015038836 */ /* 0x000fe20000000000 */
[----:B------:R-:W-:-:S04]  /*1830*/  LEA R0, R26, R0, 0x18 ;  /* 0x000000001a007211 */ /* 0x000fc800078ec0ff */
[----:B------:R-:W-:Y:S01]  /*1840*/  @!P0 LEA R6, R26, R3, 0x18 ;  /* 0x000000031a068211 */ /* 0x000fe200078ec0ff */
[----:B------:R-:W-:-:S04]  /*1850*/  IMAD R0, R19, 0x8, R0 ;  /* 0x0000000813007824 */ /* 0x000fc800078e0200 */
[----:B------:R-:W-:Y:S01]  /*1860*/  @!P0 IMAD R6, R19, 0x8, R6 ;  /* 0x0000000813068824 */ /* 0x000fe200078e0206 */
[----:B------:R1:W-:Y:S04]  /*1870*/  STS.64 [R0], R32 ;  /* 0x0000002000007388 */ /* 0x0003e80000000a00 */
        /* <DEDUP_REMOVED lines=13> */
.L_x_1691:
        /* <DEDUP_REMOVED lines=17> */
.L_x_1556:
[----:B------:R3:W-:Y:S02]  /*1a60*/  STS [R83+-0x4], R78 ;  /* 0xfffffc4e53007388 */ /* 0x0007e40000000800 */
.L_x_1554:
[----:B------:R-:W-:Y:S05]  /*1a70*/  WARPSYNC.ALL ;  /* 0x0000000000007948 */ /* 0x000fea0003800000 */
[----:B------:R-:W-:Y:S01]  /*1a80*/  BAR.SYNC.DEFER_BLOCKING 0x0 ;  /* 0x0000000000007b1d */ /* 0x000fe20000010000 */
[C---:B------:R-:W-:Y:S01]  /*1a90*/  IMAD.SHL.U32 R0, R19.reuse, 0x4, RZ ;  /* 0x0000000413007824 */ /* 0x040fe200078e00ff */
[----:B------:R-:W-:Y:S01]  /*1aa0*/  LOP3.LUT R42, R19, 0x3, RZ, 0xc0, !PT ;  /* 0x00000003132a7812 */ /* 0x000fe200078ec0ff */
[----:B------:R-:W-:-:S03]  /*1ab0*/  VIADD R3, R21, 0x10 ;  /* 0x0000001015037836 */ /* 0x000fc60000000000 */
[----:B------:R-:W-:Y:S01]  /*1ac0*/  LOP3.LUT R0, R0, 0xc, RZ, 0xc0, !PT ;  /* 0x0000000c00007812 */ /* 0x000fe200078ec0ff */
[----:B------:R-:W0:Y:S01]  /*1ad0*/  LDCU UR4, c[0x0][0x40c] ;  /* 0x00008180ff0477ac */ /* 0x000e220008000800 */
[----:B------:R-:W-:-:S04]  /*1ae0*/  LEA R3, R26, R3, 0x18 ;  /* 0x000000031a037211 */ /* 0x000fc800078ec0ff */
[----:B-1----:R-:W-:-:S05]  /*1af0*/  IADD3 R11, PT, PT, R3, R0, RZ ;  /* 0x00000000030b7210 */ /* 0x002fca0007ffe0ff */
[----:B------:R1:W1:Y:S01]  /*1b00*/  LDS R81, [R11] ;  /* 0x000000000b517984 */ /* 0x0002620000000800 */
[----:B0-----:R-:W-:-:S03]  /*1b10*/  UISETP.NE.AND UP0, UPT, UR4, URZ, UPT ;  /* 0x000000ff0400728c */ /* 0x001fc6000bf05270 */
        /* <DEDUP_REMOVED lines=15> */
[----:B-1----:R-:W-:Y:S05]  /*1c10*/  BRA.U UP0, `(.L_x_1557) ;  /* 0x00000001004c7547 */ /* 0x002fea000b800000 */
[----:B------:R-:W-:-:S05]  /*1c20*/  VIADD R21, R21, 0x110 ;  /* 0x0000011015157836 */ /* 0x000fca0000000000 */
[----:B0-----:R-:W-:-:S05]  /*1c30*/  LEA R11, R26, R21, 0x18 ;  /* 0x000000151a0b7211 */ /* 0x001fca00078ec0ff */
[----:B------:R-:W-:-:S05]  /*1c40*/  IMAD R11, R42, 0x4, R11 ;  /* 0x000000042a0b7824 */ /* 0x000fca00078e020b */
[----:B------:R1:W0:Y:S04]  /*1c50*/  LDS R21, [R11] ;  /* 0x000000000b157984 */ /* 0x0002280000000800 */
[----:B------:R1:W0:Y:S04]  /*1c60*/  LDS R22, [R11+0x10] ;  /* 0x000010000b167984 */ /* 0x0002280000000800 */
[----:B------:R1:W0:Y:S04]  /*1c70*/  LDS R24, [R11+0x20] ;  /* 0x000020000b187984 */ /* 0x0002280000000800 */
[----:B------:R1:W0:Y:S04]  /*1c80*/  LDS R25, [R11+0x30] ;  /* 0x000030000b197984 */ /* 0x0002280000000800 */
[----:B------:R1:W0:Y:S04]  /*1c90*/  LDS R26, [R11+0x40] ;  /* 0x000040000b1a7984 */ /* 0x0002280000000800 */
[----:B------:R1:W0:Y:S04]  /*1ca0*/  LDS R27, [R11+0x50] ;  /* 0x000050000b1b7984 */ /* 0x0002280000000800 */
[----:B------:R1:W0:Y:S04]  /*1cb0*/  LDS R28, [R11+0x60] ;  /* 0x000060000b1c7984 */ /* 0x0002280000000800 */
[----:B------:R1:W0:Y:S04]  /*1cc0*/  LDS R29, [R11+0x70] ;  /* 0x000070000b1d7984 */ /* 0x0002280000000800 */
[----:B--2---:R1:W2:Y:S04]  /*1cd0*/  LDS R30, [R11+0x80] ;  /* 0x000080000b1e7984 */ /* 0x0042a80000000800 */
[----:B------:R1:W0:Y:S04]  /*1ce0*/  LDS R31, [R11+0x90] ;  /* 0x000090000b1f7984 */ /* 0x0002280000000800 */
[----:B----4-:R1:W4:Y:S04]  /*1cf0*/  LDS R32, [R11+0xa0] ;  /* 0x0000a0000b207984 */ /* 0x0103280000000800 */
[----:B------:R1:W0:Y:S04]  /*1d00*/  LDS R33, [R11+0xb0] ;  /* 0x0000b0000b217984 */ /* 0x0002280000000800 */
[----:B------:R1:W0:Y:S04]  /*1d10*/  LDS R34, [R11+0xc0] ;  /* 0x0000c0000b227984 */ /* 0x0002280000000800 */
[----:B------:R1:W0:Y:S04]  /*1d20*/  LDS R35, [R11+0xd0] ;  /* 0x0000d0000b237984 */ /* 0x0002280000000800 */
[----:B------:R1:W0:Y:S04]  /*1d30*/  LDS R36, [R11+0xe0] ;  /* 0x0000e0000b247984 */ /* 0x0002280000000800 */
[----:B------:R1:W0:Y:S02]  /*1d40*/  LDS R37, [R11+0xf0] ;  /* 0x0000f0000b257984 */ /* 0x0002240000000800 */
.L_x_1557:
[----:B01----:R-:W-:Y:S01]  /*1d50*/  IADD3 R11, PT, PT, R18, 0x7, -R16 ;  /* 0x00000007120b7810 */ /* 0x003fe20007ffe810 */
[----:B------:R-:W0:Y:S01]  /*1d60*/  LDCU.64 UR4, c[0x0][0x3f0] ;  /* 0x00007e00ff0477ac */ /* 0x000e220008000a00 */
[----:B------:R-:W-:Y:S02]  /*1d70*/  BSSY B1, `(.L_x_1558) ;  /* 0x00003da000017945 */ /* 0x000fe40003800000 */
[----:B------:R-:W-:Y:S01]  /*1d80*/  SHF.R.S32.HI R12, RZ, 0x1f, R11 ;  /* 0x0000001fff0c7819 */ /* 0x000fe2000001140b */
[----:B------:R-:W1:Y:S03]  /*1d90*/  LDCU UR12, c[0x0][0x3f8] ;  /* 0x00007f00ff0c77ac */ /* 0x000e660008000800 */
[----:B------:R-:W-:Y:S01]  /*1da0*/  LEA.HI R12, R12, R11, RZ, 0x3 ;  /* 0x0000000b0c0c7211 */ /* 0x000fe200078f18ff */
[----:B------:R-:W1:Y:S01]  /*1db0*/  LDCU UR13, c[0x0][0x40c] ;  /* 0x00008180ff0d77ac */ /* 0x000e620008000800 */
[----:B------:R-:W-:-:S02]  /*1dc0*/  SHF.R.U32.HI R11, RZ, 0x2, R19 ;  /* 0x00000002ff0b7819 */ /* 0x000fc40000011613 */
[----:B------:R-:W-:Y:S01]  /*1dd0*/  LOP3.LUT R46, R12, 0xfffffff8, RZ, 0xc0, !PT ;  /* 0xfffffff80c2e7812 */ /* 0x000fe200078ec0ff */
[----:B------:R-:W1:Y:S03]  /*1de0*/  LDCU UR14, c[0x0][0x3f4] ;  /* 0x00007e80ff0e77ac */ /* 0x000e660008000800 */
[----:B------:R-:W-:Y:S01]  /*1df0*/  ISETP.GE.AND P0, PT, R11, R46, PT ;  /* 0x0000002e0b00720c */ /* 0x000fe20003f06270 */
[----:B------:R-:W1:Y:S01]  /*1e00*/  LDCU UR15, c[0x0][0x410] ;  /* 0x00008200ff0f77ac */ /* 0x000e620008000800 */
[----:B0-----:R-:W-:Y:S01]  /*1e10*/  IMAD R39, R39, UR4, R38 ;  /* 0x0000000427277c24 */ /* 0x001fe2000f8e0226 */
[----:B------:R-:W-:Y:S01]  /*1e20*/  MOV R38, UR5 ;  /* 0x0000000500267c02 */ /* 0x000fe20008000f00 */
[----:B------:R-:W0:Y:S02]  /*1e30*/  LDCU.64 UR6, c[0x0][0x3b8] ;  /* 0x00007700ff0677ac */ /* 0x000e240008000a00 */
[----:B------:R-:W-:Y:S01]  /*1e40*/  IMAD.SHL.U32 R39, R39, 0x40, RZ ;  /* 0x0000004027277824 */ /* 0x000fe200078e00ff */
[----:B------:R-:W0:Y:S01]  /*1e50*/  LDCU.64 UR8, c[0x0][0x438] ;  /* 0x00008700ff0877ac */ /* 0x000e220008000a00 */
[----:B------:R-:W0:Y:S05]  /*1e60*/  LDCU.64 UR10, c[0x0][0x448] ;  /* 0x00008900ff0a77ac */ /* 0x000e2a0008000a00 */
[----:B------:R-:W-:Y:S05]  /*1e70*/  @P0 BRA `(.L_x_1559) ;  /* 0x0000003c00240947 */ /* 0x000fea0003800000 */
[----:B------:R-:W-:Y:S01]  /*1e80*/  IABS R40, R38 ;  /* 0x0000002600287213 */ /* 0x000fe20000000000 */
[----:B------:R-:W2:Y:S01]  /*1e90*/  S2UR UR5, SR_CTAID.X ;  /* 0x00000000000579c3 */ /* 0x000ea20000002500 */
[----:B------:R-:W2:Y:S01]  /*1ea0*/  LDCU UR4, c[0x0][0x3f8] ;  /* 0x00007f00ff0477ac */ /* 0x000ea20008000800 */
[----:B------:R-:W-:Y:S01]  /*1eb0*/  LOP3.LUT R12, R19, 0x3fc, RZ, 0xc0, !PT ;  /* 0x000003fc130c7812 */ /* 0x000fe200078ec0ff */
[----:B------:R-:W3:Y:S01]  /*1ec0*/  I2F.RP R14, R40 ;  /* 0x00000028000e7306 */ /* 0x000ee20000209400 */
[-C--:B------:R-:W-:Y:S01]  /*1ed0*/  IADD3 R11, PT, PT, R11, R16.reuse, RZ ;  /* 0x000000100b0b7210 */ /* 0x080fe20007ffe0ff */
[----:B------:R-:W4:Y:S01]  /*1ee0*/  LDCU.64 UR16, c[0x0][0x420] ;  /* 0x00008400ff1077ac */ /* 0x000f220008000a00 */
[----:B------:R-:W-:Y:S01]  /*1ef0*/  IADD3 R46, PT, PT, R46, R16, RZ ;  /* 0x000000102e2e7210 */ /* 0x000fe20007ffe0ff */
[----:B------:R-:W-:Y:S01]  /*1f00*/  IMAD.IADD R41, R41, 0x1, R12 ;  /* 0x0000000129297824 */ /* 0x000fe200078e020c */
[----:B------:R-:W1:Y:S01]  /*1f10*/  S2UR UR18, SR_CTAID.Y ;  /* 0x00000000001279c3 */ /* 0x000e620000002600 */
[----:B------:R-:W-:-:S02]  /*1f20*/  IMAD.MOV.U32 R12, RZ, RZ, RZ ;  /* 0x000000ffff0c7224 */ /* 0x000fc400078e00ff */
[----:B------:R-:W-:-:S05]  /*1f30*/  VIADD R54, R11, 0x1 ;  /* 0x000000010b367836 */ /* 0x000fca0000000000 */
[----:B------:R-:W0:Y:S01]  /*1f40*/  LDC R45, c[0x0][0x440] ;  /* 0x00011000ff2d7b82 */ /* 0x000e220000000800 */
[----:B---3--:R-:W3:Y:S01]  /*1f50*/  MUFU.RCP R14, R14 ;  /* 0x0000000e000e7308 */ /* 0x008ee20000001000 */
[----:B----4-:R-:W-:Y:S01]  /*1f60*/  ISETP.NE.U32.AND P0, PT, RZ, UR16, PT ;  /* 0x00000010ff007c0c */ /* 0x010fe2000bf05070 */
[----:B--2---:R-:W-:-:S05]  /*1f70*/  UIMAD UR4, UR38, UR4, UR5 ;  /* 0x00000004260472a4 */ /* 0x004fca000f8e0205 */
[----:B------:R-:W2:Y:S01]  /*1f80*/  LDC.64 R84, c[0x0][0x450] ;  /* 0x00011400ff547b82 */ /* 0x000ea20000000a00 */
[----:B------:R-:W-:Y:S01]  /*1f90*/  ISETP.NE.AND.EX P0, PT, RZ, UR17, PT, P0 ;  /* 0x00000011ff007c0c */ /* 0x000fe2000bf05300 */
[----:B------:R-:W-:-:S06]  /*1fa0*/  IMAD.U32 R15, RZ, RZ, UR4 ;  /* 0x00000004ff0f7e24 */ /* 0x000fcc000f8e00ff */
[----:B------:R-:W4:Y:S01]  /*1fb0*/  LDC R56, c[0x0][0x430] ;  /* 0x00010c00ff387b82 */ /* 0x000f220000000800 */
[--C-:B------:R-:W-:Y:S01]  /*1fc0*/  IMAD R15, R15, 0x40, R42.reuse ;  /* 0x000000400f0f7824 */ /* 0x100fe200078e022a */
[----:B------:R-:W4:Y:S01]  /*1fd0*/  LDCU UR4, c[0x0][0x408] ;  /* 0x00008100ff0477ac */ /* 0x000f220008000800 */
[----:B---3--:R-:W-:Y:S02]  /*1fe0*/  VIADD R13, R14, 0xffffffe ;  /* 0x0ffffffe0e0d7836 */ /* 0x008fe40000000000 */
[----:B------:R-:W-:Y:S02]  /*1ff0*/  IMAD R42, R39, R38, R42 ;  /* 0x00000026272a7224 */ /* 0x000fe400078e022a */
[----:B-1----:R-:W-:Y:S02]  /*2000*/  IMAD R38, R38, UR18, RZ ;  /* 0x0000001226267c24 */ /* 0x002fe4000f8e02ff */
[----:B------:R-:W1:Y:S01]  /*2010*/  F2I.FTZ.U32.TRUNC.NTZ R13, R13 ;  /* 0x0000000d000d7305 */ /* 0x000e62000021f000 */
[----:B------:R-:W-:-:S02]  /*2020*/  SHF.R.S32.HI R55, RZ, 0x1f, R42 ;  /* 0x0000001fff377819 */ /* 0x000fc4000001142a */
[----:B------:R-:W-:Y:S02]  /*2030*/  IADD3 R44, P1, P2, R38, UR16, R11 ;  /* 0x00000010262c7c10 */ /* 0x000fe4000fa3e00b */
[----:B------:R-:W-:Y:S01]  /*2040*/  SHF.R.S32.HI R38, RZ, 0x1f, R38 ;  /* 0x0000001fff267819 */ /* 0x000fe20000011426 */
[----:B--2---:R-:W-:-:S03]  /*2050*/  IMAD.WIDE R84, R15, 0x4, R84 ;  /* 0x000000040f547825 */ /* 0x004fc600078e0254 */
[----:B------:R-:W-:Y:S02]  /*2060*/  IADD3.X R47, PT, PT, R38, UR17, RZ, P1, P2 ;  /* 0x00000011262f7c10 */ /* 0x000fe40008fe44ff */
[----:B-1----:R-:W-:Y:S01]  /*2070*/  IADD3 R43, PT, PT, RZ, -R13, RZ ;  /* 0x8000000dff2b7210 */ /* 0x002fe20007ffe0ff */
[----:B----4-:R-:W-:-:S04]  /*2080*/  VIADD R56, R56, UR4 ;  /* 0x0000000438387c36 */ /* 0x010fc80008000000 */
[----:B------:R-:W-:-:S04]  /*2090*/  IMAD R43, R43, R40, RZ ;  /* 0x000000282b2b7224 */ /* 0x000fc800078e02ff */
[----:B------:R-:W-:-:S04]  /*20a0*/  IMAD.HI.U32 R43, R13, R43, R12 ;  /* 0x0000002b0d2b7227 */ /* 0x000fc800078e000c */
[----:B0-----:R-:W-:-:S04]  /*20b0*/  IMAD R12, R45, UR5, R18 ;  /* 0x000000052d0c7c24 */ /* 0x001fc8000f8e0212 */
[----:B------:R-:W-:-:S07]  /*20c0*/  IMAD R45, R12, R45, R11 ;  /* 0x0000002d0c2d7224 */ /* 0x000fce00078e020b */
.L_x_1615:
[----:B------:R-:W-:Y:S01]  /*20d0*/  @P0 MOV R12, R44 ;  /* 0x0000002c000c0202 */ /* 0x000fe20000000f00 */
[----:B0-----:R-:W-:-:S05]  /*20e0*/  @P0 IMAD.MOV.U32 R13, RZ, RZ, R47 ;  /* 0x000000ffff0d0224 */ /* 0x001fca00078e002f */
[----:B------:R-:W2:Y:S01]  /*20f0*/  @P0 LDG.E.U8 R12, desc[UR36][R12.64] ;  /* 0x000000240c0c0981 */ /* 0x000ea2000c1e1100 */
[----:B------:R-:W-:Y:S01]  /*2100*/  VIADD R57, R54, 0xffffffff ;  /* 0xffffffff36397836 */ /* 0x000fe20000000000 */
[----:B------:R-:W-:Y:S01]  /*2110*/  MOV R38, UR14 ;  /* 0x0000000e00267c02 */ /* 0x000fe20008000f00 */
[----:B------:R-:W-:Y:S01]  /*2120*/  UISETP.NE.AND UP0, UPT, UR13, URZ, UPT ;  /* 0x000000ff0d00728c */ /* 0x000fe2000bf05270 */
[----:B------:R-:W-:Y:S02]  /*2130*/  BSSY.RECONVERGENT B0, `(.L_x_1560) ;  /* 0x0000366000007945 */ /* 0x000fe40003800200 */
[----:B------:R-:W-:Y:S02]  /*2140*/  IABS R14, R57 ;  /* 0x00000039000e7213 */ /* 0x000fe40000000000 */
[----:B------:R-:W-:Y:S02]  /*2150*/  IABS R48, R38 ;  /* 0x0000002600307213 */ /* 0x000fe40000000000 */
[----:B------:R-:W-:Y:S01]  /*2160*/  ISETP.GE.AND P3, PT, R57, RZ, PT ;  /* 0x000000ff3900720c */ /* 0x000fe20003f66270 */
[----:B------:R-:W-:Y:S01]  /*2170*/  IMAD.HI.U32 R11, R43, R14, RZ ;  /* 0x0000000e2b0b7227 */ /* 0x000fe200078e00ff */
[----:B------:R-:W-:-:S03]  /*2180*/  ISETP.NE.AND P4, PT, R38, RZ, PT ;  /* 0x000000ff2600720c */ /* 0x000fc60003f85270 */
[----:B------:R-:W-:-:S04]  /*2190*/  IMAD.MOV R11, RZ, RZ, -R11 ;  /* 0x000000ffff0b7224 */ /* 0x000fc800078e0a0b */
        /* <DEDUP_REMOVED lines=8> */
[----:B------:R-:W-:-:S12]  /*2220*/  BRA.U UP0, `(.L_x_1561) ;  /* 0x0000002d00687547 */ /* 0x000fd8000b800000 */
[----:B------:R-:W-:-:S13]  /*2230*/  ISETP.NE.AND P5, PT, R2, RZ, PT ;  /* 0x000000ff0200720c */ /* 0x000fda0003fa5270 */
[----:B------:R-:W-:Y:S05]  /*2240*/  @!P5 BRA `(.L_x_1562) ;  /* 0x0000001400f0d947 */ /* 0x000fea0003800000 */
[----:B------:R-:W-:Y:S01]  /*2250*/  IMAD.IADD R13, R11, 0x1, R38 ;  /* 0x000000010b0d7824 */ /* 0x000fe200078e0226 */
[----:B------:R-:W-:Y:S01]  /*2260*/  ISETP.GE.AND P1, PT, R57, R18, PT ;  /* 0x000000123900720c */ /* 0x000fe20003f26270 */
[----:B------:R-:W-:Y:S03]  /*2270*/  BSSY.RECONVERGENT B2, `(.L_x_1563) ;  /* 0x000001e000027945 */ /* 0x000fe60003800200 */
[----:B------:R-:W-:-:S05]  /*2280*/  LEA R13, R38, R13, 0x2 ;  /* 0x0000000d260d7211 */ /* 0x000fca00078e10ff */
[----:B------:R-:W-:-:S04]  /*2290*/  IMAD R51, R38, 0x2, R13 ;  /* 0x0000000226337824 */ /* 0x000fc800078e020d */
[----:B------:R-:W-:-:S05]  /*22a0*/  IMAD R53, R38, 0x2, R51 ;  /* 0x0000000226357824 */ /* 0x000fca00078e0233 */
[----:B------:R-:W-:-:S05]  /*22b0*/  IADD3 R87, PT, PT, R53, R38, RZ ;  /* 0x0000002635577210 */ /* 0x000fca0007ffe0ff */
[----:B------:R-:W-:-:S04]  /*22c0*/  IMAD.IADD R89, R87, 0x1, R38 ;  /* 0x0000000157597824 */ /* 0x000fc800078e0226 */
[----:B------:R-:W-:-:S05]  /*22d0*/  IMAD.IADD R91, R89, 0x1, R38 ;  /* 0x00000001595b7824 */ /* 0x000fca00078e0226 */
[----:B------:R-:W-:-:S05]  /*22e0*/  IADD3 R93, PT, PT, R91, R38, RZ ;  /* 0x000000265b5d7210 */ /* 0x000fca0007ffe0ff */
[----:B------:R-:W-:Y:S01]  /*22f0*/  IMAD.IADD R50, R93, 0x1, R38 ;  /* 0x000000015d327824 */ /* 0x000fe200078e0226 */
[----:B------:R-:W-:Y:S06]  /*2300*/  @P1 BRA `(.L_x_1564) ;  /* 0x0000000000501947 */ /* 0x000fec0003800000 */
[----:B------:R-:W-:Y:S01]  /*2310*/  IMAD.SHL.U32 R13, R11, 0x4, RZ ;  /* 0x000000040b0d7824 */ /* 0x000fe200078e00ff */
[----:B------:R-:W2:Y:S04]  /*2320*/  LDG.E R49, desc[UR36][R84.64] ;  /* 0x0000002454317981 */ /* 0x000ea8000c1e1900 */
[----:B------:R-:W-:-:S04]  /*2330*/  IADD3 R12, P3, PT, R42, R13, RZ ;  /* 0x0000000d2a0c7210 */ /* 0x000fc80007f7e0ff */
[----:B------:R-:W-:Y:S02]  /*2340*/  IADD3.X R15, PT, PT, RZ, R55, RZ, P3, !PT ;  /* 0x00000037ff0f7210 */ /* 0x000fe40001ffe4ff */
[----:B------:R-:W-:-:S04]  /*2350*/  LEA R14, P3, R12, UR6, 0x2 ;  /* 0x000000060c0e7c11 */ /* 0x000fc8000f8610ff */
[----:B------:R-:W-:-:S05]  /*2360*/  LEA.HI.X R15, R12, UR7, R15, 0x2, P3 ;  /* 0x000000070c0f7c11 */ /* 0x000fca00098f140f */
[----:B------:R-:W3:Y:S01]  /*2370*/  LDG.E R14, desc[UR36][R14.64] ;  /* 0x000000240e0e7981 */ /* 0x000ee2000c1e1900 */
[----:B------:R-:W-:Y:S08]  /*2380*/  S2UR UR4, SR_CTAID.Y ;  /* 0x00000000000479c3 */ /* 0x000ff00000002600 */
[----:B------:R-:W0:Y:S01]  /*2390*/  S2UR UR5, SR_CTAID.X ;  /* 0x00000000000579c3 */ /* 0x000e220000002500 */
        /* <DEDUP_REMOVED lines=8> */
[----:B---3--:R-:W-:-:S04]  /*2420*/  FADD.FTZ R14, R21, R14 ;  /* 0x0000000e150e7221 */ /* 0x008fc80000010000 */
[----:B--2---:R-:W-:-:S05]  /*2430*/  FMUL.FTZ R58, R14, R49 ;  /* 0x000000310e3a7220 */ /* 0x004fca0000410000 */
[----:B------:R0:W-:Y:S02]  /*2440*/  STG.E desc[UR36][R12.64], R58 ;  /* 0x0000003a0c007986 */ /* 0x0001e4000c101924 */
.L_x_1564:
[----:B------:R-:W-:Y:S05]  /*2450*/  BSYNC.RECONVERGENT B2 ;  /* 0x0000000000027941 */ /* 0x000fea0003800200 */
.L_x_1563:
[----:B------:R-:W-:Y:S04]  /*2460*/  BSSY.RECONVERGENT B2, `(.L_x_1565) ;  /* 0x0000029000027945 */ /* 0x000fe80003800200 */
[----:B------:R-:W-:Y:S05]  /*2470*/  @P1 BRA `(.L_x_1566) ;  /* 0x00000000009c1947 */ /* 0x000fea0003800000 */
[----:B0-----:R-:W-:-:S05]  /*2480*/  IMAD.IADD R12, R11, 0x1, R38 ;  /* 0x000000010b0c7824 */ /* 0x001fca00078e0226 */
[----:B------:R-:W-:-:S04]  /*2490*/  SHF.L.U32 R15, R12, 0x2, RZ ;  /* 0x000000020c0f7819 */ /* 0x000fc800000006ff */
[----:B------:R-:W-:Y:S02]  /*24a0*/  SHF.R.S32.HI R48, RZ, 0x1f, R15 ;  /* 0x0000001fff307819 */ /* 0x000fe4000001140f */
[----:B------:R-:W-:-:S05]  /*24b0*/  IADD3 R13, P3, PT, R42, R15, RZ ;  /* 0x0000000f2a0d7210 */ /* 0x000fca0007f7e0ff */
[----:B------:R-:W-:Y:S01]  /*24c0*/  IMAD.X R14, R55, 0x1, R48, P3 ;  /* 0x00000001370e7824 */ /* 0x000fe200018e0630 */
[----:B------:R-:W-:-:S04]  /*24d0*/  LEA R12, P3, R13, UR6, 0x2 ;  /* 0x000000060d0c7c11 */ /* 0x000fc8000f8610ff */
[----:B------:R-:W-:Y:S02]  /*24e0*/  LEA.HI.X R13, R13, UR7, R14, 0x2, P3 ;  /* 0x000000070d0d7c11 */ /* 0x000fe400098f140e */
[----:B------:R-:W2:Y:S04]  /*24f0*/  LDG.E R14, desc[UR36][R84.64+0x10] ;  /* 0x00001024540e7981 */ /* 0x000ea8000c1e1900 */
[----:B------:R0:W3:Y:S01]  /*2500*/  LDG.E R13, desc[UR36][R12.64] ;  /* 0x000000240c0d7981 */ /* 0x0000e2000c1e1900 */
[----:B------:R-:W-:Y:S08]  /*2510*/  S2UR UR4, SR_CTAID.Y ;  /* 0x00000000000479c3 */ /* 0x000ff00000002600 */
[----:B------:R-:W1:Y:S01]  /*2520*/  S2UR UR5, SR_CTAID.X ;  /* 0x00000000000579c3 */ /* 0x000e620000002500 */
[----:B------:R-:W-:Y:S01]  /*2530*/  LOP3.LUT R49, R19, 0x3, RZ, 0xc0, !PT ;  /* 0x0000000313317812 */ /* 0x000fe200078ec0ff */
[----:B0-----:R-:W-:Y:S01]  /*2540*/  IMAD R12, R38, 0x2, R11 ;  /* 0x00000002260c7824 */ /* 0x001fe200078e020b */
[----:B-1----:R-:W-:-:S06]  /*2550*/  UIMAD UR4, UR4, UR12, UR5 ;  /* 0x0000000c040472a4 */ /* 0x002fcc000f8e0205 */
[----:B------:R-:W-:-:S04]  /*2560*/  IMAD R52, R38, UR4, RZ ;  /* 0x0000000426347c24 */ /* 0x000fc8000f8e02ff */
[----:B------:R-:W-:-:S05]  /*2570*/  IMAD R52, R52, 0x40, R49 ;  /* 0x0000004034347824 */ /* 0x000fca00078e0231 */
[----:B------:R-:W-:Y:S02]  /*2580*/  IADD3 R15, P3, PT, R52, R15, RZ ;  /* 0x0000000f340f7210 */ /* 0x000fe40007f7e0ff */
[----:B------:R-:W-:-:S04]  /*2590*/  SHF.R.S32.HI R60, RZ, 0x1f, R52 ;  /* 0x0000001fff3c7819 */ /* 0x000fc80000011434 */
[----:B------:R-:W-:Y:S02]  /*25a0*/  IADD3.X R80, PT, PT, R60, R48, RZ, P3, !PT ;  /* 0x000000303c507210 */ /* 0x000fe40001ffe4ff */
[----:B------:R-:W-:-:S04]  /*25b0*/  LEA R48, P3, R15, UR6, 0x2 ;  /* 0x000000060f307c11 */ /* 0x000fc8000f8610ff */
[----:B------:R-:W-:Y:S01]  /*25c0*/  LEA.HI.X R49, R15, UR7, R80, 0x2, P3 ;  /* 0x000000070f317c11 */ /* 0x000fe200098f1450 */
[----:B---3--:R-:W-:Y:S01]  /*25d0*/  FADD.FTZ R59, R22, R13 ;  /* 0x0000000d163b7221 */ /* 0x008fe20000010000 */
[----:B------:R-:W-:-:S05]  /*25e0*/  IMAD.SHL.U32 R13, R12, 0x4, RZ ;  /* 0x000000040c0d7824 */ /* 0x000fca00078e00ff */
[----:B------:R-:W-:Y:S02]  /*25f0*/  SHF.R.S32.HI R12, RZ, 0x1f, R13 ;  /* 0x0000001fff0c7819 */ /* 0x000fe4000001140d */
[----:B------:R-:W-:Y:S01]  /*2600*/  IADD3 R15, P3, PT, R42, R13, RZ ;  /* 0x0000000d2a0f7210 */ /* 0x000fe20007f7e0ff */
[----:B--2---:R-:W-:-:S03]  /*2610*/  FMUL.FTZ R59, R59, R14 ;  /* 0x0000000e3b3b7220 */ /* 0x004fc60000410000 */
[----:B------:R-:W-:Y:S02]  /*2620*/  IADD3.X R80, PT, PT, R55, R12, RZ, P3, !PT ;  /* 0x0000000c37507210 */ /* 0x000fe40001ffe4ff */
[----:B------:R-:W-:-:S04]  /*2630*/  LEA R14, P3, R15, UR6, 0x2 ;  /* 0x000000060f0e7c11 */ /* 0x000fc8000f8610ff */
[----:B------:R-:W-:Y:S01]  /*2640*/  LEA.HI.X R15, R15, UR7, R80, 0x2, P3 ;  /* 0x000000070f0f7c11 */ /* 0x000fe200098f1450 */
[----:B------:R1:W-:Y:S04]  /*2650*/  STG.E desc[UR36][R48.64], R59 ;  /* 0x0000003b30007986 */ /* 0x0003e8000c101924 */
[----:B------:R-:W2:Y:S04]  /*2660*/  LDG.E R80, desc[UR36][R84.64+0x20] ;  /* 0x0000202454507981 */ /* 0x000ea8000c1e1900 */
[----:B------:R-:W3:Y:S01]  /*2670*/  LDG.E R15, desc[UR36][R14.64] ;  /* 0x000000240e0f7981 */ /* 0x000ee2000c1e1900 */
[----:B------:R-:W-:-:S05]  /*2680*/  IADD3 R13, P3, PT, R52, R13, RZ ;  /* 0x0000000d340d7210 */ /* 0x000fca0007f7e0ff */
[----:B------:R-:W-:Y:S01]  /*2690*/  IMAD.X R52, R60, 0x1, R12, P3 ;  /* 0x000000013c347824 */ /* 0x000fe200018e060c */
[----:B------:R-:W-:-:S04]  /*26a0*/  LEA R12, P3, R13, UR6, 0x2 ;  /* 0x000000060d0c7c11 */ /* 0x000fc8000f8610ff */
[----:B------:R-:W-:Y:S01]  /*26b0*/  LEA.HI.X R13, R13, UR7, R52, 0x2, P3 ;  /* 0x000000070d0d7c11 */ /* 0x000fe200098f1434 */
[----:B---3--:R-:W-:-:S04]  /*26c0*/  FADD.FTZ R60, R24, R15 ;  /* 0x0000000f183c7221 */ /* 0x008fc80000010000 */
[----:B--2---:R-:W-:-:S05]  /*26d0*/  FMUL.FTZ R60, R60, R80 ;  /* 0x000000503c3c7220 */ /* 0x004fca0000410000 */
[----:B------:R1:W-:Y:S02]  /*26e0*/  STG.E desc[UR36][R12.64], R60 ;  /* 0x0000003c0c007986 */ /* 0x0003e4000c101924 */
.L_x_1566:
[----:B------:R-:W-:Y:S05]  /*26f0*/  BSYNC.RECONVERGENT B2 ;  /* 0x0000000000027941 */ /* 0x000fea0003800200 */
.L_x_1565:
[----:B------:R-:W-:Y:S04]  /*2700*/  BSSY.RECONVERGENT B2, `(.L_x_1567) ;  /* 0x000002a000027945 */ /* 0x000fe80003800200 */
[----:B------:R-:W-:Y:S05]  /*2710*/  @P1 BRA `(.L_x_1568) ;  /* 0x0000000000a01947 */ /* 0x000fea0003800000 */
[----:B------:R-:W-:Y:S01]  /*2720*/  IMAD.IADD R15, R11, 0x1, R38 ;  /* 0x000000010b0f7824 */ /* 0x000fe200078e0226 */
[----:B------:R-:W2:Y:S04]  /*2730*/  LDG.E R61, desc[UR36][R84.64+0x30] ;  /* 0x00003024543d7981 */ /* 0x000ea8000c1e1900 */
[----:B------:R-:W-:-:S05]  /*2740*/  LEA R15, R38, R15, 0x1 ;  /* 0x0000000f260f7211 */ /* 0x000fca00078e08ff */
[----:B------:R-:W-:-:S05]  /*2750*/  IMAD.SHL.U32 R15, R15, 0x4, RZ ;  /* 0x000000040f0f7824 */ /* 0x000fca00078e00ff */
[----:B------:R-:W-:Y:S02]  /*2760*/  SHF.R.S32.HI R14, RZ, 0x1f, R15 ;  /* 0x0000001fff0e7819 */ /* 0x000fe4000001140f */
[----:B01----:R-:W-:-:S05]  /*2770*/  IADD3 R13, P3, PT, R42, R15, RZ ;  /* 0x0000000f2a0d7210 */ /* 0x003fca0007f7e0ff */
[----:B------:R-:W-:Y:S01]  /*2780*/  IMAD.X R48, R55, 0x1, R14, P3 ;  /* 0x0000000137307824 */ /* 0x000fe200018e060e */
[----:B------:R-:W-:-:S04]  /*2790*/  LEA R12, P3, R13, UR6, 0x2 ;  /* 0x000000060d0c7c11 */ /* 0x000fc8000f8610ff */
[----:B------:R-:W-:-:S05]  /*27a0*/  LEA.HI.X R13, R13, UR7, R48, 0x2, P3 ;  /* 0x000000070d0d7c11 */ /* 0x000fca00098f1430 */
[----:B------:R0:W3:Y:S01]  /*27b0*/  LDG.E R12, desc[UR36][R12.64] ;  /* 0x000000240c0c7981 */ /* 0x0000e2000c1e1900 */
[----:B------:R-:W-:Y:S08]  /*27c0*/  S2UR UR4, SR_CTAID.Y ;  /* 0x00000000000479c3 */ /* 0x000ff00000002600 */
[----:B------:R-:W1:Y:S01]  /*27d0*/  S2UR UR5, SR_CTAID.X ;  /* 0x00000000000579c3 */ /* 0x000e620000002500 */
[----:B------:R-:W-:Y:S01]  /*27e0*/  LOP3.LUT R49, R19, 0x3, RZ, 0xc0, !PT ;  /* 0x0000000313317812 */ /* 0x000fe200078ec0ff */
[----:B0-----:R-:W-:Y:S01]  /*27f0*/  IMAD R13, R38, 0x4, R11 ;  /* 0x00000004260d7824 */ /* 0x001fe200078e020b */
[----:B-1----:R-:W-:-:S06]  /*2800*/  UIMAD UR4, UR4, UR12, UR5 ;  /* 0x0000000c040472a4 */ /* 0x002fcc000f8e0205 */
[----:B------:R-:W-:-:S05]  /*2810*/  IMAD R52, R38, UR4, RZ ;  /* 0x0000000426347c24 */ /* 0x000fca000f8e02ff */
[----:B------:R-:W-:-:S04]  /*2820*/  LEA R52, R52, R49, 0x6 ;  /* 0x0000003134347211 */ /* 0x000fc800078e30ff */
[----:B------:R-:W-:Y:S02]  /*2830*/  IADD3 R15, P3, PT, R52, R15, RZ ;  /* 0x0000000f340f7210 */ /* 0x000fe40007f7e0ff */
[----:B------:R-:W-:Y:S02]  /*2840*/  SHF.R.S32.HI R62, RZ, 0x1f, R52 ;  /* 0x0000001fff3e7819 */ /* 0x000fe40000011434 */
[----:B------:R-:W-:-:S03]  /*2850*/  SHF.L.U32 R13, R13, 0x2, RZ ;  /* 0x000000020d0d7819 */ /* 0x000fc600000006ff */
[----:B------:R-:W-:Y:S01]  /*2860*/  IMAD.X R14, R62, 0x1, R14, P3 ;  /* 0x000000013e0e7824 */ /* 0x000fe200018e060e */
[----:B------:R-:W-:-:S04]  /*2870*/  LEA R48, P3, R15, UR6, 0x2 ;  /* 0x000000060f307c11 */ /* 0x000fc8000f8610ff */
[----:B------:R-:W-:Y:S02]  /*2880*/  LEA.HI.X R49, R15, UR7, R14, 0x2, P3 ;  /* 0x000000070f317c11 */ /* 0x000fe400098f140e */
[----:B------:R-:W-:Y:S01]  /*2890*/  IADD3 R15, P3, PT, R42, R13, RZ ;  /* 0x0000000d2a0f7210 */ /* 0x000fe20007f7e0ff */
[----:B---3--:R-:W-:-:S04]  /*28a0*/  FADD.FTZ R12, R25, R12 ;  /* 0x0000000c190c7221 */ /* 0x008fc80000010000 */
[----:B--2---:R-:W-:Y:S01]  /*28b0*/  FMUL.FTZ R61, R12, R61 ;  /* 0x0000003d0c3d7220 */ /* 0x004fe20000410000 */
[----:B------:R-:W-:-:S05]  /*28c0*/  SHF.R.S32.HI R12, RZ, 0x1f, R13 ;  /* 0x0000001fff0c7819 */ /* 0x000fca000001140d */
[----:B------:R-:W-:Y:S01]  /*28d0*/  IMAD.X R80, R55, 0x1, R12, P3 ;  /* 0x0000000137507824 */ /* 0x000fe200018e060c */
[----:B------:R-:W-:-:S04]  /*28e0*/  LEA R14, P3, R15, UR6, 0x2 ;  /* 0x000000060f0e7c11 */ /* 0x000fc8000f8610ff */
[----:B------:R-:W-:Y:S01]  /*28f0*/  LEA.HI.X R15, R15, UR7, R80, 0x2, P3 ;  /* 0x000000070f0f7c11 */ /* 0x000fe200098f1450 */
[----:B------:R2:W-:Y:S04]  /*2900*/  STG.E desc[UR36][R48.64], R61 ;  /* 0x0000003d30007986 */ /* 0x0005e8000c101924 */
[----:B------:R-:W3:Y:S04]  /*2910*/  LDG.E R80, desc[UR36][R84.64+0x40] ;  /* 0x0000402454507981 */ /* 0x000ee8000c1e1900 */
[----:B------:R-:W4:Y:S01]  /*2920*/  LDG.E R15, desc[UR36][R14.64] ;  /* 0x000000240e0f7981 */ /* 0x000f22000c1e1900 */
[----:B------:R-:W-:-:S05]  /*2930*/  IADD3 R13, P3, PT, R52, R13, RZ ;  /* 0x0000000d340d7210 */ /* 0x000fca0007f7e0ff */
[----:B------:R-:W-:Y:S01]  /*2940*/  IMAD.X R52, R62, 0x1, R12, P3 ;  /* 0x000000013e347824 */ /* 0x000fe200018e060c */
[----:B------:R-:W-:-:S04]  /*2950*/  LEA R12, P3, R13, UR6, 0x2 ;  /* 0x000000060d0c7c11 */ /* 0x000fc8000f8610ff */
[----:B------:R-:W-:Y:S01]  /*2960*/  LEA.HI.X R13, R13, UR7, R52, 0x2, P3 ;  /* 0x000000070d0d7c11 */ /* 0x000fe200098f1434 */
[----:B----4-:R-:W-:-:S04]  /*2970*/  FADD.FTZ R62, R26, R15 ;  /* 0x0000000f1a3e7221 */ /* 0x010fc80000010000 */
[----:B---3--:R-:W-:-:S05]  /*2980*/  FMUL.FTZ R62, R62, R80 ;  /* 0x000000503e3e7220 */ /* 0x008fca0000410000 */
[----:B------:R2:W-:Y:S02]  /*2990*/  STG.E desc[UR36][R12.64], R62 ;  /* 0x0000003e0c007986 */ /* 0x0005e4000c101924 */
.L_x_1568:
[----:B------:R-:W-:Y:S05]  /*29a0*/  BSYNC.RECONVERGENT B2 ;  /* 0x0000000000027941 */ /* 0x000fea0003800200 */
.L_x_1567:
[----:B------:R-:W-:Y:S04]  /*29b0*/  BSSY.RECONVERGENT B2, `(.L_x_1569) ;  /* 0x0000019000027945 */ /* 0x000fe80003800200 */
[----:B------:R-:W-:Y:S05]  /*29c0*/  @P1 BRA `(.L_x_1570) ;  /* 0x00000000005c1947 */ /* 0x000fea0003800000 */
[----:B012---:R-:W-:Y:S01]  /*29d0*/  IADD3 R13, PT, PT, R11, R38, RZ ;  /* 0x000000260b0d7210 */ /* 0x007fe20007ffe0ff */
[----:B------:R-:W2:Y:S04]  /*29e0*/  LDG.E R63, desc[UR36][R84.64+0x50] ;  /* 0x00005024543f7981 */ /* 0x000ea8000c1e1900 */
[----:B------:R-:W-:-:S04]  /*29f0*/  IMAD R12, R38, 0x4, R13 ;  /* 0x00000004260c7824 */ /* 0x000fc800078e020d */
[----:B------:R-:W-:-:S05]  /*2a00*/  IMAD.SHL.U32 R13, R12, 0x4, RZ ;  /* 0x000000040c0d7824 */ /* 0x000fca00078e00ff */
[----:B------:R-:W-:Y:S02]  /*2a10*/  SHF.R.S32.HI R12, RZ, 0x1f, R13 ;  /* 0x0000001fff0c7819 */ /* 0x000fe4000001140d */
[----:B------:R-:W-:-:S04]  /*2a20*/  IADD3 R15, P3, PT, R42, R13, RZ ;  /* 0x0000000d2a0f7210 */ /* 0x000fc80007f7e0ff */
[----:B------:R-:W-:Y:S02]  /*2a30*/  IADD3.X R48, PT, PT, R55, R12, RZ, P3, !PT ;  /* 0x0000000c37307210 */ /* 0x000fe40001ffe4ff */
        /* <DEDUP_REMOVED lines=13> */
[----:B---3--:R-:W-:-:S04]  /*2b10*/  FADD.FTZ R14, R27, R14 ;  /* 0x0000000e1b0e7221 */ /* 0x008fc80000010000 */
[----:B--2---:R-:W-:-:S05]  /*2b20*/  FMUL.FTZ R63, R14, R63 ;  /* 0x0000003f0e3f7220 */ /* 0x004fca0000410000 */
[----:B------:R3:W-:Y:S02]  /*2b30*/  STG.E desc[UR36][R12.64], R63 ;  /* 0x0000003f0c007986 */ /* 0x0007e4000c101924 */
.L_x_1570:
[----:B------:R-:W-:Y:S05]  /*2b40*/  BSYNC.RECONVERGENT B2 ;  /* 0x0000000000027941 */ /* 0x000fea0003800200 */
.L_x_1569:
[----:B------:R-:W-:Y:S04]  /*2b50*/  BSSY.RECONVERGENT B2, `(.L_x_1571) ;  /* 0x000001a000027945 */ /* 0x000fe80003800200 */
[----:B------:R-:W-:Y:S05]  /*2b60*/  @P1 BRA `(.L_x_1572) ;  /* 0x0000000000601947 */ /* 0x000fea0003800000 */
[----:B0123--:R-:W-:-:S05]  /*2b70*/  IMAD.IADD R13, R11, 0x1, R38 ;  /* 0x000000010b0d7824 */ /* 0x00ffca00078e0226 */
[----:B------:R-:W-:-:S05]  /*2b80*/  LEA R13, R38, R13, 0x2 ;  /* 0x0000000d260d7211 */ /* 0x000fca00078e10ff */
[----:B------:R-:W-:-:S04]  /*2b90*/  IMAD.IADD R12, R13, 0x1, R38 ;  /* 0x000000010d0c7824 */ /* 0x000fc800078e0226 */
[----:B------:R-:W-:-:S05]  /*2ba0*/  IMAD.SHL.U32 R13, R12, 0x4, RZ ;  /* 0x000000040c0d7824 */ /* 0x000fca00078e00ff */
[----:B------:R-:W-:Y:S02]  /*2bb0*/  SHF.R.S32.HI R12, RZ, 0x1f, R13 ;  /* 0x0000001fff0c7819 */ /* 0x000fe4000001140d */
[----:B------:R-:W-:-:S04]  /*2bc0*/  IADD3 R15, P3, PT, R42, R13, RZ ;  /* 0x0000000d2a0f7210 */ /* 0x000fc80007f7e0ff */
[----:B------:R-:W-:Y:S02]  /*2bd0*/  IADD3.X R48, PT, PT, R55, R12, RZ, P3, !PT ;  /* 0x0000000c37307210 */ /* 0x000fe40001ffe4ff */
[----:B------:R-:W-:-:S04]  /*2be0*/  LEA R14, P3, R15, UR6, 0x2 ;  /* 0x000000060f0e7c11 */ /* 0x000fc8000f8610ff */
[----:B------:R-:W-:Y:S02]  /*2bf0*/  LEA.HI.X R15, R15, UR7, R48, 0x2, P3 ;  /* 0x000000070f0f7c11 */ /* 0x000fe400098f1430 */
[----:B------:R-:W2:Y:S04]  /*2c00*/  LDG.E R48, desc[UR36][R84.64+0x60] ;  /* 0x0000602454307981 */ /* 0x000ea8000c1e1900 */
        /* <DEDUP_REMOVED lines=14> */
.L_x_1572:
[----:B------:R-:W-:Y:S05]  /*2cf0*/  BSYNC.RECONVERGENT B2 ;  /* 0x0000000000027941 */ /* 0x000fea0003800200 */
.L_x_1571:
[----:B------:R-:W-:Y:S04]  /*2d00*/  BSSY.RECONVERGENT B2, `(.L_x_1573) ;  /* 0x0000028000027945 */ /* 0x000fe80003800200 */
[----:B------:R-:W-:Y:S05]  /*2d10*/  @P1 BRA `(.L_x_1574) ;  /* 0x0000000000981947 */ /* 0x000fea0003800000 */
[----:B------:R-:W-:Y:S01]  /*2d20*/  IMAD.SHL.U32 R14, R51, 0x4, RZ ;  /* 0x00000004330e7824 */ /* 0x000fe200078e00ff */
[----:B------:R-:W2:Y:S04]  /*2d30*/  LDG.E R64, desc[UR36][R84.64+0x70] ;  /* 0x0000702454407981 */ /* 0x000ea8000c1e1900 */
[----:B------:R-:W-:Y:S02]  /*2d40*/  SHF.R.S32.HI R15, RZ, 0x1f, R14 ;  /* 0x0000001fff0f7819 */ /* 0x000fe4000001140e */
[----:B01234-:R-:W-:-:S04]  /*2d50*/  IADD3 R13, P3, PT, R42, R14, RZ ;  /* 0x0000000e2a0d7210 */ /* 0x01ffc80007f7e0ff */
[----:B------:R-:W-:Y:S02]  /*2d60*/  IADD3.X R48, PT, PT, R55, R15, RZ, P3, !PT ;  /* 0x0000000f37307210 */ /* 0x000fe40001ffe4ff */
[----:B------:R-:W-:-:S04]  /*2d70*/  LEA R12, P3, R13, UR6, 0x2 ;  /* 0x000000060d0c7c11 */ /* 0x000fc8000f8610ff */
[----:B------:R-:W-:-:S05]  /*2d80*/  LEA.HI.X R13, R13, UR7, R48, 0x2, P3 ;  /* 0x000000070d0d7c11 */ /* 0x000fca00098f1430 */
[----:B------:R-:W2:Y:S01]  /*2d90*/  LDG.E R12, desc[UR36][R12.64] ;  /* 0x000000240c0c7981 */ /* 0x000ea2000c1e1900 */
[----:B------:R-:W-:Y:S08]  /*2da0*/  S2UR UR4, SR_CTAID.Y ;  /* 0x00000000000479c3 */ /* 0x000ff00000002600 */
[----:B------:R-:W0:Y:S01]  /*2db0*/  S2UR UR5, SR_CTAID.X ;  /* 0x00000000000579c3 */ /* 0x000e220000002500 */
[----:B------:R-:W-:Y:S01]  /*2dc0*/  LOP3.LUT R48, R19, 0x3, RZ, 0xc0, !PT ;  /* 0x0000000313307812 */ /* 0x000fe200078ec0ff */
[----:B------:R-:W-:Y:S01]  /*2dd0*/  IMAD R11, R38, 0x8, R11 ;  /* 0x00000008260b7824 */ /* 0x000fe200078e020b */
[----:B0-----:R-:W-:-:S06]  /*2de0*/  UIMAD UR4, UR4, UR12, UR5 ;  /* 0x0000000c040472a4 */ /* 0x001fcc000f8e0205 */
[----:B------:R-:W-:-:S04]  /*2df0*/  IMAD R51, R38, UR4, RZ ;  /* 0x0000000426337c24 */ /* 0x000fc8000f8e02ff */
[----:B------:R-:W-:-:S05]  /*2e00*/  IMAD R51, R51, 0x40, R48 ;  /* 0x0000004033337824 */ /* 0x000fca00078e0230 */
[----:B------:R-:W-:Y:S02]  /*2e10*/  IADD3 R14, P3, PT, R51, R14, RZ ;  /* 0x0000000e330e7210 */ /* 0x000fe40007f7e0ff */
[----:B------:R-:W-:Y:S01]  /*2e20*/  SHF.R.S32.HI R52, RZ, 0x1f, R51 ;  /* 0x0000001fff347819 */ /* 0x000fe20000011433 */
[----:B------:R-:W-:-:S03]  /*2e30*/  IMAD.SHL.U32 R11, R11, 0x4, RZ ;  /* 0x000000040b0b7824 */ /* 0x000fc600078e00ff */
[----:B------:R-:W-:Y:S02]  /*2e40*/  IADD3.X R15, PT, PT, R52, R15, RZ, P3, !PT ;  /* 0x0000000f340f7210 */ /* 0x000fe40001ffe4ff */
[C---:B------:R-:W-:Y:S02]  /*2e50*/  LEA R48, P3, R14.reuse, UR6, 0x2 ;  /* 0x000000060e307c11 */ /* 0x040fe4000f8610ff */
[----:B------:R-:W-:Y:S02]  /*2e60*/  SHF.R.S32.HI R67, RZ, 0x1f, R11 ;  /* 0x0000001fff437819 */ /* 0x000fe4000001140b */
[----:B------:R-:W-:Y:S01]  /*2e70*/  LEA.HI.X R49, R14, UR7, R15, 0x2, P3 ;  /* 0x000000070e317c11 */ /* 0x000fe200098f140f */
[----:B--2---:R-:W-:Y:S01]  /*2e80*/  FADD.FTZ R13, R29, R12 ;  /* 0x0000000c1d0d7221 */ /* 0x004fe20000010000 */
[----:B------:R-:W-:-:S03]  /*2e90*/  IADD3 R12, P3, PT, R42, R11, RZ ;  /* 0x0000000b2a0c7210 */ /* 0x000fc60007f7e0ff */
[----:B------:R-:W-:Y:S02]  /*2ea0*/  FMUL.FTZ R64, R13, R64 ;  /* 0x000000400d407220 */ /* 0x000fe40000410000 */
[----:B------:R-:W-:Y:S01]  /*2eb0*/  IMAD.X R13, R55, 0x1, R67, P3 ;  /* 0x00000001370d7824 */ /* 0x000fe200018e0643 */
[----:B------:R-:W-:-:S04]  /*2ec0*/  LEA R14, P3, R12, UR6, 0x2 ;  /* 0x000000060c0e7c11 */ /* 0x000fc8000f8610ff */
[----:B------:R-:W-:Y:S01]  /*2ed0*/  LEA.HI.X R15, R12, UR7, R13, 0x2, P3 ;  /* 0x000000070c0f7c11 */ /* 0x000fe200098f140d */
[----:B------:R0:W-:Y:S04]  /*2ee0*/  STG.E desc[UR36][R48.64], R64 ;  /* 0x0000004030007986 */ /* 0x0001e8000c101924 */
[----:B------:R-:W2:Y:S04]  /*2ef0*/  LDG.E R80, desc[UR36][R84.64+0x80] ;  /* 0x0000802454507981 */ /* 0x000ea8000c1e1900 */
[----:B------:R-:W3:Y:S01]  /*2f00*/  LDG.E R15, desc[UR36][R14.64] ;  /* 0x000000240e0f7981 */ /* 0x000ee2000c1e1900 */
[----:B------:R-:W-:-:S04]  /*2f10*/  IADD3 R11, P3, PT, R51, R11, RZ ;  /* 0x0000000b330b7210 */ /* 0x000fc80007f7e0ff */
[----:B------:R-:W-:Y:S02]  /*2f20*/  IADD3.X R52, PT, PT, R52, R67, RZ, P3, !PT ;  /* 0x0000004334347210 */ /* 0x000fe40001ffe4ff */
[----:B------:R-:W-:-:S04]  /*2f30*/  LEA R12, P3, R11, UR6, 0x2 ;  /* 0x000000060b0c7c11 */ /* 0x000fc8000f8610ff */
[----:B------:R-:W-:Y:S01]  /*2f40*/  LEA.HI.X R13, R11, UR7, R52, 0x2, P3 ;  /* 0x000000070b0d7c11 */ /* 0x000fe200098f1434 */
[----:B---3--:R-:W-:-:S04]  /*2f50*/  FADD.FTZ R67, R30, R15 ;  /* 0x0000000f1e437221 */ /* 0x008fc80000010000 */
[----:B--2---:R-:W-:-:S05]  /*2f60*/  FMUL.FTZ R67, R67, R80 ;  /* 0x0000005043437220 */ /* 0x004fca0000410000 */
[----:B------:R0:W-:Y:S02]  /*2f70*/  STG.E desc[UR36][R12.64], R67 ;  /* 0x000000430c007986 */ /* 0x0001e4000c101924 */
.L_x_1574:
[----:B------:R-:W-:Y:S05]  /*2f80*/  BSYNC.RECONVERGENT B2 ;  /* 0x0000000000027941 */ /* 0x000fea0003800200 */
.L_x_1573:
[----:B------:R-:W-:Y:S04]  /*2f90*/  BSSY.RECONVERGENT B2, `(.L_x_1575) ;  /* 0x0000017000027945 */ /* 0x000fe80003800200 */
[----:B------:R-:W-:Y:S05]  /*2fa0*/  @P1 BRA `(.L_x_1576) ;  /* 0x0000000000541947 */ /* 0x000fea0003800000 */
[----:B------:R-:W-:-:S05]  /*2fb0*/  IMAD.SHL.U32 R53, R53, 0x4, RZ ;  /* 0x0000000435357824 */ /* 0x000fca00078e00ff */
[----:B01234-:R-:W-:Y:S02]  /*2fc0*/  SHF.R.S32.HI R12, RZ, 0x1f, R53 ;  /* 0x0000001fff0c7819 */ /* 0x01ffe40000011435 */
[----:B------:R-:W-:-:S05]  /*2fd0*/  IADD3 R11, P3, PT, R42, R53, RZ ;  /* 0x000000352a0b7210 */ /* 0x000fca0007f7e0ff */
[----:B------:R-:W-:Y:S01]  /*2fe0*/  IMAD.X R48, R55, 0x1, R12, P3 ;  /* 0x0000000137307824 */ /* 0x000fe200018e060c */
        /* <DEDUP_REMOVED lines=14> */
[----:B---3--:R-:W-:-:S04]  /*30d0*/  FADD.FTZ R14, R31, R14 ;  /* 0x0000000e1f0e7221 */ /* 0x008fc80000010000 */
[----:B--2---:R-:W-:-:S05]  /*30e0*/  FMUL.FTZ R66, R14, R11 ;  /* 0x0000000b0e427220 */ /* 0x004fca0000410000 */
[----:B------:R0:W-:Y:S02]  /*30f0*/  STG.E desc[UR36][R12.64], R66 ;  /* 0x000000420c007986 */ /* 0x0001e4000c101924 */
.L_x_1576:
[----:B------:R-:W-:Y:S05]  /*3100*/  BSYNC.RECONVERGENT B2 ;  /* 0x0000000000027941 */ /* 0x000fea0003800200 */
.L_x_1575:
        /* <DEDUP_REMOVED lines=23> */
.L_x_1578:
[----:B------:R-:W-:Y:S05]  /*3280*/  BSYNC.RECONVERGENT B2 ;  /* 0x0000000000027941 */ /* 0x000fea0003800200 */
.L_x_1577:
        /* <DEDUP_REMOVED lines=23> */
.L_x_1580:
[----:B------:R-:W-:Y:S05]  /*3400*/  BSYNC.RECONVERGENT B2 ;  /* 0x0000000000027941 */ /* 0x000fea0003800200 */
.L_x_1579:
        /* <DEDUP_REMOVED lines=23> */
.L_x_1582:
[----:B------:R-:W-:Y:S05]  /*3580*/  BSYNC.RECONVERGENT B2 ;  /* 0x0000000000027941 */ /* 0x000fea0003800200 */
.L_x_1581:
        /* <DEDUP_REMOVED lines=23> */
.L_x_1584:
[----:B------:R-:W-:Y:S05]  /*3700*/  BSYNC.RECONVERGENT B2 ;  /* 0x0000000000027941 */ /* 0x000fea0003800200 */
.L_x_1583:
        /* <DEDUP_REMOVED lines=23> */
.L_x_1586:
[----:B------:R-:W-:Y:S05]  /*3880*/  BSYNC.RECONVERGENT B2 ;  /* 0x0000000000027941 */ /* 0x000fea0003800200 */
.L_x_1585:
[----:B------:R-:W-:Y:S05]  /*3890*/  @P1 BRA `(.L_x_1587) ;  /* 0x0000001c00bc1947 */ /* 0x000fea0003800000 */
[----:B------:R-:W-:Y:S01]  /*38a0*/  IMAD.IADD R50, R50, 0x1, R38 ;  /* 0x0000000132327824 */ /* 0x000fe200078e0226 */
[----:B------:R-:W2:Y:S03]  /*38b0*/  LDG.E R75, desc[UR36][R84.64+0xf0] ;  /* 0x0000f024544b7981 */ /* 0x000ea6000c1e1900 */
[----:B------:R-:W-:-:S05]  /*38c0*/  IMAD.SHL.U32 R11, R50, 0x4, RZ ;  /* 0x00000004320b7824 */ /* 0x000fca00078e00ff */
[----:B01234-:R-:W-:Y:S02]  /*38d0*/  SHF.R.S32.HI R12, RZ, 0x1f, R11 ;  /* 0x0000001fff0c7819 */ /* 0x01ffe4000001140b */
[----:B------:R-:W-:-:S04]  /*38e0*/  IADD3 R13, P1, PT, R42, R11, RZ ;  /* 0x0000000b2a0d7210 */ /* 0x000fc80007f3e0ff */
[----:B------:R-:W-:Y:S02]  /*38f0*/  IADD3.X R48, PT, PT, R55, R12, RZ, P1, !PT ;  /* 0x0000000c37307210 */ /* 0x000fe40000ffe4ff */
[----:B------:R-:W-:-:S04]  /*3900*/  LEA R14, P1, R13, UR6, 0x2 ;  /* 0x000000060d0e7c11 */ /* 0x000fc8000f8210ff */
[----:B------:R-:W-:-:S05]  /*3910*/  LEA.HI.X R15, R13, UR7, R48, 0x2, P1 ;  /* 0x000000070d0f7c11 */ /* 0x000fca00088f1430 */
[----:B------:R-:W2:Y:S01]  /*3920*/  LDG.E R14, desc[UR36][R14.64] ;  /* 0x000000240e0e7981 */ /* 0x000ea2000c1e1900 */
        /* <DEDUP_REMOVED lines=14> */
.L_x_1562:
        /* <DEDUP_REMOVED lines=12> */
[----:B------:R-:W-:-:S05]  /*3ad0*/  IMAD.SHL.U32 R13, R11, 0x4, RZ ;  /* 0x000000040b0d7824 */ /* 0x000fca00078e00ff */
[----:B------:R-:W-:-:S04]  /*3ae0*/  IADD3 R12, P3, PT, R42, R13, RZ ;  /* 0x0000000d2a0c7210 */ /* 0x000fc80007f7e0ff */
[----:B------:R-:W-:Y:S02]  /*3af0*/  IADD3.X R15, PT, PT, RZ, R55, RZ, P3, !PT ;  /* 0x00000037ff0f7210 */ /* 0x000fe40001ffe4ff */
[----:B------:R-:W-:-:S04]  /*3b00*/  LEA R14, P3, R12, UR6, 0x2 ;  /* 0x000000060c0e7c11 */ /* 0x000fc8000f8610ff */
[----:B------:R-:W-:-:S05]  /*3b10*/  LEA.HI.X R15, R12, UR7, R15, 0x2, P3 ;  /* 0x000000070c0f7c11 */ /* 0x000fca00098f140f */
[----:B------:R-:W2:Y:S01]  /*3b20*/  LDG.E R14, desc[UR36][R14.64] ;  /* 0x000000240e0e7981 */ /* 0x000ea2000c1e1900 */
[----:B------:R-:W-:Y:S01]  /*3b30*/  S2UR UR4, SR_CTAID.Y ;  /* 0x00000000000479c3 */ /* 0x000fe20000002600 */
[----:B------:R-:W-:-:S07]  /*3b40*/  LOP3.LUT R49, R19, 0x3, RZ, 0xc0, !PT ;  /* 0x0000000313317812 */ /* 0x000fce00078ec0ff */
[----:B------:R-:W0:Y:S02]  /*3b50*/  S2UR UR5, SR_CTAID.X ;  /* 0x00000000000579c3 */ /* 0x000e240000002500 */
[----:B0-----:R-:W-:-:S06]  /*3b60*/  UIMAD UR4, UR4, UR12, UR5 ;  /* 0x0000000c040472a4 */ /* 0x001fcc000f8e0205 */
[----:B------:R-:W-:-:S04]  /*3b70*/  IMAD R12, R38, UR4, RZ ;  /* 0x00000004260c7c24 */ /* 0x000fc8000f8e02ff */
[----:B------:R-:W-:-:S05]  /*3b80*/  IMAD R12, R12, 0x40, R49 ;  /* 0x000000400c0c7824 */ /* 0x000fca00078e0231 */
[----:B------:R-:W-:-:S04]  /*3b90*/  IADD3 R13, P3, PT, R13, R12, RZ ;  /* 0x0000000c0d0d7210 */ /* 0x000fc80007f7e0ff */
[----:B------:R-:W-:Y:S02]  /*3ba0*/  LEA.HI.X.SX32 R48, R12, RZ, 0x1, P3 ;  /* 0x000000ff0c307211 */ /* 0x000fe400018f0eff */
[----:B------:R-:W-:-:S04]  /*3bb0*/  LEA R12, P3, R13, UR6, 0x2 ;  /* 0x000000060d0c7c11 */ /* 0x000fc8000f8610ff */
[----:B------:R-:W-:Y:S01]  /*3bc0*/  LEA.HI.X R13, R13, UR7, R48, 0x2, P3 ;  /* 0x000000070d0d7c11 */ /* 0x000fe200098f1430 */
[----:B--2---:R-:W-:-:S05]  /*3bd0*/  FADD.FTZ R58, R21, R14 ;  /* 0x0000000e153a7221 */ /* 0x004fca0000010000 */
[----:B------:R0:W-:Y:S03]  /*3be0*/  STG.E desc[UR36][R12.64], R58 ;  /* 0x0000003a0c007986 */ /* 0x0001e6000c101924 */
.L_x_1589:
[----:B------:R-:W-:Y:S05]  /*3bf0*/  BSYNC.RECONVERGENT B2 ;  /* 0x0000000000027941 */ /* 0x000fea0003800200 */
.L_x_1588:
[----:B------:R-:W-:Y:S04]  /*3c00*/  BSSY.RECONVERGENT B2, `(.L_x_1590) ;  /* 0x0000025000027945 */ /* 0x000fe80003800200 */
[----:B------:R-:W-:Y:S05]  /*3c10*/  @P1 BRA `(.L_x_1591) ;  /* 0x00000000008c1947 */ /* 0x000fea0003800000 */
[----:B------:R-:W-:-:S05]  /*3c20*/  IMAD.IADD R49, R11, 0x1, R38 ;  /* 0x000000010b317824 */ /* 0x000fca00078e0226 */
[----:B------:R-:W-:-:S04]  /*3c30*/  SHF.L.U32 R49, R49, 0x2, RZ ;  /* 0x0000000231317819 */ /* 0x000fc800000006ff */
[----:B------:R-:W-:Y:S02]  /*3c40*/  SHF.R.S32.HI R48, RZ, 0x1f, R49 ;  /* 0x0000001fff307819 */ /* 0x000fe40000011431 */
[----:B0-----:R-:W-:-:S05]  /*3c50*/  IADD3 R13, P3, PT, R42, R49, RZ ;  /* 0x000000312a0d7210 */ /* 0x001fca0007f7e0ff */
[----:B------:R-:W-:Y:S01]  /*3c60*/  IMAD.X R14, R55, 0x1, R48, P3 ;  /* 0x00000001370e7824 */ /* 0x000fe200018e0630 */
[----:B------:R-:W-:-:S04]  /*3c70*/  LEA R12, P3, R13, UR6, 0x2 ;  /* 0x000000060d0c7c11 */ /* 0x000fc8000f8610ff */
[----:B------:R-:W-:-:S06]  /*3c80*/  LEA.HI.X R13, R13, UR7, R14, 0x2, P3 ;  /* 0x000000070d0d7c11 */ /* 0x000fcc00098f140e */
[----:B------:R0:W2:Y:S01]  /*3c90*/  LDG.E R13, desc[UR36][R12.64] ;  /* 0x000000240c0d7981 */ /* 0x0000a2000c1e1900 */
[----:B------:R-:W-:Y:S01]  /*3ca0*/  S2UR UR4, SR_CTAID.Y ;  /* 0x00000000000479c3 */ /* 0x000fe20000002600 */
[----:B------:R-:W-:Y:S01]  /*3cb0*/  IMAD R60, R38, 0x2, R11 ;  /* 0x00000002263c7824 */ /* 0x000fe200078e020b */
[----:B------:R-:W-:-:S04]  /*3cc0*/  LOP3.LUT R15, R19, 0x3, RZ, 0xc0, !PT ;  /* 0x00000003130f7812 */ /* 0x000fc800078ec0ff */
[----:B------:R-:W-:Y:S02]  /*3cd0*/  SHF.L.U32 R60, R60, 0x2, RZ ;  /* 0x000000023c3c7819 */ /* 0x000fe400000006ff */
[----:B------:R-:W1:Y:S02]  /*3ce0*/  S2UR UR5, SR_CTAID.X ;  /* 0x00000000000579c3 */ /* 0x000e640000002500 */
[----:B------:R-:W-:Y:S02]  /*3cf0*/  SHF.R.S32.HI R52, RZ, 0x1f, R60 ;  /* 0x0000001fff347819 */ /* 0x000fe4000001143c */
[----:B------:R-:W-:-:S05]  /*3d00*/  IADD3 R59, P3, PT, R42, R60, RZ ;  /* 0x0000003c2a3b7210 */ /* 0x000fca0007f7e0ff */
[----:B0-----:R-:W-:Y:S01]  /*3d10*/  IMAD.X R12, R55, 0x1, R52, P3 ;  /* 0x00000001370c7824 */ /* 0x001fe200018e0634 */
[----:B------:R-:W-:Y:S01]  /*3d20*/  LEA R14, P3, R59, UR6, 0x2 ;  /* 0x000000063b0e7c11 */ /* 0x000fe2000f8610ff */
[----:B-1----:R-:W-:-:S06]  /*3d30*/  UIMAD UR4, UR4, UR12, UR5 ;  /* 0x0000000c040472a4 */ /* 0x002fcc000f8e0205 */
[----:B------:R-:W-:-:S04]  /*3d40*/  IMAD R80, R38, UR4, RZ ;  /* 0x0000000426507c24 */ /* 0x000fc8000f8e02ff */
[----:B------:R-:W-:Y:S01]  /*3d50*/  IMAD R80, R80, 0x40, R15 ;  /* 0x0000004050507824 */ /* 0x000fe200078e020f */
[----:B------:R-:W-:-:S04]  /*3d60*/  LEA.HI.X R15, R59, UR7, R12, 0x2, P3 ;  /* 0x000000073b0f7c11 */ /* 0x000fc800098f140c */
[----:B------:R-:W-:Y:S02]  /*3d70*/  IADD3 R49, P3, PT, R80, R49, RZ ;  /* 0x0000003150317210 */ /* 0x000fe40007f7e0ff */
[----:B------:R-:W-:-:S04]  /*3d80*/  SHF.R.S32.HI R12, RZ, 0x1f, R80 ;  /* 0x0000001fff0c7819 */ /* 0x000fc80000011450 */
[----:B------:R-:W-:Y:S02]  /*3d90*/  IADD3.X R82, PT, PT, R12, R48, RZ, P3, !PT ;  /* 0x000000300c527210 */ /* 0x000fe40001ffe4ff */
[----:B------:R-:W-:-:S04]  /*3da0*/  LEA R48, P3, R49, UR6, 0x2 ;  /* 0x0000000631307c11 */ /* 0x000fc8000f8610ff */
[----:B------:R-:W-:Y:S01]  /*3db0*/  LEA.HI.X R49, R49, UR7, R82, 0x2, P3 ;  /* 0x0000000731317c11 */ /* 0x000fe200098f1452 */
[----:B--2---:R-:W-:-:S05]  /*3dc0*/  FADD.FTZ R59, R22, R13 ;  /* 0x0000000d163b7221 */ /* 0x004fca0000010000 */
[----:B------:R1:W-:Y:S04]  /*3dd0*/  STG.E desc[UR36][R48.64], R59 ;  /* 0x0000003b30007986 */ /* 0x0003e8000c101924 */
[----:B------:R-:W2:Y:S01]  /*3de0*/  LDG.E R15, desc[UR36][R14.64] ;  /* 0x000000240e0f7981 */ /* 0x000ea2000c1e1900 */
[----:B------:R-:W-:-:S05]  /*3df0*/  IADD3 R60, P3, PT, R80, R60, RZ ;  /* 0x0000003c503c7210 */ /* 0x000fca0007f7e0ff */
[----:B------:R-:W-:Y:S01]  /*3e00*/  IMAD.X R13, R12, 0x1, R52, P3 ;  /* 0x000000010c0d7824 */ /* 0x000fe200018e0634 */
[----:B------:R-:W-:-:S04]  /*3e10*/  LEA R12, P3, R60, UR6, 0x2 ;  /* 0x000000063c0c7c11 */ /* 0x000fc8000f8610ff */
[----:B------:R-:W-:Y:S01]  /*3e20*/  LEA.HI.X R13, R60, UR7, R13, 0x2, P3 ;  /* 0x000000073c0d7c11 */ /* 0x000fe200098f140d */
[----:B--2---:R-:W-:-:S05]  /*3e30*/  FADD.FTZ R60, R24, R15 ;  /* 0x0000000f183c7221 */ /* 0x004fca0000010000 */
[----:B------:R1:W-:Y:S03]  /*3e40*/  STG.E desc[UR36][R12.64], R60 ;  /* 0x0000003c0c007986 */ /* 0x0003e6000c101924 */
.L_x_1591:
[----:B------:R-:W-:Y:S05]  /*3e50*/  BSYNC.RECONVERGENT B2 ;  /* 0x0000000000027941 */ /* 0x000fea0003800200 */
.L_x_1590:
        /* <DEDUP_REMOVED lines=9> */
[----:B------:R-:W-:-:S05]  /*3ef0*/  LEA.HI.X R13, R13, UR7, R14, 0x2, P3 ;  /* 0x000000070d0d7c11 */ /* 0x000fca00098f140e */
[----:B------:R0:W2:Y:S01]  /*3f00*/  LDG.E R12, desc[UR36][R12.64] ;  /* 0x000000240c0c7981 */ /* 0x0000a2000c1e1900 */
[----:B------:R-:W-:Y:S01]  /*3f10*/  S2UR UR4, SR_CTAID.Y ;  /* 0x00000000000479c3 */ /* 0x000fe20000002600 */
[----:B------:R-:W-:Y:S02]  /*3f20*/  LEA R62, R38, R11, 0x2 ;  /* 0x0000000b263e7211 */ /* 0x000fe400078e10ff */
[----:B------:R-:W-:-:S03]  /*3f30*/  LOP3.LUT R15, R19, 0x3, RZ, 0xc0, !PT ;  /* 0x00000003130f7812 */ /* 0x000fc600078ec0ff */
[----:B------:R-:W-:Y:S02]  /*3f40*/  IMAD.SHL.U32 R62, R62, 0x4, RZ ;  /* 0x000000043e3e7824 */ /* 0x000fe400078e00ff */
[----:B------:R-:W1:Y:S03]  /*3f50*/  S2UR UR5, SR_CTAID.X ;  /* 0x00000000000579c3 */ /* 0x000e660000002500 */
[----:B------:R-:W-:Y:S02]  /*3f60*/  SHF.R.S32.HI R52, RZ, 0x1f, R62 ;  /* 0x0000001fff347819 */ /* 0x000fe4000001143e */
[----:B------:R-:W-:-:S04]  /*3f70*/  IADD3 R61, P3, PT, R42, R62, RZ ;  /* 0x0000003e2a3d7210 */ /* 0x000fc80007f7e0ff */
[----:B------:R-:W-:Y:S02]  /*3f80*/  IADD3.X R82, PT, PT, R55, R52, RZ, P3, !PT ;  /* 0x0000003437527210 */ /* 0x000fe40001ffe4ff */
[----:B------:R-:W-:Y:S01]  /*3f90*/  LEA R14, P3, R61, UR6, 0x2 ;  /* 0x000000063d0e7c11 */ /* 0x000fe2000f8610ff */
[----:B-1----:R-:W-:-:S06]  /*3fa0*/  UIMAD UR4, UR4, UR12, UR5 ;  /* 0x0000000c040472a4 */ /* 0x002fcc000f8e0205 */
[----:B------:R-:W-:-:S04]  /*3fb0*/  IMAD R80, R38, UR4, RZ ;  /* 0x0000000426507c24 */ /* 0x000fc8000f8e02ff */
[----:B------:R-:W-:Y:S01]  /*3fc0*/  IMAD R80, R80, 0x40, R15 ;  /* 0x0000004050507824 */ /* 0x000fe200078e020f */
[----:B------:R-:W-:-:S04]  /*3fd0*/  LEA.HI.X R15, R61, UR7, R82, 0x2, P3 ;  /* 0x000000073d0f7c11 */ /* 0x000fc800098f1452 */
[----:B------:R-:W-:Y:S02]  /*3fe0*/  IADD3 R49, P3, PT, R80, R49, RZ ;  /* 0x0000003150317210 */ /* 0x000fe40007f7e0ff */
[----:B0-----:R-:W-:-:S05]  /*3ff0*/  SHF.R.S32.HI R13, RZ, 0x1f, R80 ;  /* 0x0000001fff0d7819 */ /* 0x001fca0000011450 */
[----:B------:R-:W-:Y:S01]  /*4000*/  IMAD.X R82, R13, 0x1, R48, P3 ;  /* 0x000000010d527824 */ /* 0x000fe200018e0630 */
[----:B------:R-:W-:-:S04]  /*4010*/  LEA R48, P3, R49, UR6, 0x2 ;  /* 0x0000000631307c11 */ /* 0x000fc8000f8610ff */
[----:B------:R-:W-:Y:S01]  /*4020*/  LEA.HI.X R49, R49, UR7, R82, 0x2, P3 ;  /* 0x0000000731317c11 */ /* 0x000fe200098f1452 */
[----:B--2---:R-:W-:-:S05]  /*4030*/  FADD.FTZ R61, R25, R12 ;  /* 0x0000000c193d7221 */ /* 0x004fca0000010000 */
[----:B------:R2:W-:Y:S04]  /*4040*/  STG.E desc[UR36][R48.64], R61 ;  /* 0x0000003d30007986 */ /* 0x0005e8000c101924 */
[----:B------:R-:W3:Y:S01]  /*4050*/  LDG.E R15, desc[UR36][R14.64] ;  /* 0x000000240e0f7981 */ /* 0x000ee2000c1e1900 */
[----:B------:R-:W-:-:S05]  /*4060*/  IADD3 R62, P3, PT, R80, R62, RZ ;  /* 0x0000003e503e7210 */ /* 0x000fca0007f7e0ff */
[----:B------:R-:W-:Y:S01]  /*4070*/  IMAD.X R13, R13, 0x1, R52, P3 ;  /* 0x000000010d0d7824 */ /* 0x000fe200018e0634 */
[----:B------:R-:W-:-:S04]  /*4080*/  LEA R12, P3, R62, UR6, 0x2 ;  /* 0x000000063e0c7c11 */ /* 0x000fc8000f8610ff */
[----:B------:R-:W-:Y:S01]  /*4090*/  LEA.HI.X R13, R62, UR7, R13, 0x2, P3 ;  /* 0x000000073e0d7c11 */ /* 0x000fe200098f140d */
[----:B---3--:R-:W-:-:S05]  /*40a0*/  FADD.FTZ R62, R26, R15 ;  /* 0x0000000f1a3e7221 */ /* 0x008fca0000010000 */
[----:B------:R2:W-:Y:S03]  /*40b0*/  STG.E desc[UR36][R12.64], R62 ;  /* 0x0000003e0c007986 */ /* 0x0005e6000c101924 */
.L_x_1593:
[----:B------:R-:W-:Y:S05]  /*40c0*/  BSYNC.RECONVERGENT B2 ;  /* 0x0000000000027941 */ /* 0x000fea0003800200 */
.L_x_1592:
        /* <DEDUP_REMOVED lines=21> */
[----:B--2---:R-:W-:-:S05]  /*4220*/  FADD.FTZ R63, R27, R14 ;  /* 0x0000000e1b3f7221 */ /* 0x004fca0000010000 */
[----:B------:R3:W-:Y:S03]  /*4230*/  STG.E desc[UR36][R12.64], R63 ;  /* 0x0000003f0c007986 */ /* 0x0007e6000c101924 */
.L_x_1595:
[----:B------:R-:W-:Y:S05]  /*4240*/  BSYNC.RECONVERGENT B2 ;  /* 0x0000000000027941 */ /* 0x000fea0003800200 */
.L_x_1594:
        /* <DEDUP_REMOVED lines=10> */
[----:B------:R-:W-:-:S06]  /*42f0*/  LEA.HI.X R15, R15, UR7, R48, 0x2, P3 ;  /* 0x000000070f0f7c11 */ /* 0x000fcc00098f1430 */
        /* <DEDUP_REMOVED lines=13> */
.L_x_1597:
[----:B------:R-:W-:Y:S05]  /*43d0*/  BSYNC.RECONVERGENT B2 ;  /* 0x0000000000027941 */ /* 0x000fea0003800200 */
.L_x_1596:
[----:B------:R-:W-:Y:S04]  /*43e0*/  BSSY.RECONVERGENT B2, `(.L_x_1598) ;  /* 0x0000024000027945 */ /* 0x000fe80003800200 */
[----:B------:R-:W-:Y:S05]  /*43f0*/  @P1 BRA `(.L_x_1599) ;  /* 0x0000000000881947 */ /* 0x000fea0003800000 */
[----:B------:R-:W-:-:S05]  /*4400*/  IMAD.SHL.U32 R51, R51, 0x4, RZ ;  /* 0x0000000433337824 */ /* 0x000fca00078e00ff */
[----:B-12---:R-:W-:Y:S02]  /*4410*/  SHF.R.S32.HI R48, RZ, 0x1f, R51 ;  /* 0x0000001fff307819 */ /* 0x006fe40000011433 */
[----:B0--34-:R-:W-:-:S04]  /*4420*/  IADD3 R13, P3, PT, R42, R51, RZ ;  /* 0x000000332a0d7210 */ /* 0x019fc80007f7e0ff */
[----:B------:R-:W-:Y:S02]  /*4430*/  IADD3.X R14, PT, PT, R55, R48, RZ, P3, !PT ;  /* 0x00000030370e7210 */ /* 0x000fe40001ffe4ff */
[----:B------:R-:W-:-:S04]  /*4440*/  LEA R12, P3, R13, UR6, 0x2 ;  /* 0x000000060d0c7c11 */ /* 0x000fc8000f8610ff */
[----:B------:R-:W-:-:S05]  /*4450*/  LEA.HI.X R13, R13, UR7, R14, 0x2, P3 ;  /* 0x000000070d0d7c11 */ /* 0x000fca00098f140e */
[----:B------:R0:W2:Y:S01]  /*4460*/  LDG.E R12, desc[UR36][R12.64] ;  /* 0x000000240c0c7981 */ /* 0x0000a2000c1e1900 */
[----:B------:R-:W-:Y:S01]  /*4470*/  S2UR UR4, SR_CTAID.Y ;  /* 0x00000000000479c3 */ /* 0x000fe20000002600 */
[----:B------:R-:W-:Y:S01]  /*4480*/  IMAD R11, R38, 0x8, R11 ;  /* 0x00000008260b7824 */ /* 0x000fe200078e020b */
[----:B------:R-:W-:-:S03]  /*4490*/  LOP3.LUT R15, R19, 0x3, RZ, 0xc0, !PT ;  /* 0x00000003130f7812 */ /* 0x000fc600078ec0ff */
[----:B------:R-:W-:-:S03]  /*44a0*/  IMAD.SHL.U32 R11, R11, 0x4, RZ ;  /* 0x000000040b0b7824 */ /* 0x000fc600078e00ff */
[----:B------:R-:W1:Y:S02]  /*44b0*/  S2UR UR5, SR_CTAID.X ;  /* 0x00000000000579c3 */ /* 0x000e640000002500 */
[----:B------:R-:W-:Y:S02]  /*44c0*/  SHF.R.S32.HI R52, RZ, 0x1f, R11 ;  /* 0x0000001fff347819 */ /* 0x000fe4000001140b */
[----:B------:R-:W-:-:S05]  /*44d0*/  IADD3 R49, P3, PT, R42, R11, RZ ;  /* 0x0000000b2a317210 */ /* 0x000fca0007f7e0ff */
[----:B------:R-:W-:Y:S01]  /*44e0*/  IMAD.X R64, R55, 0x1, R52, P3 ;  /* 0x0000000137407824 */ /* 0x000fe200018e0634 */
[----:B-1----:R-:W-:-:S06]  /*44f0*/  UIMAD UR4, UR4, UR12, UR5 ;  /* 0x0000000c040472a4 */ /* 0x002fcc000f8e0205 */
[----:B------:R-:W-:-:S05]  /*4500*/  IMAD R14, R38, UR4, RZ ;  /* 0x00000004260e7c24 */ /* 0x000fca000f8e02ff */
[----:B------:R-:W-:Y:S02]  /*4510*/  LEA R80, R14, R15, 0x6 ;  /* 0x0000000f0e507211 */ /* 0x000fe400078e30ff */
[C---:B------:R-:W-:Y:S02]  /*4520*/  LEA R14, P4, R49.reuse, UR6, 0x2 ;  /* 0x00000006310e7c11 */ /* 0x040fe4000f8810ff */
[----:B------:R-:W-:Y:S02]  /*4530*/  IADD3 R51, P3, PT, R80, R51, RZ ;  /* 0x0000003350337210 */ /* 0x000fe40007f7e0ff */
[----:B0-----:R-:W-:Y:S02]  /*4540*/  SHF.R.S32.HI R13, RZ, 0x1f, R80 ;  /* 0x0000001fff0d7819 */ /* 0x001fe40000011450 */
[----:B------:R-:W-:-:S03]  /*4550*/  LEA.HI.X R15, R49, UR7, R64, 0x2, P4 ;  /* 0x00000007310f7c11 */ /* 0x000fc6000a0f1440 */
[----:B------:R-:W-:Y:S01]  /*4560*/  IMAD.X R64, R13, 0x1, R48, P3 ;  /* 0x000000010d407824 */ /* 0x000fe200018e0630 */
[----:B------:R-:W-:-:S04]  /*4570*/  LEA R48, P3, R51, UR6, 0x2 ;  /* 0x0000000633307c11 */ /* 0x000fc8000f8610ff */
[----:B------:R-:W-:Y:S01]  /*4580*/  LEA.HI.X R49, R51, UR7, R64, 0x2, P3 ;  /* 0x0000000733317c11 */ /* 0x000fe200098f1440 */
[----:B--2---:R-:W-:-:S05]  /*4590*/  FADD.FTZ R64, R29, R12 ;  /* 0x0000000c1d407221 */ /* 0x004fca0000010000 */
[----:B------:R0:W-:Y:S04]  /*45a0*/  STG.E desc[UR36][R48.64], R64 ;  /* 0x0000004030007986 */ /* 0x0001e8000c101924 */
[----:B------:R-:W2:Y:S01]  /*45b0*/  LDG.E R15, desc[UR36][R14.64] ;  /* 0x000000240e0f7981 */ /* 0x000ea2000c1e1900 */
[----:B------:R-:W-:-:S04]  /*45c0*/  IADD3 R11, P3, PT, R80, R11, RZ ;  /* 0x0000000b500b7210 */ /* 0x000fc80007f7e0ff */
[----:B------:R-:W-:Y:S02]  /*45d0*/  IADD3.X R52, PT, PT, R13, R52, RZ, P3, !PT ;  /* 0x000000340d347210 */ /* 0x000fe40001ffe4ff */
[----:B------:R-:W-:-:S04]  /*45e0*/  LEA R12, P3, R11, UR6, 0x2 ;  /* 0x000000060b0c7c11 */ /* 0x000fc8000f8610ff */
[----:B------:R-:W-:Y:S01]  /*45f0*/  LEA.HI.X R13, R11, UR7, R52, 0x2, P3 ;  /* 0x000000070b0d7c11 */ /* 0x000fe200098f1434 */
[----:B--2---:R-:W-:-:S05]  /*4600*/  FADD.FTZ R67, R30, R15 ;  /* 0x0000000f1e437221 */ /* 0x004fca0000010000 */
[----:B------:R0:W-:Y:S03]  /*4610*/  STG.E desc[UR36][R12.64], R67 ;  /* 0x000000430c007986 */ /* 0x0001e6000c101924 */
.L_x_1599:
[----:B------:R-:W-:Y:S05]  /*4620*/  BSYNC.RECONVERGENT B2 ;  /* 0x0000000000027941 */ /* 0x000fea0003800200 */
.L_x_1598:
[----:B------:R-:W-:Y:S04]  /*4630*/  BSSY.RECONVERGENT B2, `(.L_x_1600) ;  /* 0x0000015000027945 */ /* 0x000fe80003800200 */
[----:B------:R-:W-:Y:S05]  /*4640*/  @P1 BRA `(.L_x_1601) ;  /* 0x00000000004c1947 */ /* 0x000fea0003800000 */
[----:B------:R-:W-:-:S05]  /*4650*/  IMAD.SHL.U32 R53, R53, 0x4, RZ ;  /* 0x0000000435357824 */ /* 0x000fca00078e00ff */
[----:B01234-:R-:W-:Y:S02]  /*4660*/  SHF.R.S32.HI R12, RZ, 0x1f, R53 ;  /* 0x0000001fff0c7819 */ /* 0x01ffe40000011435 */
[----:B------:R-:W-:-:S05]  /*4670*/  IADD3 R11, P3, PT, R42, R53, RZ ;  /* 0x000000352a0b7210 */ /* 0x000fca0007f7e0ff */
[----:B------:R-:W-:Y:S01]  /*4680*/  IMAD.X R48, R55, 0x1, R12, P3 ;  /* 0x0000000137307824 */ /* 0x000fe200018e060c */
[----:B------:R-:W-:-:S04]  /*4690*/  LEA R14, P3, R11, UR6, 0x2 ;  /* 0x000000060b0e7c11 */ /* 0x000fc8000f8610ff */
[----:B------:R-:W-:-:S05]  /*46a0*/  LEA.HI.X R15, R11, UR7, R48, 0x2, P3 ;  /* 0x000000070b0f7c11 */ /* 0x000fca00098f1430 */
[----:B------:R-:W2:Y:S01]  /*46b0*/  LDG.E R14, desc[UR36][R14.64] ;  /* 0x000000240e0e7981 */ /* 0x000ea2000c1e1900 */
[----:B------:R-:W-:Y:S01]  /*46c0*/  S2UR UR4, SR_CTAID.Y ;  /* 0x00000000000479c3 */ /* 0x000fe20000002600 */
[----:B------:R-:W-:-:S07]  /*46d0*/  LOP3.LUT R48, R19, 0x3, RZ, 0xc0, !PT ;  /* 0x0000000313307812 */ /* 0x000fce00078ec0ff */
        /* <DEDUP_REMOVED lines=8> */
[----:B--2---:R-:W-:-:S05]  /*4760*/  FADD.FTZ R66, R31, R14 ;  /* 0x0000000e1f427221 */ /* 0x004fca0000010000 */
[----:B------:R0:W-:Y:S03]  /*4770*/  STG.E desc[UR36][R12.64], R66 ;  /* 0x000000420c007986 */ /* 0x0001e6000c101924 */
.L_x_1601:
[----:B------:R-:W-:Y:S05]  /*4780*/  BSYNC.RECONVERGENT B2 ;  /* 0x0000000000027941 */ /* 0x000fea0003800200 */
.L_x_1600:
[----:B------:R-:W-:Y:S04]  /*4790*/  BSSY.RECONVERGENT B2, `(.L_x_1602) ;  /* 0x0000015000027945 */ /* 0x000fe80003800200 */
[----:B------:R-:W-:Y:S05]  /*47a0*/  @P1 BRA `(.L_x_1603) ;  /* 0x00000000004c1947 */ /* 0x000fea0003800000 */
[----:B------:R-:W-:-:S05]  /*47b0*/  IMAD.SHL.U32 R87, R87, 0x4, RZ ;  /* 0x0000000457577824 */ /* 0x000fca00078e00ff */
[----:B01234-:R-:W-:Y:S02]  /*47c0*/  SHF.R.S32.HI R12, RZ, 0x1f, R87 ;  /* 0x0000001fff0c7819 */ /* 0x01ffe40000011457 */
[----:B------:R-:W-:-:S05]  /*47d0*/  IADD3 R11, P3, PT, R42, R87, RZ ;  /* 0x000000572a0b7210 */ /* 0x000fca0007f7e0ff */
[----:B------:R-:W-:Y:S01]  /*47e0*/  IMAD.X R48, R55, 0x1, R12, P3 ;  /* 0x0000000137307824 */ /* 0x000fe200018e060c */
[----:B------:R-:W-:-:S04]  /*47f0*/  LEA R14, P3, R11, UR6, 0x2 ;  /* 0x000000060b0e7c11 */ /* 0x000fc8000f8610ff */
[----:B------:R-:W-:-:S06]  /*4800*/  LEA.HI.X R15, R11, UR7, R48, 0x2, P3 ;  /* 0x000000070b0f7c11 */ /* 0x000fcc00098f1430 */
        /* <DEDUP_REMOVED lines=13> */
.L_x_1603:
[----:B------:R-:W-:Y:S05]  /*48e0*/  BSYNC.RECONVERGENT B2 ;  /* 0x0000000000027941 */ /* 0x000fea0003800200 */
.L_x_1602:
        /* <DEDUP_REMOVED lines=21> */
.L_x_1605:
[----:B------:R-:W-:Y:S05]  /*4a40*/  BSYNC.RECONVERGENT B2 ;  /* 0x0000000000027941 */ /* 0x000fea0003800200 */
.L_x_1604:
        /* <DEDUP_REMOVED lines=21> */
.L_x_1607:
[----:B------:R-:W-:Y:S05]  /*4ba0*/  BSYNC.RECONVERGENT B2 ;  /* 0x0000000000027941 */ /* 0x000fea0003800200 */
.L_x_1606:
        /* <DEDUP_REMOVED lines=21> */
.L_x_1609:
[----:B------:R-:W-:Y:S05]  /*4d00*/  BSYNC.RECONVERGENT B2 ;  /* 0x0000000000027941 */ /* 0x000fea0003800200 */
.L_x_1608:
        /* <DEDUP_REMOVED lines=21> */
.L_x_1611:
[----:B------:R-:W-:Y:S05]  /*4e60*/  BSYNC.RECONVERGENT B2 ;  /* 0x0000000000027941 */ /* 0x000fea0003800200 */
.L_x_1610:
[----:B------:R-:W-:Y:S05]  /*4e70*/  @P1 BRA `(.L_x_1587) ;  /* 0x0000000800441947 */ /* 0x000fea0003800000 */
[----:B------:R-:W-:-:S04]  /*4e80*/  IMAD.IADD R50, R50, 0x1, R38 ;  /* 0x0000000132327824 */ /* 0x000fc800078e0226 */
[----:B------:R-:W-:-:S05]  /*4e90*/  IMAD.SHL.U32 R11, R50, 0x4, RZ ;  /* 0x00000004320b7824 */ /* 0x000fca00078e00ff */
[----:B01234-:R-:W-:Y:S02]  /*4ea0*/  SHF.R.S32.HI R12, RZ, 0x1f, R11 ;  /* 0x0000001fff0c7819 */ /* 0x01ffe4000001140b */
        /* <DEDUP_REMOVED lines=16> */
[----:B------:R0:W-:Y:S01]  /*4fb0*/  STG.E desc[UR36][R12.64], R75 ;  /* 0x0000004b0c007986 */ /* 0x0001e2000c101924 */
[----:B------:R-:W-:Y:S05]  /*4fc0*/  BRA `(.L_x_1587) ;  /* 0x0000000400f07947 */ /* 0x000fea0003800000 */
.L_x_1561:
[----:B------:R-:W-:Y:S01]  /*4fd0*/  ISETP.GE.AND P1, PT, R57, R18, PT ;  /* 0x000000123900720c */ /* 0x000fe20003f26270 */
[----:B------:R-:W-:-:S12]  /*4fe0*/  IMAD.IADD R91, R11, 0x1, R38 ;  /* 0x000000010b5b7824 */ /* 0x000fd800078e0226 */
[----:B------:R-:W0:Y:S01]  /*4ff0*/  @!P1 LDC.64 R48, c[0x0][0x3b8] ;  /* 0x0000ee00ff309b82 */ /* 0x000e220000000a00 */
[----:B------:R-:W-:Y:S01]  /*5000*/  @!P1 SHF.L.U32 R12, R91, 0x2, RZ ;  /* 0x000000025b0c9819 */ /* 0x000fe200000006ff */
[----:B------:R-:W-:-:S03]  /*5010*/  @!P1 IMAD R50, R38, 0x2, R11 ;  /* 0x0000000226329824 */ /* 0x000fc600078e020b */
[----:B------:R-:W-:Y:S01]  /*5020*/  @!P1 IADD3 R13, P3, PT, R42, R12, RZ ;  /* 0x0000000c2a0d9210 */ /* 0x000fe20007f7e0ff */
[----:B------:R-:W-:Y:S02]  /*5030*/  @!P1 IMAD.SHL.U32 R51, R50, 0x4, RZ ;  /* 0x0000000432339824 */ /* 0x000fe400078e00ff */
[----:B------:R-:W1:Y:S01]  /*5040*/  @!P1 LDC.64 R14, c[0x0][0x3b8] ;  /* 0x0000ee00ff0e9b82 */ /* 0x000e620000000a00 */
[----:B------:R-:W-:Y:S02]  /*5050*/  @!P1 LEA.HI.X.SX32 R50, R12, R55, 0x1, P3 ;  /* 0x000000370c329211 */ /* 0x000fe400018f0eff */
[----:B------:R-:W-:-:S04]  /*5060*/  @!P1 IADD3 R52, P4, PT, R42, R51, RZ ;  /* 0x000000332a349210 */ /* 0x000fc80007f9e0ff */
[----:B------:R-:W-:Y:S02]  /*5070*/  @!P1 LEA.HI.X.SX32 R51, R51, R55, 0x1, P4 ;  /* 0x0000003733339211 */ /* 0x000fe400020f0eff */
[----:B0-----:R-:W-:-:S04]  /*5080*/  @!P1 LEA R12, P3, R13, R48, 0x2 ;  /* 0x000000300d0c9211 */ /* 0x001fc800078610ff */
[----:B------:R-:W-:Y:S02]  /*5090*/  @!P1 LEA.HI.X R13, R13, R49, R50, 0x2, P3 ;  /* 0x000000310d0d9211 */ /* 0x000fe400018f1432 */
[----:B------:R-:W-:Y:S02]  /*50a0*/  @!P1 LEA R50, P3, R52, R48, 0x2 ;  /* 0x0000003034329211 */ /* 0x000fe400078610ff */
[C---:B------:R-:W-:Y:S01]  /*50b0*/  @!P1 LEA R48, R38.reuse, R91, 0x1 ;  /* 0x0000005b26309211 */ /* 0x040fe200078e08ff */
[----:B------:R-:W-:Y:S01]  /*50c0*/  @!P1 IMAD R80, R38, 0x4, R11 ;  /* 0x0000000426509824 */ /* 0x000fe200078e020b */
[----:B------:R-:W-:Y:S01]  /*50d0*/  @!P1 LEA.HI.X R51, R52, R49, R51, 0x2, P3 ;  /* 0x0000003134339211 */ /* 0x000fe200018f1433 */
[----:B------:R0:W5:Y:S02]  /*50e0*/  @!P1 LDG.E R59, desc[UR36][R12.64] ;  /* 0x000000240c3b9981 */ /* 0x000164000c1e1900 */
[----:B------:R-:W-:Y:S02]  /*50f0*/  @!P1 IMAD.SHL.U32 R52, R48, 0x4, RZ ;  /* 0x0000000430349824 */ /* 0x000fe400078e00ff */
[----:B------:R-:W2:Y:S01]  /*5100*/  @!P1 LDC.64 R48, c[0x0][0x3b8] ;  /* 0x0000ee00ff309b82 */ /* 0x000ea20000000a00 */
[----:B------:R-:W-:Y:S01]  /*5110*/  @!P1 SHF.L.U32 R80, R80, 0x2, RZ ;  /* 0x0000000250509819 */ /* 0x000fe200000006ff */
[----:B------:R-:W-:Y:S01]  /*5120*/  IMAD R91, R38, 0x4, R91 ;  /* 0x00000004265b7824 */ /* 0x000fe200078e025b */
[----:B------:R-:W-:Y:S01]  /*5130*/  @!P1 IADD3 R53, P3, PT, R42, R52, RZ ;  /* 0x000000342a359210 */ /* 0x000fe20007f7e0ff */
[----:B------:R3:W5:Y:S03]  /*5140*/  @!P1 LDG.E R60, desc[UR36][R50.64] ;  /* 0x00000024323c9981 */ /* 0x000766000c1e1900 */
[----:B------:R-:W-:-:S02]  /*5150*/  @!P1 LEA.HI.X.SX32 R52, R52, R55, 0x1, P3 ;  /* 0x0000003734349211 */ /* 0x000fc400018f0eff */
[C---:B-1----:R-:W-:Y:S02]  /*5160*/  @!P1 LEA R88, P3, R53.reuse, R14, 0x2 ;  /* 0x0000000e35589211 */ /* 0x042fe400078610ff */
[----:B------:R-:W-:Y:S02]  /*5170*/  @!P1 IADD3 R82, P4, PT, R42, R80, RZ ;  /* 0x000000502a529210 */ /* 0x000fe40007f9e0ff */
[----:B------:R-:W-:Y:S01]  /*5180*/  @!P1 LEA.HI.X R89, R53, R15, R52, 0x2, P3 ;  /* 0x0000000f35599211 */ /* 0x000fe200018f1434 */
[----:B------:R-:W-:Y:S01]  /*5190*/  @!P1 IMAD R52, R38, 0x8, R11 ;  /* 0x0000000826349824 */ /* 0x000fe200078e020b */
[----:B------:R-:W-:Y:S02]  /*51a0*/  @!P1 LEA.HI.X.SX32 R80, R80, R55, 0x1, P4 ;  /* 0x0000003750509211 */ /* 0x000fe400020f0eff */
[----:B0-----:R-:W-:Y:S01]  /*51b0*/  @!P1 LEA R12, P3, R82, R14, 0x2 ;  /* 0x0000000e520c9211 */ /* 0x001fe200078610ff */
[----:B------:R-:W-:Y:S01]  /*51c0*/  IMAD R93, R38, 0x2, R91 ;  /* 0x00000002265d7824 */ /* 0x000fe200078e025b */
[----:B------:R-:W-:Y:S01]  /*51d0*/  @!P1 SHF.L.U32 R52, R52, 0x2, RZ ;  /* 0x0000000234349819 */ /* 0x000fe200000006ff */
[----:B------:R0:W5:Y:S01]  /*51e0*/  @!P1 LDG.E R61, desc[UR36][R88.64] ;  /* 0x00000024583d9981 */ /* 0x000162000c1e1900 */
[----:B------:R-:W-:Y:S01]  /*51f0*/  @!P1 LEA.HI.X R13, R82, R15, R80, 0x2, P3 ;  /* 0x0000000f520d9211 */ /* 0x000fe200018f1450 */
[----:B---3--:R-:W-:Y:S01]  /*5200*/  @!P1 IMAD.SHL.U32 R50, R93, 0x4, RZ ;  /* 0x000000045d329824 */ /* 0x008fe200078e00ff */
[----:B------:R-:W-:Y:S01]  /*5210*/  @!P1 IADD3 R53, P3, PT, R42, R52, RZ ;  /* 0x000000342a359210 */ /* 0x000fe20007f7e0ff */
[----:B------:R-:W0:Y:S02]  /*5220*/  @!P1 LDC.64 R14, c[0x0][0x3b8] ;  /* 0x0000ee00ff0e9b82 */ /* 0x000e240000000a00 */
[----:B------:R-:W5:Y:S01]  /*5230*/  @!P1 LDG.E R62, desc[UR36][R12.64] ;  /* 0x000000240c3e9981 */ /* 0x000f62000c1e1900 */
[----:B------:R-:W-:-:S02]  /*5240*/  @!P1 LEA.HI.X.SX32 R82, R52, R55, 0x1, P3 ;  /* 0x0000003734529211 */ /* 0x000fc400018f0eff */
[C---:B--2---:R-:W-:Y:S02]  /*5250*/  @!P1 LEA R52, P4, R53.reuse, R48, 0x2 ;  /* 0x0000003035349211 */ /* 0x044fe400078810ff */
[----:B------:R-:W-:Y:S02]  /*5260*/  @!P1 IADD3 R80, P3, PT, R42, R50, RZ ;  /* 0x000000322a509210 */ /* 0x000fe40007f7e0ff */
[----:B------:R-:W-:Y:S02]  /*5270*/  @!P1 LEA.HI.X R53, R53, R49, R82, 0x2, P4 ;  /* 0x0000003135359211 */ /* 0x000fe400020f1452 */
[----:B------:R-:W-:Y:S02]  /*5280*/  @!P1 LEA.HI.X.SX32 R82, R50, R55, 0x1, P3 ;  /* 0x0000003732529211 */ /* 0x000fe400018f0eff */
[----:B------:R-:W1:Y:S01]  /*5290*/  @!P1 LDC.64 R50, c[0x0][0x3b8] ;  /* 0x0000ee00ff329b82 */ /* 0x000e620000000a00 */
[C---:B------:R-:W-:Y:S01]  /*52a0*/  @!P1 LEA R86, P3, R80.reuse, R48, 0x2 ;  /* 0x0000003050569211 */ /* 0x040fe200078610ff */
[----:B------:R-:W5:Y:S03]  /*52b0*/  @!P1 LDG.E R67, desc[UR36][R52.64] ;  /* 0x0000002434439981 */ /* 0x000f66000c1e1900 */
[----:B------:R-:W-:-:S02]  /*52c0*/  @!P1 LEA.HI.X R87, R80, R49, R82, 0x2, P3 ;  /* 0x0000003150579211 */ /* 0x000fc400018f1452 */
[----:B------:R-:W-:Y:S01]  /*52d0*/  @!P1 LEA R11, P3, R11, R42, 0x2 ;  /* 0x0000002a0b0b9211 */ /* 0x000fe200078610ff */
[----:B------:R-:W2:Y:S01]  /*52e0*/  @!P1 LDC.64 R48, c[0x0][0x3b8] ;  /* 0x0000ee00ff309b82 */ /* 0x000ea20000000a00 */
[----:B------:R-:W-:Y:S01]  /*52f0*/  @!P1 SHF.L.U32 R82, R91, 0x2, RZ ;  /* 0x000000025b529819 */ /* 0x000fe200000006ff */
[----:B------:R3:W5:Y:S02]  /*5300*/  @!P1 LDG.E R64, desc[UR36][R86.64] ;  /* 0x0000002456409981 */ /* 0x000764000c1e1900 */
[----:B------:R-:W-:Y:S01]  /*5310*/  @!P1 IMAD.X R80, RZ, RZ, R55, P3 ;  /* 0x000000ffff509224 */ /* 0x000fe200018e0637 */
[C---:B0-----:R-:W-:Y:S02]  /*5320*/  @!P1 LEA R88, P3, R11.reuse, R14, 0x2 ;  /* 0x0000000e0b589211 */ /* 0x041fe400078610ff */
[----:B------:R-:W-:Y:S02]  /*5330*/  @!P1 IADD3 R92, P4, PT, R42, R82, RZ ;  /* 0x000000522a5c9210 */ /* 0x000fe40007f9e0ff */
[----:B------:R-:W-:Y:S01]  /*5340*/  @!P1 LEA.HI.X R89, R11, R15, R80, 0x2, P3 ;  /* 0x0000000f0b599211 */ /* 0x000fe200018f1450 */
[----:B------:R-:W-:Y:S01]  /*5350*/  @!P1 IMAD.IADD R11, R91, 0x1, R38 ;  /* 0x000000015b0b9824 */ /* 0x000fe200078e0226 */
[----:B------:R-:W-:Y:S01]  /*5360*/  @!P1 LEA.HI.X.SX32 R82, R82, R55, 0x1, P4 ;  /* 0x0000003752529211 */ /* 0x000fe200020f0eff */
[----:B------:R-:W0:Y:S01]  /*5370*/  @!P1 LDC.64 R14, c[0x0][0x3b8] ;  /* 0x0000ee00ff0e9b82 */ /* 0x000e220000000a00 */
[----:B---3--:R-:W-:Y:S01]  /*5380*/  IMAD R87, R38, 0x2, R93 ;  /* 0x0000000226577824 */ /* 0x008fe200078e025d */
[----:B------:R3:W5:Y:S01]  /*5390*/  @!P1 LDG.E R58, desc[UR36][R88.64] ;  /* 0x00000024583a9981 */ /* 0x000762000c1e1900 */
[----:B------:R-:W-:-:S02]  /*53a0*/  @!P1 SHF.L.U32 R12, R11, 0x2, RZ ;  /* 0x000000020b0c9819 */ /* 0x000fc400000006ff */
[----:B-1----:R-:W-:Y:S01]  /*53b0*/  @!P1 LEA R90, P3, R92, R50, 0x2 ;  /* 0x000000325c5a9211 */ /* 0x002fe200078610ff */
[----:B------:R-:W-:-:S03]  /*53c0*/  @!P1 IMAD.SHL.U32 R11, R87, 0x4, RZ ;  /* 0x00000004570b9824 */ /* 0x000fc600078e00ff */
[----:B------:R-:W-:Y:S02]  /*53d0*/  @!P1 LEA.HI.X R91, R92, R51, R82, 0x2, P3 ;  /* 0x000000335c5b9211 */ /* 0x000fe400018f1452 */
[----:B------:R-:W-:Y:S01]  /*53e0*/  @!P1 IADD3 R13, P3, PT, R42, R12, RZ ;  /* 0x0000000c2a0d9210 */ /* 0x000fe20007f7e0ff */
[----:B------:R-:W1:Y:S01]  /*53f0*/  @!P1 LDC.64 R50, c[0x0][0x3b8] ;  /* 0x0000ee00ff329b82 */ /* 0x000e620000000a00 */
[----:B------:R-:W-:Y:S01]  /*5400*/  IADD3 R87, PT, PT, R87, R38, RZ ;  /* 0x0000002657577210 */ /* 0x000fe20007ffe0ff */
[----:B------:R4:W5:Y:S01]  /*5410*/  @!P1 LDG.E R63, desc[UR36][R90.64] ;  /* 0x000000245a3f9981 */ /* 0x000962000c1e1900 */
[----:B------:R-:W-:Y:S02]  /*5420*/  @!P1 LEA.HI.X.SX32 R80, R12, R55, 0x1, P3 ;  /* 0x000000370c509211 */ /* 0x000fe400018f0eff */
[----:B--2---:R-:W-:Y:S01]  /*5430*/  @!P1 LEA R12, P4, R13, R48, 0x2 ;  /* 0x000000300d0c9211 */ /* 0x004fe200078810ff */
[----:B------:R-:W-:Y:S01]  /*5440*/  IMAD.IADD R53, R87, 0x1, R38 ;  /* 0x0000000157357824 */ /* 0x000fe200078e0226 */
[----:B------:R-:W-:-:S02]  /*5450*/  @!P1 IADD3 R52, P3, PT, R42, R11, RZ ;  /* 0x0000000b2a349210 */ /* 0x000fc40007f7e0ff */
[----:B------:R-:W-:Y:S02]  /*5460*/  @!P1 LEA.HI.X R13, R13, R49, R80, 0x2, P4 ;  /* 0x000000310d0d9211 */ /* 0x000fe400020f1450 */
[----:B------:R-:W-:Y:S01]  /*5470*/  @!P1 LEA.HI.X.SX32 R80, R11, R55, 0x1, P3 ;  /* 0x000000370b509211 */ /* 0x000fe200018f0eff */
[----:B------:R-:W-:Y:S01]  /*5480*/  IMAD.IADD R11, R53, 0x1, R38 ;  /* 0x00000001350b7824 */ /* 0x000fe200078e0226 */
[----:B------:R-:W2:Y:S01]  /*5490*/  @!P1 LDC.64 R48, c[0x0][0x3b8] ;  /* 0x0000ee00ff309b82 */ /* 0x000ea20000000a00 */
[----:B------:R-:W-:Y:S01]  /*54a0*/  @!P1 IMAD.SHL.U32 R87, R87, 0x4, RZ ;  /* 0x0000000457579824 */ /* 0x000fe200078e00ff */
[----:B------:R2:W5:Y:S02]  /*54b0*/  @!P1 LDG.E R65, desc[UR36][R12.64] ;  /* 0x000000240c419981 */ /* 0x000564000c1e1900 */
[----:B---3--:R-:W-:Y:S02]  /*54c0*/  IADD3 R89, PT, PT, R11, R38, RZ ;  /* 0x000000260b597210 */ /* 0x008fe40007ffe0ff */
[----:B0-----:R-:W-:-:S03]  /*54d0*/  @!P1 LEA R92, P3, R52, R14, 0x2 ;  /* 0x0000000e345c9211 */ /* 0x001fc600078610ff */
[----:B----4-:R-:W-:Y:S01]  /*54e0*/  IMAD.IADD R91, R89, 0x1, R38 ;  /* 0x00000001595b7824 */ /* 0x010fe200078e0226 */
[----:B------:R-:W-:Y:S02]  /*54f0*/  @!P1 LEA.HI.X R93, R52, R15, R80, 0x2, P3 ;  /* 0x0000000f345d9211 */ /* 0x000fe400018f1450 */
[----:B------:R-:W-:Y:S02]  /*5500*/  @!P1 IADD3 R15, P3, PT, R42, R87, RZ ;  /* 0x000000572a0f9210 */ /* 0x000fe40007f7e0ff */
[----:B------:R-:W-:Y:S01]  /*5510*/  @!P1 IADD3 R14, PT, PT, R91, R38, RZ ;  /* 0x000000265b0e9210 */ /* 0x000fe20007ffe0ff */
[----:B------:R-:W-:Y:S01]  /*5520*/  @!P1 IMAD.SHL.U32 R80, R53, 0x4, RZ ;  /* 0x0000000435509824 */ /* 0x000fe200078e00ff */
[----:B------:R-:W-:Y:S02]  /*5530*/  @!P1 LEA.HI.X.SX32 R52, R87, R55, 0x1, P3 ;  /* 0x0000003757349211 */ /* 0x000fe400018f0eff */
[----:B------:R-:W-:Y:S01]  /*5540*/  @!P1 SHF.L.U32 R11, R11, 0x2, RZ ;  /* 0x000000020b0b9819 */ /* 0x000fe200000006ff */
[----:B------:R-:W-:Y:S01]  /*5550*/  @!P1 IMAD.SHL.U32 R89, R89, 0x4, RZ ;  /* 0x0000000459599824 */ /* 0x000fe200078e00ff */
[C---:B-1----:R-:W-:Y:S01]  /*5560*/  @!P1 LEA R86, P3, R15.reuse, R50, 0x2 ;  /* 0x000000320f569211 */ /* 0x042fe200078610ff */
[----:B------:R-:W-:Y:S01]  /*5570*/  @!P1 IMAD.SHL.U32 R50, R14, 0x4, RZ ;  /* 0x000000040e329824 */ /* 0x000fe200078e00ff */
[----:B------:R-:W5:Y:S02]  /*5580*/  @!P1 LDG.E R66, desc[UR36][R92.64] ;  /* 0x000000245c429981 */ /* 0x000f64000c1e1900 */
[----:B------:R-:W-:-:S02]  /*5590*/  @!P1 LEA.HI.X R87, R15, R51, R52, 0x2, P3 ;  /* 0x000000330f579211 */ /* 0x000fc400018f1434 */
[----:B------:R-:W0:Y:S01]  /*55a0*/  @!P1 LDC.64 R14, c[0x0][0x3b8] ;  /* 0x0000ee00ff0e9b82 */ /* 0x000e220000000a00 */
[----:B------:R-:W-:Y:S01]  /*55b0*/  @!P1 IADD3 R51, P3, PT, R42, R50, RZ ;  /* 0x000000322a339210 */ /* 0x000fe20007f7e0ff */
[----:B------:R-:W-:Y:S01]  /*55c0*/  @!P1 IMAD.SHL.U32 R91, R91, 0x4, RZ ;  /* 0x000000045b5b9824 */ /* 0x000fe200078e00ff */
[----:B------:R-:W5:Y:S02]  /*55d0*/  @!P1 LDG.E R69, desc[UR36][R86.64] ;  /* 0x0000002456459981 */ /* 0x000f64000c1e1900 */
[----:B------:R-:W-:Y:S02]  /*55e0*/  @!P1 LEA.HI.X.SX32 R50, R50, R55, 0x1, P3 ;  /* 0x0000003732329211 */ /* 0x000fe400018f0eff */
[C---:B--2---:R-:W-:Y:S01]  /*55f0*/  @!P1 LEA R12, P3, R51.reuse, R48, 0x2 ;  /* 0x00000030330c9211 */ /* 0x044fe200078610ff */
[----:B------:R-:W1:Y:S03]  /*5600*/  @!P1 LDC.64 R52, c[0x0][0x3b8] ;  /* 0x0000ee00ff349b82 */ /* 0x000e660000000a00 */
[----:B------:R-:W-:-:S05]  /*5610*/  @!P1 LEA.HI.X R13, R51, R49, R50, 0x2, P3 ;  /* 0x00000031330d9211 */ /* 0x000fca00018f1432 */
[----:B------:R-:W2:Y:S01]  /*5620*/  @!P1 LDC.64 R48, c[0x0][0x3b8] ;  /* 0x0000ee00ff309b82 */ /* 0x000ea20000000a00 */
[----:B------:R-:W-:Y:S01]  /*5630*/  @!P1 IADD3 R82, P3, PT, R42, R80, RZ ;  /* 0x000000502a529210 */ /* 0x000fe20007f7e0ff */
[----:B------:R3:W5:Y:S03]  /*5640*/  @!P1 LDG.E R75, desc[UR36][R12.64] ;  /* 0x000000240c4b9981 */ /* 0x000766000c1e1900 */
[----:B------:R-:W-:-:S03]  /*5650*/  @!P1 LEA.HI.X.SX32 R80, R80, R55, 0x1, P3 ;  /* 0x0000003750509211 */ /* 0x000fc600018f0eff */
[----:B------:R-:W4:Y:S01]  /*5660*/  @!P1 LDC.64 R50, c[0x0][0x3b8] ;  /* 0x0000ee00ff329b82 */ /* 0x000f220000000a00 */
[----:B0-----:R-:W-:-:S04]  /*5670*/  @!P1 LEA R14, P3, R82, R14, 0x2 ;  /* 0x0000000e520e9211 */ /* 0x001fc800078610ff */
[----:B------:R-:W-:Y:S02]  /*5680*/  @!P1 LEA.HI.X R15, R82, R15, R80, 0x2, P3 ;  /* 0x0000000f520f9211 */ /* 0x000fe400018f1450 */
[C---:B------:R-:W-:Y:S02]  /*5690*/  @!P1 IADD3 R80, P3, PT, R42.reuse, R11, RZ ;  /* 0x0000000b2a509210 */ /* 0x040fe40007f7e0ff */
[----:B---3--:R-:W-:Y:S01]  /*56a0*/  @!P1 IADD3 R13, P4, PT, R42, R89, RZ ;  /* 0x000000592a0d9210 */ /* 0x008fe20007f9e0ff */
[----:B------:R0:W5:Y:S01]  /*56b0*/  @!P1 LDG.E R68, desc[UR36][R14.64] ;  /* 0x000000240e449981 */ /* 0x000162000c1e1900 */
[----:B------:R-:W-:Y:S02]  /*56c0*/  @!P1 LEA.HI.X.SX32 R11, R11, R55, 0x1, P3 ;  /* 0x000000370b0b9211 */ /* 0x000fe400018f0eff */
[----:B--2---:R-:W-:-:S04]  /*56d0*/  @!P1 LEA R48, P3, R80, R48, 0x2 ;  /* 0x0000003050309211 */ /* 0x004fc800078610ff */
[----:B------:R-:W-:Y:S02]  /*56e0*/  @!P1 LEA.HI.X R49, R80, R49, R11, 0x2, P3 ;  /* 0x0000003150319211 */ /* 0x000fe400018f140b */
[----:B------:R-:W-:Y:S02]  /*56f0*/  @!P1 IADD3 R11, P3, PT, R42, R91, RZ ;  /* 0x0000005b2a0b9210 */ /* 0x000fe40007f7e0ff */
[-C--:B------:R-:W-:Y:S01]  /*5700*/  @!P1 LEA.HI.X.SX32 R80, R89, R55.reuse, 0x1, P4 ;  /* 0x0000003759509211 */ /* 0x080fe200020f0eff */
[----:B------:R0:W5:Y:S01]  /*5710*/  @!P1 LDG.E R71, desc[UR36][R48.64] ;  /* 0x0000002430479981 */ /* 0x000162000c1e1900 */
[----:B------:R-:W-:Y:S02]  /*5720*/  @!P1 LEA.HI.X.SX32 R12, R91, R55, 0x1, P3 ;  /* 0x000000375b0c9211 */ /* 0x000fe400018f0eff */
[----:B----4-:R-:W-:Y:S02]  /*5730*/  @!P1 LEA R50, P4, R13, R50, 0x2 ;  /* 0x000000320d329211 */ /* 0x010fe400078810ff */
[----:B-1----:R-:W-:-:S02]  /*5740*/  @!P1 LEA R52, P3, R11, R52, 0x2 ;  /* 0x000000340b349211 */ /* 0x002fc400078610ff */
[----:B------:R-:W-:Y:S02]  /*5750*/  @!P1 LEA.HI.X R51, R13, R51, R80, 0x2, P4 ;  /* 0x000000330d339211 */ /* 0x000fe400020f1450 */
[----:B------:R-:W-:-:S03]  /*5760*/  @!P1 LEA.HI.X R53, R11, R53, R12, 0x2, P3 ;  /* 0x000000350b359211 */ /* 0x000fc600018f140c */
[----:B------:R0:W5:Y:S04]  /*5770*/  @!P1 LDG.E R70, desc[UR36][R50.64] ;  /* 0x0000002432469981 */ /* 0x000168000c1e1900 */
[----:B------:R0:W5:Y:S02]  /*5780*/  @!P1 LDG.E R73, desc[UR36][R52.64] ;  /* 0x0000002434499981 */ /* 0x000164000c1e1900 */
.L_x_1587:
[----:B------:R-:W-:Y:S05]  /*5790*/  BSYNC.RECONVERGENT B0 ;  /* 0x0000000000007941 */ /* 0x000fea0003800200 */
.L_x_1560:
[----:B012345:R-:W-:Y:S01]  /*57a0*/  FMUL.FTZ R12, R76, R59 ;  /* 0x0000003b4c0c7220 */ /* 0x03ffe20000410000 */
[----:B------:R-:W-:Y:S01]  /*57b0*/  UMOV UR4, 0xffffffff ;  /* 0xffffffff00047882 */ /* 0x000fe20000000000 */
[----:B------:R-:W-:Y:S02]  /*57c0*/  LOP3.LUT P1, RZ, R19, 0x3, RZ, 0xc0, !PT ;  /* 0x0000000313ff7812 */ /* 0x000fe4000782c0ff */
        /* <DEDUP_REMOVED lines=19> */
.L_x_1695:
        /* <DEDUP_REMOVED lines=24> */
.L_x_1614:
[----:B------:R-:W-:Y:S05]  /*5a80*/  BSYNC.RECONVERGENT B0 ;  /* 0x0000000000007941 */ /* 0x000fea0003800200 */
.L_x_1613:
[C---:B-1----:R-:W-:Y:S01]  /*5a90*/  IADD3 R11, PT, PT, R54.reuse, 0xf, RZ ;  /* 0x0000000f360b7810 */ /* 0x042fe20007ffe0ff */
[----:B------:R-:W-:Y:S01]  /*5aa0*/  VIADD R54, R54, 0x10 ;  /* 0x0000001036367836 */ /* 0x000fe20000000000 */
[----:B------:R-:W-:Y:S01]  /*5ab0*/  IADD3 R44, P2, PT, R44, 0x10, RZ ;  /* 0x000000102c2c7810 */ /* 0x000fe20007f5e0ff */
[----:B------:R-:W-:Y:S01]  /*5ac0*/  VIADD R41, R41, 0x40 ;  /* 0x0000004029297836 */ /* 0x000fe20000000000 */
[----:B------:R-:W-:Y:S02]  /*5ad0*/  ISETP.GE.AND P1, PT, R11, R46, PT ;  /* 0x0000002e0b00720c */ /* 0x000fe40003f26270 */
[----:B------:R-:W-:Y:S01]  /*5ae0*/  IADD3 R45, PT, PT, R45, 0x10, RZ ;  /* 0x000000102d2d7810 */ /* 0x000fe20007ffe0ff */
[----:B------:R-:W-:-:S10]  /*5af0*/  IMAD.X R47, RZ, RZ, R47, P2 ;  /* 0x000000ffff2f7224 */ /* 0x000fd400010e062f */
[----:B------:R-:W-:Y:S05]  /*5b00*/  @!P1 BRA `(.L_x_1615) ;  /* 0xffffffc400709947 */ /* 0x000fea000383ffff */
.L_x_1559:
[----:B01----:R-:W-:Y:S05]  /*5b10*/  BSYNC B1 ;  /* 0x0000000000017941 */ /* 0x003fea0003800000 */
.L_x_1558:
[----:B------:R-:W-:-:S03]  /*5b20*/  UMOV UR4, 0xffffffff ;  /* 0xffffffff00047882 */ /* 0x000fc60000000000 */
[----:B------:R-:W-:Y:S05]  /*5b30*/  BRA.DIV UR4, `(.L_x_1616) ;  /* 0x0000005a04b47947 */ /* 0x000fea000b800000 */
[----:B------:R-:W0:Y:S02]  /*5b40*/  SHFL.BFLY PT, R14, R78, 0x10, 0x1f ;  /* 0x0e001f004e0e7f89 */ /* 0x000e2400000e0000 */
[----:B0-----:R-:W-:-:S05]  /*5b50*/  FMNMX.FTZ R13, R14, R78, !PT ;  /* 0x0000004e0e0d7209 */ /* 0x001fca0007810000 */
[----:B------:R-:W0:Y:S02]  /*5b60*/  SHFL.BFLY PT, R14, R13, 0x8, 0x1f ;  /* 0x0d001f000d0e7f89 */ /* 0x000e2400000e0000 */
[----:B0-----:R-:W-:-:S05]  /*5b70*/  FMNMX.FTZ R0, R13, R14, !PT ;  /* 0x0000000e0d007209 */ /* 0x001fca0007810000 */
[----:B------:R0:W1:Y:S02]  /*5b80*/  SHFL.BFLY PT, R14, R0, 0x4, 0x1f ;  /* 0x0c801f00000e7f89 */ /* 0x00006400000e0000 */
.L_x_1700:
[----:B------:R-:W2:Y:S01]  /*5b90*/  S2R R20, SR_CgaCtaId ;  /* 0x0000000000147919 */ /* 0x000ea20000008800 */
[----:B------:R-:W-:Y:S01]  /*5ba0*/  LOP3.LUT P0, R3, R19, 0x1f, RZ, 0xc0, !PT ;  /* 0x0000001f13037812 */ /* 0x000fe2000780c0ff */
[----:B------:R-:W-:Y:S05]  /*5bb0*/  WARPSYNC.ALL ;  /* 0x0000000000007948 */ /* 0x000fea0003800000 */
[----:B------:R-:W-:Y:S02]  /*5bc0*/  MOV R13, 0x400 ;  /* 0x00000400000d7802 */ /* 0x000fe40000000f00 */
[----:B-1----:R-:W-:Y:S02]  /*5bd0*/  FMNMX.FTZ R5, R0, R14, !PT ;  /* 0x0000000e00057209 */ /* 0x002fe40007810000 */
[----:B--2---:R-:W-:-:S04]  /*5be0*/  LEA R6, R20, R13, 0x18 ;  /* 0x0000000d14067211 */ /* 0x004fc800078ec0ff */
[----:B------:R-:W-:-:S05]  /*5bf0*/  LEA.HI R4, R19, R6, RZ, 0x1d ;  /* 0x0000000613047211 */ /* 0x000fca00078fe8ff */
[----:B------:R1:W-:Y:S01]  /*5c00*/  @!P0 STS [R4], R5 ;  /* 0x0000000504008388 */ /* 0x0003e20000000800 */
[----:B------:R-:W-:Y:S01]  /*5c10*/  BAR.SYNC.DEFER_BLOCKING 0x0 ;  /* 0x0000000000007b1d */ /* 0x000fe20000010000 */
[C---:B------:R-:W-:Y:S01]  /*5c20*/  ISETP.GT.U32.AND P0, PT, R3.reuse, 0x1, PT ;  /* 0x000000010300780c */ /* 0x040fe20003f04070 */
[----:B-1----:R-:W-:Y:S01]  /*5c30*/  IMAD R5, R3, 0x4, R6 ;  /* 0x0000000403057824 */ /* 0x002fe200078e0206 */
[----:B------:R-:W-:Y:S01]  /*5c40*/  MOV R8, 0xff7fffff ;  /* 0xff7fffff00087802 */ /* 0x000fe20000000f00 */
[----:B0-----:R-:W-:Y:S02]  /*5c50*/  IMAD.IADD R0, R19, 0x1, R16 ;  /* 0x0000000113007824 */ /* 0x001fe400078e0210 */
[----:B------:R-:W-:Y:S08]  /*5c60*/  BSSY.RECONVERGENT B0, `(.L_x_1617) ;  /* 0x0000150000007945 */ /* 0x000ff00003800200 */
[----:B------:R-:W0:Y:S01]  /*5c70*/  @!P0 LDS R8, [R5] ;  /* 0x0000000005088984 */ /* 0x000e220000000800 */
[----:B------:R-:W-:-:S03]  /*5c80*/  ISETP.GE.AND P0, PT, R0, R23, PT ;  /* 0x000000170000720c */ /* 0x000fc60003f06270 */
[----:B0-----:R-:W0:Y:S02]  /*5c90*/  SHFL.BFLY PT, R7, R8, 0x1, 0x1f ;  /* 0x0c201f0008077f89 */ /* 0x001e2400000e0000 */
[----:B0-----:R-:W-:Y:S01]  /*5ca0*/  FMNMX.FTZ R6, R7, R8, !PT ;  /* 0x0000000807067209 */ /* 0x001fe20007810000 */
[----:B------:R-:W-:-:S05]  /*5cb0*/  IMAD.MOV.U32 R7, RZ, RZ, RZ ;  /* 0x000000ffff077224 */ /* 0x000fca00078e00ff */
[----:B------:R-:W0:Y:S02]  /*5cc0*/  SHFL.IDX PT, R6, R6, RZ, 0x1f ;  /* 0x00001fff06067589 */ /* 0x000e2400000e0000 */
        /* <DEDUP_REMOVED lines=23> */
.L_x_1622:
        /* <DEDUP_REMOVED lines=11> */
.L_x_1621:
[----:B------:R-:W-:Y:S05]  /*5ef0*/  BSYNC.RECONVERGENT B1 ;  /* 0x0000000000017941 */ /* 0x000fea0003800200 */
.L_x_1620:
        /* <DEDUP_REMOVED lines=13> */
.L_x_1625:
[----:B------:R-:W0:Y:S01]  /*5fd0*/  LDS R11, [R8+-0x200] ;  /* 0xfffe0000080b7984 */ /* 0x000e220000000800 */
[----:B------:R-:W-:-:S03]  /*5fe0*/  IADD3 R10, PT, PT, R10, 0x400, RZ ;  /* 0x000004000a0a7810 */ /* 0x000fc60007ffe0ff */
[----:B------:R-:W1:Y:S01]  /*5ff0*/  LDS R13, [R8+-0x100] ;  /* 0xffff0000080d7984 */ /* 0x000e620000000800 */
[----:B------:R-:W-:-:S03]  /*6000*/  ISETP.GE.AND P1, PT, R10, R9, PT ;  /* 0x000000090a00720c */ /* 0x000fc60003f26270 */
[----:B------:R-:W2:Y:S04]  /*6010*/  LDS R15, [R8] ;  /* 0x00000000080f7984 */ /* 0x000ea80000000800 */
[----:B-----5:R-:W3:Y:S04]  /*6020*/  LDS R17, [R8+0x100] ;  /* 0x0001000008117984 */ /* 0x020ee80000000800 */
[----:B------:R-:W3:Y:S04]  /*6030*/  LDS R21, [R8+0x200] ;  /* 0x0002000008157984 */ /* 0x000ee80000000800 */
[----:B------:R-:W3:Y:S04]  /*6040*/  LDS R25, [R8+0x300] ;  /* 0x0003000008197984 */ /* 0x000ee80000000800 */
[----:B------:R-:W3:Y:S04]  /*6050*/  LDS R27, [R8+0x400] ;  /* 0x00040000081b7984 */ /* 0x000ee80000000800 */
[----:B------:R-:W3:Y:S04]  /*6060*/  LDS R29, [R8+0x500] ;  /* 0x00050000081d7984 */ /* 0x000ee80000000800 */
[----:B------:R-:W3:Y:S04]  /*6070*/  LDS R31, [R8+0x600] ;  /* 0x00060000081f7984 */ /* 0x000ee80000000800 */
[----:B----4-:R-:W4:Y:S04]  /*6080*/  LDS R33, [R8+0x700] ;  /* 0x0007000008217984 */ /* 0x010f280000000800 */
[----:B------:R-:W4:Y:S01]  /*6090*/  LDS R35, [R8+0x800] ;  /* 0x0008000008237984 */ /* 0x000f220000000800 */
[----:B0-----:R-:W-:-:S03]  /*60a0*/  FADD.FTZ R11, -R6, R11 ;  /* 0x0000000b060b7221 */ /* 0x001fc60000010100 */
[----:B------:R-:W0:Y:S01]  /*60b0*/  LDS R37, [R8+0x900] ;  /* 0x0009000008257984 */ /* 0x000e220000000800 */
[C---:B-1----:R-:W-:Y:S01]  /*60c0*/  FADD.FTZ R13, -R6.reuse, R13 ;  /* 0x0000000d060d7221 */ /* 0x042fe20000010100 */
[----:B------:R-:W-:Y:S02]  /*60d0*/  FMUL.FTZ R11, R11, 1.4426950216293334961 ;  /* 0x3fb8aa3b0b0b7820 */ /* 0x000fe40000410000 */
[----:B------:R-:W1:Y:S01]  /*60e0*/  LDS R41, [R8+0xa00] ;  /* 0x000a000008297984 */ /* 0x000e620000000800 */
[C---:B--2---:R-:W-:Y:S01]  /*60f0*/  FADD.FTZ R15, -R6.reuse, R15 ;  /* 0x0000000f060f7221 */ /* 0x044fe20000010100 */
[----:B------:R-:W-:Y:S02]  /*6100*/  FMUL.FTZ R13, R13, 1.4426950216293334961 ;  /* 0x3fb8aa3b0d0d7820 */ /* 0x000fe40000410000 */
[----:B------:R-:W2:Y:S01]  /*6110*/  MUFU.EX2 R11, R11 ;  /* 0x0000000b000b7308 */ /* 0x000ea20000000800 */
[----:B------:R-:W1:Y:S01]  /*6120*/  LDS R43, [R8+0xb00] ;  /* 0x000b0000082b7984 */ /* 0x000e620000000800 */
[C---:B---3--:R-:W-:Y:S01]  /*6130*/  FADD.FTZ R17, -R6.reuse, R17 ;  /* 0x0000001106117221 */ /* 0x048fe20000010100 */
[----:B------:R-:W-:Y:S01]  /*6140*/  FMUL.FTZ R15, R15, 1.4426950216293334961 ;  /* 0x3fb8aa3b0f0f7820 */ /* 0x000fe20000410000 */
[----:B------:R-:W3:Y:S01]  /*6150*/  MUFU.EX2 R13, R13 ;  /* 0x0000000d000d7308 */ /* 0x000ee20000000800 */
[----:B------:R-:W1:Y:S01]  /*6160*/  LDS R45, [R8+0xc00] ;  /* 0x000c0000082d7984 */ /* 0x000e620000000800 */
[C---:B------:R-:W-:Y:S01]  /*6170*/  FADD.FTZ R21, -R6.reuse, R21 ;  /* 0x0000001506157221 */ /* 0x040fe20000010100 */
[----:B------:R-:W-:Y:S01]  /*6180*/  FMUL.FTZ R17, R17, 1.4426950216293334961 ;  /* 0x3fb8aa3b11117820 */ /* 0x000fe20000410000 */
[C---:B------:R-:W-:Y:S01]  /*6190*/  FADD.FTZ R25, -R6.reuse, R25 ;  /* 0x0000001906197221 */ /* 0x040fe20000010100 */
[----:B------:R-:W4:Y:S01]  /*61a0*/  MUFU.EX2 R15, R15 ;  /* 0x0000000f000f7308 */ /* 0x000f220000000800 */
[----:B------:R-:W1:Y:S01]  /*61b0*/  LDS R47, [R8+0xd00] ;  /* 0x000d0000082f7984 */ /* 0x000e620000000800 */
[----:B------:R-:W-:Y:S01]  /*61c0*/  FMUL.FTZ R21, R21, 1.4426950216293334961 ;  /* 0x3fb8aa3b15157820 */ /* 0x000fe20000410000 */
[C---:B------:R-:W-:Y:S01]  /*61d0*/  FADD.FTZ R27, -R6.reuse, R27 ;  /* 0x0000001b061b7221 */ /* 0x040fe20000010100 */
[----:B------:R-:W4:Y:S01]  /*61e0*/  MUFU.EX2 R17, R17 ;  /* 0x0000001100117308 */ /* 0x000f220000000800 */
[----:B------:R-:W-:Y:S01]  /*61f0*/  FMUL.FTZ R25, R25, 1.4426950216293334961 ;  /* 0x3fb8aa3b19197820 */ /* 0x000fe20000410000 */
[----:B--2---:R-:W-:Y:S01]  /*6200*/  FADD.FTZ R7, R11, R7 ;  /* 0x000000070b077221 */ /* 0x004fe20000010000 */
[C---:B------:R-:W-:Y:S01]  /*6210*/  FADD.FTZ R29, -R6.reuse, R29 ;  /* 0x0000001d061d7221 */ /* 0x040fe20000010100 */
        /* <DEDUP_REMOVED lines=12> */
[----:B------:R-:W4:Y:S01]  /*62e0*/  MUFU.EX2 R29, R29 ;  /* 0x0000001d001d7308 */ /* 0x000f220000000800 */
[----:B------:R-:W-:Y:S01]  /*62f0*/  FMUL.FTZ R33, R33, 1.4426950216293334961 ;  /* 0x3fb8aa3b21217820 */ /* 0x000fe20000410000 */
[----:B--2---:R-:W-:Y:S01]  /*6300*/  FADD.FTZ R7, R7, R21 ;  /* 0x0000001507077221 */ /* 0x004fe20000010000 */
[C---:B0-----:R-:W-:Y:S01]  /*6310*/  FADD.FTZ R37, -R6.reuse, R37 ;  /* 0x0000002506257221 */ /* 0x041fe20000010100 */
[----:B------:R-:W0:Y:S01]  /*6320*/  MUFU.EX2 R31, R31 ;  /* 0x0000001f001f7308 */ /* 0x000e220000000800 */
[----:B------:R-:W-:Y:S01]  /*6330*/  FMUL.FTZ R35, R35, 1.4426950216293334961 ;  /* 0x3fb8aa3b23237820 */ /* 0x000fe20000410000 */
[----:B---3--:R-:W-:Y:S01]  /*6340*/  FADD.FTZ R7, R7, R25 ;  /* 0x0000001907077221 */ /* 0x008fe20000010000 */
[C---:B-1----:R-:W-:Y:S01]  /*6350*/  FADD.FTZ R41, -R6.reuse, R41 ;  /* 0x0000002906297221 */ /* 0x042fe20000010100 */
[----:B------:R-:W1:Y:S01]  /*6360*/  MUFU.EX2 R33, R33 ;  /* 0x0000002100217308 */ /* 0x000e620000000800 */
[----:B------:R-:W-:Y:S01]  /*6370*/  FMUL.FTZ R37, R37, 1.4426950216293334961 ;  /* 0x3fb8aa3b25257820 */ /* 0x000fe20000410000 */
[----:B----4-:R-:W-:Y:S01]  /*6380*/  FADD.FTZ R7, R7, R27 ;  /* 0x0000001b07077221 */ /* 0x010fe20000010000 */
[----:B------:R-:W-:Y:S01]  /*6390*/  FMUL.FTZ R41, R41, 1.4426950216293334961 ;  /* 0x3fb8aa3b29297820 */ /* 0x000fe20000410000 */
[----:B------:R-:W2:Y:S01]  /*63a0*/  MUFU.EX2 R35, R35 ;  /* 0x0000002300237308 */ /* 0x000ea20000000800 */
[C---:B------:R-:W-:Y:S01]  /*63b0*/  FADD.FTZ R43, -R6.reuse, R43 ;  /* 0x0000002b062b7221 */ /* 0x040fe20000010100 */
[----:B------:R-:W-:Y:S01]  /*63c0*/  FADD.FTZ R7, R7, R29 ;  /* 0x0000001d07077221 */ /* 0x000fe20000010000 */
[----:B------:R-:W-:Y:S01]  /*63d0*/  STS [R8+-0x200], R11 ;  /* 0xfffe000b08007388 */ /* 0x000fe20000000800 */
[----:B------:R-:W3:Y:S01]  /*63e0*/  MUFU.EX2 R37, R37 ;  /* 0x0000002500257308 */ /* 0x000ee20000000800 */
        /* <DEDUP_REMOVED lines=34> */
.L_x_1624:
[----:B------:R-:W-:Y:S05]  /*6610*/  BSYNC.RECONVERGENT B1 ;  /* 0x0000000000017941 */ /* 0x000fea0003800200 */
.L_x_1623:
        /* <DEDUP_REMOVED lines=10> */
[----:B-----5:R-:W4:Y:S04]  /*66c0*/  LDS R17, [R8+0x200] ;  /* 0x0002000008117984 */ /* 0x020f280000000800 */
[----:B------:R-:W4:Y:S04]  /*66d0*/  LDS R21, [R8+0x300] ;  /* 0x0003000008157984 */ /* 0x000f280000000800 */
[----:B------:R-:W4:Y:S04]  /*66e0*/  LDS R25, [R8+0x400] ;  /* 0x0004000008197984 */ /* 0x000f280000000800 */
[----:B------:R-:W4:Y:S01]  /*66f0*/  LDS R27, [R8+0x500] ;  /* 0x00050000081b7984 */ /* 0x000f220000000800 */
[C---:B0-----:R-:W-:Y:S01]  /*6700*/  FADD.FTZ R9, -R6.reuse, R9 ;  /* 0x0000000906097221 */ /* 0x041fe20000010100 */
[----:B-1----:R-:W-:-:S03]  /*6710*/  FADD.FTZ R11, -R6, R11 ;  /* 0x0000000b060b7221 */ /* 0x002fc60000010100 */
[----:B------:R-:W-:Y:S01]  /*6720*/  FMUL.FTZ R9, R9, 1.4426950216293334961 ;  /* 0x3fb8aa3b09097820 */ /* 0x000fe20000410000 */
[----:B--2---:R-:W-:Y:S01]  /*6730*/  FADD.FTZ R13, -R6, R13 ;  /* 0x0000000d060d7221 */ /* 0x004fe20000010100 */
[----:B------:R-:W-:-:S04]  /*6740*/  FMUL.FTZ R11, R11, 1.4426950216293334961 ;  /* 0x3fb8aa3b0b0b7820 */ /* 0x000fc80000410000 */
[----:B------:R-:W0:Y:S01]  /*6750*/  MUFU.EX2 R9, R9 ;  /* 0x0000000900097308 */ /* 0x000e220000000800 */
[C---:B---3--:R-:W-:Y:S01]  /*6760*/  FADD.FTZ R15, -R6.reuse, R15 ;  /* 0x0000000f060f7221 */ /* 0x048fe20000010100 */
[----:B------:R-:W-:Y:S02]  /*6770*/  FMUL.FTZ R13, R13, 1.4426950216293334961 ;  /* 0x3fb8aa3b0d0d7820 */ /* 0x000fe40000410000 */
[----:B------:R-:W1:Y:S01]  /*6780*/  MUFU.EX2 R11, R11 ;  /* 0x0000000b000b7308 */ /* 0x000e620000000800 */
[C---:B----4-:R-:W-:Y:S01]  /*6790*/  FADD.FTZ R17, -R6.reuse, R17 ;  /* 0x0000001106117221 */ /* 0x050fe20000010100 */
[----:B------:R-:W-:Y:S02]  /*67a0*/  FMUL.FTZ R15, R15, 1.4426950216293334961 ;  /* 0x3fb8aa3b0f0f7820 */ /* 0x000fe40000410000 */
[----:B------:R-:W2:Y:S01]  /*67b0*/  MUFU.EX2 R13, R13 ;  /* 0x0000000d000d7308 */ /* 0x000ea20000000800 */
[----:B------:R-:W-:Y:S01]  /*67c0*/  FADD.FTZ R21, -R6, R21 ;  /* 0x0000001506157221 */ /* 0x000fe20000010100 */
[----:B------:R-:W-:-:S02]  /*67d0*/  FMUL.FTZ R17, R17, 1.4426950216293334961 ;  /* 0x3fb8aa3b11117820 */ /* 0x000fc40000410000 */
        /* <DEDUP_REMOVED lines=27> */
.L_x_1627:
[----:B------:R-:W-:Y:S05]  /*6990*/  BSYNC.RECONVERGENT B1 ;  /* 0x0000000000017941 */ /* 0x000fea0003800200 */
.L_x_1626:
[----:B------:R-:W-:-:S13]  /*69a0*/  ISETP.LT.OR P0, PT, R10, R23, P0 ;  /* 0x000000170a00720c */ /* 0x000fda0000701670 */
        /* <DEDUP_REMOVED lines=8> */
[----:B--2---:R-:W-:Y:S01]  /*6a30*/  FADD.FTZ R13, -R6, R13 ;  /* 0x0000000d060d7221 */ /* 0x004fe20000010100 */
        /* <DEDUP_REMOVED lines=17> */
.L_x_1619:
[----:B------:R-:W1:Y:S01]  /*6b50*/  S2UR UR4, SR_CTAID.Y ;  /* 0x00000000000479c3 */ /* 0x000e620000002600 */
        /* <DEDUP_REMOVED lines=8> */
[----:B------:R-:W-:Y:S02]  /*6be0*/  IMAD.MOV.U32 R7, RZ, RZ, RZ ;  /* 0x000000ffff077224 */ /* 0x000fe400078e00ff */
[----:B-1---5:R-:W-:-:S05]  /*6bf0*/  IMAD R17, R38, UR4, RZ ;  /* 0x0000000426117c24 */ /* 0x022fca000f8e02ff */
[----:B------:R-:W-:-:S05]  /*6c00*/  SHF.R.S32.HI R22, RZ, 0x1f, R17 ;  /* 0x0000001fff167819 */ /* 0x000fca0000011411 */
        /* <DEDUP_REMOVED lines=11> */
.L_x_1630:
[----:B------:R-:W-:-:S06]  /*6cc0*/  MOV R8, R15 ;  /* 0x0000000f00087202 */ /* 0x000fcc0000000f00 */
[----:B------:R1:W2:Y:S01]  /*6cd0*/  LDG.E.U8 R8, desc[UR36][R8.64] ;  /* 0x0000002408087981 */ /* 0x0002a2000c1e1100 */
[----:B------:R-:W-:Y:S01]  /*6ce0*/  IMAD.MOV.U32 R14, RZ, RZ, RZ ;  /* 0x000000ffff0e7224 */ /* 0x000fe200078e00ff */
[----:B------:R-:W-:Y:S01]  /*6cf0*/  IADD3 R15, P2, PT, R15, 0x40, RZ ;  /* 0x000000400f0f7810 */ /* 0x000fe20007f5e0ff */
[----:B------:R-:W-:Y:S01]  /*6d00*/  VIADD R12, R12, 0x1 ;  /* 0x000000010c0c7836 */ /* 0x000fe20000000000 */
        /* <DEDUP_REMOVED lines=12> */
.L_x_1629:
[----:B------:R-:W-:Y:S05]  /*6dd0*/  BSYNC.RECONVERGENT B1 ;  /* 0x0000000000017941 */ /* 0x000fea0003800200 */
.L_x_1628:
[----:B------:R-:W-:Y:S05]  /*6de0*/  @!P0 BRA `(.L_x_1618) ;  /* 0x0000000000dc8947 */ /* 0x000fea0003800000 */
[----:B------:R-:W1:Y:S01]  /*6df0*/  S2R R12, SR_CgaCtaId ;  /* 0x00000000000c7919 */ /* 0x000e620000008800 */
[----:B------:R-:W2:Y:S01]  /*6e00*/  LDCU.64 UR4, c[0x0][0x420] ;  /* 0x00008400ff0477ac */ /* 0x000ea20008000a00 */
[----:B------:R-:W-:Y:S01]  /*6e10*/  MOV R8, 0x400 ;  /* 0x0000040000087802 */ /* 0x000fe20000000f00 */
[----:B------:R-:W-:-:S03]  /*6e20*/  IMAD.SHL.U32 R9, R16, 0x4, RZ ;  /* 0x0000000410097824 */ /* 0x000fc600078e00ff */
[----:B------:R-:W-:Y:S01]  /*6e30*/  IADD3 R11, PT, PT, R8, 0x210, RZ ;  /* 0x00000210080b7810 */ /* 0x000fe20007ffe0ff */
[----:B------:R-:W-:Y:S01]  /*6e40*/  IMAD R8, R10, 0x4, -R9 ;  /* 0x000000040a087824 */ /* 0x000fe200078e0a09 */
[----:B--2---:R-:W-:-:S04]  /*6e50*/  IADD3 R13, P0, P1, R17, UR4, R10 ;  /* 0x00000004110d7c10 */ /* 0x004fc8000f91e00a */
[----:B------:R-:W-:Y:S02]  /*6e60*/  IADD3 R13, P2, PT, R13, 0x80, RZ ;  /* 0x000000800d0d7810 */ /* 0x000fe40007f5e0ff */
[----:B------:R-:W-:-:S04]  /*6e70*/  IADD3.X R9, PT, PT, R22, UR5, RZ, P0, P1 ;  /* 0x0000000516097c10 */ /* 0x000fc800087e24ff */
[----:B------:R-:W-:Y:S02]  /*6e80*/  IADD3.X R9, PT, PT, RZ, R9, RZ, P2, !PT ;  /* 0x00000009ff097210 */ /* 0x000fe400017fe4ff */
[----:B-1----:R-:W-:-:S04]  /*6e90*/  LEA R11, R12, R11, 0x18 ;  /* 0x0000000b0c0b7211 */ /* 0x002fc800078ec0ff */
[----:B------:R-:W-:-:S07]  /*6ea0*/  IADD3 R11, PT, PT, R8, 0x200, R11 ;  /* 0x00000200080b7810 */ /* 0x000fce0007ffe00b */
.L_x_1631:
[----:B------:R-:W-:-:S05]  /*6eb0*/  IMAD.MOV.U32 R8, RZ, RZ, R13 ;  /* 0x000000ffff087224 */ /* 0x000fca00078e000d */
[----:B------:R-:W2:Y:S04]  /*6ec0*/  LDG.E.U8 R15, desc[UR36][R8.64+-0x80] ;  /* 0xffff8024080f7981 */ /* 0x000ea8000c1e1100 */
[----:B------:R-:W5:Y:S04]  /*6ed0*/  LDG.E.U8 R12, desc[UR36][R8.64+-0x40] ;  /* 0xffffc024080c7981 */ /* 0x000f68000c1e1100 */
[----:B------:R-:W3:Y:S04]  /*6ee0*/  LDG.E.U8 R13, desc[UR36][R8.64] ;  /* 0x00000024080d7981 */ /* 0x000ee8000c1e1100 */
[----:B------:R-:W4:Y:S01]  /*6ef0*/  LDG.E.U8 R14, desc[UR36][R8.64+0x40] ;  /* 0x00004024080e7981 */ /* 0x000f22000c1e1100 */
[----:B------:R-:W-:Y:S01]  /*6f00*/  MOV R20, RZ ;  /* 0x000000ff00147202 */ /* 0x000fe20000000f00 */
[----:B------:R-:W-:Y:S01]  /*6f10*/  IMAD.MOV.U32 R22, RZ, RZ, RZ ;  /* 0x000000ffff167224 */ /* 0x000fe200078e00ff */
[----:B------:R-:W-:-:S02]  /*6f20*/  IADD3 R10, PT, PT, R10, 0x100, RZ ;  /* 0x000001000a0a7810 */ /* 0x000fc40007ffe0ff */
[----:B--2---:R-:W-:Y:S02]  /*6f30*/  ISETP.NE.AND P0, PT, R15, RZ, PT ;  /* 0x000000ff0f00720c */ /* 0x004fe40003f05270 */
[----:B-----5:R-:W-:Y:S01]  /*6f40*/  ISETP.NE.AND P1, PT, R12, RZ, PT ;  /* 0x000000ff0c00720c */ /* 0x020fe20003f25270 */
[----:B------:R-:W-:Y:S01]  /*6f50*/  HFMA2 R12, -RZ, RZ, 0, 0 ;  /* 0x00000000ff0c7431 */ /* 0x000fe200000001ff */
[----:B---3--:R-:W-:Y:S02]  /*6f60*/  ISETP.NE.AND P2, PT, R13, RZ, PT ;  /* 0x000000ff0d00720c */ /* 0x008fe40003f45270 */
[----:B----4-:R-:W-:-:S07]  /*6f70*/  ISETP.NE.AND P3, PT, R14, RZ, PT ;  /* 0x000000ff0e00720c */ /* 0x010fce0003f65270 */
        /* <DEDUP_REMOVED lines=30> */
.L_x_1618:
[----:B------:R-:W-:Y:S05]  /*7160*/  BSYNC.RECONVERGENT B0 ;  /* 0x0000000000007941 */ /* 0x000fea0003800200 */
.L_x_1617:
        /* <DEDUP_REMOVED lines=36> */
.L_x_1632:
        /* <DEDUP_REMOVED lines=18> */
[----:B------:R-:W-:Y:S02]  /*74d0*/  LOP3.LUT R5, R5, 0xc0, RZ, 0xc0, !PT ;  /* 0x000000c005057812 */ /* 0x000fe400078ec0ff */
[----:B------:R-:W-:-:S03]  /*74e0*/  IADD3 R6, PT, PT, -R4, RZ, RZ ;  /* 0x000000ff04067210 */ /* 0x000fc60007ffe1ff */
[----:B------:R-:W-:Y:S01]  /*74f0*/  IMAD.IADD R0, R0, 0x1, R5 ;  /* 0x0000000100007824 */ /* 0x000fe200078e0205 */
[----:B-1----:R-:W-:-:S06]  /*7500*/  ULEA UR6, UR7, UR6, 0x18 ;  /* 0x0000000607067291 */ /* 0x002fcc000f8ec0ff */
[----:B------:R-:W-:-:S07]  /*7510*/  LEA R4, R19, UR6, 0x2 ;  /* 0x0000000613047c11 */ /* 0x000fce000f8e10ff */
.L_x_1638:
[----:B------:R-:W0:Y:S01]  /*7520*/  LDS R8, [R4] ;  /* 0x0000000004087984 */ /* 0x000e220000000800 */
[----:B------:R-:W-:-:S04]  /*7530*/  IADD3 R6, PT, PT, R6, 0x1, RZ ;  /* 0x0000000106067810 */ /* 0x000fc80007ffe0ff */
[----:B------:R-:W-:Y:S01]  /*7540*/  ISETP.NE.AND P0, PT, R6, RZ, PT ;  /* 0x000000ff0600720c */ /* 0x000fe20003f05270 */
[----:B0-----:R-:W-:-:S05]  /*7550*/  FMUL.FTZ R5, R8, R3 ;  /* 0x0000000308057220 */ /* 0x001fca0000410000 */
[----:B------:R0:W-:Y:S02]  /*7560*/  STS [R4], R5 ;  /* 0x0000000504007388 */ /* 0x0001e40000000800 */
[----:B0-----:R-:W-:-:S05]  /*7570*/  VIADD R4, R4, 0x100 ;  /* 0x0000010004047836 */ /* 0x001fca0000000000 */
[----:B------:R-:W-:Y:S05]  /*7580*/  @P0 BRA `(.L_x_1638) ;  /* 0xfffffffc00e40947 */ /* 0x000fea000383ffff */
.L_x_1637:
[----:B------:R-:W-:Y:S05]  /*7590*/  BSYNC.RECONVERGENT B1 ;  /* 0x0000000000017941 */ /* 0x000fea0003800200 */
.L_x_1636:
[----:B------:R-:W-:Y:S05]  /*75a0*/  @!P1 BRA `(.L_x_1634) ;  /* 0x0000001000d09947 */ /* 0x000fea0003800000 */
[----:B------:R-:W1:Y:S01]  /*75b0*/  S2R R7, SR_CgaCtaId ;  /* 0x0000000000077919 */ /* 0x000e620000008800 */
[----:B------:R-:W-:Y:S01]  /*75c0*/  IADD3 R5, PT, PT, R23, -R0, RZ ;  /* 0x8000000017057210 */ /* 0x000fe20007ffe0ff */
[----:B------:R-:W-:Y:S01]  /*75d0*/  BSSY.RECONVERGENT B1, `(.L_x_1639) ;  /* 0x0000040000017945 */ /* 0x000fe20003800200 */
[----:B------:R-:W-:Y:S02]  /*75e0*/  MOV R4, 0x400 ;  /* 0x0000040000047802 */ /* 0x000fe40000000f00 */
[----:B------:R-:W-:Y:S01]  /*75f0*/  ISETP.GT.AND P1, PT, R5, 0x300, PT ;  /* 0x000003000500780c */ /* 0x000fe20003f24270 */
[----:B------:R-:W-:Y:S01]  /*7600*/  IMAD.SHL.U32 R5, R16, 0x4, RZ ;  /* 0x0000000410057824 */ /* 0x000fe200078e00ff */
[----:B------:R-:W-:Y:S02]  /*7610*/  IADD3 R6, PT, PT, R4, 0x210, RZ ;  /* 0x0000021004067810 */ /* 0x000fe40007ffe0ff */
[----:B------:R-:W-:Y:S01]  /*7620*/  PLOP3.LUT P0, PT, PT, PT, PT, 0x80, 0x8 ;  /* 0x000000000008781c */ /* 0x000fe20003f0f070 */
[----:B------:R-:W-:Y:S01]  /*7630*/  IMAD R4, R0, 0x4, -R5 ;  /* 0x0000000400047824 */ /* 0x000fe200078e0a05 */
[----:B-1----:R-:W-:-:S04]  /*7640*/  LEA R7, R7, R6, 0x18 ;  /* 0x0000000607077211 */ /* 0x002fc800078ec0ff */
[----:B------:R-:W-:-:S03]  /*7650*/  IADD3 R4, PT, PT, R4, 0x200, R7 ;  /* 0x0000020004047810 */ /* 0x000fc60007ffe007 */
[----:B------:R-:W-:Y:S05]  /*7660*/  @!P1 BRA `(.L_x_1640) ;  /* 0x0000000000d89947 */ /* 0x000fea0003800000 */
[----:B------:R-:W-:Y:S02]  /*7670*/  PLOP3.LUT P0, PT, PT, PT, PT, 0x8, 0x80 ;  /* 0x000000000080781c */ /* 0x000fe40003f0e170 */
[----:B------:R-:W-:-:S11]  /*7680*/  IADD3 R29, PT, PT, R23, -0x300, RZ ;  /* 0xfffffd00171d7810 */ /* 0x000fd60007ffe0ff */
.L_x_1641:
[----:B------:R-:W0:Y:S01]  /*7690*/  LDS R6, [R4+-0x200] ;  /* 0xfffe000004067984 */ /* 0x000e220000000800 */
[----:B------:R-:W-:-:S03]  /*76a0*/  VIADD R0, R0, 0x400 ;  /* 0x0000040000007836 */ /* 0x000fc60000000000 */
[----:B------:R-:W1:Y:S02]  /*76b0*/  LDS R8, [R4+-0x100] ;  /* 0xffff000004087984 */ /* 0x000e640000000800 */
[----:B------:R-:W-:Y:S02]  /*76c0*/  ISETP.GE.AND P1, PT, R0, R29, PT ;  /* 0x0000001d0000720c */ /* 0x000fe40003f26270 */
[----:B------:R-:W2:Y:S04]  /*76d0*/  LDS R10, [R4] ;  /* 0x00000000040a7984 */ /* 0x000ea80000000800 */
[----:B------:R-:W3:Y:S04]  /*76e0*/  LDS R12, [R4+0x100] ;  /* 0x00010000040c7984 */ /* 0x000ee80000000800 */
[----:B------:R-:W3:Y:S04]  /*76f0*/  LDS R14, [R4+0x200] ;  /* 0x00020000040e7984 */ /* 0x000ee80000000800 */
[----:B------:R-:W3:Y:S04]  /*7700*/  LDS R20, [R4+0x300] ;  /* 0x0003000004147984 */ /* 0x000ee80000000800 */
[----:B------:R-:W-:Y:S04]  /*7710*/  LDS R22, [R4+0x400] ;  /* 0x0004000004167984 */ /* 0x000fe80000000800 */
[----:B------:R-:W3:Y:S04]  /*7720*/  LDS R24, [R4+0x500] ;  /* 0x0005000004187984 */ /* 0x000ee80000000800 */
[----:B------:R-:W3:Y:S04]  /*7730*/  LDS R26, [R4+0x600] ;  /* 0x00060000041a7984 */ /* 0x000ee80000000800 */
[----:B------:R-:W3:Y:S04]  /*7740*/  LDS R28, [R4+0x700] ;  /* 0x00070000041c7984 */ /* 0x000ee80000000800 */
[----:B------:R-:W3:Y:S01]  /*7750*/  LDS R30, [R4+0x800] ;  /* 0x00080000041e7984 */ /* 0x000ee20000000800 */
[----:B0-----:R-:W-:-:S03]  /*7760*/  FMUL.FTZ R5, R3, R6 ;  /* 0x0000000603057220 */ /* 0x001fc60000410000 */
[----:B----4-:R-:W0:Y:S01]  /*7770*/  LDS R32, [R4+0x900] ;  /* 0x0009000004207984 */ /* 0x010e220000000800 */
[----:B-1----:R-:W-:-:S03]  /*7780*/  FMUL.FTZ R7, R3, R8 ;  /* 0x0000000803077220 */ /* 0x002fc60000410000 */
[----:B------:R-:W1:Y:S01]  /*7790*/  LDS R34, [R4+0xa00] ;  /* 0x000a000004227984 */ /* 0x000e620000000800 */
[----:B--2---:R-:W-:-:S03]  /*77a0*/  FMUL.FTZ R9, R3, R10 ;  /* 0x0000000a03097220 */ /* 0x004fc60000410000 */
[----:B------:R-:W2:Y:S01]  /*77b0*/  LDS R36, [R4+0xb00] ;  /* 0x000b000004247984 */ /* 0x000ea20000000800 */
[----:B---3--:R-:W-:-:S03]  /*77c0*/  FMUL.FTZ R11, R3, R12 ;  /* 0x0000000c030b7220 */ /* 0x008fc60000410000 */
[----:B------:R-:W3:Y:S01]  /*77d0*/  LDS R38, [R4+0xc00] ;  /* 0x000c000004267984 */ /* 0x000ee20000000800 */
[----:B------:R-:W-:-:S03]  /*77e0*/  FMUL.FTZ R13, R3, R14 ;  /* 0x0000000e030d7220 */ /* 0x000fc60000410000 */
[----:B------:R-:W4:Y:S01]  /*77f0*/  LDS R40, [R4+0xd00] ;  /* 0x000d000004287984 */ /* 0x000f220000000800 */
[----:B------:R-:W-:-:S03]  /*7800*/  FMUL.FTZ R15, R3, R20 ;  /* 0x00000014030f7220 */ /* 0x000fc60000410000 */
[----:B------:R0:W-:Y:S04]  /*7810*/  STS [R4+-0x200], R5 ;  /* 0xfffe000504007388 */ /* 0x0001e80000000800 */
[----:B------:R1:W-:Y:S01]  /*7820*/  STS [R4+-0x100], R7 ;  /* 0xffff000704007388 */ /* 0x0003e20000000800 */
[----:B-----5:R-:W-:-:S03]  /*7830*/  FMUL.FTZ R17, R3, R24 ;  /* 0x0000001803117220 */ /* 0x020fc60000410000 */
[----:B------:R1:W-:Y:S01]  /*7840*/  STS [R4], R9 ;  /* 0x0000000904007388 */ /* 0x0003e20000000800 */
[C---:B------:R-:W-:Y:S01]  /*7850*/  FMUL.FTZ R21, R3.reuse, R26 ;  /* 0x0000001a03157220 */ /* 0x040fe20000410000 */
[C---:B0-----:R-:W-:Y:S02]  /*7860*/  FMUL.FTZ R5, R3.reuse, R22 ;  /* 0x0000001603057220 */ /* 0x041fe40000410000 */
[----:B------:R2:W-:Y:S01]  /*7870*/  STS [R4+0x100], R11 ;  /* 0x0001000b04007388 */ /* 0x0005e20000000800 */
[----:B------:R-:W-:-:S03]  /*7880*/  FMUL.FTZ R25, R3, R28 ;  /* 0x0000001c03197220 */ /* 0x000fc60000410000 */
[----:B------:R3:W-:Y:S01]  /*7890*/  STS [R4+0x200], R13 ;  /* 0x0002000d04007388 */ /* 0x0007e20000000800 */
[----:B------:R-:W-:-:S03]  /*78a0*/  FMUL.FTZ R27, R3, R30 ;  /* 0x0000001e031b7220 */ /* 0x000fc60000410000 */
[----:B------:R4:W-:Y:S01]  /*78b0*/  STS [R4+0x300], R15 ;  /* 0x0003000f04007388 */ /* 0x0009e20000000800 */
[C---:B-1----:R-:W-:Y:S01]  /*78c0*/  FMUL.FTZ R7, R3.reuse, R32 ;  /* 0x0000002003077220 */ /* 0x042fe20000410000 */
[C---:B------:R-:W-:Y:S02]  /*78d0*/  FMUL.FTZ R9, R3.reuse, R34 ;  /* 0x0000002203097220 */ /* 0x040fe40000410000 */
[----:B------:R-:W-:Y:S01]  /*78e0*/  STS [R4+0x400], R5 ;  /* 0x0004000504007388 */ /* 0x000fe20000000800 */
[----:B--2---:R-:W-:-:S03]  /*78f0*/  FMUL.FTZ R11, R3, R36 ;  /* 0x00000024030b7220 */ /* 0x004fc60000410000 */
        /* <DEDUP_REMOVED lines=13> */
.L_x_1640:
[----:B------:R-:W-:Y:S05]  /*79d0*/  BSYNC.RECONVERGENT B1 ;  /* 0x0000000000017941 */ /* 0x000fea0003800200 */
.L_x_1639:
        /* <DEDUP_REMOVED lines=10> */
[----:B------:R-:W4:Y:S04]  /*7a80*/  LDS R14, [R4+0x200] ;  /* 0x00020000040e7984 */ /* 0x000f280000000800 */
        /* <DEDUP_REMOVED lines=10> */
[----:B----4-:R-:W-:-:S03]  /*7b30*/  FMUL.FTZ R13, R3, R14 ;  /* 0x0000000e030d7220 */ /* 0x010fc60000410000 */
[----:B------:R-:W-:Y:S01]  /*7b40*/  STS [R4+0x100], R11 ;  /* 0x0001000b04007388 */ /* 0x000fe20000000800 */
[----:B------:R-:W-:-:S03]  /*7b50*/  FMUL.FTZ R15, R3, R20 ;  /* 0x00000014030f7220 */ /* 0x000fc60000410000 */
[----:B------:R-:W-:Y:S01]  /*7b60*/  STS [R4+0x200], R13 ;  /* 0x0002000d04007388 */ /* 0x000fe20000000800 */
[----:B-----5:R-:W-:-:S03]  /*7b70*/  FMUL.FTZ R17, R3, R22 ;  /* 0x0000001603117220 */ /* 0x020fc60000410000 */
[----:B------:R-:W-:Y:S01]  /*7b80*/  STS [R4+0x300], R15 ;  /* 0x0003000f04007388 */ /* 0x000fe20000000800 */
[----:B------:R-:W-:-:S03]  /*7b90*/  FMUL.FTZ R21, R3, R24 ;  /* 0x0000001803157220 */ /* 0x000fc60000410000 */
[----:B------:R-:W-:Y:S04]  /*7ba0*/  STS [R4+0x400], R17 ;  /* 0x0004001104007388 */ /* 0x000fe80000000800 */
[----:B------:R0:W-:Y:S02]  /*7bb0*/  STS [R4+0x500], R21 ;  /* 0x0005001504007388 */ /* 0x0001e40000000800 */
[----:B0-----:R-:W-:-:S07]  /*7bc0*/  VIADD R4, R4, 0x800 ;  /* 0x0000080004047836 */ /* 0x001fce0000000000 */
.L_x_1643:
[----:B------:R-:W-:Y:S05]  /*7bd0*/  BSYNC.RECONVERGENT B1 ;  /* 0x0000000000017941 */ /* 0x000fea0003800200 */
.L_x_1642:
[----:B------:R-:W-:-:S13]  /*7be0*/  ISETP.LT.OR P0, PT, R0, R23, P0 ;  /* 0x000000170000720c */ /* 0x000fda0000701670 */
        /* <DEDUP_REMOVED lines=14> */
.L_x_1635:
        /* <DEDUP_REMOVED lines=12> */
[----:B------:R-:W-:Y:S01]  /*7d90*/  UMOV UR6, 0x400 ;  /* 0x0000040000067882 */ /* 0x000fe20000000000 */
[C---:B------:R-:W-:Y:S01]  /*7da0*/  SHF.L.U32 R5, R4.reuse, 0x6, RZ ;  /* 0x0000000604057819 */ /* 0x040fe200000006ff */
[----:B------:R-:W-:Y:S01]  /*7db0*/  UIADD3 UR6, UPT, UPT, UR6, 0x210, URZ ;  /* 0x0000021006067890 */ /* 0x000fe2000fffe0ff */
[----:B------:R-:W-:Y:S01]  /*7dc0*/  LOP3.LUT R4, R4, 0x3, RZ, 0xc0, !PT ;  /* 0x0000000304047812 */ /* 0x000fe200078ec0ff */
[----:B------:R-:W-:Y:S01]  /*7dd0*/  IMAD.X R6, RZ, RZ, UR5, P1 ;  /* 0x00000005ff067e24 */ /* 0x000fe200088e06ff */
[----:B------:R-:W-:-:S03]  /*7de0*/  LOP3.LUT R5, R5, 0xc0, RZ, 0xc0, !PT ;  /* 0x000000c005057812 */ /* 0x000fc600078ec0ff */
[----:B------:R-:W-:Y:S01]  /*7df0*/  IMAD.MOV R7, RZ, RZ, -R4 ;  /* 0x000000ffff077224 */ /* 0x000fe200078e0a04 */
[----:B------:R-:W-:Y:S02]  /*7e00*/  IADD3 R0, PT, PT, R0, R5, RZ ;  /* 0x0000000500007210 */ /* 0x000fe40007ffe0ff */
[----:B--2---:R-:W-:-:S04]  /*7e10*/  LEA R8, P1, R11, UR10, 0x2 ;  /* 0x0000000a0b087c11 */ /* 0x004fc8000f8210ff */
[----:B------:R-:W-:Y:S01]  /*7e20*/  LEA.HI.X R11, R11, UR11, R6, 0x2, P1 ;  /* 0x0000000b0b0b7c11 */ /* 0x000fe200088f1406 */
[----:B-1----:R-:W-:-:S06]  /*7e30*/  ULEA UR6, UR7, UR6, 0x18 ;  /* 0x0000000607067291 */ /* 0x002fcc000f8ec0ff */
[----:B------:R-:W-:-:S07]  /*7e40*/  LEA R6, R19, UR6, 0x2 ;  /* 0x0000000613067c11 */ /* 0x000fce000f8e10ff */
.L_x_1646:
[----:B-1----:R-:W0:Y:S01]  /*7e50*/  LDS R4, [R6] ;  /* 0x0000000006047984 */ /* 0x002e220000000800 */
[----:B------:R-:W-:Y:S01]  /*7e60*/  IMAD.MOV.U32 R5, RZ, RZ, R11 ;  /* 0x000000ffff057224 */ /* 0x000fe200078e000b */
[----:B------:R-:W-:-:S04]  /*7e70*/  IADD3 R7, PT, PT, R7, 0x1, RZ ;  /* 0x0000000107077810 */ /* 0x000fc80007ffe0ff */
[----:B------:R-:W-:Y:S01]  /*7e80*/  ISETP.NE.AND P1, PT, R7, RZ, PT ;  /* 0x000000ff0700720c */ /* 0x000fe20003f25270 */
[----:B0-----:R-:W-:Y:S01]  /*7e90*/  FMUL.FTZ R9, R4, R3 ;  /* 0x0000000304097220 */ /* 0x001fe20000410000 */
[----:B------:R-:W-:Y:S02]  /*7ea0*/  MOV R4, R8 ;  /* 0x0000000800047202 */ /* 0x000fe40000000f00 */
[----:B------:R-:W-:Y:S02]  /*7eb0*/  IADD3 R8, P2, PT, R8, 0x100, RZ ;  /* 0x0000010008087810 */ /* 0x000fe40007f5e0ff */
[----:B------:R0:W-:Y:S03]  /*7ec0*/  STS [R6], R9 ;  /* 0x0000000906007388 */ /* 0x0001e60000000800 */
[----:B------:R-:W-:Y:S01]  /*7ed0*/  IMAD.X R11, RZ, RZ, R11, P2 ;  /* 0x000000ffff0b7224 */ /* 0x000fe200010e060b */
[----:B------:R1:W-:Y:S01]  /*7ee0*/  STG.E desc[UR36][R4.64], R9 ;  /* 0x0000000904007986 */ /* 0x0003e2000c101924 */
[----:B0-----:R-:W-:-:S02]  /*7ef0*/  IADD3 R6, PT, PT, R6, 0x100, RZ ;  /* 0x0000010006067810 */ /* 0x001fc40007ffe0ff */
[----:B------:R-:W-:Y:S05]  /*7f00*/  @P1 BRA `(.L_x_1646) ;  /* 0xfffffffc00d01947 */ /* 0x000fea000383ffff */
.L_x_1645:
[----:B------:R-:W-:Y:S05]  /*7f10*/  BSYNC.RECONVERGENT B1 ;  /* 0x0000000000017941 */ /* 0x000fea0003800200 */
.L_x_1644:
[----:B------:R-:W-:Y:S05]  /*7f20*/  @!P0 BRA `(.L_x_1634) ;  /* 0x0000000800708947 */ /* 0x000fea0003800000 */
[----:B------:R-:W2:Y:S01]  /*7f30*/  S2R R7, SR_CgaCtaId ;  /* 0x0000000000077919 */ /* 0x000ea20000008800 */
[----:B------:R-:W0:Y:S01]  /*7f40*/  LDCU.64 UR6, c[0x0][0x480] ;  /* 0x00009000ff0677ac */ /* 0x000e220008000a00 */
[----:B-1----:R-:W-:Y:S01]  /*7f50*/  IADD3 R5, P0, PT, R0, UR4, RZ ;  /* 0x0000000400057c10 */ /* 0x002fe2000ff1e0ff */
[----:B------:R-:W-:Y:S01]  /*7f60*/  BSSY.RECONVERGENT B1, `(.L_x_1647) ;  /* 0x000005a000017945 */ /* 0x000fe20003800200 */
[----:B------:R-:W-:Y:S02]  /*7f70*/  IADD3 R10, PT, PT, R23, -R0, RZ ;  /* 0x80000000170a7210 */ /* 0x000fe40007ffe0ff */
[----:B------:R-:W-:Y:S01]  /*7f80*/  MOV R4, 0x400 ;  /* 0x0000040000047802 */ /* 0x000fe20000000f00 */
[----:B------:R-:W-:Y:S01]  /*7f90*/  IMAD.X R6, RZ, RZ, UR5, P0 ;  /* 0x00000005ff067e24 */ /* 0x000fe200080e06ff */
[----:B------:R-:W-:Y:S02]  /*7fa0*/  ISETP.GT.AND P1, PT, R10, 0x300, PT ;  /* 0x000003000a00780c */ /* 0x000fe40003f24270 */
[----:B0-----:R-:W-:-:S04]  /*7fb0*/  LEA R8, P0, R5, UR6, 0x2 ;  /* 0x0000000605087c11 */ /* 0x001fc8000f8010ff */
[----:B------:R-:W-:Y:S01]  /*7fc0*/  LEA.HI.X R9, R5, UR7, R6, 0x2, P0 ;  /* 0x0000000705097c11 */ /* 0x000fe200080f1406 */
[----:B------:R-:W-:Y:S01]  /*7fd0*/  VIADD R6, R4, 0x210 ;  /* 0x0000021004067836 */ /* 0x000fe20000000000 */
[----:B------:R-:W-:Y:S02]  /*7fe0*/  SHF.L.U32 R5, R16, 0x2, RZ ;  /* 0x0000000210057819 */ /* 0x000fe400000006ff */
[----:B------:R-:W-:Y:S02]  /*7ff0*/  IADD3 R4, P0, PT, R8, 0x200, RZ ;  /* 0x0000020008047810 */ /* 0x000fe40007f1e0ff */
[----:B--2---:R-:W-:Y:S01]  /*8000*/  LEA R7, R7, R6, 0x18 ;  /* 0x0000000607077211 */ /* 0x004fe200078ec0ff */
[----:B------:R-:W-:Y:S01]  /*8010*/  IMAD R6, R0, 0x4, -R5 ;  /* 0x0000000400067824 */ /* 0x000fe200078e0a05 */
[----:B------:R-:W-:Y:S02]  /*8020*/  IADD3.X R5, PT, PT, RZ, R9, RZ, P0, !PT ;  /* 0x00000009ff057210 */ /* 0x000fe400007fe4ff */
[----:B------:R-:W-:-:S02]  /*8030*/  PLOP3.LUT P0, PT, PT, PT, PT, 0x80, 0x8 ;  /* 0x000000000008781c */ /* 0x000fc40003f0f070 */
[----:B------:R-:W-:Y:S01]  /*8040*/  IADD3 R6, PT, PT, R6, 0x200, R7 ;  /* 0x0000020006067810 */ /* 0x000fe20007ffe007 */
[----:B------:R-:W-:Y:S10]  /*8050*/  @!P1 BRA `(.L_x_1648) ;  /* 0x0000000400289947 */ /* 0x000ff40003800000 */
[----:B------:R-:W-:Y:S01]  /*8060*/  PLOP3.LUT P0, PT, PT, PT, PT, 0x8, 0x80 ;  /* 0x000000000080781c */ /* 0x000fe20003f0e170 */
[----:B------:R-:W-:-:S12]  /*8070*/  VIADD R25, R23, 0xfffffd00 ;  /* 0xfffffd0017197836 */ /* 0x000fd80000000000 */
.L_x_1649:
[----:B------:R-:W0:Y:S01]  /*8080*/  LDS R8, [R6+-0x200] ;  /* 0xfffe000006087984 */ /* 0x000e220000000800 */
[----:B------:R-:W-:-:S03]  /*8090*/  IADD3 R0, PT, PT, R0, 0x400, RZ ;  /* 0x0000040000007810 */ /* 0x000fc60007ffe0ff */
[----:B------:R-:W1:Y:S01]  /*80a0*/  LDS R10, [R6+-0x100] ;  /* 0xffff0000060a7984 */ /* 0x000e620000000800 */
[----:B------:R-:W-:-:S03]  /*80b0*/  ISETP.GE.AND P2, PT, R0, R25, PT ;  /* 0x000000190000720c */ /* 0x000fc60003f46270 */
[----:B------:R-:W2:Y:S04]  /*80c0*/  LDS R12, [R6] ;  /* 0x00000000060c7984 */ /* 0x000ea80000000800 */
[----:B------:R-:W-:Y:S04]  /*80d0*/  LDS R28, [R6+0x600] ;  /* 0x00060000061c7984 */ /* 0x000fe80000000800 */
[----:B------:R-:W3:Y:S04]  /*80e0*/  LDS R14, [R6+0x100] ;  /* 0x00010000060e7984 */ /* 0x000ee80000000800 */
[----:B------:R-:W3:Y:S04]  /*80f0*/  LDS R20, [R6+0x200] ;  /* 0x0002000006147984 */ /* 0x000ee80000000800 */
[----:B------:R-:W3:Y:S04]  /*8100*/  LDS R22, [R6+0x300] ;  /* 0x0003000006167984 */ /* 0x000ee80000000800 */
[----:B------:R-:W3:Y:S04]  /*8110*/  LDS R24, [R6+0x400] ;  /* 0x0004000006187984 */ /* 0x000ee80000000800 */
[----:B------:R-:W3:Y:S04]  /*8120*/  LDS R26, [R6+0x500] ;  /* 0x00050000061a7984 */ /* 0x000ee80000000800 */
[----:B------:R-:W3:Y:S01]  /*8130*/  LDS R30, [R6+0x700] ;  /* 0x00070000061e7984 */ /* 0x000ee20000000800 */
[----:B0-----:R-:W-:-:S03]  /*8140*/  FMUL.FTZ R7, R3, R8 ;  /* 0x0000000803077220 */ /* 0x001fc60000410000 */
[----:B----4-:R-:W-:Y:S01]  /*8150*/  LDS R32, [R6+0x800] ;  /* 0x0008000006207984 */ /* 0x010fe20000000800 */
[----:B-1----:R-:W-:-:S03]  /*8160*/  FMUL.FTZ R9, R3, R10 ;  /* 0x0000000a03097220 */ /* 0x002fc60000410000 */
[----:B------:R-:W0:Y:S01]  /*8170*/  LDS R8, [R6+0xd00] ;  /* 0x000d000006087984 */ /* 0x000e220000000800 */
[----:B--2---:R-:W-:-:S03]  /*8180*/  FMUL.FTZ R11, R3, R12 ;  /* 0x0000000c030b7220 */ /* 0x004fc60000410000 */
[----:B------:R-:W1:Y:S04]  /*8190*/  LDS R34, [R6+0x900] ;  /* 0x0009000006227984 */ /* 0x000e680000000800 */
[----:B------:R-:W2:Y:S01]  /*81a0*/  LDS R36, [R6+0xa00] ;  /* 0x000a000006247984 */ /* 0x000ea20000000800 */
[----:B---3--:R-:W-:-:S03]  /*81b0*/  FMUL.FTZ R13, R3, R14 ;  /* 0x0000000e030d7220 */ /* 0x008fc60000410000 */
[----:B------:R-:W-:Y:S01]  /*81c0*/  LDS R38, [R6+0xb00] ;  /* 0x000b000006267984 */ /* 0x000fe20000000800 */
[----:B------:R-:W-:-:S03]  /*81d0*/  FMUL.FTZ R15, R3, R20 ;  /* 0x00000014030f7220 */ /* 0x000fc60000410000 */
[----:B------:R-:W3:Y:S01]  /*81e0*/  LDS R40, [R6+0xc00] ;  /* 0x000c000006287984 */ /* 0x000ee20000000800 */
[----:B-----5:R-:W-:-:S03]  /*81f0*/  FMUL.FTZ R17, R3, R22 ;  /* 0x0000001603117220 */ /* 0x020fc60000410000 */
[----:B------:R-:W-:Y:S01]  /*8200*/  STG.E desc[UR36][R4.64+-0x100], R9 ;  /* 0xffff000904007986 */ /* 0x000fe2000c101924 */
[----:B------:R-:W-:-:S03]  /*8210*/  FMUL.FTZ R21, R3, R24 ;  /* 0x0000001803157220 */ /* 0x000fc60000410000 */
[----:B------:R4:W-:Y:S04]  /*8220*/  STS [R6+-0x100], R9 ;  /* 0xffff000906007388 */ /* 0x0009e80000000800 */
[----:B------:R-:W-:Y:S04]  /*8230*/  STG.E desc[UR36][R4.64+-0x200], R7 ;  /* 0xfffe000704007986 */ /* 0x000fe8000c101924 */
[----:B------:R0:W-:Y:S01]  /*8240*/  STS [R6+-0x200], R7 ;  /* 0xfffe000706007388 */ /* 0x0001e20000000800 */
[----:B----4-:R-:W-:-:S03]  /*8250*/  FMUL.FTZ R9, R3, R28 ;  /* 0x0000001c03097220 */ /* 0x010fc60000410000 */
[----:B------:R-:W-:Y:S04]  /*8260*/  STG.E desc[UR36][R4.64], R11 ;  /* 0x0000000b04007986 */ /* 0x000fe8000c101924 */
[----:B------:R4:W-:Y:S01]  /*8270*/  STS [R6], R11 ;  /* 0x0000000b06007388 */ /* 0x0009e20000000800 */
[----:B0-----:R-:W-:-:S03]  /*8280*/  FMUL.FTZ R7, R3, R26 ;  /* 0x0000001a03077220 */ /* 0x001fc60000410000 */
[----:B------:R-:W-:Y:S04]  /*8290*/  STG.E desc[UR36][R4.64+0x600], R9 ;  /* 0x0006000904007986 */ /* 0x000fe8000c101924 */
[----:B------:R0:W-:Y:S01]  /*82a0*/  STS [R6+0x600], R9 ;  /* 0x0006000906007388 */ /* 0x0001e20000000800 */
[----:B----4-:R-:W-:-:S03]  /*82b0*/  FMUL.FTZ R11, R3, R30 ;  /* 0x0000001e030b7220 */ /* 0x010fc60000410000 */
[----:B------:R-:W-:Y:S04]  /*82c0*/  STG.E desc[UR36][R4.64+0x100], R13 ;  /* 0x0001000d04007986 */ /* 0x000fe8000c101924 */
[----:B------:R4:W-:Y:S01]  /*82d0*/  STS [R6+0x100], R13 ;  /* 0x0001000d06007388 */ /* 0x0009e20000000800 */
[C---:B0-----:R-:W-:Y:S01]  /*82e0*/  FMUL.FTZ R9, R3.reuse, R8 ;  /* 0x0000000803097220 */ /* 0x041fe20000410000 */
[----:B------:R-:W-:Y:S02]  /*82f0*/  IADD3 R8, P1, PT, R4, 0x1000, RZ ;  /* 0x0000100004087810 */ /* 0x000fe40007f3e0ff */
[----:B------:R-:W-:Y:S04]  /*8300*/  STG.E desc[UR36][R4.64+0x200], R15 ;  /* 0x0002000f04007986 */ /* 0x000fe8000c101924 */
[----:B------:R1:W-:Y:S01]  /*8310*/  STS [R6+0x200], R15 ;  /* 0x0002000f06007388 */ /* 0x0003e20000000800 */
[----:B----4-:R-:W-:-:S03]  /*8320*/  FMUL.FTZ R13, R3, R32 ;  /* 0x00000020030d7220 */ /* 0x010fc60000410000 */
[----:B------:R-:W-:Y:S04]  /*8330*/  STG.E desc[UR36][R4.64+0x300], R17 ;  /* 0x0003001104007986 */ /* 0x000fe8000c101924 */
[----:B------:R2:W-:Y:S01]  /*8340*/  STS [R6+0x300], R17 ;  /* 0x0003001106007388 */ /* 0x0005e20000000800 */
[----:B-1----:R-:W-:-:S03]  /*8350*/  FMUL.FTZ R15, R3, R34 ;  /* 0x00000022030f7220 */ /* 0x002fc60000410000 */
[----:B------:R-:W-:Y:S04]  /*8360*/  STG.E desc[UR36][R4.64+0x400], R21 ;  /* 0x0004001504007986 */ /* 0x000fe8000c101924 */
[----:B------:R3:W-:Y:S01]  /*8370*/  STS [R6+0x400], R21 ;  /* 0x0004001506007388 */ /* 0x0007e20000000800 */
[----:B--2---:R-:W-:-:S03]  /*8380*/  FMUL.FTZ R17, R3, R36 ;  /* 0x0000002403117220 */ /* 0x004fc60000410000 */
[----:B------:R-:W-:Y:S04]  /*8390*/  STG.E desc[UR36][R4.64+0x500], R7 ;  /* 0x0005000704007986 */ /* 0x000fe8000c101924 */
[----:B------:R0:W-:Y:S01]  /*83a0*/  STS [R6+0x500], R7 ;  /* 0x0005000706007388 */ /* 0x0001e20000000800 */
[----:B---3--:R-:W-:-:S03]  /*83b0*/  FMUL.FTZ R21, R3, R40 ;  /* 0x0000002803157220 */ /* 0x008fc60000410000 */
[----:B------:R-:W-:Y:S04]  /*83c0*/  STG.E desc[UR36][R4.64+0x700], R11 ;  /* 0x0007000b04007986 */ /* 0x000fe8000c101924 */
[----:B------:R1:W-:Y:S01]  /*83d0*/  STS [R6+0x700], R11 ;  /* 0x0007000b06007388 */ /* 0x0003e20000000800 */
[----:B0-----:R-:W-:-:S03]  /*83e0*/  FMUL.FTZ R7, R3, R38 ;  /* 0x0000002603077220 */ /* 0x001fc60000410000 */
[----:B------:R-:W-:Y:S04]  /*83f0*/  STG.E desc[UR36][R4.64+0x800], R13 ;  /* 0x0008000d04007986 */ /* 0x000fe8000c101924 */
[----:B------:R-:W-:Y:S01]  /*8400*/  STS [R6+0x800], R13 ;  /* 0x0008000d06007388 */ /* 0x000fe20000000800 */
[----:B-1----:R-:W-:-:S03]  /*8410*/  IMAD.X R11, RZ, RZ, R5, P1 ;  /* 0x000000ffff0b7224 */ /* 0x002fc600008e0605 */
        /* <DEDUP_REMOVED lines=11> */
[----:B------:R-:W-:-:S02]  /*84d0*/  MOV R5, R11 ;  /* 0x0000000b00057202 */ /* 0x000fc40000000f00 */
[----:B-1----:R-:W-:Y:S01]  /*84e0*/  IADD3 R6, PT, PT, R6, 0x1000, RZ ;  /* 0x0000100006067810 */ /* 0x002fe20007ffe0ff */
[----:B------:R-:W-:Y:S06]  /*84f0*/  @!P2 BRA `(.L_x_1649) ;  /* 0xfffffff800e0a947 */ /* 0x000fec000383ffff */
.L_x_1648:
[----:B------:R-:W-:Y:S05]  /*8500*/  BSYNC.RECONVERGENT B1 ;  /* 0x0000000000017941 */ /* 0x000fea0003800200 */
.L_x_1647:
[----:B------:R-:W-:Y:S01]  /*8510*/  IMAD.IADD R7, R23, 0x1, -R0 ;  /* 0x0000000117077824 */ /* 0x000fe200078e0a00 */
[----:B------:R-:W-:Y:S04]  /*8520*/  BSSY.RECONVERGENT B1, `(.L_x_1650) ;  /* 0x000002a000017945 */ /* 0x000fe80003800200 */
        /* <DEDUP_REMOVED lines=13> */
[----:B------:R-:W-:Y:S01]  /*8600*/  IADD3 R8, P1, PT, R4, 0x800, RZ ;  /* 0x0000080004087810 */ /* 0x000fe20007f3e0ff */
[----:B-1----:R-:W-:-:S03]  /*8610*/  FMUL.FTZ R9, R3, R10 ;  /* 0x0000000a03097220 */ /* 0x002fc60000410000 */
[----:B------:R-:W-:Y:S01]  /*8620*/  STG.E desc[UR36][R4.64+-0x200], R7 ;  /* 0xfffe000704007986 */ /* 0x000fe2000c101924 */
[----:B--2---:R-:W-:-:S03]  /*8630*/  FMUL.FTZ R11, R3, R12 ;  /* 0x0000000c030b7220 */ /* 0x004fc60000410000 */
[----:B------:R-:W-:Y:S01]  /*8640*/  STS [R6+-0x200], R7 ;  /* 0xfffe000706007388 */ /* 0x000fe20000000800 */
[----:B---3--:R-:W-:-:S03]  /*8650*/  FMUL.FTZ R13, R3, R14 ;  /* 0x0000000e030d7220 */ /* 0x008fc60000410000 */
[----:B------:R-:W-:Y:S01]  /*8660*/  STG.E desc[UR36][R4.64+-0x100], R9 ;  /* 0xffff000904007986 */ /* 0x000fe2000c101924 */
[----:B----4-:R-:W-:-:S03]  /*8670*/  FMUL.FTZ R15, R3, R20 ;  /* 0x00000014030f7220 */ /* 0x010fc60000410000 */
[----:B------:R0:W-:Y:S01]  /*8680*/  STS [R6+-0x100], R9 ;  /* 0xffff000906007388 */ /* 0x0001e20000000800 */
[----:B-----5:R-:W-:-:S03]  /*8690*/  FMUL.FTZ R17, R3, R22 ;  /* 0x0000001603117220 */ /* 0x020fc60000410000 */
        /* <DEDUP_REMOVED lines=17> */
[----:B-1----:R-:W-:-:S07]  /*87b0*/  IADD3 R6, PT, PT, R6, 0x800, RZ ;  /* 0x0000080006067810 */ /* 0x002fce0007ffe0ff */
.L_x_1651:
[----:B------:R-:W-:Y:S05]  /*87c0*/  BSYNC.RECONVERGENT B1 ;  /* 0x0000000000017941 */ /* 0x000fea0003800200 */
.L_x_1650:
        /* <DEDUP_REMOVED lines=18> */
.L_x_1634:
[----:B------:R-:W-:Y:S05]  /*88f0*/  BSYNC.RECONVERGENT B0 ;  /* 0x0000000000007941 */ /* 0x000fea0003800200 */
.L_x_1633:
[----:B------:R-:W2:Y:S01]  /*8900*/  S2R R56, SR_CgaCtaId ;  /* 0x0000000000387919 */ /* 0x000ea20000008800 */
[----:B01----:R-:W-:Y:S01]  /*8910*/  SHF.R.S32.HI R3, RZ, 0x1f, R18 ;  /* 0x0000001fff037819 */ /* 0x003fe20000011412 */
[----:B------:R-:W0:Y:S01]  /*8920*/  LDCU UR6, c[0x0][0x40c] ;  /* 0x00008180ff0677ac */ /* 0x000e220008000800 */
[----:B------:R-:W-:Y:S01]  /*8930*/  MOV R57, 0x400 ;  /* 0x0000040000397802 */ /* 0x000fe20000000f00 */
[----:B------:R-:W-:Y:S01]  /*8940*/  IMAD.SHL.U32 R4, R19, 0x10, RZ ;  /* 0x0000001013047824 */ /* 0x000fe200078e00ff */
[----:B------:R-:W-:Y:S01]  /*8950*/  LEA.HI R3, R3, R18, RZ, 0x2 ;  /* 0x0000001203037211 */ /* 0x000fe200078f10ff */
[----:B------:R-:W-:Y:S01]  /*8960*/  BSSY.RECONVERGENT B0, `(.L_x_1652) ;  /* 0x000001a000007945 */ /* 0x000fe20003800200 */
[----:B------:R-:W-:Y:S02]  /*8970*/  SHF.L.U32 R36, R19, 0x2, RZ ;  /* 0x0000000213247819 */ /* 0x000fe400000006ff */
[----:B------:R-:W-:Y:S02]  /*8980*/  CS2R R6, SRZ ;  /* 0x0000000000067805 */ /* 0x000fe4000001ff00 */
[----:B------:R-:W-:-:S02]  /*8990*/  LOP3.LUT R5, R3, 0xfffffffc, RZ, 0xc0, !PT ;  /* 0xfffffffc03057812 */ /* 0x000fc400078ec0ff */
[----:B------:R-:W-:Y:S02]  /*89a0*/  SHF.R.U32.HI R3, RZ, 0x4, R19 ;  /* 0x00000004ff037819 */ /* 0x000fe40000011613 */
[----:B------:R-:W-:Y:S01]  /*89b0*/  IADD3 R0, PT, PT, R18, -R5, RZ ;  /* 0x8000000512007210 */ /* 0x000fe20007ffe0ff */
[----:B------:R-:W-:Y:S01]  /*89c0*/  VIADD R5, R57, 0x110 ;  /* 0x0000011039057836 */ /* 0x000fe20000000000 */
[----:B------:R-:W-:Y:S02]  /*89d0*/  LOP3.LUT R4, R4, 0xf0, RZ, 0xc0, !PT ;  /* 0x000000f004047812 */ /* 0x000fe400078ec0ff */
[----:B------:R-:W-:Y:S02]  /*89e0*/  ISETP.NE.AND P0, PT, R3, R0, PT ;  /* 0x000000000300720c */ /* 0x000fe40003f05270 */
[----:B------:R-:W-:Y:S02]  /*89f0*/  LOP3.LUT R36, R36, 0x3c, RZ, 0xc0, !PT ;  /* 0x0000003c24247812 */ /* 0x000fe400078ec0ff */
[----:B0-----:R-:W-:-:S02]  /*8a00*/  ISETP.NE.OR P0, PT, RZ, UR6, P0 ;  /* 0x00000006ff007c0c */ /* 0x001fc40008705670 */
[----:B--2---:R-:W-:-:S05]  /*8a10*/  LEA R5, R56, R5, 0x18 ;  /* 0x0000000538057211 */ /* 0x004fca00078ec0ff */
[----:B-----5:R-:W-:Y:S01]  /*8a20*/  IMAD.IADD R17, R5, 0x1, R4 ;  /* 0x0000000105117824 */ /* 0x020fe200078e0204 */
[----:B------:R-:W-:-:S05]  /*8a30*/  CS2R R4, SRZ ;  /* 0x0000000000047805 */ /* 0x000fca000001ff00 */
[----:B------:R-:W-:Y:S05]  /*8a40*/  @P0 BRA `(.L_x_1653) ;  /* 0x00000000002c0947 */ /* 0x000fea0003800000 */
[----:B------:R-:W0:Y:S01]  /*8a50*/  LDCU.64 UR4, c[0x0][0x3b0] ;  /* 0x00007600ff0477ac */ /* 0x000e220008000a00 */
[----:B------:R-:W-:Y:S01]  /*8a60*/  HFMA2 R7, -RZ, RZ, 0, 0 ;  /* 0x00000000ff077431 */ /* 0x000fe200000001ff */
        /* <DEDUP_REMOVED lines=8> */
.L_x_1654:
[----:B-----5:R0:W-:Y:S02]  /*8af0*/  STS.128 [R17], R4 ;  /* 0x0000000411007388 */ /* 0x0201e40000000c00 */
.L_x_1653:
[----:B------:R-:W-:Y:S05]  /*8b00*/  BSYNC.RECONVERGENT B0 ;  /* 0x0000000000007941 */ /* 0x000fea0003800200 */
.L_x_1652:
[----:B------:R-:W1:Y:S01]  /*8b10*/  S2UR UR4, SR_CTAID.Y ;  /* 0x00000000000479c3 */ /* 0x000e620000002600 */
[----:B------:R-:W2:Y:S01]  /*8b20*/  LDCU UR7, c[0x0][0x3f4] ;  /* 0x00007e80ff0777ac */ /* 0x000ea20008000800 */
[----:B------:R-:W-:Y:S01]  /*8b30*/  IMAD.IADD R37, R3, 0x1, R16 ;  /* 0x0000000103257824 */ /* 0x000fe200078e0210 */
[----:B------:R-:W-:Y:S01]  /*8b40*/  BSSY.RECONVERGENT B0, `(.L_x_1655) ;  /* 0x000014d000007945 */ /* 0x000fe20003800200 */
[----:B------:R-:W-:Y:S01]  /*8b50*/  CS2R R10, SRZ ;  /* 0x00000000000a7805 */ /* 0x000fe2000001ff00 */
[----:B------:R-:W1:Y:S03]  /*8b60*/  LDCU UR5, c[0x0][0x3f8] ;  /* 0x00007f00ff0577ac */ /* 0x000e660008000800 */
[----:B------:R-:W5:Y:S01]  /*8b70*/  LDC.64 R14, c[0x0][0x3c0] ;  /* 0x0000f000ff0e7b82 */ /* 0x000f620000000a00 */
[----:B--2---:R-:W-:Y:S01]  /*8b80*/  VIMNMX R48, PT, PT, R18, UR7, PT ;  /* 0x0000000712307c48 */ /* 0x004fe2000bfe0100 */
[----:B------:R-:W-:Y:S01]  /*8b90*/  IMAD R13, R39, UR7, R36 ;  /* 0x00000007270d7c24 */ /* 0x000fe2000f8e0224 */
[----:B------:R-:W-:-:S05]  /*8ba0*/  MOV R9, UR7 ;  /* 0x0000000700097c02 */ /* 0x000fca0008000f00 */
[----:B------:R-:W-:Y:S01]  /*8bb0*/  BAR.SYNC.DEFER_BLOCKING 0x0 ;  /* 0x0000000000007b1d */ /* 0x000fe20000010000 */
[----:B------:R-:W-:Y:S01]  /*8bc0*/  ISETP.GE.AND P0, PT, R37, R48, PT ;  /* 0x000000302500720c */ /* 0x000fe20003f06270 */
[----:B-1----:R-:W-:-:S04]  /*8bd0*/  UIMAD UR4, UR4, UR5, UR12 ;  /* 0x00000005040472a4 */ /* 0x002fc8000f8e020c */
[----:B------:R-:W-:Y:S01]  /*8be0*/  USHF.L.U32 UR4, UR4, 0x6, URZ ;  /* 0x0000000604047899 */ /* 0x000fe200080006ff */
[----:B-----5:R-:W-:-:S05]  /*8bf0*/  IMAD.WIDE R12, R13, 0x4, R14 ;  /* 0x000000040d0c7825 */ /* 0x020fca00078e020e */
[----:B------:R-:W-:-:S04]  /*8c00*/  IMAD R9, R9, UR4, R36 ;  /* 0x0000000409097c24 */ /* 0x000fc8000f8e0224 */
[----:B------:R-:W-:Y:S01]  /*8c10*/  IMAD.WIDE R14, R9, 0x4, R14 ;  /* 0x00000004090e7825 */ /* 0x000fe200078e020e */
[----:B------:R-:W-:Y:S01]  /*8c20*/  CS2R R8, SRZ ;  /* 0x0000000000087805 */ /* 0x000fe2000001ff00 */
[----:B------:R-:W-:Y:S06]  /*8c30*/  @P0 BRA `(.L_x_1656) ;  /* 0x0000001000f40947 */ /* 0x000fec0003800000 */
[----:B------:R-:W-:-:S09]  /*8c40*/  UISETP.NE.AND UP0, UPT, UR6, URZ, UPT ;  /* 0x000000ff0600728c */ /* 0x000fd2000bf05270 */
[----:B------:R-:W-:Y:S05]  /*8c50*/  BRA.U UP0, `(.L_x_1657) ;  /* 0x00000009003c7547 */ /* 0x000fea000b800000 */
[----:B------:R-:W-:Y:S01]  /*8c60*/  VIADDMNMX R8, R37, 0x4, R48, !PT ;  /* 0x0000000425087846 */ /* 0x000fe20007800130 */
[----:B------:R-:W1:Y:S01]  /*8c70*/  LDC.64 R38, c[0x0][0x458] ;  /* 0x00011600ff267b82 */ /* 0x000e620000000a00 */
[----:B------:R-:W-:Y:S01]  /*8c80*/  LOP3.LUT R9, RZ, R16, RZ, 0x33, !PT ;  /* 0x00000010ff097212 */ /* 0x000fe200078e33ff */
[----:B------:R-:W-:Y:S01]  /*8c90*/  UIMAD UR7, UR38, UR5, UR12 ;  /* 0x00000005260772a4 */ /* 0x000fe2000f8e020c */
[----:B------:R-:W-:Y:S01]  /*8ca0*/  BSSY.RECONVERGENT B1, `(.L_x_1658) ;  /* 0x000002f000017945 */ /* 0x000fe20003800200 */
[----:B------:R-:W-:Y:S02]  /*8cb0*/  MOV R49, R37 ;  /* 0x0000002500317202 */ /* 0x000fe40000000f00 */
[----:B------:R-:W-:Y:S02]  /*8cc0*/  CS2R R10, SRZ ;  /* 0x00000000000a7805 */ /* 0x000fe4000001ff00 */
[----:B------:R-:W-:Y:S02]  /*8cd0*/  IADD3 R24, PT, PT, -R3, R8, R9 ;  /* 0x0000000803187210 */ /* 0x000fe40007ffe109 */
[----:B------:R-:W-:-:S02]  /*8ce0*/  MOV R9, UR7 ;  /* 0x0000000700097c02 */ /* 0x000fc40008000f00 */
[C---:B------:R-:W-:Y:S02]  /*8cf0*/  LOP3.LUT R8, R24.reuse, 0xc, RZ, 0xc0, !PT ;  /* 0x0000000c18087812 */ /* 0x040fe400078ec0ff */
[----:B------:R-:W-:Y:S01]  /*8d00*/  ISETP.GE.U32.AND P1, PT, R24, 0xc, PT ;  /* 0x0000000c1800780c */ /* 0x000fe20003f26070 */
[----:B------:R-:W-:Y:S01]  /*8d10*/  IMAD R9, R9, 0x40, R36 ;  /* 0x0000004009097824 */ /* 0x000fe200078e0224 */
[----:B------:R-:W-:-:S03]  /*8d20*/  ISETP.NE.AND P0, PT, R8, 0xc, PT ;  /* 0x0000000c0800780c */ /* 0x000fc60003f05270 */
[----:B-1----:R-:W-:Y:S01]  /*8d30*/  IMAD.WIDE R38, R9, 0x4, R38 ;  /* 0x0000000409267825 */ /* 0x002fe200078e0226 */
[----:B------:R-:W-:-:S09]  /*8d40*/  CS2R R8, SRZ ;  /* 0x0000000000087805 */ /* 0x000fd2000001ff00 */
[----:B------:R-:W-:Y:S05]  /*8d50*/  @!P0 BRA `(.L_x_1659) ;  /* 0x00000000008c8947 */ /* 0x000fea0003800000 */
[----:B------:R1:W2:Y:S01]  /*8d60*/  LDS.128 R20, [R17] ;  /* 0x0000000011147984 */ /* 0x0002a20000000c00 */
[----:B------:R-:W-:Y:S01]  /*8d70*/  VIADD R57, R57, 0x210 ;  /* 0x0000021039397836 */ /* 0x000fe20000000000 */
[----:B------:R-:W-:Y:S01]  /*8d80*/  LEA.HI R24, R24, 0x1, RZ, 0x1e ;  /* 0x0000000118187811 */ /* 0x000fe200078ff0ff */
[----:B------:R-:W-:Y:S01]  /*8d90*/  HFMA2 R8, -RZ, RZ, 0, 0 ;  /* 0x00000000ff087431 */ /* 0x000fe200000001ff */
[----:B------:R-:W-:Y:S01]  /*8da0*/  SHF.L.U32 R35, R37, 0x6, RZ ;  /* 0x0000000625237819 */ /* 0x000fe200000006ff */
[----:B------:R-:W-:Y:S01]  /*8db0*/  IMAD.MOV.U32 R49, RZ, RZ, R37 ;  /* 0x000000ffff317224 */ /* 0x000fe200078e0025 */
[----:B------:R-:W-:Y:S02]  /*8dc0*/  LEA R34, R56, R57, 0x18 ;  /* 0x0000003938227211 */ /* 0x000fe400078ec0ff */
[----:B------:R-:W-:-:S03]  /*8dd0*/  LOP3.LUT R24, R24, 0x3, RZ, 0xc0, !PT ;  /* 0x0000000318187812 */ /* 0x000fc600078ec0ff */
[----:B------:R-:W-:Y:S01]  /*8de0*/  IMAD R34, R3, 0x4, R34 ;  /* 0x0000000403227824 */ /* 0x000fe200078e0222 */
[----:B-1----:R-:W-:-:S07]  /*8df0*/  IADD3 R40, PT, PT, -R24, RZ, RZ ;  /* 0x000000ff18287210 */ /* 0x002fce0007ffe1ff */
.L_x_1660:
[----:B------:R-:W-:Y:S01]  /*8e00*/  ISETP.NE.AND P0, PT, R2, RZ, PT ;  /* 0x000000ff0200720c */ /* 0x000fe20003f05270 */
[----:B----4-:R-:W-:Y:S01]  /*8e10*/  IMAD.WIDE.U32 R32, R35, 0x4, R12 ;  /* 0x0000000423207825 */ /* 0x010fe200078e000c */
[----:B-1----:R1:W4:Y:S04]  /*8e20*/  LDS R41, [R34] ;  /* 0x0000000022297984 */ /* 0x0023280000000800 */
[----:B------:R-:W2:Y:S07]  /*8e30*/  LDG.E.128 R28, desc[UR36][R32.64] ;  /* 0x00000024201c7981 */ /* 0x000eae000c1e1d00 */
[----:B------:R-:W5:Y:S01]  /*8e40*/  @P0 LDG.E.128 R24, desc[UR36][R38.64] ;  /* 0x0000002426180981 */ /* 0x000f62000c1e1d00 */
[----:B------:R-:W-:Y:S01]  /*8e50*/  VIADD R40, R40, 0x1 ;  /* 0x0000000128287836 */ /* 0x000fe20000000000 */
[----:B------:R-:W-:-:S02]  /*8e60*/  IADD3 R49, PT, PT, R49, 0x4, RZ ;  /* 0x0000000431317810 */ /* 0x000fc40007ffe0ff */
[----:B-1----:R-:W-:Y:S01]  /*8e70*/  IADD3 R34, PT, PT, R34, 0x10, RZ ;  /* 0x0000001022227810 */ /* 0x002fe20007ffe0ff */
[----:B--2---:R-:W-:Y:S01]  /*8e80*/  FADD.FTZ R28, R20, R28 ;  /* 0x0000001c141c7221 */ /* 0x004fe20000010000 */
[----:B------:R-:W-:Y:S01]  /*8e90*/  FADD.FTZ R29, R21, R29 ;  /* 0x0000001d151d7221 */ /* 0x000fe20000010000 */
[----:B------:R-:W-:Y:S01]  /*8ea0*/  FADD.FTZ R30, R22, R30 ;  /* 0x0000001e161e7221 */ /* 0x000fe20000010000 */
[----:B------:R-:W-:Y:S01]  /*8eb0*/  FADD.FTZ R31, R23, R31 ;  /* 0x0000001f171f7221 */ /* 0x000fe20000010000 */
[----:B-----5:R-:W-:Y:S01]  /*8ec0*/  @P0 FMUL.FTZ R28, R28, R24 ;  /* 0x000000181c1c0220 */ /* 0x020fe20000410000 */
[----:B------:R-:W-:Y:S01]  /*8ed0*/  @P0 FMUL.FTZ R29, R29, R25 ;  /* 0x000000191d1d0220 */ /* 0x000fe20000410000 */
[----:B------:R-:W-:Y:S01]  /*8ee0*/  @P0 FMUL.FTZ R30, R30, R26 ;  /* 0x0000001a1e1e0220 */ /* 0x000fe20000410000 */
[----:B------:R-:W-:Y:S01]  /*8ef0*/  @P0 FMUL.FTZ R31, R31, R27 ;  /* 0x0000001b1f1f0220 */ /* 0x000fe20000410000 */
[----:B------:R-:W-:Y:S01]  /*8f00*/  IMAD.WIDE.U32 R24, R35, 0x4, R14 ;  /* 0x0000000423187825 */ /* 0x000fe200078e000e */
[----:B------:R-:W-:-:S03]  /*8f10*/  ISETP.NE.AND P0, PT, R40, RZ, PT ;  /* 0x000000ff2800720c */ /* 0x000fc60003f05270 */
[C---:B----4-:R-:W-:Y:S01]  /*8f20*/  FFMA.FTZ R8, R41.reuse, R28, R8 ;  /* 0x0000001c29087223 */ /* 0x050fe20000010008 */
[C---:B------:R-:W-:Y:S01]  /*8f30*/  FFMA.FTZ R9, R41.reuse, R29, R9 ;  /* 0x0000001d29097223 */ /* 0x040fe20000010009 */
[C---:B------:R-:W-:Y:S01]  /*8f40*/  FFMA.FTZ R10, R41.reuse, R30, R10 ;  /* 0x0000001e290a7223 */ /* 0x040fe2000001000a */
[----:B------:R1:W-:Y:S01]  /*8f50*/  STG.E.128 desc[UR36][R24.64], R28 ;  /* 0x0000001c18007986 */ /* 0x0003e2000c101d24 */
[----:B------:R-:W-:Y:S01]  /*8f60*/  FFMA.FTZ R11, R41, R31, R11 ;  /* 0x0000001f290b7223 */ /* 0x000fe2000001000b */
[----:B------:R-:W-:-:S05]  /*8f70*/  VIADD R35, R35, 0x100 ;  /* 0x0000010023237836 */ /* 0x000fca0000000000 */
[----:B------:R-:W-:Y:S05]  /*8f80*/  @P0 BRA `(.L_x_1660) ;  /* 0xfffffffc009c0947 */ /* 0x000fea000383ffff */
.L_x_1659:
[----:B------:R-:W-:Y:S05]  /*8f90*/  BSYNC.RECONVERGENT B1 ;  /* 0x0000000000017941 */ /* 0x000fea0003800200 */
.L_x_1658:
[----:B------:R-:W-:Y:S05]  /*8fa0*/  @!P1 BRA `(.L_x_1656) ;  /* 0x0000001000189947 */ /* 0x000fea0003800000 */
[----:B------:R2:W0:Y:S01]  /*8fb0*/  LDS.128 R20, [R17] ;  /* 0x0000000011147984 */ /* 0x0004220000000c00 */
[----:B-1----:R-:W-:Y:S01]  /*8fc0*/  MOV R24, 0x400 ;  /* 0x0000040000187802 */ /* 0x002fe20000000f00 */
[----:B------:R-:W-:Y:S01]  /*8fd0*/  BSSY.RECONVERGENT B1, `(.L_x_1661) ;  /* 0x0000056000017945 */ /* 0x000fe20003800200 */
[----:B------:R-:W1:Y:S03]  /*8fe0*/  S2R R25, SR_CgaCtaId ;  /* 0x0000000000197919 */ /* 0x000e660000008800 */
[----:B------:R-:W-:-:S05]  /*8ff0*/  VIADD R24, R24, 0x210 ;  /* 0x0000021018187836 */ /* 0x000fca0000000000 */
[----:B-12---:R-:W-:-:S07]  /*9000*/  LEA R50, R25, R24, 0x18 ;  /* 0x0000001819327211 */ /* 0x006fce00078ec0ff */
.L_x_1662:
[----:B------:R-:W-:Y:S02]  /*9010*/  SHF.L.U32 R51, R49, 0x6, RZ ;  /* 0x0000000631337819 */ /* 0x000fe400000006ff */
[----:B------:R-:W-:-:S03]  /*9020*/  ISETP.NE.AND P0, PT, R2, RZ, PT ;  /* 0x000000ff0200720c */ /* 0x000fc60003f05270 */
[----:B--2-4-:R-:W-:-:S05]  /*9030*/  IMAD.WIDE.U32 R32, R51, 0x4, R12 ;  /* 0x0000000433207825 */ /* 0x014fca00078e000c */
[----:B------:R-:W0:Y:S05]  /*9040*/  LDG.E.128 R24, desc[UR36][R32.64] ;  /* 0x0000002420187981 */ /* 0x000e2a000c1e1d00 */
[----:B------:R-:W2:Y:S01]  /*9050*/  @P0 LDG.E.128 R28, desc[UR36][R38.64] ;  /* 0x00000024261c0981 */ /* 0x000ea2000c1e1d00 */
[C---:B------:R-:W-:Y:S02]  /*9060*/  VIADD R45, R51.reuse, 0x100 ;  /* 0x00000100332d7836 */ /* 0x040fe40000000000 */
[----:B------:R-:W-:-:S04]  /*9070*/  IMAD.WIDE.U32 R40, R51, 0x4, R14 ;  /* 0x0000000433287825 */ /* 0x000fc800078e000e */
[----:B------:R-:W-:-:S04]  /*9080*/  IMAD.WIDE.U32 R42, R45, 0x4, R12 ;  /* 0x000000042d2a7825 */ /* 0x000fc800078e000c */
[----:B0-----:R-:W-:Y:S01]  /*9090*/  FADD.FTZ R24, R20, R24 ;  /* 0x0000001814187221 */ /* 0x001fe20000010000 */
[----:B------:R-:W-:Y:S01]  /*90a0*/  FADD.FTZ R25, R21, R25 ;  /* 0x0000001915197221 */ /* 0x000fe20000010000 */
[----:B------:R-:W-:Y:S01]  /*90b0*/  FADD.FTZ R26, R22, R26 ;  /* 0x0000001a161a7221 */ /* 0x000fe20000010000 */
[----:B------:R-:W-:Y:S01]  /*90c0*/  FADD.FTZ R27, R23, R27 ;  /* 0x0000001b171b7221 */ /* 0x000fe20000010000 */
[----:B--2---:R-:W-:Y:S01]  /*90d0*/  @P0 FMUL.FTZ R24, R24, R28 ;  /* 0x0000001c18180220 */ /* 0x004fe20000410000 */
[----:B------:R-:W-:Y:S01]  /*90e0*/  @P0 FMUL.FTZ R25, R25, R29 ;  /* 0x0000001d19190220 */ /* 0x000fe20000410000 */
[----:B------:R-:W-:Y:S01]  /*90f0*/  @P0 FMUL.FTZ R26, R26, R30 ;  /* 0x0000001e1a1a0220 */ /* 0x000fe20000410000 */
[----:B------:R-:W-:-:S05]  /*9100*/  @P0 FMUL.FTZ R27, R27, R31 ;  /* 0x0000001f1b1b0220 */ /* 0x000fca0000410000 */
[----:B------:R0:W-:Y:S04]  /*9110*/  STG.E.128 desc[UR36][R40.64], R24 ;  /* 0x0000001828007986 */ /* 0x0001e8000c101d24 */
[----:B------:R-:W2:Y:S04]  /*9120*/  LDG.E.128 R28, desc[UR36][R42.64] ;  /* 0x000000242a1c7981 */ /* 0x000ea8000c1e1d00 */
[----:B------:R-:W4:Y:S01]  /*9130*/  @P0 LDG.E.128 R32, desc[UR36][R38.64] ;  /* 0x0000002426200981 */ /* 0x000f22000c1e1d00 */
[----:B------:R-:W-:Y:S01]  /*9140*/  IADD3 R53, PT, PT, R51, 0x200, RZ ;  /* 0x0000020033357810 */ /* 0x000fe20007ffe0ff */
[----:B------:R-:W-:-:S04]  /*9150*/  IMAD.WIDE.U32 R44, R45, 0x4, R14 ;  /* 0x000000042d2c7825 */ /* 0x000fc800078e000e */
[----:B------:R-:W-:-:S04]  /*9160*/  IMAD.WIDE.U32 R46, R53, 0x4, R12 ;  /* 0x00000004352e7825 */ /* 0x000fc800078e000c */
[----:B--2---:R-:W-:Y:S01]  /*9170*/  FADD.FTZ R28, R20, R28 ;  /* 0x0000001c141c7221 */ /* 0x004fe20000010000 */
[----:B------:R-:W-:Y:S01]  /*9180*/  FADD.FTZ R29, R21, R29 ;  /* 0x0000001d151d7221 */ /* 0x000fe20000010000 */
[----:B------:R-:W-:Y:S01]  /*9190*/  FADD.FTZ R30, R22, R30 ;  /* 0x0000001e161e7221 */ /* 0x000fe20000010000 */
[----:B------:R-:W-:Y:S01]  /*91a0*/  FADD.FTZ R31, R23, R31 ;  /* 0x0000001f171f7221 */ /* 0x000fe20000010000 */
[----:B----4-:R-:W-:Y:S01]  /*91b0*/  @P0 FMUL.FTZ R28, R28, R32 ;  /* 0x000000201c1c0220 */ /* 0x010fe20000410000 */
[----:B------:R-:W-:Y:S01]  /*91c0*/  @P0 FMUL.FTZ R29, R29, R33 ;  /* 0x000000211d1d0220 */ /* 0x000fe20000410000 */
[----:B------:R-:W-:Y:S01]  /*91d0*/  @P0 FMUL.FTZ R30, R30, R34 ;  /* 0x000000221e1e0220 */ /* 0x000fe20000410000 */
[----:B------:R-:W-:-:S05]  /*91e0*/  @P0 FMUL.FTZ R31, R31, R35 ;  /* 0x000000231f1f0220 */ /* 0x000fca0000410000 */
[----:B------:R1:W-:Y:S04]  /*91f0*/  STG.E.128 desc[UR36][R44.64], R28 ;  /* 0x0000001c2c007986 */ /* 0x0003e8000c101d24 */
[----:B------:R-:W2:Y:S04]  /*9200*/  LDG.E.128 R32, desc[UR36][R46.64] ;  /* 0x000000242e207981 */ /* 0x000ea8000c1e1d00 */
[----:B0-----:R-:W4:Y:S01]  /*9210*/  @P0 LDG.E.128 R40, desc[UR36][R38.64] ;  /* 0x0000002426280981 */ /* 0x001f22000c1e1d00 */
[----:B------:R-:W-:Y:S02]  /*9220*/  VIADD R61, R51, 0x300 ;  /* 0x00000300333d7836 */ /* 0x000fe40000000000 */
[----:B------:R-:W-:-:S04]  /*9230*/  IMAD.WIDE.U32 R52, R53, 0x4, R14 ;  /* 0x0000000435347825 */ /* 0x000fc800078e000e */
[----:B------:R-:W-:Y:S01]  /*9240*/  IMAD.WIDE.U32 R54, R61, 0x4, R12 ;  /* 0x000000043d367825 */ /* 0x000fe200078e000c */
[----:B------:R-:W-:-:S05]  /*9250*/  IADD3 R51, PT, PT, R49, -R16, RZ ;  /* 0x8000001031337210 */ /* 0x000fca0007ffe0ff */
[----:B------:R-:W-:-:S05]  /*9260*/  IMAD R59, R51, 0x4, R50 ;  /* 0x00000004333b7824 */ /* 0x000fca00078e0232 */
[----:B------:R-:W0:Y:S04]  /*9270*/  LDS R51, [R59] ;  /* 0x000000003b337984 */ /* 0x000e280000000800 */
[----:B------:R-:W5:Y:S04]  /*9280*/  LDS R56, [R59+0x10] ;  /* 0x000010003b387984 */ /* 0x000f680000000800 */
[----:B------:R-:W3:Y:S04]  /*9290*/  LDS R57, [R59+0x20] ;  /* 0x000020003b397984 */ /* 0x000ee80000000800 */
[----:B------:R-:W3:Y:S01]  /*92a0*/  LDS R58, [R59+0x30] ;  /* 0x000030003b3a7984 */ /* 0x000ee20000000800 */
        /* <DEDUP_REMOVED lines=9> */
[----:B-1----:R-:W4:Y:S04]  /*9340*/  LDG.E.128 R44, desc[UR36][R54.64] ;  /* 0x00000024362c7981 */ /* 0x002f28000c1e1d00 */
[----:B------:R-:W5:Y:S01]  /*9350*/  @P0 LDG.E.128 R40, desc[UR36][R38.64] ;  /* 0x0000002426280981 */ /* 0x000f62000c1e1d00 */
[----:B------:R-:W-:Y:S01]  /*9360*/  IADD3 R49, PT, PT, R49, 0x10, RZ ;  /* 0x0000001031317810 */ /* 0x000fe20007ffe0ff */
[----:B----4-:R-:W-:Y:S01]  /*9370*/  FADD.FTZ R44, R20, R44 ;  /* 0x0000002c142c7221 */ /* 0x010fe20000010000 */
[----:B------:R-:W-:Y:S01]  /*9380*/  FADD.FTZ R45, R21, R45 ;  /* 0x0000002d152d7221 */ /* 0x000fe20000010000 */
[----:B------:R-:W-:Y:S01]  /*9390*/  FADD.FTZ R46, R22, R46 ;  /* 0x0000002e162e7221 */ /* 0x000fe20000010000 */
[----:B------:R-:W-:Y:S01]  /*93a0*/  FADD.FTZ R47, R23, R47 ;  /* 0x0000002f172f7221 */ /* 0x000fe20000010000 */
[----:B-----5:R-:W-:Y:S01]  /*93b0*/  @P0 FMUL.FTZ R44, R44, R40 ;  /* 0x000000282c2c0220 */ /* 0x020fe20000410000 */
[----:B------:R-:W-:Y:S01]  /*93c0*/  @P0 FMUL.FTZ R45, R45, R41 ;  /* 0x000000292d2d0220 */ /* 0x000fe20000410000 */
[----:B------:R-:W-:Y:S01]  /*93d0*/  @P0 FMUL.FTZ R46, R46, R42 ;  /* 0x0000002a2e2e0220 */ /* 0x000fe20000410000 */
[----:B------:R-:W-:Y:S01]  /*93e0*/  @P0 FMUL.FTZ R47, R47, R43 ;  /* 0x0000002b2f2f0220 */ /* 0x000fe20000410000 */
[----:B------:R-:W-:-:S04]  /*93f0*/  IMAD.WIDE.U32 R40, R61, 0x4, R14 ;  /* 0x000000043d287825 */ /* 0x000fc800078e000e */
[----:B0-----:R-:W-:Y:S01]  /*9400*/  FFMA.FTZ R43, R51, R24, R8 ;  /* 0x00000018332b7223 */ /* 0x001fe20000010008 */
[----:B------:R-:W-:Y:S01]  /*9410*/  ISETP.GE.AND P0, PT, R49, R48, PT ;  /* 0x000000303100720c */ /* 0x000fe20003f06270 */
[C---:B------:R-:W-:Y:S01]  /*9420*/  FFMA.FTZ R8, R51.reuse, R25, R9 ;  /* 0x0000001933087223 */ /* 0x040fe20000010009 */
[C---:B------:R-:W-:Y:S01]  /*9430*/  FFMA.FTZ R9, R51.reuse, R26, R10 ;  /* 0x0000001a33097223 */ /* 0x040fe2000001000a */
[----:B------:R2:W-:Y:S01]  /*9440*/  STG.E.128 desc[UR36][R40.64], R44 ;  /* 0x0000002c28007986 */ /* 0x0005e2000c101d24 */
[----:B------:R-:W-:Y:S01]  /*9450*/  FFMA.FTZ R10, R51, R27, R11 ;  /* 0x0000001b330a7223 */ /* 0x000fe2000001000b */
[C---:B------:R-:W-:Y:S01]  /*9460*/  FFMA.FTZ R28, R56.reuse, R28, R43 ;  /* 0x0000001c381c7223 */ /* 0x040fe2000001002b */
[C---:B------:R-:W-:Y:S01]  /*9470*/  FFMA.FTZ R8, R56.reuse, R29, R8 ;  /* 0x0000001d38087223 */ /* 0x040fe20000010008 */
[C---:B------:R-:W-:Y:S01]  /*9480*/  FFMA.FTZ R9, R56.reuse, R30, R9 ;  /* 0x0000001e38097223 */ /* 0x040fe20000010009 */
[----:B------:R-:W-:Y:S01]  /*9490*/  FFMA.FTZ R10, R56, R31, R10 ;  /* 0x0000001f380a7223 */ /* 0x000fe2000001000a */
[C---:B---3--:R-:W-:Y:S01]  /*94a0*/  FFMA.FTZ R11, R57.reuse, R32, R28 ;  /* 0x00000020390b7223 */ /* 0x048fe2000001001c */
[C---:B------:R-:W-:Y:S01]  /*94b0*/  FFMA.FTZ R24, R57.reuse, R33, R8 ;  /* 0x0000002139187223 */ /* 0x040fe20000010008 */
[C---:B------:R-:W-:Y:S01]  /*94c0*/  FFMA.FTZ R25, R57.reuse, R34, R9 ;  /* 0x0000002239197223 */ /* 0x040fe20000010009 */
[----:B------:R-:W-:Y:S01]  /*94d0*/  FFMA.FTZ R26, R57, R35, R10 ;  /* 0x00000023391a7223 */ /* 0x000fe2000001000a */
[C---:B------:R-:W-:Y:S01]  /*94e0*/  FFMA.FTZ R8, R58.reuse, R44, R11 ;  /* 0x0000002c3a087223 */ /* 0x040fe2000001000b */
[C---:B------:R-:W-:Y:S01]  /*94f0*/  FFMA.FTZ R9, R58.reuse, R45, R24 ;  /* 0x0000002d3a097223 */ /* 0x040fe20000010018 */
[C---:B------:R-:W-:Y:S01]  /*9500*/  FFMA.FTZ R10, R58.reuse, R46, R25 ;  /* 0x0000002e3a0a7223 */ /* 0x040fe20000010019 */
[----:B------:R-:W-:Y:S01]  /*9510*/  FFMA.FTZ R11, R58, R47, R26 ;  /* 0x0000002f3a0b7223 */ /* 0x000fe2000001001a */
[----:B------:R-:W-:Y:S06]  /*9520*/  @!P0 BRA `(.L_x_1662) ;  /* 0xfffffff800b88947 */ /* 0x000fec000383ffff */
[----:B------:R-:W-:Y:S05]  /*9530*/  BSYNC.RECONVERGENT B1 ;  /* 0x0000000000017941 */ /* 0x000fea0003800200 */
.L_x_1661:
[----:B------:R-:W-:Y:S05]  /*9540*/  BRA `(.L_x_1656) ;  /* 0x0000000800b07947 */ /* 0x000fea0003800000 */
.L_x_1657:
[----:B------:R-:W-:Y:S01]  /*9550*/  VIADDMNMX R38, R37, 0x4, R48, !PT ;  /* 0x0000000425267846 */ /* 0x000fe20007800130 */
[----:B------:R-:W-:Y:S01]  /*9560*/  BSSY.RECONVERGENT B1, `(.L_x_1663) ;  /* 0x0000057000017945 */ /* 0x000fe20003800200 */
[----:B------:R-:W-:Y:S01]  /*9570*/  LOP3.LUT R8, RZ, R16, RZ, 0x33, !PT ;  /* 0x00000010ff087212 */ /* 0x000fe200078e33ff */
[----:B------:R-:W-:Y:S01]  /*9580*/  IMAD.MOV.U32 R39, RZ, RZ, R37 ;  /* 0x000000ffff277224 */ /* 0x000fe200078e0025 */
[----:B------:R-:W-:Y:S02]  /*9590*/  CS2R R10, SRZ ;  /* 0x00000000000a7805 */ /* 0x000fe4000001ff00 */
[----:B------:R-:W-:Y:S02]  /*95a0*/  IADD3 R38, PT, PT, -R3, R38, R8 ;  /* 0x0000002603267210 */ /* 0x000fe40007ffe108 */
[----:B------:R-:W-:Y:S02]  /*95b0*/  CS2R R8, SRZ ;  /* 0x0000000000087805 */ /* 0x000fe4000001ff00 */
[----:B------:R-:W-:-:S02]  /*95c0*/  ISETP.GE.U32.AND P0, PT, R38, 0x1c, PT ;  /* 0x0000001c2600780c */ /* 0x000fc40003f06070 */
[----:B------:R-:W-:-:S04]  /*95d0*/  LEA.HI R59, R38, 0x1, RZ, 0x1e ;  /* 0x00000001263b7811 */ /* 0x000fc800078ff0ff */
[----:B------:R-:W-:-:S04]  /*95e0*/  LOP3.LUT R69, R59, 0x7, RZ, 0xc0, !PT ;  /* 0x000000073b457812 */ /* 0x000fc800078ec0ff */
[----:B------:R-:W-:-:S03]  /*95f0*/  ISETP.NE.AND P1, PT, R69, RZ, PT ;  /* 0x000000ff4500720c */ /* 0x000fc60003f25270 */
[----:B------:R-:W-:Y:S10]  /*9600*/  @!P0 BRA `(.L_x_1664) ;  /* 0x0000000400308947 */ /* 0x000ff40003800000 */
[----:B------:R-:W-:Y:S01]  /*9610*/  IADD3 R21, PT, PT, R57, 0x210, RZ ;  /* 0x0000021039157810 */ /* 0x000fe20007ffe0ff */
[----:B------:R-:W-:Y:S01]  /*9620*/  IMAD.MOV.U32 R58, RZ, RZ, RZ ;  /* 0x000000ffff3a7224 */ /* 0x000fe200078e00ff */
[----:B------:R-:W-:Y:S01]  /*9630*/  LOP3.LUT R61, R59, 0x7ffffff8, RZ, 0xc0, !PT ;  /* 0x7ffffff83b3d7812 */ /* 0x000fe200078ec0ff */
[----:B------:R-:W-:Y:S01]  /*9640*/  IMAD.MOV.U32 R8, RZ, RZ, RZ ;  /* 0x000000ffff087224 */ /* 0x000fe200078e00ff */
[----:B------:R-:W-:Y:S02]  /*9650*/  MOV R39, R37 ;  /* 0x0000002500277202 */ /* 0x000fe40000000f00 */
[----:B------:R-:W-:-:S07]  /*9660*/  LEA R60, R56, R21, 0x18 ;  /* 0x00000015383c7211 */ /* 0x000fce00078ec0ff */
.L_x_1665:
[----:B------:R-:W-:-:S04]  /*9670*/  SHF.L.U32 R47, R39, 0x6, RZ ;  /* 0x00000006272f7819 */ /* 0x000fc800000006ff */
[C---:B------:R-:W-:Y:S01]  /*9680*/  IADD3 R29, PT, PT, R47.reuse, 0x200, RZ ;  /* 0x000002002f1d7810 */ /* 0x040fe20007ffe0ff */
[----:B------:R-:W-:-:S04]  /*9690*/  IMAD.WIDE.U32 R20, R47, 0x4, R12 ;  /* 0x000000042f147825 */ /* 0x000fc800078e000c */
[----:B------:R-:W-:Y:S02]  /*96a0*/  VIADD R25, R47, 0x100 ;  /* 0x000001002f197836 */ /* 0x000fe40000000000 */
[----:B------:R-:W2:Y:S02]  /*96b0*/  LDG.E.128 R20, desc[UR36][R20.64] ;  /* 0x0000002414147981 */ /* 0x000ea4000c1e1d00 */
[----:B------:R-:W-:Y:S01]  /*96c0*/  IMAD.WIDE.U32 R24, R25, 0x4, R12 ;  /* 0x0000000419187825 */ /* 0x000fe200078e000c */
[----:B------:R-:W-:-:S03]  /*96d0*/  IADD3 R41, PT, PT, R47, 0x400, RZ ;  /* 0x000004002f297810 */ /* 0x000fc60007ffe0ff */
[----:B----4-:R-:W-:Y:S02]  /*96e0*/  VIADD R33, R47, 0x300 ;  /* 0x000003002f217836 */ /* 0x010fe40000000000 */
[--C-:B------:R-:W-:Y:S01]  /*96f0*/  IMAD.WIDE.U32 R28, R29, 0x4, R12.reuse ;  /* 0x000000041d1c7825 */ /* 0x100fe200078e000c */
[----:B------:R-:W4:Y:S03]  /*9700*/  LDG.E.128 R24, desc[UR36][R24.64] ;  /* 0x0000002418187981 */ /* 0x000f26000c1e1d00 */
[----:B------:R-:W-:Y:S02]  /*9710*/  IMAD.WIDE.U32 R32, R33, 0x4, R12 ;  /* 0x0000000421207825 */ /* 0x000fe400078e000c */
[----:B------:R-:W5:Y:S02]  /*9720*/  LDG.E.128 R28, desc[UR36][R28.64] ;  /* 0x000000241c1c7981 */ /* 0x000f64000c1e1d00 */
[----:B------:R-:W-:-:S02]  /*9730*/  VIADD R45, R47, 0x500 ;  /* 0x000005002f2d7836 */ /* 0x000fc40000000000 */
[--C-:B------:R-:W-:Y:S01]  /*9740*/  IMAD.WIDE.U32 R40, R41, 0x4, R12.reuse ;  /* 0x0000000429287825 */ /* 0x100fe200078e000c */
[----:B------:R-:W3:Y:S01]  /*9750*/  LDG.E.128 R32, desc[UR36][R32.64] ;  /* 0x0000002420207981 */ /* 0x000ee2000c1e1d00 */
[----:B------:R-:W-:Y:S02]  /*9760*/  IADD3 R49, PT, PT, R47, 0x600, RZ ;  /* 0x000006002f317810 */ /* 0x000fe40007ffe0ff */
[--C-:B------:R-:W-:Y:S02]  /*9770*/  IMAD.WIDE.U32 R44, R45, 0x4, R12.reuse ;  /* 0x000000042d2c7825 */ /* 0x100fe400078e000c */
[----:B------:R-:W3:Y:S02]  /*9780*/  LDG.E.128 R40, desc[UR36][R40.64] ;  /* 0x0000002428287981 */ /* 0x000ee4000c1e1d00 */
[----:B------:R-:W-:Y:S02]  /*9790*/  VIADD R53, R47, 0x700 ;  /* 0x000007002f357836 */ /* 0x000fe40000000000 */
[--C-:B------:R-:W-:Y:S01]  /*97a0*/  IMAD.WIDE.U32 R48, R49, 0x4, R12.reuse ;  /* 0x0000000431307825 */ /* 0x100fe200078e000c */
[----:B------:R-:W3:Y:S03]  /*97b0*/  LDG.E.128 R44, desc[UR36][R44.64] ;  /* 0x000000242c2c7981 */ /* 0x000ee6000c1e1d00 */
[----:B------:R-:W-:-:S02]  /*97c0*/  IMAD.WIDE.U32 R52, R53, 0x4, R12 ;  /* 0x0000000435347825 */ /* 0x000fc400078e000c */
[----:B------:R-:W3:Y:S04]  /*97d0*/  LDG.E.128 R48, desc[UR36][R48.64] ;  /* 0x0000002430307981 */ /* 0x000ee8000c1e1d00 */
[----:B------:R-:W3:Y:S01]  /*97e0*/  LDG.E.128 R52, desc[UR36][R52.64] ;  /* 0x0000002434347981 */ /* 0x000ee2000c1e1d00 */
[----:B------:R-:W-:-:S05]  /*97f0*/  IADD3 R63, PT, PT, R39, -R16, RZ ;  /* 0x80000010273f7210 */ /* 0x000fca0007ffe0ff */
[----:B------:R-:W-:-:S05]  /*9800*/  IMAD R65, R63, 0x4, R60 ;  /* 0x000000043f417824 */ /* 0x000fca00078e023c */
[----:B------:R-:W2:Y:S04]  /*9810*/  LDS R66, [R65] ;  /* 0x0000000041427984 */ /* 0x000ea80000000800 */
[----:B------:R-:W4:Y:S04]  /*9820*/  LDS R68, [R65+0x10] ;  /* 0x0000100041447984 */ /* 0x000f280000000800 */
[----:B------:R-:W5:Y:S04]  /*9830*/  LDS R70, [R65+0x20] ;  /* 0x0000200041467984 */ /* 0x000f680000000800 */
[----:B------:R-:W3:Y:S04]  /*9840*/  LDS R71, [R65+0x30] ;  /* 0x0000300041477984 */ /* 0x000ee80000000800 */
[----:B------:R-:W1:Y:S04]  /*9850*/  LDS R72, [R65+0x40] ;  /* 0x0000400041487984 */ /* 0x000e680000000800 */
[----:B------:R-:W0:Y:S04]  /*9860*/  LDS R63, [R65+0x50] ;  /* 0x00005000413f7984 */ /* 0x000e280000000800 */
[----:B------:R-:W0:Y:S04]  /*9870*/  LDS R62, [R65+0x60] ;  /* 0x00006000413e7984 */ /* 0x000e280000000800 */
[----:B------:R-:W0:Y:S01]  /*9880*/  LDS R64, [R65+0x70] ;  /* 0x0000700041407984 */ /* 0x000e220000000800 */
[----:B------:R-:W-:-:S04]  /*9890*/  IADD3 R58, PT, PT, R58, 0x8, RZ ;  /* 0x000000083a3a7810 */ /* 0x000fc80007ffe0ff */
[----:B------:R-:W-:Y:S01]  /*98a0*/  ISETP.NE.AND P0, PT, R58, R61, PT ;  /* 0x0000003d3a00720c */ /* 0x000fe20003f05270 */
[----:B------:R-:W-:Y:S02]  /*98b0*/  VIADD R39, R39, 0x20 ;  /* 0x0000002027277836 */ /* 0x000fe40000000000 */
[-C--:B--2---:R-:W-:Y:S01]  /*98c0*/  FFMA.FTZ R67, R20, R66.reuse, R8 ;  /* 0x0000004214437223 */ /* 0x084fe20000010008 */
[-C--:B------:R-:W-:Y:S01]  /*98d0*/  FFMA.FTZ R8, R21, R66.reuse, R9 ;  /* 0x0000004215087223 */ /* 0x080fe20000010009 */
[-C--:B------:R-:W-:Y:S01]  /*98e0*/  FFMA.FTZ R9, R22, R66.reuse, R10 ;  /* 0x0000004216097223 */ /* 0x080fe2000001000a */
[----:B------:R-:W-:Y:S02]  /*98f0*/  FFMA.FTZ R66, R23, R66, R11 ;  /* 0x0000004217427223 */ /* 0x000fe4000001000b */
[-C--:B----4-:R-:W-:Y:S01]  /*9900*/  FFMA.FTZ R8, R25, R68.reuse, R8 ;  /* 0x0000004419087223 */ /* 0x090fe20000010008 */
[-C--:B------:R-:W-:Y:S01]  /*9910*/  FFMA.FTZ R9, R26, R68.reuse, R9 ;  /* 0x000000441a097223 */ /* 0x080fe20000010009 */
[-C--:B------:R-:W-:Y:S01]  /*9920*/  FFMA.FTZ R67, R24, R68.reuse, R67 ;  /* 0x0000004418437223 */ /* 0x080fe20000010043 */
[----:B------:R-:W-:Y:S01]  /*9930*/  FFMA.FTZ R66, R27, R68, R66 ;  /* 0x000000441b427223 */ /* 0x000fe20000010042 */
[-C--:B-----5:R-:W-:Y:S01]  /*9940*/  FFMA.FTZ R8, R29, R70.reuse, R8 ;  /* 0x000000461d087223 */ /* 0x0a0fe20000010008 */
[-C--:B------:R-:W-:Y:S01]  /*9950*/  FFMA.FTZ R9, R30, R70.reuse, R9 ;  /* 0x000000461e097223 */ /* 0x080fe20000010009 */
[-C--:B------:R-:W-:Y:S01]  /*9960*/  FFMA.FTZ R67, R28, R70.reuse, R67 ;  /* 0x000000461c437223 */ /* 0x080fe20000010043 */
[----:B------:R-:W-:Y:S01]  /*9970*/  FFMA.FTZ R66, R31, R70, R66 ;  /* 0x000000461f427223 */ /* 0x000fe20000010042 */
[-C--:B---3--:R-:W-:Y:S01]  /*9980*/  FFMA.FTZ R8, R33, R71.reuse, R8 ;  /* 0x0000004721087223 */ /* 0x088fe20000010008 */
[-C--:B------:R-:W-:Y:S01]  /*9990*/  FFMA.FTZ R9, R34, R71.reuse, R9 ;  /* 0x0000004722097223 */ /* 0x080fe20000010009 */
[-C--:B------:R-:W-:Y:S01]  /*99a0*/  FFMA.FTZ R67, R32, R71.reuse, R67 ;  /* 0x0000004720437223 */ /* 0x080fe20000010043 */
[----:B------:R-:W-:Y:S01]  /*99b0*/  FFMA.FTZ R66, R35, R71, R66 ;  /* 0x0000004723427223 */ /* 0x000fe20000010042 */
[-C--:B-1----:R-:W-:Y:S01]  /*99c0*/  FFMA.FTZ R8, R41, R72.reuse, R8 ;  /* 0x0000004829087223 */ /* 0x082fe20000010008 */
[-C--:B------:R-:W-:Y:S01]  /*99d0*/  FFMA.FTZ R9, R42, R72.reuse, R9 ;  /* 0x000000482a097223 */ /* 0x080fe20000010009 */
[-C--:B------:R-:W-:Y:S01]  /*99e0*/  FFMA.FTZ R67, R40, R72.reuse, R67 ;  /* 0x0000004828437223 */ /* 0x080fe20000010043 */
[----:B------:R-:W-:Y:S01]  /*99f0*/  FFMA.FTZ R66, R43, R72, R66 ;  /* 0x000000482b427223 */ /* 0x000fe20000010042 */
[-C--:B0-----:R-:W-:Y:S01]  /*9a00*/  FFMA.FTZ R8, R45, R63.reuse, R8 ;  /* 0x0000003f2d087223 */ /* 0x081fe20000010008 */
[-C--:B------:R-:W-:Y:S01]  /*9a10*/  FFMA.FTZ R9, R46, R63.reuse, R9 ;  /* 0x0000003f2e097223 */ /* 0x080fe20000010009 */
[-C--:B------:R-:W-:Y:S01]  /*9a20*/  FFMA.FTZ R67, R44, R63.reuse, R67 ;  /* 0x0000003f2c437223 */ /* 0x080fe20000010043 */
[----:B------:R-:W-:Y:S01]  /*9a30*/  FFMA.FTZ R66, R47, R63, R66 ;  /* 0x0000003f2f427223 */ /* 0x000fe20000010042 */
[-C--:B------:R-:W-:Y:S01]  /*9a40*/  FFMA.FTZ R10, R49, R62.reuse, R8 ;  /* 0x0000003e310a7223 */ /* 0x080fe20000010008 */
[-C--:B------:R-:W-:Y:S01]  /*9a50*/  FFMA.FTZ R11, R50, R62.reuse, R9 ;  /* 0x0000003e320b7223 */ /* 0x080fe20000010009 */
[-C--:B------:R-:W-:Y:S01]  /*9a60*/  FFMA.FTZ R67, R48, R62.reuse, R67 ;  /* 0x0000003e30437223 */ /* 0x080fe20000010043 */
[----:B------:R-:W-:Y:S01]  /*9a70*/  FFMA.FTZ R66, R51, R62, R66 ;  /* 0x0000003e33427223 */ /* 0x000fe20000010042 */
[-C--:B------:R-:W-:Y:S01]  /*9a80*/  FFMA.FTZ R9, R53, R64.reuse, R10 ;  /* 0x0000004035097223 */ /* 0x080fe2000001000a */
[-C--:B------:R-:W-:Y:S01]  /*9a90*/  FFMA.FTZ R10, R54, R64.reuse, R11 ;  /* 0x00000040360a7223 */ /* 0x080fe2000001000b */
[-C--:B------:R-:W-:Y:S01]  /*9aa0*/  FFMA.FTZ R8, R52, R64.reuse, R67 ;  /* 0x0000004034087223 */ /* 0x080fe20000010043 */
[----:B------:R-:W-:Y:S01]  /*9ab0*/  FFMA.FTZ R11, R55, R64, R66 ;  /* 0x00000040370b7223 */ /* 0x000fe20000010042 */
[----:B------:R-:W-:Y:S06]  /*9ac0*/  @P0 BRA `(.L_x_1665) ;  /* 0xfffffff800e80947 */ /* 0x000fec000383ffff */
.L_x_1664:
[----:B------:R-:W-:Y:S05]  /*9ad0*/  BSYNC.RECONVERGENT B1 ;  /* 0x0000000000017941 */ /* 0x000fea0003800200 */
.L_x_1663:
[----:B------:R-:W-:Y:S05]  /*9ae0*/  @!P1 BRA `(.L_x_1656) ;  /* 0x0000000400489947 */ /* 0x000fea0003800000 */
[----:B------:R-:W-:Y:S01]  /*9af0*/  ISETP.GE.U32.AND P0, PT, R69, 0x4, PT ;  /* 0x000000044500780c */ /* 0x000fe20003f06070 */
[----:B------:R-:W-:Y:S01]  /*9b00*/  BSSY.RECONVERGENT B1, `(.L_x_1666) ;  /* 0x0000028000017945 */ /* 0x000fe20003800200 */
[----:B------:R-:W-:-:S11]  /*9b10*/  LOP3.LUT P1, R59, R59, 0x3, RZ, 0xc0, !PT ;  /* 0x000000033b3b7812 */ /* 0x000fd6000782c0ff */
[----:B------:R-:W-:Y:S05]  /*9b20*/  @!P0 BRA `(.L_x_1667) ;  /* 0x0000000000948947 */ /* 0x000fea0003800000 */
[----:B------:R-:W-:-:S04]  /*9b30*/  SHF.L.U32 R27, R39, 0x6, RZ ;  /* 0x00000006271b7819 */ /* 0x000fc800000006ff */
[C---:B------:R-:W-:Y:S01]  /*9b40*/  IADD3 R29, PT, PT, R27.reuse, 0x200, RZ ;  /* 0x000002001b1d7810 */ /* 0x040fe20007ffe0ff */
[----:B------:R-:W-:-:S04]  /*9b50*/  IMAD.WIDE.U32 R20, R27, 0x4, R12 ;  /* 0x000000041b147825 */ /* 0x000fc800078e000c */
[----:B------:R-:W-:Y:S02]  /*9b60*/  VIADD R25, R27, 0x100 ;  /* 0x000001001b197836 */ /* 0x000fe40000000000 */
[----:B------:R-:W2:Y:S02]  /*9b70*/  LDG.E.128 R20, desc[UR36][R20.64] ;  /* 0x0000002414147981 */ /* 0x000ea4000c1e1d00 */
[----:B------:R-:W-:-:S04]  /*9b80*/  IMAD.WIDE.U32 R24, R25, 0x4, R12 ;  /* 0x0000000419187825 */ /* 0x000fc800078e000c */
[----:B----4-:R-:W-:Y:S02]  /*9b90*/  VIADD R33, R27, 0x300 ;  /* 0x000003001b217836 */ /* 0x010fe40000000000 */
[--C-:B------:R-:W-:Y:S01]  /*9ba0*/  IMAD.WIDE.U32 R28, R29, 0x4, R12.reuse ;  /* 0x000000041d1c7825 */ /* 0x100fe200078e000c */
[----:B------:R-:W4:Y:S03]  /*9bb0*/  LDG.E.128 R24, desc[UR36][R24.64] ;  /* 0x0000002418187981 */ /* 0x000f26000c1e1d00 */
[----:B------:R-:W-:Y:S02]  /*9bc0*/  IMAD.WIDE.U32 R32, R33, 0x4, R12 ;  /* 0x0000000421207825 */ /* 0x000fe400078e000c */
[----:B------:R-:W5:Y:S04]  /*9bd0*/  LDG.E.128 R28, desc[UR36][R28.64] ;  /* 0x000000241c1c7981 */ /* 0x000f68000c1e1d00 */
[----:B------:R-:W3:Y:S01]  /*9be0*/  LDG.E.128 R32, desc[UR36][R32.64] ;  /* 0x0000002420207981 */ /* 0x000ee2000c1e1d00 */
[----:B------:R-:W-:Y:S01]  /*9bf0*/  IADD3 R41, PT, PT, R57, 0x210, RZ ;  /* 0x0000021039297810 */ /* 0x000fe20007ffe0ff */
[----:B------:R-:W-:-:S03]  /*9c00*/  IMAD.IADD R40, R39, 0x1, -R16 ;  /* 0x0000000127287824 */ /* 0x000fc600078e0a10 */
[----:B------:R-:W-:-:S04]  /*9c10*/  LEA R41, R56, R41, 0x18 ;  /* 0x0000002938297211 */ /* 0x000fc800078ec0ff */
[----:B------:R-:W-:-:S05]  /*9c20*/  LEA R40, R40, R41, 0x2 ;  /* 0x0000002928287211 */ /* 0x000fca00078e10ff */
[----:B------:R-:W2:Y:S04]  /*9c30*/  LDS R41, [R40] ;  /* 0x0000000028297984 */ /* 0x000ea80000000800 */
[----:B------:R-:W4:Y:S04]  /*9c40*/  LDS R42, [R40+0x10] ;  /* 0x00001000282a7984 */ /* 0x000f280000000800 */
[----:B------:R-:W5:Y:S04]  /*9c50*/  LDS R44, [R40+0x20] ;  /* 0x00002000282c7984 */ /* 0x000f680000000800 */
[----:B------:R-:W3:Y:S01]  /*9c60*/  LDS R45, [R40+0x30] ;  /* 0x00003000282d7984 */ /* 0x000ee20000000800 */
[----:B------:R-:W-:-:S02]  /*9c70*/  VIADD R39, R39, 0x10 ;  /* 0x0000001027277836 */ /* 0x000fc40000000000 */
[-C--:B--2---:R-:W-:Y:S01]  /*9c80*/  FFMA.FTZ R43, R20, R41.reuse, R8 ;  /* 0x00000029142b7223 */ /* 0x084fe20000010008 */
[-C--:B------:R-:W-:Y:S01]  /*9c90*/  FFMA.FTZ R8, R21, R41.reuse, R9 ;  /* 0x0000002915087223 */ /* 0x080fe20000010009 */
[-C--:B------:R-:W-:Y:S01]  /*9ca0*/  FFMA.FTZ R9, R22, R41.reuse, R10 ;  /* 0x0000002916097223 */ /* 0x080fe2000001000a */
[----:B------:R-:W-:Y:S01]  /*9cb0*/  FFMA.FTZ R10, R23, R41, R11 ;  /* 0x00000029170a7223 */ /* 0x000fe2000001000b */
        /* <DEDUP_REMOVED lines=11> */
[----:B------:R-:W-:-:S07]  /*9d70*/  FFMA.FTZ R11, R35, R45, R44 ;  /* 0x0000002d230b7223 */ /* 0x000fce000001002c */
.L_x_1667:
[----:B------:R-:W-:Y:S05]  /*9d80*/  BSYNC.RECONVERGENT B1 ;  /* 0x0000000000017941 */ /* 0x000fea0003800200 */
.L_x_1666:
[----:B------:R-:W-:Y:S05]  /*9d90*/  @!P1 BRA `(.L_x_1656) ;  /* 0x00000000009c9947 */ /* 0x000fea0003800000 */
[----:B------:R-:W-:Y:S01]  /*9da0*/  ISETP.NE.AND P1, PT, R59, 0x1, PT ;  /* 0x000000013b00780c */ /* 0x000fe20003f25270 */
[----:B------:R-:W-:Y:S01]  /*9db0*/  BSSY.RECONVERGENT B1, `(.L_x_1668) ;  /* 0x0000018000017945 */ /* 0x000fe20003800200 */
[----:B------:R-:W-:-:S11]  /*9dc0*/  LOP3.LUT P0, RZ, R38, 0x4, RZ, 0xc0, !PT ;  /* 0x0000000426ff7812 */ /* 0x000fd6000780c0ff */
[----:B------:R-:W-:Y:S05]  /*9dd0*/  @!P1 BRA `(.L_x_1669) ;  /* 0x0000000000549947 */ /* 0x000fea0003800000 */
[----:B------:R-:W-:-:S05]  /*9de0*/  SHF.L.U32 R21, R39, 0x6, RZ ;  /* 0x0000000627157819 */ /* 0x000fca00000006ff */
[C---:B------:R-:W-:Y:S02]  /*9df0*/  VIADD R25, R21.reuse, 0x100 ;  /* 0x0000010015197836 */ /* 0x040fe40000000000 */
[----:B------:R-:W-:-:S04]  /*9e00*/  IMAD.WIDE.U32 R20, R21, 0x4, R12 ;  /* 0x0000000415147825 */ /* 0x000fc800078e000c */
[----:B------:R-:W-:Y:S02]  /*9e10*/  IMAD.WIDE.U32 R24, R25, 0x4, R12 ;  /* 0x0000000419187825 */ /* 0x000fe400078e000c */
[----:B------:R-:W2:Y:S04]  /*9e20*/  LDG.E.128 R20, desc[UR36][R20.64] ;  /* 0x0000002414147981 */ /* 0x000ea8000c1e1d00 */
[----:B------:R-:W5:Y:S01]  /*9e30*/  LDG.E.128 R24, desc[UR36][R24.64] ;  /* 0x0000002418187981 */ /* 0x000f62000c1e1d00 */
[----:B------:R-:W-:Y:S01]  /*9e40*/  IADD3 R29, PT, PT, R57, 0x210, RZ ;  /* 0x00000210391d7810 */ /* 0x000fe20007ffe0ff */
[C---:B------:R-:W-:Y:S02]  /*9e50*/  IMAD.IADD R28, R39.reuse, 0x1, -R16 ;  /* 0x00000001271c7824 */ /* 0x040fe400078e0a10 */
[----:B------:R-:W-:Y:S01]  /*9e60*/  VIADD R39, R39, 0x8 ;  /* 0x0000000827277836 */ /* 0x000fe20000000000 */
[----:B------:R-:W-:-:S04]  /*9e70*/  LEA R29, R56, R29, 0x18 ;  /* 0x0000001d381d7211 */ /* 0x000fc800078ec0ff */
[----:B------:R-:W-:-:S05]  /*9e80*/  LEA R28, R28, R29, 0x2 ;  /* 0x0000001d1c1c7211 */ /* 0x000fca00078e10ff */
[----:B------:R-:W2:Y:S04]  /*9e90*/  LDS R29, [R28] ;  /* 0x000000001c1d7984 */ /* 0x000ea80000000800 */
[----:B----4-:R-:W5:Y:S01]  /*9ea0*/  LDS R32, [R28+0x10] ;  /* 0x000010001c207984 */ /* 0x010f620000000800 */
[-C--:B--2---:R-:W-:Y:S01]  /*9eb0*/  FFMA.FTZ R31, R20, R29.reuse, R8 ;  /* 0x0000001d141f7223 */ /* 0x084fe20000010008 */
[-C--:B------:R-:W-:Y:S01]  /*9ec0*/  FFMA.FTZ R30, R21, R29.reuse, R9 ;  /* 0x0000001d151e7223 */ /* 0x080fe20000010009 */
[-C--:B------:R-:W-:Y:S01]  /*9ed0*/  FFMA.FTZ R33, R22, R29.reuse, R10 ;  /* 0x0000001d16217223 */ /* 0x080fe2000001000a */
[----:B------:R-:W-:Y:S01]  /*9ee0*/  FFMA.FTZ R20, R23, R29, R11 ;  /* 0x0000001d17147223 */ /* 0x000fe2000001000b */
[-C--:B-----5:R-:W-:Y:S01]  /*9ef0*/  FFMA.FTZ R8, R24, R32.reuse, R31 ;  /* 0x0000002018087223 */ /* 0x0a0fe2000001001f */
[-C--:B------:R-:W-:Y:S01]  /*9f00*/  FFMA.FTZ R9, R25, R32.reuse, R30 ;  /* 0x0000002019097223 */ /* 0x080fe2000001001e */
[-C--:B------:R-:W-:Y:S01]  /*9f10*/  FFMA.FTZ R10, R26, R32.reuse, R33 ;  /* 0x000000201a0a7223 */ /* 0x080fe20000010021 */
[----:B------:R-:W-:-:S07]  /*9f20*/  FFMA.FTZ R11, R27, R32, R20 ;  /* 0x000000201b0b7223 */ /* 0x000fce0000010014 */
.L_x_1669:
[----:B------:R-:W-:Y:S05]  /*9f30*/  BSYNC.RECONVERGENT B1 ;  /* 0x0000000000017941 */ /* 0x000fea0003800200 */
.L_x_1668:
[----:B------:R-:W-:Y:S05]  /*9f40*/  @P0 BRA `(.L_x_1656) ;  /* 0x0000000000300947 */ /* 0x000fea0003800000 */
[----:B------:R-:W-:-:S05]  /*9f50*/  SHF.L.U32 R21, R39, 0x6, RZ ;  /* 0x0000000627157819 */ /* 0x000fca00000006ff */
[----:B------:R-:W-:-:S06]  /*9f60*/  IMAD.WIDE.U32 R20, R21, 0x4, R12 ;  /* 0x0000000415147825 */ /* 0x000fcc00078e000c */
[----:B------:R-:W2:Y:S01]  /*9f70*/  LDG.E.128 R20, desc[UR36][R20.64] ;  /* 0x0000002414147981 */ /* 0x000ea2000c1e1d00 */
[----:B------:R-:W-:Y:S01]  /*9f80*/  VIADD R57, R57, 0x210 ;  /* 0x0000021039397836 */ /* 0x000fe20000000000 */
[----:B------:R-:W-:-:S04]  /*9f90*/  IADD3 R24, PT, PT, R39, -R16, RZ ;  /* 0x8000001027187210 */ /* 0x000fc80007ffe0ff */
[----:B------:R-:W-:-:S05]  /*9fa0*/  LEA R57, R56, R57, 0x18 ;  /* 0x0000003938397211 */ /* 0x000fca00078ec0ff */
[----:B------:R-:W-:-:S06]  /*9fb0*/  IMAD R24, R24, 0x4, R57 ;  /* 0x0000000418187824 */ /* 0x000fcc00078e0239 */
[----:B------:R-:W2:Y:S02]  /*9fc0*/  LDS R24, [R24] ;  /* 0x0000000018187984 */ /* 0x000ea40000000800 */
[-C--:B--2---:R-:W-:Y:S01]  /*9fd0*/  FFMA.FTZ R8, R20, R24.reuse, R8 ;  /* 0x0000001814087223 */ /* 0x084fe20000010008 */
[-C--:B------:R-:W-:Y:S01]  /*9fe0*/  FFMA.FTZ R9, R21, R24.reuse, R9 ;  /* 0x0000001815097223 */ /* 0x080fe20000010009 */
[-C--:B------:R-:W-:Y:S01]  /*9ff0*/  FFMA.FTZ R10, R22, R24.reuse, R10 ;  /* 0x00000018160a7223 */ /* 0x080fe2000001000a */
[----:B------:R-:W-:-:S07]  /*a000*/  FFMA.FTZ R11, R23, R24, R11 ;  /* 0x00000018170b7223 */ /* 0x000fce000001000b */
.L_x_1656:
[----:B------:R-:W-:Y:S05]  /*a010*/  BSYNC.RECONVERGENT B0 ;  /* 0x0000000000007941 */ /* 0x000fea0003800200 */
.L_x_1655:
[----:B------:R-:W-:Y:S01]  /*a020*/  ISETP.GE.AND P0, PT, R37, R18, PT ;  /* 0x000000122500720c */ /* 0x000fe20003f06270 */
[----:B------:R-:W0:Y:S01]  /*a030*/  LDCU UR7, c[0x0][0x40c] ;  /* 0x00008180ff0777ac */ /* 0x000e220008000800 */
[----:B------:R-:W-:Y:S11]  /*a040*/  BSSY.RECONVERGENT B0, `(.L_x_1670) ;  /* 0x00000c0000007945 */ /* 0x000ff60003800200 */
[----:B------:R-:W-:Y:S05]  /*a050*/  @P0 BRA `(.L_x_1671) ;  /* 0x0000000800f80947 */ /* 0x000fea0003800000 */
[----:B------:R-:W5:Y:S01]  /*a060*/  LDCU UR5, c[0x0][0x3f8] ;  /* 0x00007f00ff0577ac */ /* 0x000f620008000800 */
[----:B-1----:R-:W-:Y:S01]  /*a070*/  IADD3 R29, PT, PT, R37, 0x4, RZ ;  /* 0x00000004251d7810 */ /* 0x002fe20007ffe0ff */
[----:B------:R-:W1:Y:S01]  /*a080*/  LDC.64 R20, c[0x0][0x458] ;  /* 0x00011600ff147b82 */ /* 0x000e620000000a00 */
[----:B------:R-:W-:Y:S01]  /*a090*/  LOP3.LUT R28, RZ, R16, RZ, 0x33, !PT ;  /* 0x00000010ff1c7212 */ /* 0x000fe200078e33ff */
[----:B------:R-:W-:Y:S01]  /*a0a0*/  BSSY.RECONVERGENT B1, `(.L_x_1672) ;  /* 0x0000043000017945 */ /* 0x000fe20003800200 */
[----:B------:R-:W-:Y:S01]  /*a0b0*/  VIMNMX R22, PT, PT, R18, R29, !PT ;  /* 0x0000001d12167248 */ /* 0x000fe20007fe0100 */
[----:B------:R-:W-:-:S03]  /*a0c0*/  IMAD.MOV.U32 R23, RZ, RZ, R37 ;  /* 0x000000ffff177224 */ /* 0x000fc600078e0025 */
[----:B------:R-:W-:-:S04]  /*a0d0*/  IADD3 R28, PT, PT, -R3, R22, R28 ;  /* 0x00000016031c7210 */ /* 0x000fc80007ffe11c */
[----:B------:R-:W-:Y:S01]  /*a0e0*/  LOP3.LUT P0, RZ, R28, 0x4, RZ, 0xc0, !PT ;  /* 0x000000041cff7812 */ /* 0x000fe2000780c0ff */
[----:B-----5:R-:W-:-:S06]  /*a0f0*/  UIMAD UR5, UR38, UR5, UR12 ;  /* 0x00000005260572a4 */ /* 0x020fcc000f8e020c */
[----:B------:R-:W-:-:S05]  /*a100*/  IMAD.U32 R25, RZ, RZ, UR5 ;  /* 0x00000005ff197e24 */ /* 0x000fca000f8e00ff */
[----:B------:R-:W-:-:S05]  /*a110*/  LEA R25, R25, R36, 0x6 ;  /* 0x0000002419197211 */ /* 0x000fca00078e30ff */
[----:B-1----:R-:W-:Y:S01]  /*a120*/  IMAD.WIDE R20, R25, 0x4, R20 ;  /* 0x0000000419147825 */ /* 0x002fe200078e0214 */
[----:B------:R-:W-:Y:S06]  /*a130*/  @P0 BRA `(.L_x_1673) ;  /* 0x0000000000e40947 */ /* 0x000fec0003800000 */
[----:B------:R-:W1:Y:S01]  /*a140*/  LDC R24, c[0x0][0x3f4] ;  /* 0x0000fd00ff187b82 */ /* 0x000e620000000800 */
[----:B------:R-:W-:Y:S02]  /*a150*/  MOV R23, R29 ;  /* 0x0000001d00177202 */ /* 0x000fe40000000f00 */
        /* <DEDUP_REMOVED lines=21> */
[----:B------:R-:W-:-:S05]  /*a2b0*/  @!P0 IMAD.IADD R22, R22, 0x1, -R25 ;  /* 0x0000000116168824 */ /* 0x000fca00078e0a19 */
[----:B------:R-:W-:Y:S02]  /*a2c0*/  @!P1 IADD3 R22, PT, PT, -R22, RZ, RZ ;  /* 0x000000ff16169210 */ /* 0x000fe40007ffe1ff */
[----:B------:R-:W-:-:S05]  /*a2d0*/  @!P2 LOP3.LUT R22, RZ, R24, RZ, 0x33, !PT ;  /* 0x00000018ff16a212 */ /* 0x000fca00078e33ff */
[----:B------:R-:W-:-:S04]  /*a2e0*/  IMAD.SHL.U32 R25, R22, 0x40, RZ ;  /* 0x0000004016197824 */ /* 0x000fc800078e00ff */
[----:B------:R-:W-:-:S06]  /*a2f0*/  IMAD.WIDE.U32 R24, R25, 0x4, R12 ;  /* 0x0000000419187825 */ /* 0x000fcc00078e000c */
[----:B------:R-:W5:Y:S01]  /*a300*/  LDG.E.128 R24, desc[UR36][R24.64] ;  /* 0x0000002418187981 */ /* 0x000f62000c1e1d00 */
[----:B------:R-:W1:Y:S01]  /*a310*/  S2UR UR6, SR_CgaCtaId ;  /* 0x00000000000679c3 */ /* 0x000e620000008800 */
[----:B------:R-:W-:Y:S02]  /*a320*/  UMOV UR5, 0x400 ;  /* 0x0000040000057882 */ /* 0x000fe40000000000 */
[----:B------:R-:W-:-:S04]  /*a330*/  UIADD3 UR5, UPT, UPT, UR5, 0x210, URZ ;  /* 0x0000021005057890 */ /* 0x000fc8000fffe0ff */
[----:B-1----:R-:W-:-:S06]  /*a340*/  ULEA UR5, UR6, UR5, 0x18 ;  /* 0x0000000506057291 */ /* 0x002fcc000f8ec0ff */
[----:B------:R-:W-:-:S05]  /*a350*/  LEA R31, R3, UR5, 0x2 ;  /* 0x00000005031f7c11 */ /* 0x000fca000f8e10ff */
[----:B------:R-:W1:Y:S01]  /*a360*/  LDCU UR5, c[0x0][0x40c] ;  /* 0x00008180ff0577ac */ /* 0x000e620008000800 */
[----:B------:R-:W0:Y:S01]  /*a370*/  LDS R31, [R31] ;  /* 0x000000001f1f7984 */ /* 0x000e220000000800 */
[----:B-1----:R-:W-:-:S09]  /*a380*/  UISETP.NE.AND UP0, UPT, UR5, URZ, UPT ;  /* 0x000000ff0500728c */ /* 0x002fd2000bf05270 */
[----:B------:R-:W-:Y:S05]  /*a390*/  BRA.U UP0, `(.L_x_1674) ;  /* 0x0000000100387547 */ /* 0x000fea000b800000 */
[----:B------:R-:W-:Y:S01]  /*a3a0*/  ISETP.NE.AND P3, PT, R2, RZ, PT ;  /* 0x000000ff0200720c */ /* 0x000fe20003f65270 */
[----:B--2-4-:R-:W1:-:S12]  /*a3b0*/  LDS.128 R32, [R17] ;  /* 0x0000000011207984 */ /* 0x014e580000000c00 */
[----:B------:R-:W2:Y:S01]  /*a3c0*/  @P3 LDG.E.128 R40, desc[UR36][R20.64] ;  /* 0x0000002414283981 */ /* 0x000ea2000c1e1d00 */
[----:B------:R-:W-:-:S05]  /*a3d0*/  SHF.L.U32 R23, R37, 0x6, RZ ;  /* 0x0000000625177819 */ /* 0x000fca00000006ff */
[----:B------:R-:W-:-:S04]  /*a3e0*/  IMAD.WIDE.U32 R22, R23, 0x4, R14 ;  /* 0x0000000417167825 */ /* 0x000fc800078e000e */
        /* <DEDUP_REMOVED lines=9> */
.L_x_1674:
[C---:B0----5:R-:W-:Y:S01]  /*a480*/  FFMA.FTZ R8, R31.reuse, R24, R8 ;  /* 0x000000181f087223 */ /* 0x061fe20000010008 */
[C---:B------:R-:W-:Y:S01]  /*a490*/  FFMA.FTZ R9, R31.reuse, R25, R9 ;  /* 0x000000191f097223 */ /* 0x040fe20000010009 */
[C---:B------:R-:W-:Y:S01]  /*a4a0*/  FFMA.FTZ R10, R31.reuse, R26, R10 ;  /* 0x0000001a1f0a7223 */ /* 0x040fe2000001000a */
[----:B------:R-:W-:Y:S01]  /*a4b0*/  FFMA.FTZ R11, R31, R27, R11 ;  /* 0x0000001b1f0b7223 */ /* 0x000fe2000001000b */
[----:B-1----:R-:W-:-:S07]  /*a4c0*/  IMAD.MOV.U32 R23, RZ, RZ, R29 ;  /* 0x000000ffff177224 */ /* 0x002fce00078e001d */
.L_x_1673:
[----:B0-----:R-:W-:Y:S05]  /*a4d0*/  BSYNC.RECONVERGENT B1 ;  /* 0x0000000000017941 */ /* 0x001fea0003800200 */
.L_x_1672:
[----:B------:R-:W-:-:S13]  /*a4e0*/  ISETP.GE.U32.AND P0, PT, R28, 0x4, PT ;  /* 0x000000041c00780c */ /* 0x000fda0003f06070 */
[----:B------:R-:W-:Y:S05]  /*a4f0*/  @!P0 BRA `(.L_x_1671) ;  /* 0x0000000400d08947 */ /* 0x000fea0003800000 */
[----:B------:R-:W0:Y:S01]  /*a500*/  S2R R25, SR_CgaCtaId ;  /* 0x0000000000197919 */ /* 0x000e220000008800 */
[----:B------:R-:W-:Y:S02]  /*a510*/  MOV R24, 0x400 ;  /* 0x0000040000187802 */ /* 0x000fe40000000f00 */
[----:B------:R-:W-:Y:S01]  /*a520*/  SHF.L.U32 R22, R16, 0x2, RZ ;  /* 0x0000000210167819 */ /* 0x000fe200000006ff */
[C---:B------:R-:W-:Y:S02]  /*a530*/  VIADD R16, R23.reuse, 0x4 ;  /* 0x0000000417107836 */ /* 0x040fe40000000000 */
[----:B------:R-:W-:Y:S01]  /*a540*/  VIADD R24, R24, 0x210 ;  /* 0x0000021018187836 */ /* 0x000fe20000000000 */
[C---:B------:R-:W-:Y:S02]  /*a550*/  LEA R22, R23.reuse, -R22, 0x2 ;  /* 0x8000001617167211 */ /* 0x040fe400078e10ff */
[----:B------:R-:W-:Y:S02]  /*a560*/  SHF.L.U32 R23, R23, 0x6, RZ ;  /* 0x0000000617177819 */ /* 0x000fe400000006ff */
[----:B0-----:R-:W-:-:S04]  /*a570*/  LEA R25, R25, R24, 0x18 ;  /* 0x0000001819197211 */ /* 0x001fc800078ec0ff */
[----:B------:R-:W-:-:S07]  /*a580*/  IADD3 R22, PT, PT, R22, 0x10, R25 ;  /* 0x0000001016167810 */ /* 0x000fce0007ffe019 */
.L_x_1681:
        /* <DEDUP_REMOVED lines=25> */
[----:B------:R-:W-:-:S05]  /*a720*/  @!P0 IADD3 R24, PT, PT, R24, -R27, RZ ;  /* 0x8000001b18188210 */ /* 0x000fca0007ffe0ff */
[----:B------:R-:W-:Y:S01]  /*a730*/  @!P1 IMAD.MOV R24, RZ, RZ, -R24 ;  /* 0x000000ffff189224 */ /* 0x000fe200078e0a18 */
[----:B------:R-:W-:-:S04]  /*a740*/  @!P2 LOP3.LUT R24, RZ, R39, RZ, 0x33, !PT ;  /* 0x00000027ff18a212 */ /* 0x000fc800078e33ff */
[----:B------:R-:W-:-:S05]  /*a750*/  SHF.L.U32 R25, R24, 0x6, RZ ;  /* 0x0000000618197819 */ /* 0x000fca00000006ff */
[----:B------:R-:W-:-:S05]  /*a760*/  IMAD.WIDE.U32 R24, R25, 0x4, R12 ;  /* 0x0000000419187825 */ /* 0x000fca00078e000c */
[----:B------:R0:W5:Y:S01]  /*a770*/  LDG.E.128 R28, desc[UR36][R24.64] ;  /* 0x00000024181c7981 */ /* 0x000162000c1e1d00 */
[----:B------:R-:W-:-:S09]  /*a780*/  UISETP.NE.AND UP0, UPT, UR7, URZ, UPT ;  /* 0x000000ff0700728c */ /* 0x000fd2000bf05270 */
[----:B01----:R-:W-:Y:S05]  /*a790*/  BRA.U UP0, `(.L_x_1677) ;  /* 0x0000000100347547 */ /* 0x003fea000b800000 */
[----:B------:R-:W-:Y:S01]  /*a7a0*/  ISETP.NE.AND P3, PT, R2, RZ, PT ;  /* 0x000000ff0200720c */ /* 0x000fe20003f65270 */
[----:B------:R-:W0:-:S12]  /*a7b0*/  LDS.128 R24, [R17] ;  /* 0x0000000011187984 */ /* 0x000e180000000c00 */
[----:B----4-:R-:W2:Y:S01]  /*a7c0*/  @P3 LDG.E.128 R32, desc[UR36][R20.64] ;  /* 0x0000002414203981 */ /* 0x010ea2000c1e1d00 */
        /* <DEDUP_REMOVED lines=10> */
.L_x_1677:
[C---:B-----5:R-:W-:Y:S01]  /*a870*/  FFMA.FTZ R8, R37.reuse, R28, R8 ;  /* 0x0000001c25087223 */ /* 0x060fe20000010008 */
[C---:B------:R-:W-:Y:S01]  /*a880*/  FFMA.FTZ R9, R37.reuse, R29, R9 ;  /* 0x0000001d25097223 */ /* 0x040fe20000010009 */
[C---:B------:R-:W-:Y:S01]  /*a890*/  FFMA.FTZ R10, R37.reuse, R30, R10 ;  /* 0x0000001e250a7223 */ /* 0x040fe2000001000a */
[----:B------:R-:W-:-:S07]  /*a8a0*/  FFMA.FTZ R11, R37, R31, R11 ;  /* 0x0000001f250b7223 */ /* 0x000fce000001000b */
.L_x_1676:
[----:B------:R-:W-:Y:S05]  /*a8b0*/  BSYNC.RECONVERGENT B1 ;  /* 0x0000000000017941 */ /* 0x000fea0003800200 */
.L_x_1675:
[----:B------:R-:W-:Y:S01]  /*a8c0*/  ISETP.GE.AND P0, PT, R16, R39, PT ;  /* 0x000000271000720c */ /* 0x000fe20003f06270 */
[----:B------:R-:W-:-:S12]  /*a8d0*/  BSSY.RECONVERGENT B1, `(.L_x_1678) ;  /* 0x0000030000017945 */ /* 0x000fd80003800200 */
[----:B------:R-:W-:Y:S05]  /*a8e0*/  @!P0 BRA `(.L_x_1679) ;  /* 0x0000000000b88947 */ /* 0x000fea0003800000 */
[----:B------:R-:W-:Y:S01]  /*a8f0*/  IABS R27, R39 ;  /* 0x00000027001b7213 */ /* 0x000fe20000000000 */
[----:B--2---:R1:W2:Y:S01]  /*a900*/  LDS R35, [R22] ;  /* 0x0000000016237984 */ /* 0x0042a20000000800 */
[----:B0-----:R-:W-:Y:S02]  /*a910*/  IABS R30, R16 ;  /* 0x00000010001e7213 */ /* 0x001fe40000000000 */
        /* <DEDUP_REMOVED lines=26> */
[----:B------:R-:W0:-:S12]  /*aac0*/  LDS.128 R40, [R17] ;  /* 0x0000000011287984 */ /* 0x000e180000000c00 */
[----:B------:R-:W2:Y:S01]  /*aad0*/  @P3 LDG.E.128 R24, desc[UR36][R20.64] ;  /* 0x0000002414183981 */ /* 0x000ea2000c1e1d00 */
[----:B----4-:R-:W-:Y:S01]  /*aae0*/  IADD3 R33, PT, PT, R23, 0x100, RZ ;  /* 0x0000010017217810 */ /* 0x010fe20007ffe0ff */
        /* <DEDUP_REMOVED lines=10> */
.L_x_1680:
[C---:B-----5:R-:W-:Y:S01]  /*ab90*/  FFMA.FTZ R8, R35.reuse, R28, R8 ;  /* 0x0000001c23087223 */ /* 0x060fe20000010008 */
[C---:B------:R-:W-:Y:S01]  /*aba0*/  FFMA.FTZ R9, R35.reuse, R29, R9 ;  /* 0x0000001d23097223 */ /* 0x040fe20000010009 */
[C---:B------:R-:W-:Y:S01]  /*abb0*/  FFMA.FTZ R10, R35.reuse, R30, R10 ;  /* 0x0000001e230a7223 */ /* 0x040fe2000001000a */
[----:B------:R-:W-:-:S07]  /*abc0*/  FFMA.FTZ R11, R35, R31, R11 ;  /* 0x0000001f230b7223 */ /* 0x000fce000001000b */
.L_x_1679:
[----:B------:R-:W-:Y:S05]  /*abd0*/  BSYNC.RECONVERGENT B1 ;  /* 0x0000000000017941 */ /* 0x000fea0003800200 */
.L_x_1678:
[C---:B0-----:R-:W-:Y:S01]  /*abe0*/  VIADD R25, R16.reuse, 0x4 ;  /* 0x0000000410197836 */ /* 0x041fe20000000000 */
[----:B------:R-:W-:Y:S01]  /*abf0*/  IADD3 R16, PT, PT, R16, 0x8, RZ ;  /* 0x0000000810107810 */ /* 0x000fe20007ffe0ff */
[----:B------:R-:W-:Y:S01]  /*ac00*/  VIADD R23, R23, 0x200 ;  /* 0x0000020017177836 */ /* 0x000fe20000000000 */
[----:B------:R-:W-:Y:S02]  /*ac10*/  IADD3 R22, PT, PT, R22, 0x20, RZ ;  /* 0x0000002016167810 */ /* 0x000fe40007ffe0ff */
[----:B------:R-:W-:-:S13]  /*ac20*/  ISETP.GE.AND P0, PT, R25, R18, PT ;  /* 0x000000121900720c */ /* 0x000fda0003f06270 */
[----:B------:R-:W-:Y:S05]  /*ac30*/  @!P0 BRA `(.L_x_1681) ;  /* 0xfffffff800548947 */ /* 0x000fea000383ffff */
.L_x_1671:
[----:B0-----:R-:W-:Y:S05]  /*ac40*/  BSYNC.RECONVERGENT B0 ;  /* 0x0000000000007941 */ /* 0x001fea0003800200 */
.L_x_1670:
[----:B------:R-:W-:Y:S01]  /*ac50*/  ISETP.NE.AND P0, PT, R3, R0, PT ;  /* 0x000000000300720c */ /* 0x000fe20003f05270 */
[----:B------:R-:W-:-:S12]  /*ac60*/  BSSY.RECONVERGENT B0, `(.L_x_1682) ;  /* 0x0000026000007945 */ /* 0x000fd80003800200 */
[----:B------:R-:W-:Y:S05]  /*ac70*/  @P0 BRA `(.L_x_1683) ;  /* 0x0000000000900947 */ /* 0x000fea0003800000 */
[----:B------:R-:W-:Y:S01]  /*ac80*/  IMAD.SHL.U32 R13, R18, 0x40, RZ ;  /* 0x00000040120d7824 */ /* 0x000fe200078e00ff */
[----:B---3--:R-:W0:Y:S01]  /*ac90*/  LDS R83, [R83+-0x4] ;  /* 0xfffffc0053537984 */ /* 0x008e220000000800 */
[----:B------:R-:W3:Y:S02]  /*aca0*/  LDCU UR5, c[0x0][0x40c] ;  /* 0x00008180ff0577ac */ /* 0x000ee40008000800 */
[----:B------:R-:W-:-:S05]  /*acb0*/  IMAD.WIDE R12, R13, 0x4, R14 ;  /* 0x000000040d0c7825 */ /* 0x000fca00078e020e */
[----:B------:R0:W5:Y:S01]  /*acc0*/  LDG.E.128 R20, desc[UR36][R12.64] ;  /* 0x000000240c147981 */ /* 0x000162000c1e1d00 */
[----:B---3--:R-:W-:-:S09]  /*acd0*/  UISETP.NE.AND UP0, UPT, UR5, URZ, UPT ;  /* 0x000000ff0500728c */ /* 0x008fd2000bf05270 */
[----:B------:R-:W-:Y:S05]  /*ace0*/  BRA.U UP0, `(.L_x_1684) ;  /* 0x0000000100647547 */ /* 0x000fea000b800000 */
[----:B------:R-:W3:Y:S02]  /*acf0*/  LDCU.64 UR6, c[0x0][0x460] ;  /* 0x00008c00ff0677ac */ /* 0x000ee40008000a00 */
[----:B---3--:R-:W-:-:S04]  /*ad00*/  UISETP.NE.U32.AND UP0, UPT, UR6, URZ, UPT ;  /* 0x000000ff0600728c */ /* 0x008fc8000bf05070 */
[----:B------:R-:W-:-:S06]  /*ad10*/  UISETP.NE.AND.EX UP0, UPT, UR7, URZ, UPT, UP0 ;  /* 0x000000ff0700728c */ /* 0x000fcc000bf05300 */
[----:B------:R-:W-:-:S05]  /*ad20*/  PLOP3.LUT P0, PT, PT, PT, UP0, 0x80, 0x8 ;  /* 0x000000000008781c */ /* 0x000fca0003f0f008 */
[----:B------:R-:W3:Y:S01]  /*ad30*/  @UP0 LDCU UR5, c[0x0][0x3f8] ;  /* 0x00007f00ff0507ac */ /* 0x000ee20008000800 */
[----:B------:R-:W0:Y:S01]  /*ad40*/  @UP0 LDCU.64 UR6, c[0x0][0x458] ;  /* 0x00008b00ff0607ac */ /* 0x000e220008000a00 */
[----:B---3--:R-:W-:Y:S01]  /*ad50*/  @UP0 UIMAD UR5, UR38, UR5, UR12 ;  /* 0x00000005260502a4 */ /* 0x008fe2000f8e020c */
[----:B0-----:R-:W-:Y:S01]  /*ad60*/  MOV R13, UR7 ;  /* 0x00000007000d7c02 */ /* 0x001fe20008000f00 */
[----:B------:R-:W-:-:S04]  /*ad70*/  IMAD.U32 R12, RZ, RZ, UR6 ;  /* 0x00000006ff0c7e24 */ /* 0x000fc8000f8e00ff */
[----:B------:R-:W-:-:S05]  /*ad80*/  MOV R17, UR5 ;  /* 0x0000000500117c02 */ /* 0x000fca0008000f00 */
[----:B------:R-:W-:-:S04]  /*ad90*/  @P0 IMAD R17, R17, 0x40, R36 ;  /* 0x0000004011110824 */ /* 0x000fc800078e0224 */
[----:B------:R-:W-:-:S05]  /*ada0*/  @P0 IMAD.WIDE R12, R17, 0x4, R12 ;  /* 0x00000004110c0825 */ /* 0x000fca00078e020c */
[----:B-1----:R-:W3:Y:S01]  /*adb0*/  @P0 LDG.E.128 R24, desc[UR36][R12.64] ;  /* 0x000000240c180981 */ /* 0x002ee2000c1e1d00 */
        /* <DEDUP_REMOVED lines=12> */
.L_x_1684:
[C---:B0----5:R-:W-:Y:S01]  /*ae80*/  FFMA.FTZ R8, R83.reuse, R20, R8 ;  /* 0x0000001453087223 */ /* 0x061fe20000010008 */
[C---:B------:R-:W-:Y:S01]  /*ae90*/  FFMA.FTZ R9, R83.reuse, R21, R9 ;  /* 0x0000001553097223 */ /* 0x040fe20000010009 */
[C---:B------:R-:W-:Y:S01]  /*aea0*/  FFMA.FTZ R10, R83.reuse, R22, R10 ;  /* 0x00000016530a7223 */ /* 0x040fe2000001000a */
[----:B------:R-:W-:-:S07]  /*aeb0*/  FFMA.FTZ R11, R83, R23, R11 ;  /* 0x00000017530b7223 */ /* 0x000fce000001000b */
.L_x_1683:
[----:B------:R-:W-:Y:S05]  /*aec0*/  BSYNC.RECONVERGENT B0 ;  /* 0x0000000000007941 */ /* 0x000fea0003800200 */
.L_x_1682:
[----:B------:R-:W0:Y:S08]  /*aed0*/  S2UR UR6, SR_CgaCtaId ;  /* 0x00000000000679c3 */ /* 0x000e300000008800 */
[----:B------:R-:W-:Y:S01]  /*aee0*/  BAR.SYNC.DEFER_BLOCKING 0x0 ;  /* 0x0000000000007b1d */ /* 0x000fe20000010000 */
[C---:B------:R-:W-:Y:S02]  /*aef0*/  LOP3.LUT R0, R19.reuse, 0x3e0, RZ, 0xc0, !PT ;  /* 0x000003e013007812 */ /* 0x040fe400078ec0ff */
[----:B------:R-:W-:-:S02]  /*af00*/  ISETP.GT.U32.AND P2, PT, R19, 0x1f, PT ;  /* 0x0000001f1300780c */ /* 0x000fc40003f44070 */
[----:B------:R-:W-:Y:S01]  /*af10*/  ISETP.NE.AND P0, PT, R0, 0x20, PT ;  /* 0x000000200000780c */ /* 0x000fe20003f05270 */
[----:B------:R-:W-:Y:S01]  /*af20*/  UMOV UR5, 0x400 ;  /* 0x0000040000057882 */ /* 0x000fe20000000000 */
[----:B------:R-:W-:Y:S01]  /*af30*/  IMAD.SHL.U32 R0, R36, 0x4, RZ ;  /* 0x0000000424007824 */ /* 0x000fe200078e00ff */
[----:B------:R-:W-:Y:S01]  /*af40*/  UIADD3 UR5, UPT, UPT, UR5, 0x210, URZ ;  /* 0x0000021005057890 */ /* 0x000fe2000fffe0ff */
[C---:B------:R-:W-:Y:S02]  /*af50*/  LOP3.LUT R2, R19.reuse, 0x3f0, RZ, 0xc0, !PT ;  /* 0x000003f013027812 */ /* 0x040fe400078ec0ff */
[----:B------:R-:W-:Y:S02]  /*af60*/  ISETP.GT.U32.AND P1, PT, R19, 0xf, PT ;  /* 0x0000000f1300780c */ /* 0x000fe40003f24070 */
[----:B------:R-:W-:Y:S01]  /*af70*/  LEA R3, R3, R0, 0x8 ;  /* 0x0000000003037211 */ /* 0x000fe200078e40ff */
[----:B0-----:R-:W-:-:S09]  /*af80*/  ULEA UR5, UR6, UR5, 0x18 ;  /* 0x0000000506057291 */ /* 0x001fd2000f8ec0ff */
[----:B------:R-:W-:Y:S01]  /*af90*/  @!P0 STS.128 [R3+UR5+-0x200], R8 ;  /* 0xfffe000803008988 */ /* 0x000fe20008000c05 */
        /* <DEDUP_REMOVED lines=10> */
[----:B------:R0:W0:Y:S02]  /*b040*/  @!P1 LDS.128 R4, [R3+UR5] ;  /* 0x0000000503049984 */ /* 0x0000240008000c00 */
[----:B------:R-:W-:Y:S06]  /*b050*/  BAR.SYNC.DEFER_BLOCKING 0x0 ;  /* 0x0000000000007b1d */ /* 0x000fec0000010000 */
[----:B------:R-:W-:Y:S05]  /*b060*/  @P1 EXIT ;  /* 0x000000000000194d */ /* 0x000fea0003800000 */
[----:B------:R-:W5:Y:S01]  /*b070*/  LDCU UR5, c[0x0][0x478] ;  /* 0x00008f00ff0577ac */ /* 0x000f620008000800 */
[----:B0-----:R-:W-:Y:S01]  /*b080*/  @!P1 FADD.FTZ R8, R8, R4 ;  /* 0x0000000408089221 */ /* 0x001fe20000010000 */
[----:B------:R-:W-:Y:S01]  /*b090*/  @!P1 FADD.FTZ R9, R9, R5 ;  /* 0x0000000509099221 */ /* 0x000fe20000010000 */
[----:B------:R-:W-:Y:S01]  /*b0a0*/  @!P1 FADD.FTZ R10, R10, R6 ;  /* 0x000000060a0a9221 */ /* 0x000fe20000010000 */
[----:B------:R-:W-:Y:S01]  /*b0b0*/  @!P1 FADD.FTZ R11, R11, R7 ;  /* 0x000000070b0b9221 */ /* 0x000fe20000010000 */
[----:B-----5:R-:W-:-:S09]  /*b0c0*/  UISETP.NE.AND UP0, UPT, UR5, 0x2, UPT ;  /* 0x000000020500788c */ /* 0x020fd2000bf05270 */
[----:B------:R-:W-:Y:S05]  /*b0d0*/  BRA.U UP0, `(.L_x_1685) ;  /* 0x00000001007c7547 */ /* 0x000fea000b800000 */
[----:B------:R-:W0:Y:S01]  /*b0e0*/  LDC.64 R2, c[0x0][0x470] ;  /* 0x00011c00ff027b82 */ /* 0x000e220000000a00 */
[----:B------:R-:W5:Y:S01]  /*b0f0*/  LDCU.64 UR6, c[0x0][0x380] ;  /* 0x00007000ff0677ac */ /* 0x000f620008000a00 */
[----:B0-----:R-:W2:Y:S01]  /*b100*/  LDG.E R2, desc[UR36][R2.64] ;  /* 0x0000002402027981 */ /* 0x001ea2000c1e1900 */
[----:B------:R-:W-:Y:S02]  /*b110*/  VIADD R36, R36, UR4 ;  /* 0x0000000424247c36 */ /* 0x000fe40008000000 */
        /* <DEDUP_REMOVED lines=11> */
[----:B------:R-:W-:Y:S01]  /*b1d0*/  IMAD.U32 R2, R0, 0x10000, RZ ;  /* 0x0001000000027824 */ /* 0x000fe200078e00ff */
[----:B------:R-:W-:-:S04]  /*b1e0*/  PRMT R0, R3, 0x7710, RZ ;  /* 0x0000771003007816 */ /* 0x000fc800000000ff */
[----:B------:R-:W-:Y:S02]  /*b1f0*/  LOP3.LUT R3, R2, 0xff0000, RZ, 0xc0, !PT ;  /* 0x00ff000002037812 */ /* 0x000fe400078ec0ff */
[----:B0-----:R-:W-:Y:S02]  /*b200*/  PRMT R9, R9, 0x8880, RZ ;  /* 0x0000888009097816 */ /* 0x001fe400000000ff */
[----:B------:R-:W-:Y:S02]  /*b210*/  LEA R3, R0, R3, 0x18 ;  /* 0x0000000300037211 */ /* 0x000fe400078ec0ff */
[----:B------:R-:W-:Y:S02]  /*b220*/  PRMT R2, R9, 0x7710, RZ ;  /* 0x0000771009027816 */ /* 0x000fe400000000ff */
[----:B--2---:R-:W-:-:S04]  /*b230*/  PRMT R4, R8, 0x8880, RZ ;  /* 0x0000888008047816 */ /* 0x004fc800000000ff */
[----:B------:R-:W-:Y:S02]  /*b240*/  PRMT R0, R4, 0x7710, RZ ;  /* 0x0000771004007816 */ /* 0x000fe400000000ff */
[----:B------:R-:W-:Y:S02]  /*b250*/  LOP3.LUT R4, R2, 0xff, RZ, 0xc0, !PT ;  /* 0x000000ff02047812 */ /* 0x000fe400078ec0ff */
[----:B------:R-:W-:Y:S02]  /*b260*/  LOP3.LUT R5, R0, 0xff, RZ, 0xc0, !PT ;  /* 0x000000ff00057812 */ /* 0x000fe400078ec0ff */
[----:B------:R-:W-:Y:S02]  /*b270*/  LEA R4, R4, R3, 0x8 ;  /* 0x0000000304047211 */ /* 0x000fe400078e40ff */
[----:B-----5:R-:W-:-:S03]  /*b280*/  IADD3 R2, P0, PT, R36, UR6, RZ ;  /* 0x0000000624027c10 */ /* 0x020fc6000ff1e0ff */
[----:B------:R-:W-:Y:S01]  /*b290*/  IMAD.IADD R5, R4, 0x1, R5 ;  /* 0x0000000104057824 */ /* 0x000fe200078e0205 */
[----:B------:R-:W-:-:S05]  /*b2a0*/  LEA.HI.X.SX32 R3, R36, UR7, 0x1, P0 ;  /* 0x0000000724037c11 */ /* 0x000fca00080f0eff */
[----:B------:R-:W-:Y:S01]  /*b2b0*/  STG.E desc[UR36][R2.64], R5 ;  /* 0x0000000502007986 */ /* 0x000fe2000c101924 */
[----:B------:R-:W-:Y:S05]  /*b2c0*/  EXIT ;  /* 0x000000000000794d */ /* 0x000fea0003800000 */
.L_x_1685:
[----:B------:R-:W0:Y:S01]  /*b2d0*/  LDC.64 R2, c[0x0][0x380] ;  /* 0x0000e000ff027b82 */ /* 0x000e220000000a00 */
[----:B------:R-:W-:-:S05]  /*b2e0*/  IADD3 R5, PT, PT, R36, UR4, RZ ;  /* 0x0000000424057c10 */ /* 0x000fca000fffe0ff */
[----:B0-----:R-:W-:-:S05]  /*b2f0*/  IMAD.WIDE R2, R5, 0x4, R2 ;  /* 0x0000000405027825 */ /* 0x001fca00078e0202 */
[----:B------:R-:W-:Y:S01]  /*b300*/  STG.E.128 desc[UR36][R2.64], R8 ;  /* 0x0000000802007986 */ /* 0x000fe2000c101d24 */
[----:B------:R-:W-:Y:S05]  /*b310*/  EXIT ;  /* 0x000000000000794d */ /* 0x000fea0003800000 */
.L_x_1555:
[----:B------:R-:W-:Y:S02]  /*b320*/  IMAD.MOV.U32 R12, RZ, RZ, 0x10 ;  /* 0x00000010ff0c7424 */ /* 0x000fe400078e00ff */
[----:B------:R-:W-:Y:S02]  /*b330*/  HFMA2 R11, -RZ, RZ, 0, 1.847743988037109375e-06 ;  /* 0x0000001fff0b7431 */ /* 0x000fe400000001ff */
[----:B------:R-:W-:-:S07]  /*b340*/  IMAD.MOV.U32 R15, RZ, RZ, -0x1 ;  /* 0xffffffffff0f7424 */ /* 0x000fce00078e00ff */
[----:B-1---5:R-:W-:Y:S05]  /*b350*/  WARPSYNC.COLLECTIVE R15, `(.L_x_1686) ;  /* 0x000000000f087348 */ /* 0x022fea0003c00000 */
[----:B------:R0:W2:Y:S02]  /*b360*/  SHFL.BFLY P6, R14, R13, R12, R11 ;  /* 0x0c00000c0d0e7389 */ /* 0x0000a400000c000b */
[----:B012--5:R-:W-:Y:S05]  /*b370*/  ENDCOLLECTIVE ;  /* 0x000000000000791b */ /* 0x027fea0003800000 */
.L_x_1686:
[----:B------:R-:W-:Y:S02]  /*b380*/  IMAD.MOV.U32 R12, RZ, RZ, 0x8 ;  /* 0x00000008ff0c7424 */ /* 0x000fe400078e00ff */
[----:B------:R-:W-:-:S05]  /*b390*/  FADD.FTZ R0, R13, R14 ;  /* 0x0000000e0d007221 */ /* 0x000fca0000010000 */
[----:B------:R-:W-:-:S07]  /*b3a0*/  MOV R13, R0 ;  /* 0x00000000000d7202 */ /* 0x000fce0000000f00 */
[----:B------:R-:W-:Y:S05]  /*b3b0*/  WARPSYNC.COLLECTIVE R15, `(.L_x_1687) ;  /* 0x000000000f087348 */ /* 0x000fea0003c00000 */
[----:B------:R0:W1:Y:S02]  /*b3c0*/  SHFL.BFLY P6, R14, R13, R12, R11 ;  /* 0x0c00000c0d0e7389 */ /* 0x00006400000c000b */
[----:B01----:R-:W-:Y:S05]  /*b3d0*/  ENDCOLLECTIVE ;  /* 0x000000000000791b */ /* 0x003fea0003800000 */
.L_x_1687:
[----:B------:R-:W-:Y:S02]  /*b3e0*/  IMAD.MOV.U32 R12, RZ, RZ, 0x4 ;  /* 0x00000004ff0c7424 */ /* 0x000fe400078e00ff */
[----:B------:R-:W-:-:S05]  /*b3f0*/  FADD.FTZ R3, R0, R14 ;  /* 0x0000000e00037221 */ /* 0x000fca0000010000 */
[----:B------:R-:W-:-:S07]  /*b400*/  MOV R13, R3 ;  /* 0x00000003000d7202 */ /* 0x000fce0000000f00 */
[----:B------:R-:W-:Y:S05]  /*b410*/  WARPSYNC.COLLECTIVE R15, `(.L_x_1688) ;  /* 0x000000000f087348 */ /* 0x000fea0003c00000 */
[----:B------:R0:W1:Y:S02]  /*b420*/  SHFL.BFLY P6, R14, R13, R12, R11 ;  /* 0x0c00000c0d0e7389 */ /* 0x00006400000c000b */
[----:B01----:R-:W-:Y:S05]  /*b430*/  ENDCOLLECTIVE ;  /* 0x000000000000791b */ /* 0x003fea0003800000 */
.L_x_1688:
[----:B------:R-:W-:Y:S02]  /*b440*/  IMAD.MOV.U32 R12, RZ, RZ, 0x2 ;  /* 0x00000002ff0c7424 */ /* 0x000fe400078e00ff */
[----:B------:R-:W-:-:S05]  /*b450*/  FADD.FTZ R4, R3, R14 ;  /* 0x0000000e03047221 */ /* 0x000fca0000010000 */
[----:B------:R-:W-:-:S07]  /*b460*/  MOV R13, R4 ;  /* 0x00000004000d7202 */ /* 0x000fce0000000f00 */
[----:B------:R-:W-:Y:S05]  /*b470*/  WARPSYNC.COLLECTIVE R15, `(.L_x_1689) ;  /* 0x000000000f087348 */ /* 0x000fea0003c00000 */
[----:B------:R0:W1:Y:S02]  /*b480*/  SHFL.BFLY P6, R14, R13, R12, R11 ;  /* 0x0c00000c0d0e7389 */ /* 0x00006400000c000b */
[----:B01----:R-:W-:Y:S05]  /*b490*/  ENDCOLLECTIVE ;  /* 0x000000000000791b */ /* 0x003fea0003800000 */
.L_x_1689:
[----:B------:R-:W-:Y:S02]  /*b4a0*/  IMAD.MOV.U32 R12, RZ, RZ, 0x1 ;  /* 0x00000001ff0c7424 */ /* 0x000fe400078e00ff */
[----:B------:R-:W-:-:S05]  /*b4b0*/  FADD.FTZ R5, R4, R14 ;  /* 0x0000000e04057221 */ /* 0x000fca0000010000 */
[----:B------:R-:W-:-:S07]  /*b4c0*/  MOV R13, R5 ;  /* 0x00000005000d7202 */ /* 0x000fce0000000f00 */
[----:B------:R-:W-:Y:S05]  /*b4d0*/  WARPSYNC.COLLECTIVE R15, `(.L_x_1690) ;  /* 0x000000000f087348 */ /* 0x000fea0003c00000 */
[----:B------:R0:W1:Y:S02]  /*b4e0*/  SHFL.BFLY P6, R14, R13, R12, R11 ;  /* 0x0c00000c0d0e7389 */ /* 0x00006400000c000b */
[----:B01----:R-:W-:Y:S05]  /*b4f0*/  ENDCOLLECTIVE ;  /* 0x000000000000791b */ /* 0x003fea0003800000 */
.L_x_1690:
[----:B------:R-:W-:Y:S05]  /*b500*/  BRA `(.L_x_1691) ;  /* 0xffffff6400107947 */ /* 0x000fea000383ffff */
.L_x_1612:
[----:B------:R-:W-:Y:S01]  /*b510*/  HFMA2 R12, -RZ, RZ, 0, 1.1920928955078125e-07 ;  /* 0x00000002ff0c7431 */ /* 0x000fe200000001ff */
[----:B------:R-:W-:Y:S01]  /*b520*/  BSSY B0, `(.L_x_1692) ;  /* 0x0000006000007945 */ /* 0x000fe20003800000 */
[----:B------:R-:W-:Y:S01]  /*b530*/  IMAD.MOV.U32 R11, RZ, RZ, 0x1f ;  /* 0x0000001fff0b7424 */ /* 0x000fe200078e00ff */
[----:B------:R-:W-:-:S07]  /*b540*/  MOV R15, 0xffffffff ;  /* 0xffffffff000f7802 */ /* 0x000fce0000000f00 */
[----:B------:R-:W-:Y:S05]  /*b550*/  WARPSYNC.COLLECTIVE R15, `(.L_x_1693) ;  /* 0x000000000f087348 */ /* 0x000fea0003c00000 */
[----:B------:R0:W1:Y:S02]  /*b560*/  SHFL.BFLY P6, R14, R13, R12, R11 ;  /* 0x0c00000c0d0e7389 */ /* 0x00006400000c000b */
[----:B01----:R-:W-:Y:S05]  /*b570*/  ENDCOLLECTIVE ;  /* 0x000000000000791b */ /* 0x003fea0003800000 */
.L_x_1693:
[----:B------:R-:W-:Y:S05]  /*b580*/  BSYNC B0 ;  /* 0x0000000000007941 */ /* 0x000fea0003800000 */
.L_x_1692:
[----:B------:R-:W-:Y:S01]  /*b590*/  FADD.FTZ R13, R13, R14 ;  /* 0x0000000e0d0d7221 */ /* 0x000fe20000010000 */
[----:B------:R-:W-:Y:S02]  /*b5a0*/  IMAD.MOV.U32 R12, RZ, RZ, 0x1 ;  /* 0x00000001ff0c7424 */ /* 0x000fe400078e00ff */
[----:B------:R-:W-:Y:S02]  /*b5b0*/  HFMA2 R11, -RZ, RZ, 0, 1.847743988037109375e-06 ;  /* 0x0000001fff0b7431 */ /* 0x000fe400000001ff */
[----:B------:R-:W-:-:S07]  /*b5c0*/  IMAD.MOV.U32 R15, RZ, RZ, -0x1 ;  /* 0xffffffffff0f7424 */ /* 0x000fce00078e00ff */
[----:B------:R-:W-:Y:S05]  /*b5d0*/  WARPSYNC.COLLECTIVE R15, `(.L_x_1694) ;  /* 0x000000000f087348 */ /* 0x000fea0003c00000 */
[----:B------:R0:W1:Y:S02]  /*b5e0*/  SHFL.BFLY P6, R14, R13, R12, R11 ;  /* 0x0c00000c0d0e7389 */ /* 0x00006400000c000b */
[----:B01----:R-:W-:Y:S05]  /*b5f0*/  ENDCOLLECTIVE ;  /* 0x000000000000791b */ /* 0x003fea0003800000 */
.L_x_1694:
[----:B------:R-:W-:Y:S05]  /*b600*/  BRA `(.L_x_1695) ;  /* 0xffffffa000bc7947 */ /* 0x000fea000383ffff */
.L_x_1616:
[----:B------:R-:W-:Y:S01]  /*b610*/  HFMA2 R11, -RZ, RZ, 0, 1.847743988037109375e-06 ;  /* 0x0000001fff0b7431 */ /* 0x000fe200000001ff */
[----:B------:R-:W-:Y:S01]  /*b620*/  BSSY B0, `(.L_x_1696) ;  /* 0x0000007000007945 */ /* 0x000fe20003800000 */
[----:B------:R-:W-:Y:S01]  /*b630*/  MOV R13, R78 ;  /* 0x0000004e000d7202 */ /* 0x000fe20000000f00 */
[----:B------:R-:W-:Y:S02]  /*b640*/  IMAD.MOV.U32 R12, RZ, RZ, 0x10 ;  /* 0x00000010ff0c7424 */ /* 0x000fe400078e00ff */
[----:B------:R-:W-:-:S07]  /*b650*/  IMAD.MOV.U32 R15, RZ, RZ, -0x1 ;  /* 0xffffffffff0f7424 */ /* 0x000fce00078e00ff */
[----:B--2345:R-:W-:Y:S05]  /*b660*/  WARPSYNC.COLLECTIVE R15, `(.L_x_1697) ;  /* 0x000000000f087348 */ /* 0x03cfea0003c00000 */
[----:B------:R0:W1:Y:S02]  /*b670*/  SHFL.BFLY P6, R14, R13, R12, R11 ;  /* 0x0c00000c0d0e7389 */ /* 0x00006400000c000b */
[----:B012345:R-:W-:Y:S05]  /*b680*/  ENDCOLLECTIVE ;  /* 0x000000000000791b */ /* 0x03ffea0003800000 */
.L_x_1697:
[----:B------:R-:W-:Y:S05]  /*b690*/  BSYNC B0 ;  /* 0x0000000000007941 */ /* 0x000fea0003800000 */
.L_x_1696:
[----:B------:R-:W-:Y:S01]  /*b6a0*/  FMNMX.FTZ R13, R14, R78, !PT ;  /* 0x0000004e0e0d7209 */ /* 0x000fe20007810000 */
[----:B------:R-:W-:Y:S01]  /*b6b0*/  IMAD.MOV.U32 R11, RZ, RZ, 0x1f ;  /* 0x0000001fff0b7424 */ /* 0x000fe200078e00ff */
[----:B------:R-:W-:Y:S02]  /*b6c0*/  MOV R12, 0x8 ;  /* 0x00000008000c7802 */ /* 0x000fe40000000f00 */
[----:B------:R-:W-:-:S07]  /*b6d0*/  MOV R15, 0xffffffff ;  /* 0xffffffff000f7802 */ /* 0x000fce0000000f00 */
[----:B------:R-:W-:Y:S05]  /*b6e0*/  WARPSYNC.COLLECTIVE R15, `(.L_x_1698) ;  /* 0x000000000f087348 */ /* 0x000fea0003c00000 */
[----:B------:R0:W1:Y:S02]  /*b6f0*/  SHFL.BFLY P6, R14, R13, R12, R11 ;  /* 0x0c00000c0d0e7389 */ /* 0x00006400000c000b */
[----:B01----:R-:W-:Y:S05]  /*b700*/  ENDCOLLECTIVE ;  /* 0x000000000000791b */ /* 0x003fea0003800000 */
.L_x_1698:
[----:B------:R-:W-:Y:S01]  /*b710*/  HFMA2 R12, -RZ, RZ, 0, 2.384185791015625e-07 ;  /* 0x00000004ff0c7431 */ /* 0x000fe200000001ff */
[----:B------:R-:W-:-:S05]  /*b720*/  FMNMX.FTZ R0, R13, R14, !PT ;  /* 0x0000000e0d007209 */ /* 0x000fca0007810000 */
[----:B------:R-:W-:-:S07]  /*b730*/  IMAD.MOV.U32 R13, RZ, RZ, R0 ;  /* 0x000000ffff0d7224 */ /* 0x000fce00078e0000 */
[----:B------:R-:W-:Y:S05]  /*b740*/  WARPSYNC.COLLECTIVE R15, `(.L_x_1699) ;  /* 0x000000000f087348 */ /* 0x000fea0003c00000 */
[----:B------:R0:W1:Y:S02]  /*b750*/  SHFL.BFLY P6, R14, R13, R12, R11 ;  /* 0x0c00000c0d0e7389 */ /* 0x00006400000c000b */
[----:B01----:R-:W-:Y:S05]  /*b760*/  ENDCOLLECTIVE ;  /* 0x000000000000791b */ /* 0x003fea0003800000 */
.L_x_1699:
[----:B------:R-:W-:Y:S05]  /*b770*/  BRA `(.L_x_1700) ;  /* 0xffffffa400047947 */ /* 0x000fea000383ffff */
.L_x_1701:
        /* <DEDUP_REMOVED lines=16> */
.L_x_3011:


//--------------------- .text._ZN4mmha33masked_multihead_attention_kernelItLi64ELi64ELi1ELi8ELi256ELb0ELb1EEEv26Multihead_attention_paramsIT_XT5_EE --------------------------
	.section	.text._ZN4mmha33masked_multihead_attention_kernelItLi64ELi64ELi1ELi8ELi256ELb0ELb1EEEv26Multihead_attention_paramsIT_XT5_EE,"ax",@progbits
	.align	128
        .global         _ZN4mmha33masked_multihead_attention_kernelItLi64ELi64ELi1ELi8ELi256ELb0ELb1EEEv26Multihead_attention_paramsIT_XT5_EE
        .type           _ZN4mmha33masked_multihead_attention_kernelItLi64ELi64ELi1ELi8ELi256ELb0ELb1EEEv26Multihead_attention_paramsIT_XT5_EE,@function
        .size           _ZN4mmha33masked_multihead_attention_kernelItLi64ELi64ELi1ELi8ELi256ELb0ELb1EEEv26Multihead_attention_paramsIT_XT5_EE,(.L_x_3012 - _ZN4mmha33masked_multihead_attention_kernelItLi64ELi64ELi1ELi8ELi256ELb0ELb1EEEv26Multihead_attention_paramsIT_XT5_EE)
        .other          _ZN4mmha33masked_multihead_attention_kernelItLi64ELi64ELi1ELi8ELi256ELb0ELb1EEEv26Multihead_attention_paramsIT_XT5_EE,@"STO_CUDA_ENTRY STV_DEFAULT"
_ZN4mmha33masked_multihead_attention_kernelItLi64ELi64ELi1ELi8ELi256ELb0ELb1EEEv26Multihead_attention_paramsIT_XT5_EE:
.text._ZN4mmha33masked_multihead_attention_kernelItLi64ELi64ELi1ELi8ELi256ELb0ELb1EEEv26Multihead_attention_paramsIT_XT5_EE:
        /* <DEDUP_REMOVED lines=12> */
.L_x_1702:
[----:B------:R-:W1:Y:S01]  /*00c0*/  LDC.64 R6, c[0x0][0x4a0] ;  /* 0x00012800ff067b82 */ /* 0x000e620000000a00 */
[----:B--2---:R-:W-:-:S07]  /*00d0*/  IABS R8, R5 ;  /* 0x0000000500087213 */ /* 0x004fce0000000000 */
[----:B------:R-:W2:Y:S08]  /*00e0*/  LDC R12, c[0x0][0x3f0] ;  /* 0x0000fc00ff0c7b82 */ /* 0x000eb00000000800 */
[----:B------:R-:W3:Y:S01]  /*00f0*/  LDC R16, c[0x0][0x3f4] ;  /* 0x0000fd00ff107b82 */ /* 0x000ee20000000800 */
[----:B-1----:R-:W-:Y:S01]  /*0100*/  ISETP.NE.U32.AND P0, PT, R6, RZ, PT ;  /* 0x000000ff0600720c */ /* 0x002fe20003f05070 */
[----:B------:R-:W-:Y:S01]  /*0110*/  HFMA2 R22, -RZ, RZ, 0, 0 ;  /* 0x00000000ff167431 */ /* 0x000fe200000001ff */
[----:B------:R-:W1:Y:S05]  /*0120*/  S2R R44, SR_CTAID.X ;  /* 0x00000000002c7919 */ /* 0x000e6a0000002500 */
[----:B------:R-:W1:Y:S01]  /*0130*/  LDC R21, c[0x0][0x3f8] ;  /* 0x0000fe00ff157b82 */ /* 0x000e620000000800 */
[----:B------:R-:W-:-:S02]  /*0140*/  ISETP.NE.AND.EX P0, PT, R7, RZ, PT, P0 ;  /* 0x000000ff0700720c */ /* 0x000fc40003f05300 */
[----:B--2---:R-:W-:-:S04]  /*0150*/  IABS R9, R12 ;  /* 0x0000000c00097213 */ /* 0x004fc80000000000 */
[----:B------:R-:W2:Y:S07]  /*0160*/  I2F.RP R0, R9 ;  /* 0x0000000900007306 */ /* 0x000eae0000209400 */
[----:B------:R-:W4:Y:S01]  /*0170*/  @P0 LDC.64 R6, c[0x0][0x4a0] ;  /* 0x00012800ff060b82 */ /* 0x000f220000000a00 */
[----:B--2---:R-:W2:Y:S01]  /*0180*/  MUFU.RCP R0, R0 ;  /* 0x0000000000007308 */ /* 0x004ea20000001000 */
[----:B----4-:R-:W-:Y:S01]  /*0190*/  @P0 IMAD.WIDE.U32 R6, R5, 0x4, R6 ;  /* 0x0000000405060825 */ /* 0x010fe200078e0006 */
[----:B--2---:R-:W-:-:S04]  /*01a0*/  IADD3 R4, PT, PT, R0, 0xffffffe, RZ ;  /* 0x0ffffffe00047810 */ /* 0x004fc80007ffe0ff */
[----:B------:R2:W4:Y:S02]  /*01b0*/  @P0 LDG.E R10, desc[UR36][R6.64] ;  /* 0x00000024060a0981 */ /* 0x000524000c1e1900 */
[----:B------:R-:W0:Y:S02]  /*01c0*/  F2I.FTZ.U32.TRUNC.NTZ R3, R4 ;  /* 0x0000000400037305 */ /* 0x000e24000021f000 */
[----:B0-----:R-:W-:-:S05]  /*01d0*/  IADD3 R2, PT, PT, RZ, -R3, RZ ;  /* 0x80000003ff027210 */ /* 0x001fca0007ffe0ff */
[----:B------:R-:W-:Y:S02]  /*01e0*/  IMAD R11, R2, R9, RZ ;  /* 0x00000009020b7224 */ /* 0x000fe400078e02ff */
[----:B------:R-:W-:-:S04]  /*01f0*/  IMAD.MOV.U32 R2, RZ, RZ, RZ ;  /* 0x000000ffff027224 */ /* 0x000fc800078e00ff */
[----:B------:R-:W-:Y:S02]  /*0200*/  IMAD.HI.U32 R0, R3, R11, R2 ;  /* 0x0000000b03007227 */ /* 0x000fe400078e0002 */
[----:B------:R-:W0:Y:S04]  /*0210*/  LDC.64 R2, c[0x0][0x460] ;  /* 0x00011800ff027b82 */ /* 0x000e280000000a00 */
[----:B------:R-:W-:-:S04]  /*0220*/  IMAD.HI.U32 R0, R0, R8, RZ ;  /* 0x0000000800007227 */ /* 0x000fc800078e00ff */
[----:B------:R-:W4:Y:S01]  /*0230*/  @!P0 LDC R19, c[0x0][0x40c] ;  /* 0x00010300ff138b82 */ /* 0x000f220000000800 */
[----:B------:R-:W-:-:S05]  /*0240*/  IADD3 R4, PT, PT, -R0, RZ, RZ ;  /* 0x000000ff00047210 */ /* 0x000fca0007ffe1ff */
[C---:B------:R-:W-:Y:S02]  /*0250*/  IMAD R4, R9.reuse, R4, R8 ;  /* 0x0000000409047224 */ /* 0x040fe400078e0208 */
[----:B------:R-:W4:Y:S03]  /*0260*/  @P0 LDC R11, c[0x0][0x430] ;  /* 0x00010c00ff0b0b82 */ /* 0x000f260000000800 */
[----:B------:R-:W-:-:S13]  /*0270*/  ISETP.GT.U32.AND P3, PT, R9, R4, PT ;  /* 0x000000040900720c */ /* 0x000fda0003f64070 */
[----:B------:R-:W-:-:S04]  /*0280*/  @!P3 IADD3 R4, PT, PT, R4, -R9, RZ ;  /* 0x800000090404b210 */ /* 0x000fc80007ffe0ff */
[----:B------:R-:W-:Y:S02]  /*0290*/  ISETP.GE.U32.AND P2, PT, R4, R9, PT ;  /* 0x000000090400720c */ /* 0x000fe40003f46070 */
[----:B------:R-:W-:Y:S02]  /*02a0*/  LOP3.LUT R4, R5, R12, RZ, 0x3c, !PT ;  /* 0x0000000c05047212 */ /* 0x000fe400078e3cff */
[----:B------:R-:W-:Y:S02]  /*02b0*/  @!P3 IADD3 R0, PT, PT, R0, 0x1, RZ ;  /* 0x000000010000b810 */ /* 0x000fe40007ffe0ff */
[----:B------:R-:W-:Y:S02]  /*02c0*/  ISETP.GE.AND P4, PT, R4, RZ, PT ;  /* 0x000000ff0400720c */ /* 0x000fe40003f86270 */
[----:B------:R-:W-:Y:S01]  /*02d0*/  ISETP.NE.AND P3, PT, R12, RZ, PT ;  /* 0x000000ff0c00720c */ /* 0x000fe20003f65270 */
[----:B------:R-:W1:Y:S04]  /*02e0*/  LDC R4, c[0x0][0x3e8] ;  /* 0x0000fa00ff047b82 */ /* 0x000e680000000800 */
[----:B------:R-:W-:Y:S01]  /*02f0*/  @P2 VIADD R0, R0, 0x1 ;  /* 0x0000000100002836 */ /* 0x000fe20000000000 */
[----:B0-----:R-:W-:-:S04]  /*0300*/  ISETP.NE.U32.AND P1, PT, R2, RZ, PT ;  /* 0x000000ff0200720c */ /* 0x001fc80003f25070 */
[----:B------:R-:W-:Y:S02]  /*0310*/  MOV R25, R0 ;  /* 0x0000000000197202 */ /* 0x000fe40000000f00 */
[----:B------:R-:W-:Y:S02]  /*0320*/  ISETP.NE.AND.EX P1, PT, R3, RZ, PT, P1 ;  /* 0x000000ff0300720c */ /* 0x000fe40003f25310 */
[----:B------:R-:W-:Y:S02]  /*0330*/  @!P4 IADD3 R25, PT, PT, -R25, RZ, RZ ;  /* 0x000000ff1919c210 */ /* 0x000fe40007ffe1ff */
[----:B------:R-:W-:Y:S02]  /*0340*/  @!P3 LOP3.LUT R25, RZ, R12, RZ, 0x33, !PT ;  /* 0x0000000cff19b212 */ /* 0x000fe400078e33ff */
[----:B---3--:R-:W-:-:S04]  /*0350*/  IABS R12, R16 ;  /* 0x00000010000c7213 */ /* 0x008fc80000000000 */
[----:B------:R-:W0:Y:S03]  /*0360*/  I2F.RP R0, R12 ;  /* 0x0000000c00007306 */ /* 0x000e260000209400 */
[----:B------:R-:W2:Y:S05]  /*0370*/  @P1 LDC.64 R8, c[0x0][0x460] ;  /* 0x00011800ff081b82 */ /* 0x000eaa0000000a00 */
[----:B0-----:R-:W0:Y:S01]  /*0380*/  MUFU.RCP R0, R0 ;  /* 0x0000000000007308 */ /* 0x001e220000001000 */
[----:B--2---:R-:W-:-:S05]  /*0390*/  @P1 IMAD.WIDE R6, R25, 0x4, R8 ;  /* 0x0000000419061825 */ /* 0x004fca00078e0208 */
[----:B------:R2:W5:Y:S01]  /*03a0*/  @P1 LDG.E R22, desc[UR36][R6.64] ;  /* 0x0000002406161981 */ /* 0x000562000c1e1900 */
[----:B0-----:R-:W-:-:S04]  /*03b0*/  VIADD R8, R0, 0xffffffe ;  /* 0x0ffffffe00087836 */ /* 0x001fc80000000000 */
[----:B------:R0:W2:Y:S01]  /*03c0*/  F2I.FTZ.U32.TRUNC.NTZ R9, R8 ;  /* 0x0000000800097305 */ /* 0x0000a2000021f000 */
[----:B------:R-:W3:Y:S01]  /*03d0*/  S2R R45, SR_TID.X ;  /* 0x00000000002d7919 */ /* 0x000ee20000002100 */
[----:B0-----:R-:W-:Y:S01]  /*03e0*/  HFMA2 R8, -RZ, RZ, 0, 0 ;  /* 0x00000000ff087431 */ /* 0x001fe200000001ff */
[----:B--2---:R-:W-:-:S05]  /*03f0*/  IADD3 R7, PT, PT, RZ, -R9, RZ ;  /* 0x80000009ff077210 */ /* 0x004fca0007ffe0ff */
[----:B------:R-:W-:-:S04]  /*0400*/  IMAD R7, R7, R12, RZ ;  /* 0x0000000c07077224 */ /* 0x000fc800078e02ff */
[----:B------:R-:W-:Y:S01]  /*0410*/  IMAD.HI.U32 R9, R9, R7, R8 ;  /* 0x0000000709097227 */ /* 0x000fe200078e0008 */
[----:B-1----:R-:W-:-:S03]  /*0420*/  ISETP.NE.AND P1, PT, R4, RZ, PT ;  /* 0x000000ff0400720c */ /* 0x002fc60003f25270 */
[----:B------:R-:W-:Y:S01]  /*0430*/  IMAD R24, R5, R21, R44 ;  /* 0x0000001505187224 */ /* 0x000fe200078e022c */
[----:B------:R-:W-:Y:S01]  /*0440*/  BSSY.RECONVERGENT B0, `(.L_x_1703) ;  /* 0x0000021000007945 */ /* 0x000fe20003800200 */
[----:B---3--:R-:W-:-:S08]  /*0450*/  IMAD.SHL.U32 R27, R45, 0x2, RZ ;  /* 0x000000022d1b7824 */ /* 0x008fd000078e00ff */
[----:B------:R-:W-:Y:S02]  /*0460*/  @P1 SHF.L.U32 R0, R44, 0x6, RZ ;  /* 0x000000062c001819 */ /* 0x000fe400000006ff */
[----:B------:R-:W-:-:S03]  /*0470*/  @!P1 SHF.L.U32 R18, R24, 0x6, RZ ;  /* 0x0000000618129819 */ /* 0x000fc600000006ff */
[----:B------:R-:W-:Y:S01]  /*0480*/  @P1 IMAD R18, R5, R4, R0 ;  /* 0x0000000405121224 */ /* 0x000fe200078e0200 */
[----:B------:R-:W-:-:S04]  /*0490*/  MOV R26, RZ ;  /* 0x000000ff001a7202 */ /* 0x000fc80000000f00 */
[----:B------:R-:W-:Y:S02]  /*04a0*/  IADD3 R29, PT, PT, R27, R18, RZ ;  /* 0x000000121b1d7210 */ /* 0x000fe40007ffe0ff */
[----:B----4-:R-:W-:-:S04]  /*04b0*/  @P0 IADD3 R19, PT, PT, R10, R11, RZ ;  /* 0x0000000b0a130210 */ /* 0x010fc80007ffe0ff */
[----:B------:R-:W-:-:S05]  /*04c0*/  IABS R17, R19 ;  /* 0x0000001300117213 */ /* 0x000fca0000000000 */
[----:B------:R-:W-:-:S04]  /*04d0*/  IMAD.HI.U32 R9, R9, R17, RZ ;  /* 0x0000001109097227 */ /* 0x000fc800078e00ff */
[----:B------:R-:W-:-:S04]  /*04e0*/  IMAD.MOV R9, RZ, RZ, -R9 ;  /* 0x000000ffff097224 */ /* 0x000fc800078e0a09 */
[----:B------:R-:W-:-:S05]  /*04f0*/  IMAD R17, R12, R9, R17 ;  /* 0x000000090c117224 */ /* 0x000fca00078e0211 */
[----:B------:R-:W-:-:S13]  /*0500*/  ISETP.GT.U32.AND P0, PT, R12, R17, PT ;  /* 0x000000110c00720c */ /* 0x000fda0003f04070 */
[----:B------:R-:W-:Y:S02]  /*0510*/  @!P0 IADD3 R17, PT, PT, R17, -R12, RZ ;  /* 0x8000000c11118210 */ /* 0x000fe40007ffe0ff */
[----:B------:R-:W-:Y:S02]  /*0520*/  ISETP.GT.U32.AND P0, PT, R45, 0x1f, PT ;  /* 0x0000001f2d00780c */ /* 0x000fe40003f04070 */
[----:B------:R-:W-:-:S11]  /*0530*/  ISETP.GT.U32.AND P2, PT, R12, R17, PT ;  /* 0x000000110c00720c */ /* 0x000fd60003f44070 */
[----:B------:R-:W-:Y:S05]  /*0540*/  @P0 BRA `(.L_x_1704) ;  /* 0x0000000000400947 */ /* 0x000fea0003800000 */
[----:B------:R-:W0:Y:S02]  /*0550*/  LDC R0, c[0x0][0x478] ;  /* 0x00011e00ff007b82 */ /* 0x000e240000000800 */
        /* <DEDUP_REMOVED lines=15> */
.L_x_1704:
[----:B------:R-:W-:Y:S05]  /*0650*/  BSYNC.RECONVERGENT B0 ;  /* 0x0000000000007941 */ /* 0x000fea0003800200 */
.L_x_1703:
[----:B------:R-:W1:Y:S01]  /*0660*/  LDCU UR4, c[0x0][0x478] ;  /* 0x00008f00ff0477ac */ /* 0x000e620008000800 */
[----:B------:R-:W-:Y:S01]  /*0670*/  ISETP.GE.AND P3, PT, R19, RZ, PT ;  /* 0x000000ff1300720c */ /* 0x000fe20003f66270 */
[----:B------:R-:W-:Y:S01]  /*0680*/  IMAD R23, R5, R16, RZ ;  /* 0x0000001005177224 */ /* 0x000fe200078e02ff */
[----:B------:R-:W-:Y:S01]  /*0690*/  ISETP.NE.AND P1, PT, R16, RZ, PT ;  /* 0x000000ff1000720c */ /* 0x000fe20003f25270 */
[----:B------:R-:W-:Y:S01]  /*06a0*/  IMAD R25, R25, R21, RZ ;  /* 0x0000001519197224 */ /* 0x000fe200078e02ff */
[----:B------:R-:W-:Y:S02]  /*06b0*/  @!P2 IADD3 R17, PT, PT, R17, -R12, RZ ;  /* 0x8000000c1111a210 */ /* 0x000fe40007ffe0ff */
[----:B------:R-:W-:Y:S02]  /*06c0*/  LEA R13, R44, R27, 0x6 ;  /* 0x0000001b2c0d7211 */ /* 0x000fe400078e30ff */
[----:B------:R-:W-:-:S05]  /*06d0*/  SHF.R.S32.HI R79, RZ, 0x1f, R23 ;  /* 0x0000001fff4f7819 */ /* 0x000fca0000011417 */
[----:B------:R-:W-:Y:S02]  /*06e0*/  @!P3 IMAD.MOV R17, RZ, RZ, -R17 ;  /* 0x000000ffff11b224 */ /* 0x000fe400078e0a11 */
[----:B------:R-:W-:Y:S01]  /*06f0*/  @!P1 LOP3.LUT R17, RZ, R16, RZ, 0x33, !PT ;  /* 0x00000010ff119212 */ /* 0x000fe200078e33ff */
[----:B-1----:R-:W-:Y:S01]  /*0700*/  UISETP.NE.AND UP0, UPT, UR4, 0x2, UPT ;  /* 0x000000020400788c */ /* 0x002fe2000bf05270 */
[----:B------:R-:W-:-:S04]  /*0710*/  IADD3 R16, PT, PT, R19, 0x1, -R16 ;  /* 0x0000000113107810 */ /* 0x000fc80007ffe810 */
[----:B------:R-:W-:-:S04]  /*0720*/  VIMNMX R16, PT, PT, RZ, R16, !PT ;  /* 0x00000010ff107248 */ /* 0x000fc80007fe0100 */
[----:B------:R-:W-:Y:S05]  /*0730*/  BRA.U UP0, `(.L_x_1705) ;  /* 0x0000000100307547 */ /* 0x000fea000b800000 */
[----:B------:R-:W1:Y:S01]  /*0740*/  LDCU.64 UR4, c[0x0][0x398] ;  /* 0x00007300ff0477ac */ /* 0x000e620008000a00 */
[----:B0-----:R-:W0:Y:S01]  /*0750*/  LDC.64 R8, c[0x0][0x468] ;  /* 0x00011a00ff087b82 */ /* 0x001e220000000a00 */
[----:B-1----:R-:W-:-:S04]  /*0760*/  IADD3 R6, P1, PT, R29, UR4, RZ ;  /* 0x000000041d067c10 */ /* 0x002fc8000ff3e0ff */
[----:B------:R-:W-:Y:S01]  /*0770*/  LEA.HI.X.SX32 R7, R29, UR5, 0x1, P1 ;  /* 0x000000051d077c11 */ /* 0x000fe200088f0eff */
[----:B0-----:R-:W2:Y:S04]  /*0780*/  LDG.E R8, desc[UR36][R8.64+0x4] ;  /* 0x0000042408087981 */ /* 0x001ea8000c1e1900 */
[----:B------:R-:W3:Y:S02]  /*0790*/  LDG.E.U16 R6, desc[UR36][R6.64] ;  /* 0x0000002406067981 */ /* 0x000ee4000c1e1500 */
[----:B---3--:R-:W2:Y:S08]  /*07a0*/  I2F.S8 R11, R6 ;  /* 0x00000006000b7306 */ /* 0x008eb00000001400 */
[----:B------:R-:W0:Y:S01]  /*07b0*/  I2F.S8 R15, R6.B1 ;  /* 0x10000006000f7306 */ /* 0x000e220000001400 */
[C---:B--2---:R-:W-:Y:S01]  /*07c0*/  FMUL.FTZ R11, R8.reuse, R11 ;  /* 0x0000000b080b7220 */ /* 0x044fe20000410000 */
[----:B0-----:R-:W-:-:S05]  /*07d0*/  FMUL.FTZ R0, R8, R15 ;  /* 0x0000000f08007220 */ /* 0x001fca0000410000 */
[----:B------:R-:W-:Y:S01]  /*07e0*/  F2FP.F16.F32.PACK_AB R0, R0, R11 ;  /* 0x0000000b0000723e */ /* 0x000fe200000000ff */
[----:B------:R-:W-:Y:S06]  /*07f0*/  BRA `(.L_x_1706) ;  /* 0x00000000001c7947 */ /* 0x000fec0003800000 */
.L_x_1705:
[----:B------:R-:W-:Y:S01]  /*0800*/  BSSY.RECONVERGENT B0, `(.L_x_1706) ;  /* 0x0000006000007945 */ /* 0x000fe20003800200 */
[----:B------:R-:W-:-:S03]  /*0810*/  HFMA2 R0, -RZ, RZ, 0, 0 ;  /* 0x00000000ff007431 */ /* 0x000fc600000001ff */
[----:B------:R-:W-:Y:S05]  /*0820*/  @P0 BRA `(.L_x_1707) ;  /* 0x00000000000c0947 */ /* 0x000fea0003800000 */
[----:B------:R-:W1:Y:S02]  /*0830*/  LDC.64 R6, c[0x0][0x398] ;  /* 0x0000e600ff067b82 */ /* 0x000e640000000a00 */
[----:B-1----:R-:W-:-:S05]  /*0840*/  IMAD.WIDE R6, R29, 0x2, R6 ;  /* 0x000000021d067825 */ /* 0x002fca00078e0206 */
[----:B------:R1:W5:Y:S02]  /*0850*/  LDG.E R0, desc[UR36][R6.64] ;  /* 0x0000002406007981 */ /* 0x000364000c1e1900 */
.L_x_1707:
[----:B------:R-:W-:Y:S05]  /*0860*/  BSYNC.RECONVERGENT B0 ;  /* 0x0000000000007941 */ /* 0x000fea0003800200 */
.L_x_1706:
[----:B------:R-:W2:Y:S01]  /*0870*/  LDCU.64 UR6, c[0x0][0x3a0] ;  /* 0x00007400ff0677ac */ /* 0x000ea20008000a00 */
[----:B-1----:R-:W1:Y:S01]  /*0880*/  LDC.64 R6, c[0x0][0x418] ;  /* 0x00010600ff067b82 */ /* 0x002e620000000a00 */
[----:B------:R-:W-:Y:S01]  /*0890*/  ISETP.EQ.U32.AND P3, PT, R2, RZ, PT ;  /* 0x000000ff0200720c */ /* 0x000fe20003f62070 */
[----:B------:R-:W3:Y:S01]  /*08a0*/  LDCU.64 UR4, c[0x0][0x390] ;  /* 0x00007200ff0477ac */ /* 0x000ee20008000a00 */
[----:B------:R-:W-:Y:S02]  /*08b0*/  MOV R29, RZ ;  /* 0x000000ff001d7202 */ /* 0x000fe40000000f00 */
[----:B------:R-:W-:-:S03]  /*08c0*/  ISETP.EQ.OR.EX P0, PT, R3, RZ, P0, P3 ;  /* 0x000000ff0300720c */ /* 0x000fc60000702730 */
[----:B------:R-:W4:Y:S01]  /*08d0*/  LDC R12, c[0x0][0x400] ;  /* 0x00010000ff0c7b82 */ /* 0x000f220000000800 */
[----:B--2---:R-:W-:-:S09]  /*08e0*/  ISETP.NE.U32.AND P1, PT, RZ, UR6, PT ;  /* 0x00000006ff007c0c */ /* 0x004fd2000bf25070 */
[----:B------:R-:W2:Y:S01]  /*08f0*/  @!P0 LDC.64 R10, c[0x0][0x450] ;  /* 0x00011400ff0a8b82 */ /* 0x000ea20000000a00 */
[----:B-----5:R-:W-:Y:S01]  /*0900*/  @!P0 IMAD R4, R22, R21, RZ ;  /* 0x0000001516048224 */ /* 0x020fe200078e02ff */
[----:B---3--:R-:W-:Y:S01]  /*0910*/  ISETP.NE.U32.AND P2, PT, RZ, UR4, PT ;  /* 0x00000004ff007c0c */ /* 0x008fe2000bf45070 */
[----:B------:R-:W3:Y:S01]  /*0920*/  LDCU.U8 UR4, c[0x0][0x404] ;  /* 0x00008080ff0477ac */ /* 0x000ee20008000000 */
[----:B------:R-:W-:Y:S01]  /*0930*/  ISETP.NE.AND.EX P1, PT, RZ, UR7, PT, P1 ;  /* 0x00000007ff007c0c */ /* 0x000fe2000bf25310 */
[----:B------:R-:W-:Y:S01]  /*0940*/  @!P0 IMAD R15, R4, 0x40, R13 ;  /* 0x00000040040f8824 */ /* 0x000fe200078e020d */
[----:B------:R-:W-:Y:S02]  /*0950*/  ISETP.NE.AND.EX P2, PT, RZ, UR5, PT, P2 ;  /* 0x00000005ff007c0c */ /* 0x000fe4000bf45320 */
[C---:B------:R-:W-:Y:S02]  /*0960*/  ISETP.GT.U32.OR P1, PT, R45.reuse, 0x1f, !P1 ;  /* 0x0000001f2d00780c */ /* 0x040fe40004f24470 */
[----:B------:R-:W-:-:S02]  /*0970*/  ISETP.GT.U32.OR P2, PT, R45, 0x1f, !P2 ;  /* 0x0000001f2d00780c */ /* 0x000fc40005744470 */
[----:B-1----:R-:W-:-:S04]  /*0980*/  ISETP.NE.U32.AND P3, PT, R6, RZ, PT ;  /* 0x000000ff0600720c */ /* 0x002fc80003f65070 */
[----:B------:R-:W-:-:S05]  /*0990*/  ISETP.NE.AND.EX P3, PT, R7, RZ, PT, P3 ;  /* 0x000000ff0700720c */ /* 0x000fca0003f65330 */
[----:B0-----:R-:W0:Y:S01]  /*09a0*/  @!P1 LDC.64 R8, c[0x0][0x3a0] ;  /* 0x0000e800ff089b82 */ /* 0x001e220000000a00 */
[----:B--2---:R-:W-:-:S07]  /*09b0*/  @!P0 IMAD.WIDE R10, R15, 0x2, R10 ;  /* 0x000000020f0a8825 */ /* 0x004fce00078e020a */
[----:B------:R-:W1:Y:S01]  /*09c0*/  @!P2 LDC.64 R6, c[0x0][0x390] ;  /* 0x0000e400ff06ab82 */ /* 0x000e620000000a00 */
[----:B------:R-:W2:Y:S07]  /*09d0*/  @!P0 LDG.E R10, desc[UR36][R10.64] ;  /* 0x000000240a0a8981 */ /* 0x000eae000c1e1900 */
[----:B------:R-:W3:Y:S01]  /*09e0*/  @P3 LDC.64 R2, c[0x0][0x418] ;  /* 0x00010600ff023b82 */ /* 0x000ee20000000a00 */
[----:B0-----:R-:W-:-:S05]  /*09f0*/  @!P1 IMAD.WIDE.U32 R8, R13, 0x2, R8 ;  /* 0x000000020d089825 */ /* 0x001fca00078e0008 */
[----:B------:R-:W2:Y:S01]  /*0a00*/  @!P1 LDG.E R29, desc[UR36][R8.64] ;  /* 0x00000024081d9981 */ /* 0x000ea2000c1e1900 */
[----:B-1----:R-:W-:-:S04]  /*0a10*/  @!P2 IMAD.WIDE.U32 R6, R13, 0x2, R6 ;  /* 0x000000020d06a825 */ /* 0x002fc800078e0006 */
[----:B------:R-:W-:-:S06]  /*0a20*/  HFMA2 R13, -RZ, RZ, 0, 0 ;  /* 0x00000000ff0d7431 */ /* 0x000fcc00000001ff */
[----:B------:R-:W2:Y:S01]  /*0a30*/  @!P2 LDG.E R13, desc[UR36][R6.64] ;  /* 0x00000024060da981 */ /* 0x000ea2000c1e1900 */
[----:B---3--:R-:W-:Y:S01]  /*0a40*/  @P3 IMAD.WIDE.U32 R4, R5, 0x4, R2 ;  /* 0x0000000405043825 */ /* 0x008fe200078e0002 */
[----:B------:R-:W-:-:S06]  /*0a50*/  MOV R2, RZ ;  /* 0x000000ff00027202 */ /* 0x000fcc0000000f00 */
[----:B------:R0:W5:Y:S01]  /*0a60*/  @P3 LDG.E R2, desc[UR36][R4.64] ;  /* 0x0000002404023981 */ /* 0x000162000c1e1900 */
[----:B------:R-:W-:-:S04]  /*0a70*/  ISETP.NE.AND P1, PT, RZ, UR4, PT ;  /* 0x00000004ff007c0c */ /* 0x000fc8000bf25270 */
[----:B----4-:R-:W-:Y:S01]  /*0a80*/  ISETP.LT.OR P1, PT, R12, 0x1, P1 ;  /* 0x000000010c00780c */ /* 0x010fe20000f21670 */
[----:B------:R-:W-:Y:S01]  /*0a90*/  BSSY.RECONVERGENT B6, `(.L_x_1708) ;  /* 0x00000a7000067945 */ /* 0x000fe20003800200 */
[----:B--2---:R-:W-:-:S04]  /*0aa0*/  HADD2 R29, R0, R29 ;  /* 0x0000001d001d7230 */ /* 0x004fc80000000000 */
[----:B------:R-:W-:Y:S02]  /*0ab0*/  @!P0 HMUL2 R29, R29, R10 ;  /* 0x0000000a1d1d8232 */ /* 0x000fe40000000000 */
[----:B------:R-:W-:-:S05]  /*0ac0*/  HFMA2 R26, R26, 1, 1, R13 ;  /* 0x3c003c001a1a7831 */ /* 0x000fca000000000d */
[----:B0-----:R-:W-:Y:S05]  /*0ad0*/  @P1 BRA `(.L_x_1709) ;  /* 0x0000000000781947 */ /* 0x001fea0003800000 */
[----:B------:R-:W-:-:S13]  /*0ae0*/  ISETP.GE.AND P0, PT, R27, R12, PT ;  /* 0x0000000c1b00720c */ /* 0x000fda0003f06270 */
[----:B------:R-:W-:Y:S05]  /*0af0*/  @P0 BRA `(.L_x_1710) ;  /* 0x0000000800800947 */ /* 0x000fea0003800000 */
[----:B------:R-:W-:Y:S01]  /*0b00*/  I2FP.F32.U32 R3, R12 ;  /* 0x0000000c00037245 */ /* 0x000fe20000201000 */
[----:B------:R-:W0:Y:S01]  /*0b10*/  LDCU UR4, c[0x0][0x40c] ;  /* 0x00008180ff0477ac */ /* 0x000e220008000800 */
[----:B------:R-:W-:Y:S01]  /*0b20*/  I2FP.F32.U32 R0, R27 ;  /* 0x0000001b00007245 */ /* 0x000fe20000201000 */
[--C-:B------:R-:W-:Y:S02]  /*0b30*/  HADD2.F32 R6, -RZ, R29.reuse.H1_H1 ;  /* 0x3000001dff067230 */ /* 0x100fe40000004100 */
[----:B------:R-:W-:Y:S01]  /*0b40*/  HADD2.F32 R29, -RZ, R29.H0_H0 ;  /* 0x2000001dff1d7230 */ /* 0x000fe20000004100 */
[----:B------:R-:W1:Y:S02]  /*0b50*/  MUFU.RCP R3, R3 ;  /* 0x0000000300037308 */ /* 0x000e640000001000 */
[----:B-1----:R-:W-:Y:S01]  /*0b60*/  FMUL.FTZ R0, R0, R3 ;  /* 0x0000000300007220 */ /* 0x002fe20000410000 */
[--C-:B------:R-:W-:Y:S02]  /*0b70*/  HADD2.F32 R3, -RZ, R26.reuse.H1_H1 ;  /* 0x3000001aff037230 */ /* 0x100fe40000004100 */
[----:B------:R-:W-:-:S02]  /*0b80*/  HADD2.F32 R26, -RZ, R26.H0_H0 ;  /* 0x2000001aff1a7230 */ /* 0x000fc40000004100 */
[----:B------:R-:W-:Y:S01]  /*0b90*/  FMUL.FTZ R4, R0, 13.28771209716796875 ;  /* 0x41549a7800047820 */ /* 0x000fe20000410000 */
[----:B0----5:R-:W-:-:S03]  /*0ba0*/  IADD3 R0, PT, PT, -R2, UR4, RZ ;  /* 0x0000000402007c10 */ /* 0x021fc6000fffe1ff */
[----:B------:R-:W0:Y:S01]  /*0bb0*/  MUFU.EX2 R5, -R4 ;  /* 0x8000000400057308 */ /* 0x000e220000000800 */
[----:B------:R-:W-:-:S05]  /*0bc0*/  I2FP.F32.S32 R0, R0 ;  /* 0x0000000000007245 */ /* 0x000fca0000201400 */
        /* <DEDUP_REMOVED lines=15> */
.L_x_1709:
        /* <DEDUP_REMOVED lines=13> */
[----:B0-----:R-:W-:Y:S02]  /*0d90*/  HFMA2 R4, -RZ, RZ, 0, 0 ;  /* 0x00000000ff047431 */ /* 0x001fe400000001ff */
        /* <DEDUP_REMOVED lines=27> */
[----:B------:R-:W-:Y:S01]  /*0f50*/  IMAD.MOV.U32 R8, RZ, RZ, 0x53f ;  /* 0x0000053fff087424 */ /* 0x000fe200078e00ff */
[----:B------:R-:W-:Y:S01]  /*0f60*/  MOV R12, 0x1 ;  /* 0x00000001000c7802 */ /* 0x000fe20000000f00 */
        /* <DEDUP_REMOVED lines=11> */
[----:B--2--5:R-:W-:Y:S05]  /*1020*/  CALL.ABS.NOINC R14 ;  /* 0x000000000e007343 */ /* 0x024fea0003c00000 */
.L_x_1711:
[----:B------:R-:W0:Y:S01]  /*1030*/  S2R R3, SR_CgaCtaId ;  /* 0x0000000000037919 */ /* 0x000e220000008800 */
[----:B------:R-:W1:Y:S01]  /*1040*/  LDC R7, c[0x0][0x400] ;  /* 0x00010000ff077b82 */ /* 0x000e620000000800 */
[----:B------:R-:W-:Y:S01]  /*1050*/  ISETP.NE.AND P6, PT, R32, RZ, PT ;  /* 0x000000ff2000720c */ /* 0x000fe20003fc5270 */
[----:B------:R-:W-:Y:S05]  /*1060*/  WARPSYNC.ALL ;  /* 0x0000000000007948 */ /* 0x000fea0003800000 */
[----:B------:R-:W-:-:S04]  /*1070*/  MOV R0, 0x400 ;  /* 0x0000040000007802 */ /* 0x000fc80000000f00 */
[----:B------:R-:W-:-:S03]  /*1080*/  IADD3 R0, PT, PT, R0, 0xc0, RZ ;  /* 0x000000c000007810 */ /* 0x000fc60007ffe0ff */
[----:B------:R-:W-:Y:S01]  /*1090*/  @!P6 IMAD R4, R28, R31, R30 ;  /* 0x0000001f1c04e224 */ /* 0x000fe200078e021e */
[----:B0-----:R-:W-:-:S04]  /*10a0*/  LEA R0, R3, R0, 0x18 ;  /* 0x0000000003007211 */ /* 0x001fc800078ec0ff */
[----:B------:R-:W-:Y:S01]  /*10b0*/  @!P6 LEA R5, R4, R0, 0x1 ;  /* 0x000000000405e211 */ /* 0x000fe200078e08ff */
[----:B-1----:R-:W-:-:S04]  /*10c0*/  IMAD R3, R7, 0x2, R0 ;  /* 0x0000000207037824 */ /* 0x002fc800078e0200 */
[----:B------:R-:W-:Y:S01]  /*10d0*/  @!P6 STS [R5], R26 ;  /* 0x0000001a0500e388 */ /* 0x000fe20000000800 */
[----:B------:R-:W-:-:S05]  /*10e0*/  @!P6 LEA R4, R4, R3, 0x1 ;  /* 0x000000030404e211 */ /* 0x000fca00078e08ff */
[----:B------:R0:W-:Y:S02]  /*10f0*/  @!P6 STS [R4], R29 ;  /* 0x0000001d0400e388 */ /* 0x0001e40000000800 */
[----:B0-----:R-:W-:Y:S01]  /*1100*/  SHF.R.S32.HI R4, RZ, 0x1f, R7 ;  /* 0x0000001fff047819 */ /* 0x001fe20000011407 */
[----:B------:R-:W-:Y:S03]  /*1110*/  BAR.SYNC.DEFER_BLOCKING 0x0 ;  /* 0x0000000000007b1d */ /* 0x000fe60000010000 */
[----:B------:R-:W-:-:S03]  /*1120*/  LEA.HI R4, R4, R7, RZ, 0x2 ;  /* 0x0000000704047211 */ /* 0x000fc600078f10ff */
[----:B------:R-:W-:Y:S04]  /*1130*/  BSSY.RECONVERGENT B0, `(.L_x_1712) ;  /* 0x0000035000007945 */ /* 0x000fe80003800200 */
[----:B------:R-:W-:Y:S05]  /*1140*/  @P6 BRA `(.L_x_1713) ;  /* 0x0000000000cc6947 */ /* 0x000fea0003800000 */
[----:B------:R-:W-:Y:S01]  /*1150*/  SHF.R.S32.HI R4, RZ, 0x2, R4 ;  /* 0x00000002ff047819 */ /* 0x000fe20000011404 */
[----:B------:R-:W-:Y:S04]  /*1160*/  BSSY.RECONVERGENT B1, `(.L_x_1714) ;  /* 0x000002b000017945 */ /* 0x000fe80003800200 */
[----:B------:R-:W-:-:S05]  /*1170*/  IMAD R5, R31, R4, RZ ;  /* 0x000000041f057224 */ /* 0x000fca00078e02ff */
[----:B------:R-:W-:-:S04]  /*1180*/  LEA.HI R4, R30, R5, RZ, 0x1f ;  /* 0x000000051e047211 */ /* 0x000fc800078ff8ff */
[----:B------:R-:W-:-:S04]  /*1190*/  SHF.L.U32 R6, R4, 0x1, RZ ;  /* 0x0000000104067819 */ /* 0x000fc800000006ff */
[----:B------:R-:W-:Y:S01]  /*11a0*/  IADD3 R13, PT, PT, R3, R6, RZ ;  /* 0x00000006030d7210 */ /* 0x000fe20007ffe0ff */
[----:B------:R-:W-:Y:S01]  /*11b0*/  IMAD.IADD R11, R0, 0x1, R6 ;  /* 0x00000001000b7824 */ /* 0x000fe200078e0206 */
[----:B------:R-:W-:Y:S02]  /*11c0*/  ISETP.GE.AND P0, PT, R6, R7, PT ;  /* 0x000000070600720c */ /* 0x000fe40003f06270 */
[C---:B------:R-:W-:Y:S01]  /*11d0*/  LEA R14, R28.reuse, R13, 0x1 ;  /* 0x0000000d1c0e7211 */ /* 0x040fe200078e08ff */
[----:B------:R-:W-:Y:S01]  /*11e0*/  LDS.U16 R29, [R13] ;  /* 0x000000000d1d7984 */ /* 0x000fe20000000400 */
[----:B------:R-:W-:-:S03]  /*11f0*/  LEA R12, R28, R11, 0x1 ;  /* 0x0000000b1c0c7211 */ /* 0x000fc600078e08ff */
[----:B------:R-:W-:Y:S04]  /*1200*/  LDS.U16 R26, [R11] ;  /* 0x000000000b1a7984 */ /* 0x000fe80000000400 */
[----:B------:R-:W0:Y:S04]  /*1210*/  LDS.U16 R5, [R12] ;  /* 0x000000000c057984 */ /* 0x000e280000000400 */
[----:B------:R-:W1:Y:S01]  /*1220*/  LDS.U16 R4, [R14] ;  /* 0x000000000e047984 */ /* 0x000e620000000400 */
[----:B0-----:R-:W-:Y:S02]  /*1230*/  PRMT R26, R26, 0x5410, R5 ;  /* 0x000054101a1a7816 */ /* 0x001fe40000000005 */
[----:B-1----:R-:W-:Y:S01]  /*1240*/  PRMT R29, R29, 0x5410, R4 ;  /* 0x000054101d1d7816 */ /* 0x002fe20000000004 */
[----:B------:R-:W-:Y:S06]  /*1250*/  @P0 BRA `(.L_x_1715) ;  /* 0x00000000006c0947 */ /* 0x000fec0003800000 */
[----:B------:R-:W-:Y:S01]  /*1260*/  I2FP.F32.S32 R5, R7 ;  /* 0x0000000700057245 */ /* 0x000fe20000201400 */
[----:B------:R-:W0:Y:S01]  /*1270*/  LDCU UR4, c[0x0][0x40c] ;  /* 0x00008180ff0477ac */ /* 0x000e220008000800 */
[----:B------:R-:W-:Y:S01]  /*1280*/  I2FP.F32.S32 R4, R6 ;  /* 0x0000000600047245 */ /* 0x000fe20000201400 */
[--C-:B------:R-:W-:Y:S02]  /*1290*/  HADD2.F32 R9, -RZ, R29.reuse.H1_H1 ;  /* 0x3000001dff097230 */ /* 0x100fe40000004100 */
[----:B------:R-:W-:Y:S01]  /*12a0*/  HADD2.F32 R15, -RZ, R26.H0_H0 ;  /* 0x2000001aff0f7230 */ /* 0x000fe20000004100 */
[----:B------:R-:W1:Y:S01]  /*12b0*/  MUFU.RCP R5, R5 ;  /* 0x0000000500057308 */ /* 0x000e620000001000 */
[----:B------:R-:W-:Y:S01]  /*12c0*/  HADD2.F32 R29, -RZ, R29.H0_H0 ;  /* 0x2000001dff1d7230 */ /* 0x000fe20000004100 */
[----:B0----5:R-:W-:-:S04]  /*12d0*/  IADD3 R6, PT, PT, -R2, UR4, RZ ;  /* 0x0000000402067c10 */ /* 0x021fc8000fffe1ff */
[----:B------:R-:W-:Y:S01]  /*12e0*/  I2FP.F32.S32 R7, R6 ;  /* 0x0000000600077245 */ /* 0x000fe20000201400 */
[----:B-1----:R-:W-:-:S04]  /*12f0*/  FMUL.FTZ R4, R4, R5 ;  /* 0x0000000504047220 */ /* 0x002fc80000410000 */
[----:B------:R-:W-:-:S06]  /*1300*/  FMUL.FTZ R4, R4, 13.28771209716796875 ;  /* 0x41549a7804047820 */ /* 0x000fcc0000410000 */
[----:B------:R-:W0:Y:S02]  /*1310*/  MUFU.EX2 R4, -R4 ;  /* 0x8000000400047308 */ /* 0x000e240000000800 */
[----:B0-----:R-:W-:Y:S01]  /*1320*/  FMUL.FTZ R6, R7, R4 ;  /* 0x0000000407067220 */ /* 0x001fe20000410000 */
[----:B------:R-:W-:-:S03]  /*1330*/  HADD2.F32 R7, -RZ, R26.H1_H1 ;  /* 0x3000001aff077230 */ /* 0x000fc60000004100 */
[----:B------:R-:W-:-:S04]  /*1340*/  FMUL.RZ R10, R6, 0.15915493667125701904 ;  /* 0x3e22f983060a7820 */ /* 0x000fc8000040c000 */
[----:B------:R-:W0:Y:S08]  /*1350*/  MUFU.SIN R6, R10 ;  /* 0x0000000a00067308 */ /* 0x000e300000000400 */
[----:B------:R-:W1:Y:S01]  /*1360*/  MUFU.COS R5, R10 ;  /* 0x0000000a00057308 */ /* 0x000e620000000000 */
[-C--:B0-----:R-:W-:Y:S01]  /*1370*/  FMUL.FTZ R4, R7, R6.reuse ;  /* 0x0000000607047220 */ /* 0x081fe20000410000 */
[-C--:B------:R-:W-:Y:S01]  /*1380*/  FMUL.FTZ R8, R9, R6.reuse ;  /* 0x0000000609087220 */ /* 0x080fe20000410000 */
        /* <DEDUP_REMOVED lines=8> */
.L_x_1715:
[----:B------:R-:W-:Y:S05]  /*1410*/  BSYNC.RECONVERGENT B1 ;  /* 0x0000000000017941 */ /* 0x000fea0003800200 */
.L_x_1714:
[----:B------:R-:W-:Y:S01]  /*1420*/  PRMT R7, R29, 0x7632, R7 ;  /* 0x000076321d077816 */ /* 0x000fe20000000007 */
[----:B------:R0:W-:Y:S01]  /*1430*/  STS.U16 [R13], R29 ;  /* 0x0000001d0d007388 */ /* 0x0001e20000000400 */
[----:B------:R-:W-:-:S03]  /*1440*/  PRMT R6, R26, 0x7632, R6 ;  /* 0x000076321a067816 */ /* 0x000fc60000000006 */
[----:B------:R0:W-:Y:S04]  /*1450*/  STS.U16 [R14], R7 ;  /* 0x000000070e007388 */ /* 0x0001e80000000400 */
[----:B------:R0:W-:Y:S04]  /*1460*/  STS.U16 [R11], R26 ;  /* 0x0000001a0b007388 */ /* 0x0001e80000000400 */
[----:B------:R0:W-:Y:S02]  /*1470*/  STS.U16 [R12], R6 ;  /* 0x000000060c007388 */ /* 0x0001e40000000400 */
.L_x_1713:
[----:B------:R-:W-:Y:S05]  /*1480*/  BSYNC.RECONVERGENT B0 ;  /* 0x0000000000007941 */ /* 0x000fea0003800200 */
.L_x_1712:
[----:B------:R-:W-:Y:S01]  /*1490*/  BAR.SYNC.DEFER_BLOCKING 0x0 ;  /* 0x0000000000007b1d */ /* 0x000fe20000010000 */
[----:B------:R-:W-:-:S04]  /*14a0*/  @!P6 IMAD R28, R28, R31, R30 ;  /* 0x0000001f1c1ce224 */ /* 0x000fc800078e021e */
[C---:B------:R-:W-:Y:S01]  /*14b0*/  @!P6 IMAD R0, R28.reuse, 0x2, R0 ;  /* 0x000000021c00e824 */ /* 0x040fe200078e0200 */
[----:B------:R-:W-:-:S04]  /*14c0*/  @!P6 LEA R3, R28, R3, 0x1 ;  /* 0x000000031c03e211 */ /* 0x000fc800078e08ff */
[----:B0-----:R0:W1:Y:S04]  /*14d0*/  @!P6 LDS R26, [R0] ;  /* 0x00000000001ae984 */ /* 0x0010680000000800 */
[----:B------:R0:W2:Y:S01]  /*14e0*/  @!P6 LDS R29, [R3] ;  /* 0x00000000031de984 */ /* 0x0000a20000000800 */
[----:B------:R-:W-:Y:S06]  /*14f0*/  BAR.SYNC.DEFER_BLOCKING 0x0 ;  /* 0x0000000000007b1d */ /* 0x000fec0000010000 */
.L_x_1710:
[----:B------:R-:W-:Y:S05]  /*1500*/  BSYNC.RECONVERGENT B6 ;  /* 0x0000000000067941 */ /* 0x000fea0003800200 */
.L_x_1708:
[----:B------:R-:W-:Y:S02]  /*1510*/  ISETP.GT.U32.AND P0, PT, R45, 0x1f, PT ;  /* 0x0000001f2d00780c */ /* 0x000fe40003f04070 */
[----:B0-----:R-:W-:-:S11]  /*1520*/  MOV R0, 0xff7fffff ;  /* 0xff7fffff00007802 */ /* 0x001fd60000000f00 */
[----:B------:R-:W-:Y:S05]  /*1530*/  @P0 BRA `(.L_x_1716) ;  /* 0x0000000000d40947 */ /* 0x000fea0003800000 */
[----:B------:R-:W0:Y:S01]  /*1540*/  S2R R10, SR_CgaCtaId ;  /* 0x00000000000a7919 */ /* 0x000e220000008800 */
[----:B------:R-:W3:Y:S01]  /*1550*/  LDCU UR4, c[0x0][0x3f4] ;  /* 0x00007e80ff0477ac */ /* 0x000ee20008000800 */
[----:B------:R-:W4:Y:S01]  /*1560*/  LDC.64 R4, c[0x0][0x3b8] ;  /* 0x0000ee00ff047b82 */ /* 0x000f220000000a00 */
[----:B------:R-:W-:Y:S02]  /*1570*/  MOV R8, 0x400 ;  /* 0x0000040000087802 */ /* 0x000fe40000000f00 */
[----:B------:R-:W-:Y:S02]  /*1580*/  SHF.R.U32.HI R6, RZ, 0x2, R45 ;  /* 0x00000002ff067819 */ /* 0x000fe4000001162d */
[----:B------:R-:W-:Y:S02]  /*1590*/  IADD3 R3, PT, PT, R8, 0x40, RZ ;  /* 0x0000004008037810 */ /* 0x000fe40007ffe0ff */
[----:B------:R-:W-:Y:S01]  /*15a0*/  LOP3.LUT R27, R27, 0x6, RZ, 0xc0, !PT ;  /* 0x000000061b1b7812 */ /* 0x000fe200078ec0ff */
[----:B---3--:R-:W-:-:S02]  /*15b0*/  IMAD R24, R24, UR4, RZ ;  /* 0x0000000418187c24 */ /* 0x008fc4000f8e02ff */
[----:B------:R-:W-:Y:S01]  /*15c0*/  IMAD R7, R6, UR4, R17 ;  /* 0x0000000406077c24 */ /* 0x000fe2000f8e0211 */
[----:B------:R-:W-:Y:S01]  /*15d0*/  UMOV UR4, 0xffffffff ;  /* 0xffffffff00047882 */ /* 0x000fe20000000000 */
[----:B------:R-:W-:-:S05]  /*15e0*/  IMAD R24, R24, 0x40, R27 ;  /* 0x0000004018187824 */ /* 0x000fca00078e021b */
[----:B------:R-:W-:Y:S02]  /*15f0*/  LEA R7, R7, R24, 0x3 ;  /* 0x0000001807077211 */ /* 0x000fe400078e18ff */
[----:B0-----:R-:W-:-:S03]  /*1600*/  LEA R6, R10, R3, 0x18 ;  /* 0x000000030a067211 */ /* 0x001fc600078ec0ff */
[----:B----4-:R-:W-:Y:S01]  /*1610*/  IMAD.WIDE R4, R7, 0x2, R4 ;  /* 0x0000000207047825 */ /* 0x010fe200078e0204 */
[----:B------:R-:W-:-:S04]  /*1620*/  LEA R3, R45, R6, 0x2 ;  /* 0x000000062d037211 */ /* 0x000fc800078e10ff */
[----:B--2---:R0:W-:Y:S04]  /*1630*/  STG.E desc[UR36][R4.64], R29 ;  /* 0x0000001d04007986 */ /* 0x0041e8000c101924 */
[----:B-1----:R1:W-:Y:S01]  /*1640*/  STS [R3], R26 ;  /* 0x0000001a03007388 */ /* 0x0023e20000000800 */
[----:B0-----:R-:W-:-:S05]  /*1650*/  HMUL2 R5, R26, R29 ;  /* 0x0000001d1a057232 */ /* 0x001fca0000000000 */
[--C-:B------:R-:W-:Y:S02]  /*1660*/  HADD2.F32 R13, -RZ, R5.reuse.H0_H0 ;  /* 0x20000005ff0d7230 */ /* 0x100fe40000004100 */
[----:B------:R-:W-:-:S05]  /*1670*/  HADD2.F32 R6, -RZ, R5.H1_H1 ;  /* 0x30000005ff067230 */ /* 0x000fca0000004100 */
[----:B------:R-:W-:Y:S01]  /*1680*/  FADD.FTZ R13, R13, R6 ;  /* 0x000000060d0d7221 */ /* 0x000fe20000010000 */
[----:B-1----:R-:W-:Y:S06]  /*1690*/  BRA.DIV UR4, `(.L_x_1717) ;  /* 0x0000006e04cc7947 */ /* 0x002fec000b800000 */
        /* <DEDUP_REMOVED lines=9> */
.L_x_1810:
[----:B------:R-:W-:Y:S01]  /*1730*/  ISETP.NE.AND P0, PT, R45, RZ, PT ;  /* 0x000000ff2d00720c */ /* 0x000fe20003f05270 */
[----:B-1----:R-:W-:-:S12]  /*1740*/  FADD.FTZ R14, R6, R14 ;  /* 0x0000000e060e7221 */ /* 0x002fd80000010000 */
[----:B------:R-:W-:Y:S05]  /*1750*/  @P0 BRA `(.L_x_1716) ;  /* 0x00000000004c0947 */ /* 0x000fea0003800000 */
[----:B------:R-:W1:Y:S02]  /*1760*/  LDCU.64 UR4, c[0x0][0x438] ;  /* 0x00008700ff0477ac */ /* 0x000e640008000a00 */
[----:B-1----:R-:W-:Y:S01]  /*1770*/  ISETP.NE.U32.AND P0, PT, RZ, UR4, PT ;  /* 0x00000004ff007c0c */ /* 0x002fe2000bf05070 */
[----:B------:R-:W1:Y:S03]  /*1780*/  LDCU UR4, c[0x0][0x410] ;  /* 0x00008200ff0477ac */ /* 0x000e660008000800 */
[----:B------:R-:W-:-:S13]  /*1790*/  ISETP.NE.AND.EX P0, PT, RZ, UR5, PT, P0 ;  /* 0x00000005ff007c0c */ /* 0x000fda000bf05300 */
[----:B0-----:R-:W0:Y:S01]  /*17a0*/  @P0 LDC R6, c[0x0][0x440] ;  /* 0x00011000ff060b82 */ /* 0x001e220000000800 */
[----:B-----5:R-:W-:-:S07]  /*17b0*/  @P0 IADD3 R3, PT, PT, -R2, R19, RZ ;  /* 0x0000001302030210 */ /* 0x020fce0007ffe1ff */
[----:B------:R-:W2:Y:S01]  /*17c0*/  @P0 LDC.64 R4, c[0x0][0x438] ;  /* 0x00010e00ff040b82 */ /* 0x000ea20000000a00 */
[----:B0-----:R-:W-:-:S04]  /*17d0*/  @P0 IMAD R0, R44, R6, R3 ;  /* 0x000000062c000224 */ /* 0x001fc800078e0203 */
[----:B------:R-:W-:-:S04]  /*17e0*/  @P0 IMAD R3, R0, R6, R3 ;  /* 0x0000000600030224 */ /* 0x000fc800078e0203 */
[----:B--2---:R-:W-:-:S06]  /*17f0*/  @P0 IMAD.WIDE R4, R3, 0x2, R4 ;  /* 0x0000000203040825 */ /* 0x004fcc00078e0204 */
[----:B------:R-:W2:Y:S01]  /*1800*/  @P0 LDG.E.U16 R4, desc[UR36][R4.64] ;  /* 0x0000002404040981 */ /* 0x000ea2000c1e1500 */
[----:B------:R-:W-:Y:S01]  /*1810*/  VIADD R3, R8, 0xc0 ;  /* 0x000000c008037836 */ /* 0x000fe20000000000 */
[----:B------:R-:W-:Y:S01]  /*1820*/  IADD3 R6, PT, PT, -R16, R19, RZ ;  /* 0x0000001310067210 */ /* 0x000fe20007ffe1ff */
[----:B-1----:R-:W-:-:S03]  /*1830*/  FMUL.FTZ R0, R14, UR4 ;  /* 0x000000040e007c20 */ /* 0x002fc60008410000 */
[----:B------:R-:W-:-:S04]  /*1840*/  LEA R7, R10, R3, 0x18 ;  /* 0x000000030a077211 */ /* 0x000fc800078ec0ff */
[----:B------:R-:W-:Y:S01]  /*1850*/  LEA R7, R6, R7, 0x2 ;  /* 0x0000000706077211 */ /* 0x000fe200078e10ff */
[----:B--2---:R-:W-:-:S05]  /*1860*/  @P0 HADD2.F32 R3, -RZ, R4.H0_H0 ;  /* 0x20000004ff030230 */ /* 0x004fca0000004100 */
[----:B------:R-:W-:-:S05]  /*1870*/  @P0 FADD.FTZ R0, R0, R3 ;  /* 0x0000000300000221 */ /* 0x000fca0000010000 */
[----:B------:R3:W-:Y:S02]  /*1880*/  STS [R7], R0 ;  /* 0x0000000007007388 */ /* 0x0007e40000000800 */
.L_x_1716:
[----:B------:R-:W-:Y:S05]  /*1890*/  WARPSYNC.ALL ;  /* 0x0000000000007948 */ /* 0x000fea0003800000 */
[----:B------:R-:W-:Y:S01]  /*18a0*/  IADD3 R3, PT, PT, -R16, R19, RZ ;  /* 0x0000001310037210 */ /* 0x000fe20007ffe1ff */
[----:B------:R-:W4:Y:S01]  /*18b0*/  LDCU UR4, c[0x0][0x3f0] ;  /* 0x00007e00ff0477ac */ /* 0x000f220008000800 */
[----:B------:R-:W-:Y:S03]  /*18c0*/  BSSY.RECONVERGENT B0, `(.L_x_1718) ;  /* 0x000011e000007945 */ /* 0x000fe60003800200 */
[----:B------:R-:W-:Y:S01]  /*18d0*/  VIADD R4, R3, 0x1f ;  /* 0x0000001f03047836 */ /* 0x000fe20000000000 */
[----:B------:R-:W0:Y:S04]  /*18e0*/  LDCU UR15, c[0x0][0x3f8] ;  /* 0x00007f00ff0f77ac */ /* 0x000e280008000800 */
[----:B------:R-:W-:Y:S01]  /*18f0*/  SHF.R.S32.HI R5, RZ, 0x1f, R4 ;  /* 0x0000001fff057819 */ /* 0x000fe20000011404 */
[----:B------:R-:W0:Y:S03]  /*1900*/  LDCU UR16, c[0x0][0x410] ;  /* 0x00008200ff1077ac */ /* 0x000e260008000800 */
[----:B------:R-:W-:Y:S01]  /*1910*/  LEA.HI R5, R5, R4, RZ, 0x5 ;  /* 0x0000000405057211 */ /* 0x000fe200078f28ff */
[----:B------:R-:W0:Y:S03]  /*1920*/  LDCU.64 UR8, c[0x0][0x3c8] ;  /* 0x00007900ff0877ac */ /* 0x000e260008000a00 */
[----:B------:R-:W-:Y:S01]  /*1930*/  LOP3.LUT R77, R5, 0xffffffe0, RZ, 0xc0, !PT ;  /* 0xffffffe0054d7812 */ /* 0x000fe200078ec0ff */
[----:B----4-:R-:W-:Y:S01]  /*1940*/  IMAD R20, R25, UR4, R44 ;  /* 0x0000000419147c24 */ /* 0x010fe2000f8e022c */
[----:B------:R-:W4:Y:S01]  /*1950*/  LDCU.64 UR10, c[0x0][0x3b8] ;  /* 0x00007700ff0a77ac */ /* 0x000f220008000a00 */
[----:B------:R-:W-:Y:S01]  /*1960*/  BAR.SYNC.DEFER_BLOCKING 0x0 ;  /* 0x0000000000007b1d */ /* 0x000fe20000010000 */
[----:B------:R-:W-:-:S02]  /*1970*/  ISETP.GE.AND P0, PT, R45, R77, PT ;  /* 0x0000004d2d00720c */ /* 0x000fc40003f06270 */
[----:B------:R-:W-:-:S03]  /*1980*/  SHF.L.U32 R20, R20, 0x6, RZ ;  /* 0x0000000614147819 */ /* 0x000fc600000006ff */
[----:B------:R-:W0:Y:S01]  /*1990*/  LDCU.64 UR18, c[0x0][0x438] ;  /* 0x00008700ff1277ac */ /* 0x000e220008000a00 */
[----:B------:R-:W0:Y:S07]  /*19a0*/  LDCU.64 UR12, c[0x0][0x448] ;  /* 0x00008900ff0c77ac */ /* 0x000e2e0008000a00 */
[----:B------:R-:W-:Y:S05]  /*19b0*/  @P0 BRA `(.L_x_1719) ;  /* 0x0000001000380947 */ /* 0x000fea0003800000 */
[----:B------:R-:W1:Y:S01]  /*19c0*/  LDC R4, c[0x0][0x3f4] ;  /* 0x0000fd00ff047b82 */ /* 0x000e620000000800 */
[----:B------:R-:W-:Y:S01]  /*19d0*/  UMOV UR4, 0x400 ;  /* 0x0000040000047882 */ /* 0x000fe20000000000 */
[----:B------:R-:W2:Y:S01]  /*19e0*/  LDCU UR14, c[0x0][0x440] ;  /* 0x00008800ff0e77ac */ /* 0x000ea20008000800 */
[C---:B------:R-:W-:Y:S01]  /*19f0*/  IMAD.IADD R76, R16.reuse, 0x1, R45 ;  /* 0x00000001104c7824 */ /* 0x040fe200078e022d */
[----:B------:R-:W-:-:S04]  /*1a00*/  IADD3 R77, PT, PT, R16, R77, RZ ;  /* 0x0000004d104d7210 */ /* 0x000fc80007ffe0ff */
[----:B------:R-:W3:Y:S01]  /*1a10*/  S2UR UR5, SR_CgaCtaId ;  /* 0x00000000000579c3 */ /* 0x000ee20000008800 */
[----:B--2---:R-:W-:Y:S01]  /*1a20*/  IMAD R85, R44, UR14, R19 ;  /* 0x0000000e2c557c24 */ /* 0x004fe2000f8e0213 */
[----:B-1----:R-:W-:-:S03]  /*1a30*/  IABS R21, R4 ;  /* 0x0000000400157213 */ /* 0x002fc60000000000 */
[----:B------:R-:W-:Y:S01]  /*1a40*/  IMAD R85, R85, UR14, R76 ;  /* 0x0000000e55557c24 */ /* 0x000fe2000f8e024c */
[----:B------:R-:W1:Y:S01]  /*1a50*/  I2F.RP R36, R21 ;  /* 0x0000001500247306 */ /* 0x000e620000209400 */
[----:B---3--:R-:W-:Y:S02]  /*1a60*/  ULEA UR6, UR5, UR4, 0x18 ;  /* 0x0000000405067291 */ /* 0x008fe4000f8ec0ff */
[----:B------:R-:W-:-:S04]  /*1a70*/  UIADD3 UR4, UPT, UPT, UR4, 0xc0, URZ ;  /* 0x000000c004047890 */ /* 0x000fc8000fffe0ff */
[----:B------:R-:W-:-:S03]  /*1a80*/  ULEA UR4, UR5, UR4, 0x18 ;  /* 0x0000000405047291 */ /* 0x000fc6000f8ec0ff */
[----:B0-----:R-:W0:Y:S01]  /*1a90*/  LDS.128 R4, [UR6+0x40] ;  /* 0x00004006ff047984 */ /* 0x001e220008000c00 */
[----:B-1----:R-:W1:Y:S02]  /*1aa0*/  MUFU.RCP R36, R36 ;  /* 0x0000002400247308 */ /* 0x002e640000001000 */
[----:B------:R-:W-:Y:S01]  /*1ab0*/  LEA R84, R45, UR4, 0x2 ;  /* 0x000000042d547c11 */ /* 0x000fe2000f8e10ff */
[----:B------:R-:W2:Y:S04]  /*1ac0*/  LDS.128 R8, [UR6+0x50] ;  /* 0x00005006ff087984 */ /* 0x000ea80008000c00 */
[----:B------:R-:W3:Y:S04]  /*1ad0*/  LDS.128 R12, [UR6+0x60] ;  /* 0x00006006ff0c7984 */ /* 0x000ee80008000c00 */
[----:B------:R-:W0:Y:S04]  /*1ae0*/  LDS.128 R24, [UR6+0x70] ;  /* 0x00007006ff187984 */ /* 0x000e280008000c00 */
[----:B------:R-:W0:Y:S01]  /*1af0*/  LDS.128 R28, [UR6+0x80] ;  /* 0x00008006ff1c7984 */ /* 0x000e220008000c00 */
[----:B-1----:R-:W-:-:S03]  /*1b00*/  IADD3 R46, PT, PT, R36, 0xffffffe, RZ ;  /* 0x0ffffffe242e7810 */ /* 0x002fc60007ffe0ff */
[----:B------:R-:W1:Y:S01]  /*1b10*/  LDS.128 R32, [UR6+0x90] ;  /* 0x00009006ff207984 */ /* 0x000e620008000c00 */
[----:B------:R4:W2:Y:S03]  /*1b20*/  F2I.FTZ.U32.TRUNC.NTZ R47, R46 ;  /* 0x0000002e002f7305 */ /* 0x0008a6000021f000 */
[----:B------:R-:W0:Y:S04]  /*1b30*/  LDS.128 R36, [UR6+0xa0] ;  /* 0x0000a006ff247984 */ /* 0x000e280008000c00 */
[----:B------:R-:W0:Y:S01]  /*1b40*/  LDS.128 R40, [UR6+0xb0] ;  /* 0x0000b006ff287984 */ /* 0x000e220008000c00 */
[----:B------:R-:W3:Y:S01]  /*1b50*/  LDCU.64 UR6, c[0x0][0x420] ;  /* 0x00008400ff0677ac */ /* 0x000ee20008000a00 */
[----:B----4-:R-:W-:Y:S01]  /*1b60*/  HFMA2 R46, -RZ, RZ, 0, 0 ;  /* 0x00000000ff2e7431 */ /* 0x010fe200000001ff */
[----:B--2---:R-:W-:-:S02]  /*1b70*/  IADD3 R48, PT, PT, RZ, -R47, RZ ;  /* 0x8000002fff307210 */ /* 0x004fc40007ffe0ff */
[----:B---3--:R-:W-:-:S03]  /*1b80*/  IADD3 R78, P1, P2, R23, UR6, R76 ;  /* 0x00000006174e7c10 */ /* 0x008fc6000fa3e04c */
[----:B------:R-:W-:Y:S01]  /*1b90*/  IMAD R23, R48, R21, RZ ;  /* 0x0000001530177224 */ /* 0x000fe200078e02ff */
[----:B------:R-:W-:Y:S02]  /*1ba0*/  ISETP.NE.U32.AND P0, PT, RZ, UR6, PT ;  /* 0x00000006ff007c0c */ /* 0x000fe4000bf05070 */
[----:B------:R-:W-:Y:S01]  /*1bb0*/  IADD3.X R79, PT, PT, R79, UR7, RZ, P1, P2 ;  /* 0x000000074f4f7c10 */ /* 0x000fe20008fe44ff */
[----:B------:R-:W-:Y:S01]  /*1bc0*/  IMAD.HI.U32 R23, R47, R23, R46 ;  /* 0x000000172f177227 */ /* 0x000fe200078e002e */
[----:B------:R-:W-:-:S13]  /*1bd0*/  ISETP.NE.AND.EX P0, PT, RZ, UR7, PT, P0 ;  /* 0x00000007ff007c0c */ /* 0x000fda000bf05300 */
.L_x_1734:
[----:B------:R-:W2:Y:S01]  /*1be0*/  @P0 LDG.E.U8 R86, desc[UR36][R78.64] ;  /* 0x000000244e560981 */ /* 0x000ea2000c1e1100 */
[----:B------:R-:W3:Y:S01]  /*1bf0*/  LDC R81, c[0x0][0x3f4] ;  /* 0x0000fd00ff517b82 */ /* 0x000ee20000000800 */
[----:B------:R-:W-:Y:S01]  /*1c00*/  IABS R82, R76 ;  /* 0x0000004c00527213 */ /* 0x000fe20000000000 */
[----:B------:R-:W-:Y:S01]  /*1c10*/  BSSY.RECONVERGENT B1, `(.L_x_1720) ;  /* 0x0000022000017945 */ /* 0x000fe20003800200 */
[----:B------:R-:W-:-:S03]  /*1c20*/  ISETP.GE.AND P2, PT, R76, RZ, PT ;  /* 0x000000ff4c00720c */ /* 0x000fc60003f46270 */
[----:B------:R-:W-:-:S05]  /*1c30*/  IMAD.HI.U32 R80, R23, R82, RZ ;  /* 0x0000005217507227 */ /* 0x000fca00078e00ff */
[----:B------:R-:W-:Y:S02]  /*1c40*/  IADD3 R83, PT, PT, -R80, RZ, RZ ;  /* 0x000000ff50537210 */ /* 0x000fe40007ffe1ff */
[----:B---3--:R-:W-:Y:S02]  /*1c50*/  IABS R87, R81 ;  /* 0x0000005100577213 */ /* 0x008fe40000000000 */
[----:B------:R-:W-:-:S03]  /*1c60*/  ISETP.NE.AND P4, PT, R81, RZ, PT ;  /* 0x000000ff5100720c */ /* 0x000fc60003f85270 */
[----:B------:R-:W-:-:S05]  /*1c70*/  IMAD R80, R87, R83, R82 ;  /* 0x0000005357507224 */ /* 0x000fca00078e0252 */
[----:B------:R-:W-:-:S13]  /*1c80*/  ISETP.GT.U32.AND P1, PT, R21, R80, PT ;  /* 0x000000501500720c */ /* 0x000fda0003f24070 */
[----:B------:R-:W-:-:S05]  /*1c90*/  @!P1 IMAD.IADD R80, R80, 0x1, -R87 ;  /* 0x0000000150509824 */ /* 0x000fca00078e0a57 */
[----:B------:R-:W-:-:S13]  /*1ca0*/  ISETP.GT.U32.AND P1, PT, R21, R80, PT ;  /* 0x000000501500720c */ /* 0x000fda0003f24070 */
[----:B------:R-:W-:Y:S02]  /*1cb0*/  @!P1 IADD3 R80, PT, PT, R80, -R87, RZ ;  /* 0x8000005750509210 */ /* 0x000fe40007ffe0ff */
[----:B------:R-:W-:Y:S02]  /*1cc0*/  ISETP.GE.AND P1, PT, R76, R19, PT ;  /* 0x000000134c00720c */ /* 0x000fe40003f26270 */
[----:B------:R-:W-:Y:S02]  /*1cd0*/  @!P2 IADD3 R80, PT, PT, -R80, RZ, RZ ;  /* 0x000000ff5050a210 */ /* 0x000fe40007ffe1ff */
[----:B------:R-:W-:Y:S02]  /*1ce0*/  @!P4 LOP3.LUT R80, RZ, R81, RZ, 0x33, !PT ;  /* 0x00000051ff50c212 */ /* 0x000fe400078e33ff */
[----:B--2---:R-:W-:-:S07]  /*1cf0*/  ISETP.NE.AND P3, PT, R86, RZ, P0 ;  /* 0x000000ff5600720c */ /* 0x004fce0000765270 */
[----:B-----5:R-:W-:Y:S06]  /*1d00*/  @P1 BRA `(.L_x_1721) ;  /* 0x0000000000481947 */ /* 0x020fec0003800000 */
[----:B------:R-:W2:Y:S02]  /*1d10*/  S2UR UR4, SR_CTAID.Y ;  /* 0x00000000000479c3 */ /* 0x000ea40000002600 */
[----:B--2---:R-:W-:-:S05]  /*1d20*/  IMAD R45, R81, UR4, RZ ;  /* 0x00000004512d7c24 */ /* 0x004fca000f8e02ff */
[----:B------:R-:W-:-:S04]  /*1d30*/  IADD3 R44, P2, PT, R45, R80, RZ ;  /* 0x000000502d2c7210 */ /* 0x000fc80007f5e0ff */
[----:B------:R-:W-:Y:S02]  /*1d40*/  LEA.HI.X.SX32 R45, R45, RZ, 0x1, P2 ;  /* 0x000000ff2d2d7211 */ /* 0x000fe400010f0eff */
[----:B------:R-:W-:-:S04]  /*1d50*/  LEA R46, P2, R44, UR8, 0x2 ;  /* 0x000000082c2e7c11 */ /* 0x000fc8000f8410ff */
[----:B------:R-:W-:-:S05]  /*1d60*/  LEA.HI.X R47, R44, UR9, R45, 0x2, P2 ;  /* 0x000000092c2f7c11 */ /* 0x000fca00090f142d */
[----:B------:R-:W2:Y:S01]  /*1d70*/  LDG.E R46, desc[UR36][R46.64] ;  /* 0x000000242e2e7981 */ /* 0x000ea2000c1e1900 */
[----:B------:R-:W-:-:S04]  /*1d80*/  IMAD R45, R81, UR15, RZ ;  /* 0x0000000f512d7c24 */ /* 0x000fc8000f8e02ff */
[----:B--2---:R-:W-:-:S05]  /*1d90*/  IMAD R45, R46, R45, RZ ;  /* 0x0000002d2e2d7224 */ /* 0x004fca00078e02ff */
[----:B------:R-:W-:Y:S01]  /*1da0*/  LEA R44, R45, R80, 0x3 ;  /* 0x000000502d2c7211 */ /* 0x000fe200078e18ff */
[----:B------:R-:W-:-:S04]  /*1db0*/  IMAD R45, R20, R81, RZ ;  /* 0x00000051142d7224 */ /* 0x000fc800078e02ff */
[----:B------:R-:W-:Y:S01]  /*1dc0*/  IMAD.SHL.U32 R44, R44, 0x8, RZ ;  /* 0x000000082c2c7824 */ /* 0x000fe200078e00ff */
[----:B------:R-:W-:-:S04]  /*1dd0*/  SHF.R.S32.HI R83, RZ, 0x1f, R45 ;  /* 0x0000001fff537819 */ /* 0x000fc8000001142d */
[----:B------:R-:W-:-:S04]  /*1de0*/  IADD3 R45, P2, PT, R44, R45, RZ ;  /* 0x0000002d2c2d7210 */ /* 0x000fc80007f5e0ff */
[----:B------:R-:W-:Y:S02]  /*1df0*/  LEA.HI.X.SX32 R82, R44, R83, 0x1, P2 ;  /* 0x000000532c527211 */ /* 0x000fe400010f0eff */
[----:B------:R-:W-:-:S04]  /*1e00*/  LEA R44, P2, R45, UR10, 0x1 ;  /* 0x0000000a2d2c7c11 */ /* 0x000fc8000f8408ff */
[----:B------:R-:W-:-:S06]  /*1e10*/  LEA.HI.X R45, R45, UR11, R82, 0x1, P2 ;  /* 0x0000000b2d2d7c11 */ /* 0x000fcc00090f0c52 */
[----:B------:R-:W5:Y:S03]  /*1e20*/  LDG.E.128 R44, desc[UR36][R44.64] ;  /* 0x000000242c2c7981 */ /* 0x000f66000c1e1d00 */
.L_x_1721:
[----:B------:R-:W-:Y:S05]  /*1e30*/  BSYNC.RECONVERGENT B1 ;  /* 0x0000000000017941 */ /* 0x000fea0003800200 */
.L_x_1720:
[----:B------:R-:W-:Y:S01]  /*1e40*/  BSSY.RECONVERGENT B1, `(.L_x_1722) ;  /* 0x000001c000017945 */ /* 0x000fe20003800200 */
[----:B------:R-:W-:-:S03]  /*1e50*/  IADD3 R82, PT, PT, R80, R81, RZ ;  /* 0x0000005150527210 */ /* 0x000fc60007ffe0ff */
        /* <DEDUP_REMOVED lines=8> */
[C---:B------:R-:W-:Y:S01]  /*1ee0*/  IMAD R51, R81.reuse, UR15, RZ ;  /* 0x0000000f51337c24 */ /* 0x040fe2000f8e02ff */
[----:B------:R-:W-:Y:S01]  /*1ef0*/  LEA R52, R81, R80, 0x1 ;  /* 0x0000005051347211 */ /* 0x000fe200078e08ff */
[----:B------:R-:W-:Y:S02]  /*1f00*/  IMAD R53, R20, R81, RZ ;  /* 0x0000005114357224 */ /* 0x000fe400078e02ff */
[----:B--2---:R-:W-:-:S05]  /*1f10*/  IMAD R51, R48, R51, RZ ;  /* 0x0000003330337224 */ /* 0x004fca00078e02ff */
[----:B------:R-:W-:-:S05]  /*1f20*/  SHF.L.U32 R51, R51, 0x6, RZ ;  /* 0x0000000633337819 */ /* 0x000fca00000006ff */
[----:B------:R-:W-:Y:S01]  /*1f30*/  IMAD R50, R82, 0x8, R51 ;  /* 0x0000000852327824 */ /* 0x000fe200078e0233 */
[----:B------:R-:W-:Y:S02]  /*1f40*/  LEA R51, R52, R51, 0x3 ;  /* 0x0000003334337211 */ /* 0x000fe400078e18ff */
[----:B------:R-:W-:Y:S02]  /*1f50*/  SHF.R.S32.HI R52, RZ, 0x1f, R53 ;  /* 0x0000001fff347819 */ /* 0x000fe40000011435 */
[C---:B------:R-:W-:Y:S02]  /*1f60*/  IADD3 R54, P2, PT, R53.reuse, R50, RZ ;  /* 0x0000003235367210 */ /* 0x040fe40007f5e0ff */
[----:B------:R-:W-:Y:S02]  /*1f70*/  IADD3 R53, P4, PT, R53, R51, RZ ;  /* 0x0000003335357210 */ /* 0x000fe40007f9e0ff */
[-C--:B------:R-:W-:Y:S02]  /*1f80*/  LEA.HI.X.SX32 R49, R50, R52.reuse, 0x1, P2 ;  /* 0x0000003432317211 */ /* 0x080fe400010f0eff */
[----:B------:R-:W-:-:S02]  /*1f90*/  LEA.HI.X.SX32 R50, R51, R52, 0x1, P4 ;  /* 0x0000003433327211 */ /* 0x000fc400020f0eff */
[C---:B------:R-:W-:Y:S02]  /*1fa0*/  LEA R48, P2, R54.reuse, UR10, 0x1 ;  /* 0x0000000a36307c11 */ /* 0x040fe4000f8408ff */
[C---:B------:R-:W-:Y:S02]  /*1fb0*/  LEA R52, P4, R53.reuse, UR10, 0x1 ;  /* 0x0000000a35347c11 */ /* 0x040fe4000f8808ff */
[----:B------:R-:W-:Y:S02]  /*1fc0*/  LEA.HI.X R49, R54, UR11, R49, 0x1, P2 ;  /* 0x0000000b36317c11 */ /* 0x000fe400090f0c31 */
[----:B------:R-:W-:-:S04]  /*1fd0*/  LEA.HI.X R53, R53, UR11, R50, 0x1, P4 ;  /* 0x0000000b35357c11 */ /* 0x000fc8000a0f0c32 */
[----:B------:R-:W5:Y:S04]  /*1fe0*/  LDG.E.128 R48, desc[UR36][R48.64] ;  /* 0x0000002430307981 */ /* 0x000f68000c1e1d00 */
[----:B------:R-:W5:Y:S02]  /*1ff0*/  LDG.E.128 R52, desc[UR36][R52.64] ;  /* 0x0000002434347981 */ /* 0x000f64000c1e1d00 */
.L_x_1723:
[----:B------:R-:W-:Y:S05]  /*2000*/  BSYNC.RECONVERGENT B1 ;  /* 0x0000000000017941 */ /* 0x000fea0003800200 */
.L_x_1722:
[----:B------:R-:W-:Y:S04]  /*2010*/  BSSY.RECONVERGENT B1, `(.L_x_1724) ;  /* 0x000001d000017945 */ /* 0x000fe80003800200 */
        /* <DEDUP_REMOVED lines=9> */
[C---:B------:R-:W-:Y:S01]  /*20b0*/  LEA R58, R81.reuse, R82, 0x1 ;  /* 0x00000052513a7211 */ /* 0x040fe200078e08ff */
[----:B------:R-:W-:Y:S02]  /*20c0*/  IMAD R61, R20, R81, RZ ;  /* 0x00000051143d7224 */ /* 0x000fe400078e02ff */
[----:B--2---:R-:W-:Y:S01]  /*20d0*/  IMAD R60, R56, R59, RZ ;  /* 0x0000003b383c7224 */ /* 0x004fe200078e02ff */
[----:B------:R-:W-:-:S03]  /*20e0*/  LEA R59, R81, R80, 0x2 ;  /* 0x00000050513b7211 */ /* 0x000fc600078e10ff */
[C---:B------:R-:W-:Y:S01]  /*20f0*/  IMAD R58, R60.reuse, 0x8, R58 ;  /* 0x000000083c3a7824 */ /* 0x040fe200078e023a */
[----:B------:R-:W-:Y:S02]  /*2100*/  LEA R59, R60, R59, 0x3 ;  /* 0x0000003b3c3b7211 */ /* 0x000fe400078e18ff */
[----:B------:R-:W-:Y:S02]  /*2110*/  SHF.R.S32.HI R60, RZ, 0x1f, R61 ;  /* 0x0000001fff3c7819 */ /* 0x000fe4000001143d */
[----:B------:R-:W-:Y:S02]  /*2120*/  SHF.L.U32 R58, R58, 0x3, RZ ;  /* 0x000000033a3a7819 */ /* 0x000fe400000006ff */
[----:B------:R-:W-:Y:S02]  /*2130*/  SHF.L.U32 R59, R59, 0x3, RZ ;  /* 0x000000033b3b7819 */ /* 0x000fe400000006ff */
[C---:B------:R-:W-:Y:S02]  /*2140*/  IADD3 R57, P2, PT, R61.reuse, R58, RZ ;  /* 0x0000003a3d397210 */ /* 0x040fe40007f5e0ff */
[----:B------:R-:W-:-:S02]  /*2150*/  IADD3 R61, P4, PT, R61, R59, RZ ;  /* 0x0000003b3d3d7210 */ /* 0x000fc40007f9e0ff */
[-C--:B------:R-:W-:Y:S02]  /*2160*/  LEA.HI.X.SX32 R62, R58, R60.reuse, 0x1, P2 ;  /* 0x0000003c3a3e7211 */ /* 0x080fe400010f0eff */
[----:B------:R-:W-:Y:S02]  /*2170*/  LEA.HI.X.SX32 R58, R59, R60, 0x1, P4 ;  /* 0x0000003c3b3a7211 */ /* 0x000fe400020f0eff */
[----:B------:R-:W-:Y:S02]  /*2180*/  LEA R56, P2, R57, UR10, 0x1 ;  /* 0x0000000a39387c11 */ /* 0x000fe4000f8408ff */
[----:B------:R-:W-:Y:S02]  /*2190*/  LEA R60, P4, R61, UR10, 0x1 ;  /* 0x0000000a3d3c7c11 */ /* 0x000fe4000f8808ff */
[----:B------:R-:W-:Y:S02]  /*21a0*/  LEA.HI.X R57, R57, UR11, R62, 0x1, P2 ;  /* 0x0000000b39397c11 */ /* 0x000fe400090f0c3e */
[----:B------:R-:W-:-:S04]  /*21b0*/  LEA.HI.X R61, R61, UR11, R58, 0x1, P4 ;  /* 0x0000000b3d3d7c11 */ /* 0x000fc8000a0f0c3a */
[----:B------:R-:W5:Y:S04]  /*21c0*/  LDG.E.128 R56, desc[UR36][R56.64] ;  /* 0x0000002438387981 */ /* 0x000f68000c1e1d00 */
[----:B------:R-:W5:Y:S02]  /*21d0*/  LDG.E.128 R60, desc[UR36][R60.64] ;  /* 0x000000243c3c7981 */ /* 0x000f64000c1e1d00 */
.L_x_1725:
[----:B------:R-:W-:Y:S05]  /*21e0*/  BSYNC.RECONVERGENT B1 ;  /* 0x0000000000017941 */ /* 0x000fea0003800200 */
.L_x_1724:
[----:B------:R-:W-:Y:S01]  /*21f0*/  BSSY.RECONVERGENT B1, `(.L_x_1726) ;  /* 0x0000015000017945 */ /* 0x000fe20003800200 */
[----:B------:R-:W-:-:S03]  /*2200*/  IMAD R82, R81, 0x4, R82 ;  /* 0x0000000451527824 */ /* 0x000fc600078e0252 */
        /* <DEDUP_REMOVED lines=8> */
[----:B------:R-:W-:Y:S02]  /*2290*/  IMAD R67, R81, UR15, RZ ;  /* 0x0000000f51437c24 */ /* 0x000fe4000f8e02ff */
[----:B------:R-:W-:Y:S02]  /*22a0*/  IMAD R86, R20, R81, RZ ;  /* 0x0000005114567224 */ /* 0x000fe400078e02ff */
[----:B--2---:R-:W-:-:S05]  /*22b0*/  IMAD R67, R64, R67, RZ ;  /* 0x0000004340437224 */ /* 0x004fca00078e02ff */
[----:B------:R-:W-:-:S04]  /*22c0*/  LEA R66, R67, R82, 0x3 ;  /* 0x0000005243427211 */ /* 0x000fc800078e18ff */
[----:B------:R-:W-:-:S04]  /*22d0*/  SHF.L.U32 R66, R66, 0x3, RZ ;  /* 0x0000000342427819 */ /* 0x000fc800000006ff */
[----:B------:R-:W-:Y:S02]  /*22e0*/  SHF.R.S32.HI R67, RZ, 0x1f, R66 ;  /* 0x0000001fff437819 */ /* 0x000fe40000011442 */
[----:B------:R-:W-:-:S04]  /*22f0*/  IADD3 R83, P2, PT, R86, R66, RZ ;  /* 0x0000004256537210 */ /* 0x000fc80007f5e0ff */
[----:B------:R-:W-:Y:S02]  /*2300*/  LEA.HI.X.SX32 R86, R86, R67, 0x1, P2 ;  /* 0x0000004356567211 */ /* 0x000fe400010f0eff */
[----:B------:R-:W-:-:S04]  /*2310*/  LEA R66, P2, R83, UR10, 0x1 ;  /* 0x0000000a53427c11 */ /* 0x000fc8000f8408ff */
[----:B------:R-:W-:-:S06]  /*2320*/  LEA.HI.X R67, R83, UR11, R86, 0x1, P2 ;  /* 0x0000000b53437c11 */ /* 0x000fcc00090f0c56 */
[----:B------:R-:W5:Y:S03]  /*2330*/  LDG.E.128 R64, desc[UR36][R66.64] ;  /* 0x0000002442407981 */ /* 0x000f66000c1e1d00 */
.L_x_1727:
[----:B------:R-:W-:Y:S05]  /*2340*/  BSYNC.RECONVERGENT B1 ;  /* 0x0000000000017941 */ /* 0x000fea0003800200 */
.L_x_1726:
        /* <DEDUP_REMOVED lines=20> */
[----:B------:R-:W5:Y:S03]  /*2490*/  LDG.E.128 R68, desc[UR36][R70.64] ;  /* 0x0000002446447981 */ /* 0x000f66000c1e1d00 */
.L_x_1729:
[----:B------:R-:W-:Y:S05]  /*24a0*/  BSYNC.RECONVERGENT B1 ;  /* 0x0000000000017941 */ /* 0x000fea0003800200 */
.L_x_1728:
        /* <DEDUP_REMOVED lines=9> */
[----:B------:R-:W-:Y:S01]  /*2540*/  IMAD R75, R81, UR15, RZ ;  /* 0x0000000f514b7c24 */ /* 0x000fe2000f8e02ff */
[-C--:B------:R-:W-:Y:S01]  /*2550*/  IADD3 R82, PT, PT, R82, R81.reuse, RZ ;  /* 0x0000005152527210 */ /* 0x080fe20007ffe0ff */
[----:B------:R-:W-:Y:S02]  /*2560*/  IMAD R81, R20, R81, RZ ;  /* 0x0000005114517224 */ /* 0x000fe400078e02ff */
        /* <DEDUP_REMOVED lines=8> */
[----:B------:R-:W5:Y:S03]  /*25f0*/  LDG.E.128 R72, desc[UR36][R74.64] ;  /* 0x000000244a487981 */ /* 0x000f66000c1e1d00 */
.L_x_1731:
[----:B------:R-:W-:Y:S05]  /*2600*/  BSYNC.RECONVERGENT B1 ;  /* 0x0000000000017941 */ /* 0x000fea0003800200 */
.L_x_1730:
[----:B------:R-:W-:Y:S04]  /*2610*/  BSSY.RECONVERGENT B1, `(.L_x_1732) ;  /* 0x0000041000017945 */ /* 0x000fe80003800200 */
[----:B------:R-:W-:Y:S05]  /*2620*/  @P1 BRA `(.L_x_1733) ;  /* 0x0000000000fc1947 */ /* 0x000fea0003800000 */
[----:B------:R-:W-:-:S04]  /*2630*/  ISETP.NE.U32.AND P1, PT, RZ, UR18, PT ;  /* 0x00000012ff007c0c */ /* 0x000fc8000bf25070 */
[----:B------:R-:W-:Y:S02]  /*2640*/  ISETP.NE.AND.EX P2, PT, RZ, UR19, PT, P1 ;  /* 0x00000013ff007c0c */ /* 0x000fe4000bf45310 */
[----:B------:R-:W-:-:S04]  /*2650*/  ISETP.NE.U32.AND P1, PT, RZ, UR12, PT ;  /* 0x0000000cff007c0c */ /* 0x000fc8000bf25070 */
[----:B------:R-:W-:-:S07]  /*2660*/  ISETP.NE.AND.EX P1, PT, RZ, UR13, PT, P1 ;  /* 0x0000000dff007c0c */ /* 0x000fce000bf25310 */
[----:B------:R-:W2:Y:S06]  /*2670*/  @P2 LDC.64 R82, c[0x0][0x438] ;  /* 0x00010e00ff522b82 */ /* 0x000eac0000000a00 */
[----:B------:R-:W3:Y:S02]  /*2680*/  @P1 S2R R87, SR_CTAID.X ;  /* 0x0000000000571919 */ /* 0x000ee40000002500 */
[----:B------:R-:W3:Y:S08]  /*2690*/  @P1 LDC.64 R80, c[0x0][0x448] ;  /* 0x00011200ff501b82 */ /* 0x000ef00000000a00 */
[----:B------:R-:W4:Y:S01]  /*26a0*/  @P1 LDC R88, c[0x0][0x430] ;  /* 0x00010c00ff581b82 */ /* 0x000f220000000800 */
[----:B--2---:R-:W-:-:S06]  /*26b0*/  @P2 IMAD.WIDE R82, R85, 0x2, R82 ;  /* 0x0000000255522825 */ /* 0x004fcc00078e0252 */
[----:B------:R0:W2:Y:S01]  /*26c0*/  @P2 LDG.E.U16 R82, desc[UR36][R82.64] ;  /* 0x0000002452522981 */ /* 0x0000a2000c1e1500 */
[----:B---3--:R-:W-:-:S04]  /*26d0*/  @P1 IMAD.WIDE.U32 R80, R87, 0x2, R80 ;  /* 0x0000000257501825 */ /* 0x008fc800078e0050 */
[----:B0----5:R-:W-:Y:S01]  /*26e0*/  HFMA2 R83, R5, R45, -RZ ;  /* 0x0000002d05537231 */ /* 0x021fe200001000ff */
[----:B------:R-:W4:Y:S01]  /*26f0*/  @P1 LDC R87, c[0x0][0x408] ;  /* 0x00010200ff571b82 */ /* 0x000f220000000800 */
[----:B------:R0:W3:Y:S02]  /*2700*/  @P1 LDG.E.U16 R80, desc[UR36][R80.64] ;  /* 0x0000002450501981 */ /* 0x0000e4000c1e1500 */
[----:B------:R-:W-:-:S04]  /*2710*/  HFMA2 R83, R9, R49, R83 ;  /* 0x0000003109537231 */ /* 0x000fc80000000053 */
[----:B------:R-:W-:-:S04]  /*2720*/  HFMA2 R83, R13, R53, R83 ;  /* 0x000000350d537231 */ /* 0x000fc80000000053 */
[----:B------:R-:W-:Y:S02]  /*2730*/  HFMA2 R83, R25, R57, R83 ;  /* 0x0000003919537231 */ /* 0x000fe40000000053 */
[----:B0-----:R-:W-:Y:S02]  /*2740*/  HMUL2 R81, R4, R44 ;  /* 0x0000002c04517232 */ /* 0x001fe40000000000 */
[----:B------:R-:W-:Y:S02]  /*2750*/  HFMA2 R83, R29, R61, R83 ;  /* 0x0000003d1d537231 */ /* 0x000fe40000000053 */
[----:B------:R-:W-:Y:S02]  /*2760*/  HFMA2 R81, R8, R48, R81 ;  /* 0x0000003008517231 */ /* 0x000fe40000000051 */
[----:B-1----:R-:W-:Y:S02]  /*2770*/  HFMA2 R83, R33, R65, R83 ;  /* 0x0000004121537231 */ /* 0x002fe40000000053 */
[----:B------:R-:W-:-:S02]  /*2780*/  HFMA2 R81, R12, R52, R81 ;  /* 0x000000340c517231 */ /* 0x000fc40000000051 */
[----:B------:R-:W-:Y:S02]  /*2790*/  HFMA2 R83, R37, R69, R83 ;  /* 0x0000004525537231 */ /* 0x000fe40000000053 */
[----:B------:R-:W-:Y:S02]  /*27a0*/  HFMA2 R81, R24, R56, R81 ;  /* 0x0000003818517231 */ /* 0x000fe40000000051 */
[----:B------:R-:W-:Y:S02]  /*27b0*/  HFMA2 R83, R41, R73, R83 ;  /* 0x0000004929537231 */ /* 0x000fe40000000053 */
        /* <DEDUP_REMOVED lines=8> */
[----:B------:R-:W-:-:S02]  /*2840*/  HADD2 R86, R86, R83 ;  /* 0x0000005356567230 */ /* 0x000fc40000000000 */
        /* <DEDUP_REMOVED lines=10> */
[----:B------:R-:W-:-:S04]  /*28f0*/  HFMA2 R81, R35, R67, R81 ;  /* 0x0000004323517231 */ /* 0x000fc80000000051 */
[----:B------:R-:W-:-:S04]  /*2900*/  HFMA2 R81, R39, R71, R81 ;  /* 0x0000004727517231 */ /* 0x000fc80000000051 */
[----:B------:R-:W-:-:S04]  /*2910*/  HFMA2 R81, R43, R75, R81 ;  /* 0x0000004b2b517231 */ /* 0x000fc80000000051 */
[----:B------:R-:W-:-:S05]  /*2920*/  HADD2 R81, R83, R81 ;  /* 0x0000005153517230 */ /* 0x000fca0000000000 */
[--C-:B------:R-:W-:Y:S02]  /*2930*/  HADD2.F32 R83, -RZ, R81.reuse.H0_H0 ;  /* 0x20000051ff537230 */ /* 0x100fe40000004100 */
[----:B------:R-:W-:Y:S01]  /*2940*/  HADD2.F32 R86, -RZ, R81.H1_H1 ;  /* 0x30000051ff567230 */ /* 0x000fe20000004100 */
[----:B----4-:R-:W-:-:S04]  /*2950*/  @P1 IADD3 R81, PT, PT, R88, R87, RZ ;  /* 0x0000005758511210 */ /* 0x010fc80007ffe0ff */
[----:B------:R-:W-:Y:S01]  /*2960*/  @P1 ISETP.GE.AND P4, PT, R76, R81, PT ;  /* 0x000000514c00120c */ /* 0x000fe20003f86270 */
[----:B------:R-:W-:-:S03]  /*2970*/  FADD.FTZ R83, R83, R86 ;  /* 0x0000005653537221 */ /* 0x000fc60000010000 */
[----:B------:R-:W-:Y:S01]  /*2980*/  @P1 SEL R81, R2, RZ, !P4 ;  /* 0x000000ff02511207 */ /* 0x000fe20006000000 */
[----:B------:R-:W-:-:S03]  /*2990*/  FMUL.FTZ R83, R83, UR16 ;  /* 0x0000001053537c20 */ /* 0x000fc60008410000 */
[----:B------:R-:W-:Y:S01]  /*29a0*/  @P1 IADD3 R81, PT, PT, R76, R81, -R19 ;  /* 0x000000514c511210 */ /* 0x000fe20007ffe813 */
[----:B--2---:R-:W-:-:S05]  /*29b0*/  @P2 HADD2.F32 R82, -RZ, R82.H0_H0 ;  /* 0x20000052ff522230 */ /* 0x004fca0000004100 */
[----:B------:R-:W-:Y:S01]  /*29c0*/  @P2 FADD.FTZ R83, R83, R82 ;  /* 0x0000005253532221 */ /* 0x000fe20000010000 */
[----:B---3--:R-:W-:Y:S01]  /*29d0*/  @P1 HADD2.F32 R82, -RZ, R80.H0_H0 ;  /* 0x20000050ff521230 */ /* 0x008fe20000004100 */
[----:B------:R-:W-:-:S05]  /*29e0*/  @P1 I2FP.F32.S32 R80, R81 ;  /* 0x0000005100501245 */ /* 0x000fca0000201400 */
[----:B------:R-:W-:-:S05]  /*29f0*/  @P1 FFMA.FTZ R83, R80, R82, R83 ;  /* 0x0000005250531223 */ /* 0x000fca0000010053 */
[----:B------:R2:W-:Y:S01]  /*2a00*/  STS [R84], R83 ;  /* 0x0000005354007388 */ /* 0x0005e20000000800 */
[----:B------:R-:W-:-:S07]  /*2a10*/  @!P3 FMNMX.FTZ R0, R0, R83, !PT ;  /* 0x000000530000b209 */ /* 0x000fce0007810000 */
.L_x_1733:
[----:B------:R-:W-:Y:S05]  /*2a20*/  BSYNC.RECONVERGENT B1 ;  /* 0x0000000000017941 */ /* 0x000fea0003800200 */
.L_x_1732:
[----:B------:R-:W-:Y:S01]  /*2a30*/  IADD3 R78, P1, PT, R78, 0x100, RZ ;  /* 0x000001004e4e7810 */ /* 0x000fe20007f3e0ff */
[----:B------:R-:W-:Y:S01]  /*2a40*/  VIADD R85, R85, 0x100 ;  /* 0x0000010055557836 */ /* 0x000fe20000000000 */
[----:B------:R-:W-:Y:S02]  /*2a50*/  IADD3 R76, PT, PT, R76, 0x100, RZ ;  /* 0x000001004c4c7810 */ /* 0x000fe40007ffe0ff */
[----:B------:R-:W-:Y:S02]  /*2a60*/  IADD3.X R79, PT, PT, RZ, R79, RZ, P1, !PT ;  /* 0x0000004fff4f7210 */ /* 0x000fe40000ffe4ff */
[----:B------:R-:W-:Y:S02]  /*2a70*/  ISETP.GE.AND P1, PT, R76, R77, PT ;  /* 0x0000004d4c00720c */ /* 0x000fe40003f26270 */
[----:B--2---:R-:W-:-:S11]  /*2a80*/  IADD3 R84, PT, PT, R84, 0x400, RZ ;  /* 0x0000040054547810 */ /* 0x004fd60007ffe0ff */
[----:B------:R-:W-:Y:S05]  /*2a90*/  @!P1 BRA `(.L_x_1734) ;  /* 0xfffffff000509947 */ /* 0x000fea000383ffff */
.L_x_1719:
[----:B0---4-:R-:W-:Y:S05]  /*2aa0*/  BSYNC.RECONVERGENT B0 ;  /* 0x0000000000007941 */ /* 0x011fea0003800200 */
.L_x_1718:
[----:B------:R-:W0:Y:S01]  /*2ab0*/  SHFL.BFLY PT, R5, R0, 0x10, 0x1f ;  /* 0x0e001f0000057f89 */ /* 0x000e2200000e0000 */
[----:B------:R-:W4:Y:S01]  /*2ac0*/  S2UR UR7, SR_CgaCtaId ;  /* 0x00000000000779c3 */ /* 0x000f220000008800 */
[----:B------:R-:W-:Y:S01]  /*2ad0*/  UMOV UR6, 0x400 ;  /* 0x0000040000067882 */ /* 0x000fe20000000000 */
[----:B------:R-:W1:Y:S01]  /*2ae0*/  LDCU UR4, c[0x0][0x3f4] ;  /* 0x00007e80ff0477ac */ /* 0x000e620008000800 */
[----:B------:R-:W3:Y:S01]  /*2af0*/  S2R R23, SR_TID.X ;  /* 0x0000000000177919 */ /* 0x000ee20000002100 */
[----:B------:R-:W-:Y:S04]  /*2b00*/  BSSY.RECONVERGENT B0, `(.L_x_1735) ;  /* 0x0000184000007945 */ /* 0x000fe80003800200 */
[----:B------:R-:W1:Y:S01]  /*2b10*/  S2UR UR9, SR_CTAID.Y ;  /* 0x00000000000979c3 */ /* 0x000e620000002600 */
[----:B0-----:R-:W-:Y:S01]  /*2b20*/  FMNMX.FTZ R5, R5, R0, !PT ;  /* 0x0000000005057209 */ /* 0x001fe20007810000 */
[----:B----4-:R-:W-:-:S04]  /*2b30*/  ULEA UR8, UR7, UR6, 0x18 ;  /* 0x0000000607087291 */ /* 0x010fc8000f8ec0ff */
[----:B-----5:R-:W0:Y:S01]  /*2b40*/  SHFL.BFLY PT, R2, R5, 0x8, 0x1f ;  /* 0x0d001f0005027f89 */ /* 0x020e2200000e0000 */
[----:B-1----:R-:W-:Y:S01]  /*2b50*/  UIMAD UR4, UR9, UR4, URZ ;  /* 0x00000004090472a4 */ /* 0x002fe2000f8e02ff */
[----:B---3--:R-:W-:-:S03]  /*2b60*/  LOP3.LUT P0, R0, R23, 0x1f, RZ, 0xc0, !PT ;  /* 0x0000001f17007812 */ /* 0x008fc6000780c0ff */
[----:B------:R-:W-:Y:S01]  /*2b70*/  USHF.R.S32.HI UR10, URZ, 0x1f, UR4 ;  /* 0x0000001fff0a7899 */ /* 0x000fe20008011404 */
[----:B------:R-:W-:Y:S02]  /*2b80*/  SHF.R.U32.HI R33, RZ, 0x3, R23 ;  /* 0x00000003ff217819 */ /* 0x000fe40000011617 */
[----:B------:R-:W-:Y:S02]  /*2b90*/  ISETP.GT.U32.AND P1, PT, R0, 0x7, PT ;  /* 0x000000070000780c */ /* 0x000fe40003f24070 */
[----:B0-----:R-:W-:Y:S02]  /*2ba0*/  FMNMX.FTZ R2, R5, R2, !PT ;  /* 0x0000000205027209 */ /* 0x001fe40007810000 */
[----:B------:R-:W-:-:S03]  /*2bb0*/  MOV R5, 0xff7fffff ;  /* 0xff7fffff00057802 */ /* 0x000fc60000000f00 */
[----:B------:R-:W0:Y:S02]  /*2bc0*/  SHFL.BFLY PT, R7, R2, 0x4, 0x1f ;  /* 0x0c801f0002077f89 */ /* 0x000e2400000e0000 */
[----:B0-----:R-:W-:-:S05]  /*2bd0*/  FMNMX.FTZ R7, R2, R7, !PT ;  /* 0x0000000702077209 */ /* 0x001fca0007810000 */
[----:B------:R-:W0:Y:S02]  /*2be0*/  SHFL.BFLY PT, R4, R7, 0x2, 0x1f ;  /* 0x0c401f0007047f89 */ /* 0x000e2400000e0000 */
[----:B0-----:R-:W-:Y:S02]  /*2bf0*/  FMNMX.FTZ R6, R7, R4, !PT ;  /* 0x0000000407067209 */ /* 0x001fe40007810000 */
[----:B------:R-:W-:-:S03]  /*2c00*/  LEA R4, R0, UR8, 0x2 ;  /* 0x0000000800047c11 */ /* 0x000fc6000f8e10ff */
[----:B------:R-:W0:Y:S02]  /*2c10*/  SHFL.BFLY PT, R9, R6, 0x1, 0x1f ;  /* 0x0c201f0006097f89 */ /* 0x000e2400000e0000 */
[----:B0-----:R-:W-:-:S05]  /*2c20*/  FMNMX.FTZ R10, R6, R9, !PT ;  /* 0x00000009060a7209 */ /* 0x001fca0007810000 */
[----:B------:R-:W-:Y:S01]  /*2c30*/  @!P0 STS [R33+UR8], R10 ;  /* 0x0000000a21008988 */ /* 0x000fe20008000808 */
[----:B------:R-:W-:Y:S06]  /*2c40*/  BAR.SYNC.DEFER_BLOCKING 0x0 ;  /* 0x0000000000007b1d */ /* 0x000fec0000010000 */
[----:B------:R-:W0:Y:S04]  /*2c50*/  @!P1 LDS R5, [R4] ;  /* 0x0000000004059984 */ /* 0x000e280000000800 */
[----:B0-----:R-:W0:Y:S02]  /*2c60*/  SHFL.BFLY PT, R2, R5, 0x4, 0x1f ;  /* 0x0c801f0005027f89 */ /* 0x001e2400000e0000 */
[----:B0-----:R-:W-:Y:S01]  /*2c70*/  FMNMX.FTZ R7, R2, R5, !PT ;  /* 0x0000000502077209 */ /* 0x001fe20007810000 */
[----:B------:R-:W-:-:S04]  /*2c80*/  VIADD R5, R19, 0x1 ;  /* 0x0000000113057836 */ /* 0x000fc80000000000 */
[----:B------:R-:W0:Y:S02]  /*2c90*/  SHFL.BFLY PT, R2, R7, 0x2, 0x1f ;  /* 0x0c401f0007027f89 */ /* 0x000e2400000e0000 */
[----:B0-----:R-:W-:Y:S01]  /*2ca0*/  FMNMX.FTZ R8, R7, R2, !PT ;  /* 0x0000000207087209 */ /* 0x001fe20007810000 */
[----:B------:R-:W-:Y:S01]  /*2cb0*/  HFMA2 R7, -RZ, RZ, 0, 0 ;  /* 0x00000000ff077431 */ /* 0x000fe200000001ff */
[----:B------:R-:W-:-:S03]  /*2cc0*/  IADD3 R2, PT, PT, R16, R23, RZ ;  /* 0x0000001710027210 */ /* 0x000fc60007ffe0ff */
[----:B------:R-:W0:Y:S01]  /*2cd0*/  SHFL.BFLY PT, R9, R8, 0x1, 0x1f ;  /* 0x0c201f0008097f89 */ /* 0x000e2200000e0000 */
[----:B------:R-:W-:Y:S02]  /*2ce0*/  ISETP.GT.AND P0, PT, R2, R19, PT ;  /* 0x000000130200720c */ /* 0x000fe40003f04270 */
[----:B0-----:R-:W-:-:S06]  /*2cf0*/  FMNMX.FTZ R6, R8, R9, !PT ;  /* 0x0000000908067209 */ /* 0x001fcc0007810000 */
[----:B------:R-:W0:Y:S05]  /*2d00*/  SHFL.IDX PT, R6, R6, RZ, 0x1f ;  /* 0x00001fff06067589 */ /* 0x000e2a00000e0000 */
[----:B------:R-:W-:Y:S05]  /*2d10*/  @P0 BRA `(.L_x_1736) ;  /* 0x0000001400880947 */ /* 0x000fea0003800000 */
[----:B------:R-:W1:Y:S02]  /*2d20*/  LDC.64 R8, c[0x0][0x420] ;  /* 0x00010800ff087b82 */ /* 0x000e640000000a00 */
[----:B-1----:R-:W-:-:S04]  /*2d30*/  ISETP.NE.U32.AND P0, PT, R8, RZ, PT ;  /* 0x000000ff0800720c */ /* 0x002fc80003f05070 */
[----:B------:R-:W-:-:S13]  /*2d40*/  ISETP.NE.AND.EX P0, PT, R9, RZ, PT, P0 ;  /* 0x000000ff0900720c */ /* 0x000fda0003f05300 */
[----:B------:R-:W-:Y:S05]  /*2d50*/  @P0 BRA `(.L_x_1737) ;  /* 0x0000001000000947 */ /* 0x000fea0003800000 */
[----:B------:R-:W-:Y:S01]  /*2d60*/  VIADDMNMX R7, R2, 0x100, R5, !PT ;  /* 0x0000010002077846 */ /* 0x000fe20007800105 */
[----:B------:R-:W-:Y:S01]  /*2d70*/  BSSY.RECONVERGENT B1, `(.L_x_1738) ;  /* 0x000001c000017945 */ /* 0x000fe20003800200 */
[----:B------:R-:W-:-:S04]  /*2d80*/  LOP3.LUT R8, RZ, R23, RZ, 0x33, !PT ;  /* 0x00000017ff087212 */ /* 0x000fc800078e33ff */
[----:B------:R-:W-:Y:S02]  /*2d90*/  IADD3 R9, PT, PT, -R16, R7, R8 ;  /* 0x0000000710097210 */ /* 0x000fe40007ffe108 */
[----:B------:R-:W-:Y:S02]  /*2da0*/  MOV R8, R2 ;  /* 0x0000000200087202 */ /* 0x000fe40000000f00 */
        /* <DEDUP_REMOVED lines=9> */
[----:B------:R-:W-:Y:S01]  /*2e40*/  LOP3.LUT R9, R7, 0x3, RZ, 0xc0, !PT ;  /* 0x0000000307097812 */ /* 0x000fe200078ec0ff */
[----:B------:R-:W-:-:S03]  /*2e50*/  IMAD.MOV.U32 R7, RZ, RZ, RZ ;  /* 0x000000ffff077224 */ /* 0x000fc600078e00ff */
[----:B------:R-:W-:Y:S02]  /*2e60*/  IADD3 R10, PT, PT, -R9, RZ, RZ ;  /* 0x000000ff090a7210 */ /* 0x000fe40007ffe1ff */
[----:B------:R-:W-:-:S07]  /*2e70*/  LEA R9, R23, UR5, 0x2 ;  /* 0x0000000517097c11 */ /* 0x000fce000f8e10ff */
.L_x_1740:
        /* <DEDUP_REMOVED lines=11> */
.L_x_1739:
[----:B------:R-:W-:Y:S05]  /*2f30*/  BSYNC.RECONVERGENT B1 ;  /* 0x0000000000017941 */ /* 0x000fea0003800200 */
.L_x_1738:
[----:B------:R-:W-:Y:S05]  /*2f40*/  @!P1 BRA `(.L_x_1736) ;  /* 0x0000001000fc9947 */ /* 0x000fea0003800000 */
[----:B------:R-:W-:Y:S01]  /*2f50*/  UIADD3 UR5, UPT, UPT, UR6, 0xc0, URZ ;  /* 0x000000c006057890 */ /* 0x000fe2000fffe0ff */
[----:B------:R-:W-:Y:S01]  /*2f60*/  SHF.L.U32 R9, R16, 0x2, RZ ;  /* 0x0000000210097819 */ /* 0x000fe200000006ff */
[C---:B------:R-:W-:Y:S02]  /*2f70*/  VIADD R26, R8.reuse, 0x400 ;  /* 0x00000400081a7836 */ /* 0x040fe40000000000 */
[----:B------:R-:W-:Y:S01]  /*2f80*/  ULEA UR5, UR7, UR5, 0x18 ;  /* 0x0000000507057291 */ /* 0x000fe2000f8ec0ff */
[----:B------:R-:W-:Y:S02]  /*2f90*/  LEA R9, R8, -R9, 0x2 ;  /* 0x8000000908097211 */ /* 0x000fe400078e10ff */
[----:B------:R-:W-:-:S03]  /*2fa0*/  ISETP.GT.AND P0, PT, R26, R19, PT ;  /* 0x000000131a00720c */ /* 0x000fc60003f04270 */
[----:B------:R-:W-:-:S03]  /*2fb0*/  IADD3 R8, PT, PT, R9, UR5, RZ ;  /* 0x0000000509087c10 */ /* 0x000fc6000fffe0ff */
[----:B------:R-:W0:Y:S04]  /*2fc0*/  LDS R11, [R9+UR5] ;  /* 0x00000005090b7984 */ /* 0x000e280008000800 */
[----:B------:R-:W1:Y:S04]  /*2fd0*/  LDS R13, [R9+UR5+0x400] ;  /* 0x00040005090d7984 */ /* 0x000e680008000800 */
[----:B------:R-:W3:Y:S04]  /*2fe0*/  LDS R15, [R9+UR5+0x800] ;  /* 0x00080005090f7984 */ /* 0x000ee80008000800 */
[----:B------:R-:W4:Y:S01]  /*2ff0*/  LDS R21, [R9+UR5+0xc00] ;  /* 0x000c000509157984 */ /* 0x000f220008000800 */
[C---:B0-----:R-:W-:Y:S01]  /*3000*/  FADD.FTZ R11, -R6.reuse, R11 ;  /* 0x0000000b060b7221 */ /* 0x041fe20000010100 */
[----:B-1----:R-:W-:-:S03]  /*3010*/  FADD.FTZ R13, -R6, R13 ;  /* 0x0000000d060d7221 */ /* 0x002fc60000010100 */
[----:B------:R-:W-:Y:S01]  /*3020*/  FMUL.FTZ R11, R11, 1.4426950216293334961 ;  /* 0x3fb8aa3b0b0b7820 */ /* 0x000fe20000410000 */
[C---:B---3--:R-:W-:Y:S01]  /*3030*/  FADD.FTZ R15, -R6.reuse, R15 ;  /* 0x0000000f060f7221 */ /* 0x048fe20000010100 */
[----:B------:R-:W-:Y:S02]  /*3040*/  FMUL.FTZ R13, R13, 1.4426950216293334961 ;  /* 0x3fb8aa3b0d0d7820 */ /* 0x000fe40000410000 */
[----:B------:R-:W0:Y:S01]  /*3050*/  MUFU.EX2 R10, R11 ;  /* 0x0000000b000a7308 */ /* 0x000e220000000800 */
[----:B----4-:R-:W-:Y:S01]  /*3060*/  FADD.FTZ R21, -R6, R21 ;  /* 0x0000001506157221 */ /* 0x010fe20000010100 */
[----:B------:R-:W-:Y:S02]  /*3070*/  FMUL.FTZ R15, R15, 1.4426950216293334961 ;  /* 0x3fb8aa3b0f0f7820 */ /* 0x000fe40000410000 */
[----:B------:R-:W1:Y:S01]  /*3080*/  MUFU.EX2 R12, R13 ;  /* 0x0000000d000c7308 */ /* 0x000e620000000800 */
[----:B------:R-:W-:-:S03]  /*3090*/  FMUL.FTZ R21, R21, 1.4426950216293334961 ;  /* 0x3fb8aa3b15157820 */ /* 0x000fc60000410000 */
[----:B------:R-:W3:Y:S04]  /*30a0*/  MUFU.EX2 R14, R15 ;  /* 0x0000000f000e7308 */ /* 0x000ee80000000800 */
[----:B------:R-:W4:Y:S01]  /*30b0*/  MUFU.EX2 R24, R21 ;  /* 0x0000001500187308 */ /* 0x000f220000000800 */
[----:B0-----:R-:W-:Y:S01]  /*30c0*/  FADD.FTZ R7, R7, R10 ;  /* 0x0000000a07077221 */ /* 0x001fe20000010000 */
[----:B------:R0:W-:Y:S03]  /*30d0*/  STS [R9+UR5], R10 ;  /* 0x0000000a09007988 */ /* 0x0001e60008000805 */
[----:B-1----:R-:W-:Y:S01]  /*30e0*/  FADD.FTZ R7, R7, R12 ;  /* 0x0000000c07077221 */ /* 0x002fe20000010000 */
[----:B------:R0:W-:Y:S03]  /*30f0*/  STS [R9+UR5+0x400], R12 ;  /* 0x0004000c09007988 */ /* 0x0001e60008000805 */
[----:B---3--:R-:W-:Y:S01]  /*3100*/  FADD.FTZ R7, R7, R14 ;  /* 0x0000000e07077221 */ /* 0x008fe20000010000 */
[----:B------:R0:W-:Y:S03]  /*3110*/  STS [R9+UR5+0x800], R14 ;  /* 0x0008000e09007988 */ /* 0x0001e60008000805 */
[----:B----4-:R-:W-:Y:S01]  /*3120*/  FADD.FTZ R7, R7, R24 ;  /* 0x0000001807077221 */ /* 0x010fe20000010000 */
[----:B------:R0:W-:Y:S01]  /*3130*/  STS [R9+UR5+0xc00], R24 ;  /* 0x000c001809007988 */ /* 0x0001e20008000805 */
[----:B------:R-:W-:Y:S05]  /*3140*/  @P0 BRA `(.L_x_1736) ;  /* 0x00000010007c0947 */ /* 0x000fea0003800000 */
[----:B0-----:R-:W-:Y:S01]  /*3150*/  MOV R10, R26 ;  /* 0x0000001a000a7202 */ /* 0x001fe20000000f00 */
[----:B------:R-:W-:Y:S01]  /*3160*/  BSSY.RECONVERGENT B1, `(.L_x_1741) ;  /* 0x000006c000017945 */ /* 0x000fe20003800200 */
[----:B------:R-:W-:Y:S01]  /*3170*/  VIADD R8, R8, 0x1800 ;  /* 0x0000180008087836 */ /* 0x000fe20000000000 */
[----:B------:R-:W-:Y:S02]  /*3180*/  PLOP3.LUT P0, PT, PT, PT, PT, 0x80, 0x8 ;  /* 0x000000000008781c */ /* 0x000fe40003f0f070 */
[----:B------:R-:W-:-:S04]  /*3190*/  IADD3 R9, PT, PT, -R10, R19, RZ ;  /* 0x000000130a097210 */ /* 0x000fc80007ffe1ff */
[----:B------:R-:W-:-:S13]  /*31a0*/  ISETP.GT.AND P1, PT, R9, 0xbff, PT ;  /* 0x00000bff0900780c */ /* 0x000fda0003f24270 */
[----:B------:R-:W-:Y:S05]  /*31b0*/  @!P1 BRA `(.L_x_1742) ;  /* 0x0000000400989947 */ /* 0x000fea0003800000 */
[----:B------:R-:W-:Y:S02]  /*31c0*/  PLOP3.LUT P0, PT, PT, PT, PT, 0x8, 0x80 ;  /* 0x000000000080781c */ /* 0x000fe40003f0e170 */
[----:B------:R-:W-:-:S11]  /*31d0*/  IADD3 R9, PT, PT, R19, -0xbff, RZ ;  /* 0xfffff40113097810 */ /* 0x000fd60007ffe0ff */
.L_x_1743:
[----:B------:R-:W0:Y:S01]  /*31e0*/  LDS R11, [R8+-0x800] ;  /* 0xfff80000080b7984 */ /* 0x000e220000000800 */
[----:B------:R-:W-:-:S03]  /*31f0*/  IADD3 R10, PT, PT, R10, 0x1000, RZ ;  /* 0x000010000a0a7810 */ /* 0x000fc60007ffe0ff */
[----:B------:R-:W1:Y:S01]  /*3200*/  LDS R13, [R8+-0x400] ;  /* 0xfffc0000080d7984 */ /* 0x000e620000000800 */
[----:B------:R-:W-:-:S03]  /*3210*/  ISETP.GE.AND P1, PT, R10, R9, PT ;  /* 0x000000090a00720c */ /* 0x000fc60003f26270 */
[----:B------:R-:W3:Y:S04]  /*3220*/  LDS R15, [R8] ;  /* 0x00000000080f7984 */ /* 0x000ee80000000800 */
[----:B------:R-:W4:Y:S04]  /*3230*/  LDS R21, [R8+0x400] ;  /* 0x0004000008157984 */ /* 0x000f280000000800 */
[----:B------:R-:W5:Y:S04]  /*3240*/  LDS R25, [R8+0x800] ;  /* 0x0008000008197984 */ /* 0x000f680000000800 */
[----:B------:R-:W5:Y:S04]  /*3250*/  LDS R27, [R8+0xc00] ;  /* 0x000c0000081b7984 */ /* 0x000f680000000800 */
        /* <DEDUP_REMOVED lines=20> */
[C---:B------:R-:W-:Y:S01]  /*33a0*/  FADD.FTZ R27, -R6.reuse, R27 ;  /* 0x0000001b061b7221 */ /* 0x040fe20000010100 */
[----:B------:R-:W5:Y:S01]  /*33b0*/  MUFU.EX2 R15, R15 ;  /* 0x0000000f000f7308 */ /* 0x000f620000000800 */
        /* <DEDUP_REMOVED lines=13> */
[----:B-----5:R-:W-:Y:S01]  /*3490*/  FADD.FTZ R7, R7, R15 ;  /* 0x0000000f07077221 */ /* 0x020fe20000010000 */
[C---:B------:R-:W-:Y:S01]  /*34a0*/  FADD.FTZ R37, -R6.reuse, R37 ;  /* 0x0000002506257221 */ /* 0x040fe20000010100 */
[----:B------:R-:W5:Y:S01]  /*34b0*/  MUFU.EX2 R29, R29 ;  /* 0x0000001d001d7308 */ /* 0x000f620000000800 */
        /* <DEDUP_REMOVED lines=13> */
[----:B-----5:R-:W-:Y:S01]  /*3590*/  FADD.FTZ R7, R7, R29 ;  /* 0x0000001d07077221 */ /* 0x020fe20000010000 */
        /* <DEDUP_REMOVED lines=40> */
.L_x_1742:
[----:B------:R-:W-:Y:S05]  /*3820*/  BSYNC.RECONVERGENT B1 ;  /* 0x0000000000017941 */ /* 0x000fea0003800200 */
.L_x_1741:
        /* <DEDUP_REMOVED lines=10> */
[----:B------:R-:W5:Y:S04]  /*38d0*/  LDS R21, [R8+0x800] ;  /* 0x0008000008157984 */ /* 0x000f680000000800 */
[----:B------:R-:W5:Y:S04]  /*38e0*/  LDS R25, [R8+0xc00] ;  /* 0x000c000008197984 */ /* 0x000f680000000800 */
[----:B------:R-:W5:Y:S04]  /*38f0*/  LDS R27, [R8+0x1000] ;  /* 0x00100000081b7984 */ /* 0x000f680000000800 */
        /* <DEDUP_REMOVED lines=42> */
.L_x_1745:
[----:B------:R-:W-:Y:S05]  /*3ba0*/  BSYNC.RECONVERGENT B1 ;  /* 0x0000000000017941 */ /* 0x000fea0003800200 */
.L_x_1744:
[----:B------:R-:W-:-:S13]  /*3bb0*/  ISETP.GT.AND P1, PT, R10, R19, PT ;  /* 0x000000130a00720c */ /* 0x000fda0003f24270 */
[----:B------:R-:W-:Y:S05]  /*3bc0*/  @!P0 BRA P1, `(.L_x_1736) ;  /* 0x0000000400dc8947 */ /* 0x000fea0000800000 */
        /* <DEDUP_REMOVED lines=25> */
.L_x_1737:
[----:B------:R-:W-:Y:S01]  /*3d60*/  VIADDMNMX R7, R2, 0x100, R5, !PT ;  /* 0x0000010002077846 */ /* 0x000fe20007800105 */
[----:B------:R-:W-:Y:S01]  /*3d70*/  BSSY.RECONVERGENT B1, `(.L_x_1746) ;  /* 0x0000024000017945 */ /* 0x000fe20003800200 */
[----:B------:R-:W-:-:S04]  /*3d80*/  LOP3.LUT R10, RZ, R23, RZ, 0x33, !PT ;  /* 0x00000017ff0a7212 */ /* 0x000fc800078e33ff */
[----:B------:R-:W-:Y:S01]  /*3d90*/  IADD3 R11, PT, PT, -R16, R7, R10 ;  /* 0x00000007100b7210 */ /* 0x000fe20007ffe10a */
[----:B------:R-:W-:-:S03]  /*3da0*/  IMAD.MOV.U32 R10, RZ, RZ, R2 ;  /* 0x000000ffff0a7224 */ /* 0x000fc600078e0002 */
[C---:B------:R-:W-:Y:S02]  /*3db0*/  LOP3.LUT R7, R11.reuse, 0x300, RZ, 0xc0, !PT ;  /* 0x000003000b077812 */ /* 0x040fe400078ec0ff */
[----:B------:R-:W-:Y:S02]  /*3dc0*/  ISETP.GE.U32.AND P1, PT, R11, 0x300, PT ;  /* 0x000003000b00780c */ /* 0x000fe40003f26070 */
[----:B------:R-:W-:Y:S01]  /*3dd0*/  ISETP.NE.AND P0, PT, R7, 0x300, PT ;  /* 0x000003000700780c */ /* 0x000fe20003f05270 */
[----:B------:R-:W-:-:S12]  /*3de0*/  HFMA2 R7, -RZ, RZ, 0, 0 ;  /* 0x00000000ff077431 */ /* 0x000fd800000001ff */
[----:B------:R-:W-:Y:S05]  /*3df0*/  @!P0 BRA `(.L_x_1747) ;  /* 0x00000000006c8947 */ /* 0x000fea0003800000 */
[----:B------:R-:W-:Y:S01]  /*3e00*/  UIADD3 UR5, UPT, UPT, UR6, 0xc0, URZ ;  /* 0x000000c006057890 */ /* 0x000fe2000fffe0ff */
[----:B------:R-:W-:Y:S02]  /*3e10*/  LEA.HI R7, R11, 0x1, RZ, 0x18 ;  /* 0x000000010b077811 */ /* 0x000fe400078fc0ff */
[----:B------:R-:W-:Y:S01]  /*3e20*/  IADD3 R15, P0, P2, R8, UR4, R2 ;  /* 0x00000004080f7c10 */ /* 0x000fe2000fa1e002 */
[----:B------:R-:W-:Y:S01]  /*3e30*/  ULEA UR5, UR7, UR5, 0x18 ;  /* 0x0000000507057291 */ /* 0x000fe2000f8ec0ff */
[----:B------:R-:W-:Y:S02]  /*3e40*/  LOP3.LUT R8, R7, 0x3, RZ, 0xc0, !PT ;  /* 0x0000000307087812 */ /* 0x000fe400078ec0ff */
[----:B------:R-:W-:Y:S02]  /*3e50*/  IADD3.X R9, PT, PT, R9, UR10, RZ, P0, P2 ;  /* 0x0000000a09097c10 */ /* 0x000fe400087e44ff */
[----:B------:R-:W-:Y:S02]  /*3e60*/  MOV R7, RZ ;  /* 0x000000ff00077202 */ /* 0x000fe40000000f00 */
[----:B------:R-:W-:-:S02]  /*3e70*/  MOV R10, R2 ;  /* 0x00000002000a7202 */ /* 0x000fc40000000f00 */
[----:B------:R-:W-:Y:S02]  /*3e80*/  IADD3 R12, PT, PT, -R8, RZ, RZ ;  /* 0x000000ff080c7210 */ /* 0x000fe40007ffe1ff */
[----:B------:R-:W-:-:S07]  /*3e90*/  LEA R11, R23, UR5, 0x2 ;  /* 0x00000005170b7c11 */ /* 0x000fce000f8e10ff */
.L_x_1748:
[----:B------:R-:W-:-:S06]  /*3ea0*/  IMAD.MOV.U32 R8, RZ, RZ, R15 ;  /* 0x000000ffff087224 */ /* 0x000fcc00078e000f */
[----:B------:R1:W3:Y:S01]  /*3eb0*/  LDG.E.U8 R8, desc[UR36][R8.64] ;  /* 0x0000002408087981 */ /* 0x0002e2000c1e1100 */
[----:B------:R-:W-:Y:S02]  /*3ec0*/  MOV R14, RZ ;  /* 0x000000ff000e7202 */ /* 0x000fe40000000f00 */
[----:B------:R-:W-:Y:S02]  /*3ed0*/  IADD3 R12, PT, PT, R12, 0x1, RZ ;  /* 0x000000010c0c7810 */ /* 0x000fe40007ffe0ff */
[----:B------:R-:W-:Y:S02]  /*3ee0*/  IADD3 R15, P2, PT, R15, 0x100, RZ ;  /* 0x000001000f0f7810 */ /* 0x000fe40007f5e0ff */
        /* <DEDUP_REMOVED lines=12> */
.L_x_1747:
[----:B------:R-:W-:Y:S05]  /*3fb0*/  BSYNC.RECONVERGENT B1 ;  /* 0x0000000000017941 */ /* 0x000fea0003800200 */
.L_x_1746:
[----:B------:R-:W-:Y:S05]  /*3fc0*/  @!P1 BRA `(.L_x_1736) ;  /* 0x0000000000dc9947 */ /* 0x000fea0003800000 */
[----:B------:R-:W1:Y:S01]  /*3fd0*/  S2R R12, SR_CgaCtaId ;  /* 0x00000000000c7919 */ /* 0x000e620000008800 */
[----:B------:R-:W3:Y:S01]  /*3fe0*/  LDC.64 R14, c[0x0][0x420] ;  /* 0x00010800ff0e7b82 */ /* 0x000ee20000000a00 */
[----:B------:R-:W-:Y:S02]  /*3ff0*/  MOV R8, 0x400 ;  /* 0x0000040000087802 */ /* 0x000fe40000000f00 */
[----:B------:R-:W-:Y:S02]  /*4000*/  SHF.L.U32 R9, R16, 0x2, RZ ;  /* 0x0000000210097819 */ /* 0x000fe400000006ff */
[----:B------:R-:W-:-:S03]  /*4010*/  IADD3 R11, PT, PT, R8, 0xc0, RZ ;  /* 0x000000c0080b7810 */ /* 0x000fc60007ffe0ff */
[----:B------:R-:W-:Y:S01]  /*4020*/  IMAD R8, R10, 0x4, -R9 ;  /* 0x000000040a087824 */ /* 0x000fe200078e0a09 */
[----:B---3--:R-:W-:-:S04]  /*4030*/  IADD3 R13, P0, P1, R14, UR4, R10 ;  /* 0x000000040e0d7c10 */ /* 0x008fc8000f91e00a */
[----:B------:R-:W-:Y:S02]  /*4040*/  IADD3 R13, P2, PT, R13, 0x200, RZ ;  /* 0x000002000d0d7810 */ /* 0x000fe40007f5e0ff */
[----:B------:R-:W-:Y:S02]  /*4050*/  IADD3.X R9, PT, PT, R15, UR10, RZ, P0, P1 ;  /* 0x0000000a0f097c10 */ /* 0x000fe400087e24ff */
[----:B-1----:R-:W-:Y:S02]  /*4060*/  LEA R11, R12, R11, 0x18 ;  /* 0x0000000b0c0b7211 */ /* 0x002fe400078ec0ff */
[----:B------:R-:W-:Y:S02]  /*4070*/  IADD3.X R9, PT, PT, RZ, R9, RZ, P2, !PT ;  /* 0x00000009ff097210 */ /* 0x000fe400017fe4ff */
[----:B------:R-:W-:-:S07]  /*4080*/  IADD3 R11, PT, PT, R8, 0x800, R11 ;  /* 0x00000800080b7810 */ /* 0x000fce0007ffe00b */
.L_x_1749:
[----:B------:R-:W-:-:S05]  /*4090*/  MOV R8, R13 ;  /* 0x0000000d00087202 */ /* 0x000fca0000000f00 */
[----:B------:R-:W3:Y:S04]  /*40a0*/  LDG.E.U8 R15, desc[UR36][R8.64+-0x200] ;  /* 0xfffe0024080f7981 */ /* 0x000ee8000c1e1100 */
[----:B------:R-:W4:Y:S04]  /*40b0*/  LDG.E.U8 R12, desc[UR36][R8.64+-0x100] ;  /* 0xffff0024080c7981 */ /* 0x000f28000c1e1100 */
[----:B------:R-:W5:Y:S04]  /*40c0*/  LDG.E.U8 R13, desc[UR36][R8.64] ;  /* 0x00000024080d7981 */ /* 0x000f68000c1e1100 */
[----:B------:R-:W2:Y:S01]  /*40d0*/  LDG.E.U8 R14, desc[UR36][R8.64+0x100] ;  /* 0x00010024080e7981 */ /* 0x000ea2000c1e1100 */
[----:B------:R-:W-:Y:S01]  /*40e0*/  MOV R24, RZ ;  /* 0x000000ff00187202 */ /* 0x000fe20000000f00 */
[----:B------:R-:W-:Y:S01]  /*40f0*/  HFMA2 R26, -RZ, RZ, 0, 0 ;  /* 0x00000000ff1a7431 */ /* 0x000fe200000001ff */
[----:B------:R-:W-:-:S02]  /*4100*/  IADD3 R10, PT, PT, R10, 0x400, RZ ;  /* 0x000004000a0a7810 */ /* 0x000fc40007ffe0ff */
[----:B---3--:R-:W-:Y:S02]  /*4110*/  ISETP.NE.AND P0, PT, R15, RZ, PT ;  /* 0x000000ff0f00720c */ /* 0x008fe40003f05270 */
[----:B----4-:R-:W-:Y:S01]  /*4120*/  ISETP.NE.AND P1, PT, R12, RZ, PT ;  /* 0x000000ff0c00720c */ /* 0x010fe20003f25270 */
[----:B------:R-:W-:Y:S01]  /*4130*/  HFMA2 R12, -RZ, RZ, 0, 0 ;  /* 0x00000000ff0c7431 */ /* 0x000fe200000001ff */
[----:B-----5:R-:W-:Y:S02]  /*4140*/  ISETP.NE.AND P2, PT, R13, RZ, PT ;  /* 0x000000ff0d00720c */ /* 0x020fe40003f45270 */
[----:B--2---:R-:W-:-:S07]  /*4150*/  ISETP.NE.AND P3, PT, R14, RZ, PT ;  /* 0x000000ff0e00720c */ /* 0x004fce0003f65270 */
        /* <DEDUP_REMOVED lines=11> */
[----:B------:R-:W-:Y:S01]  /*4210*/  ISETP.GT.AND P0, PT, R10, R19, PT ;  /* 0x000000130a00720c */ /* 0x000fe20003f04270 */
        /* <DEDUP_REMOVED lines=18> */
.L_x_1736:
[----:B------:R-:W-:Y:S05]  /*4340*/  BSYNC.RECONVERGENT B0 ;  /* 0x0000000000007941 */ /* 0x000fea0003800200 */
.L_x_1735:
[----:B0-----:R-:W0:Y:S01]  /*4350*/  SHFL.BFLY PT, R6, R7, 0x10, 0x1f ;  /* 0x0e001f0007067f89 */ /* 0x001e2200000e0000 */
[C---:B------:R-:W-:Y:S01]  /*4360*/  ISETP.NE.AND P0, PT, R0.reuse, RZ, PT ;  /* 0x000000ff0000720c */ /* 0x040fe20003f05270 */
[----:B------:R-:W1:Y:S01]  /*4370*/  LDCU.U8 UR7, c[0x0][0x48c] ;  /* 0x00009180ff0777ac */ /* 0x000e620008000000 */
[----:B------:R-:W-:Y:S01]  /*4380*/  ISETP.GT.U32.AND P1, PT, R0, 0x7, PT ;  /* 0x000000070000780c */ /* 0x000fe20003f24070 */
[----:B------:R-:W3:Y:S01]  /*4390*/  S2R R35, SR_CTAID.X ;  /* 0x0000000000237919 */ /* 0x000ee20000002500 */
[----:B0-----:R-:W-:-:S05]  /*43a0*/  FADD.FTZ R6, R6, R7 ;  /* 0x0000000706067221 */ /* 0x001fca0000010000 */
[----:B------:R-:W0:Y:S02]  /*43b0*/  SHFL.BFLY PT, R9, R6, 0x8, 0x1f ;  /* 0x0d001f0006097f89 */ /* 0x000e2400000e0000 */
[----:B0-----:R-:W-:Y:S02]  /*43c0*/  FADD.FTZ R9, R6, R9 ;  /* 0x0000000906097221 */ /* 0x001fe40000010000 */
[----:B------:R-:W0:Y:S03]  /*43d0*/  LDC R6, c[0x0][0x40c] ;  /* 0x00010300ff067b82 */ /* 0x000e260000000800 */
[----:B------:R-:W4:Y:S02]  /*43e0*/  SHFL.BFLY PT, R8, R9, 0x4, 0x1f ;  /* 0x0c801f0009087f89 */ /* 0x000f2400000e0000 */
[----:B----4-:R-:W-:-:S05]  /*43f0*/  FADD.FTZ R8, R9, R8 ;  /* 0x0000000809087221 */ /* 0x010fca0000010000 */
[----:B------:R-:W4:Y:S02]  /*4400*/  SHFL.BFLY PT, R11, R8, 0x2, 0x1f ;  /* 0x0c401f00080b7f89 */ /* 0x000f2400000e0000 */
[----:B----4-:R-:W-:Y:S02]  /*4410*/  FADD.FTZ R11, R8, R11 ;  /* 0x0000000b080b7221 */ /* 0x010fe40000010000 */
[----:B------:R-:W3:Y:S03]  /*4420*/  LDC R8, c[0x0][0x3f8] ;  /* 0x0000fe00ff087b82 */ /* 0x000ee60000000800 */
[----:B------:R-:W4:Y:S02]  /*4430*/  SHFL.BFLY PT, R10, R11, 0x1, 0x1f ;  /* 0x0c201f000b0a7f89 */ /* 0x000f2400000e0000 */
[----:B----4-:R-:W-:-:S03]  /*4440*/  FADD.FTZ R10, R11, R10 ;  /* 0x0000000a0b0a7221 */ /* 0x010fc60000010000 */
[----:B------:R-:W0:Y:S02]  /*4450*/  LDC R11, c[0x0][0x3f4] ;  /* 0x0000fd00ff0b7b82 */ /* 0x000e240000000800 */
[----:B------:R-:W-:Y:S06]  /*4460*/  @!P0 STS [R33+UR8+0x20], R10 ;  /* 0x0000200a21008988 */ /* 0x000fec0008000808 */
[----:B------:R-:W-:Y:S01]  /*4470*/  BAR.SYNC.DEFER_BLOCKING 0x0 ;  /* 0x0000000000007b1d */ /* 0x000fe20000010000 */
[----:B-1----:R-:W-:Y:S02]  /*4480*/  ISETP.NE.AND P0, PT, RZ, UR7, PT ;  /* 0x00000007ff007c0c */ /* 0x002fe4000bf05270 */
[----:B0-----:R-:W-:-:S04]  /*4490*/  VIMNMX R6, PT, PT, R11, R6, PT ;  /* 0x000000060b067248 */ /* 0x001fc80003fe0100 */
[----:B------:R-:W-:Y:S01]  /*44a0*/  IADD3 R6, PT, PT, R6, 0x4, RZ ;  /* 0x0000000406067810 */ /* 0x000fe20007ffe0ff */
[----:B------:R-:W0:Y:S01]  /*44b0*/  @!P1 LDS R10, [R4+0x20] ;  /* 0x00002000040a9984 */ /* 0x000e220000000800 */
[----:B------:R-:W-:-:S03]  /*44c0*/  ISETP.GT.AND P1, PT, R2, R19, PT ;  /* 0x000000130200720c */ /* 0x000fc60003f24270 */
[----:B0-----:R-:W0:Y:S02]  /*44d0*/  SHFL.BFLY PT, R7, R10, 0x4, 0x1f ;  /* 0x0c801f000a077f89 */ /* 0x001e2400000e0000 */
[----:B0-----:R-:W-:-:S05]  /*44e0*/  FADD.FTZ R7, R7, R10 ;  /* 0x0000000a07077221 */ /* 0x001fca0000010000 */
[----:B------:R-:W0:Y:S02]  /*44f0*/  SHFL.BFLY PT, R0, R7, 0x2, 0x1f ;  /* 0x0c401f0007007f89 */ /* 0x000e2400000e0000 */
[----:B0-----:R-:W-:Y:S01]  /*4500*/  FADD.FTZ R0, R7, R0 ;  /* 0x0000000007007221 */ /* 0x001fe20000010000 */
[----:B------:R-:W-:-:S04]  /*4510*/  SHF.R.S32.HI R7, RZ, 0x1f, R6 ;  /* 0x0000001fff077819 */ /* 0x000fc80000011406 */
[----:B------:R-:W0:Y:S02]  /*4520*/  SHFL.BFLY PT, R9, R0, 0x1, 0x1f ;  /* 0x0c201f0000097f89 */ /* 0x000e2400000e0000 */
[----:B0-----:R-:W-:Y:S01]  /*4530*/  FADD.FTZ R9, R0, R9 ;  /* 0x0000000900097221 */ /* 0x001fe20000010000 */
[----:B------:R-:W-:Y:S02]  /*4540*/  LEA.HI R0, R7, R6, RZ, 0x2 ;  /* 0x0000000607007211 */ /* 0x000fe400078f10ff */
[----:B------:R-:W-:Y:S02]  /*4550*/  CS2R R6, SRZ ;  /* 0x0000000000067805 */ /* 0x000fe4000001ff00 */
[----:B------:R-:W-:Y:S01]  /*4560*/  SHF.L.U32 R46, R0, 0x2, RZ ;  /* 0x00000002002e7819 */ /* 0x000fe200000006ff */
[----:B------:R-:W0:Y:S01]  /*4570*/  SHFL.IDX PT, R9, R9, RZ, 0x1f ;  /* 0x00001fff09097589 */ /* 0x000e2200000e0000 */
[----:B---3--:R-:W-:Y:S02]  /*4580*/  IMAD R0, R8, UR9, R35 ;  /* 0x0000000908007c24 */ /* 0x008fe4000f8e0223 */
[----:B0-----:R-:W-:-:S04]  /*4590*/  FADD.FTZ R4, R9, 9.9999999747524270788e-07 ;  /* 0x358637bd09047421 */ /* 0x001fc80000010000 */
[----:B------:R0:W1:Y:S01]  /*45a0*/  MUFU.RCP R15, R4 ;  /* 0x00000004000f7308 */ /* 0x0000620000001000 */
[----:B------:R-:W-:Y:S05]  /*45b0*/  @!P0 BRA `(.L_x_1750) ;  /* 0x0000000000188947 */ /* 0x000fea0003800000 */
[----:B------:R-:W3:Y:S08]  /*45c0*/  LDC R7, c[0x0][0x488] ;  /* 0x00012200ff077b82 */ /* 0x000ef00000000800 */
[----:B0-----:R-:W3:Y:S08]  /*45d0*/  LDC R4, c[0x0][0x40c] ;  /* 0x00010300ff047b82 */ /* 0x001ef00000000800 */
[----:B------:R-:W0:Y:S01]  /*45e0*/  LDC R9, c[0x0][0x3f4] ;  /* 0x0000fd00ff097b82 */ /* 0x000e220000000800 */
[----:B---3--:R-:W-:-:S04]  /*45f0*/  IMAD R4, R0, R7, R4 ;  /* 0x0000000700047224 */ /* 0x008fc800078e0204 */
[----:B0-----:R-:W-:-:S05]  /*4600*/  IMAD R6, R4, R9, RZ ;  /* 0x0000000904067224 */ /* 0x001fca00078e02ff */
[----:B------:R-:W-:-:S07]  /*4610*/  SHF.R.S32.HI R7, RZ, 0x1f, R6 ;  /* 0x0000001fff077819 */ /* 0x000fce0000011406 */
.L_x_1750:
[----:B------:R-:W-:Y:S01]  /*4620*/  BSSY.RECONVERGENT B0, `(.L_x_1751) ;  /* 0x0000062000007945 */ /* 0x000fe20003800200 */
[----:B------:R-:W-:-:S03]  /*4630*/  LOP3.LUT R46, R46, 0xfffffff0, RZ, 0xc0, !PT ;  /* 0xfffffff02e2e7812 */ /* 0x000fc600078ec0ff */
[----:B------:R-:W-:Y:S05]  /*4640*/  @P1 BRA `(.L_x_1752) ;  /* 0x00000004007c1947 */ /* 0x000fea0003800000 */
        /* <DEDUP_REMOVED lines=13> */
[C---:B------:R-:W-:Y:S01]  /*4720*/  SHF.L.U32 R5, R4.reuse, 0x8, RZ ;  /* 0x0000000804057819 */ /* 0x040fe200000006ff */
[----:B------:R-:W-:Y:S01]  /*4730*/  UIADD3 UR5, UPT, UPT, UR5, 0xc0, URZ ;  /* 0x000000c005057890 */ /* 0x000fe2000fffe0ff */
[----:B------:R-:W-:Y:S02]  /*4740*/  IADD3.X R13, PT, PT, RZ, R7, RZ, P1, !PT ;  /* 0x00000007ff0d7210 */ /* 0x000fe40000ffe4ff */
[----:B------:R-:W-:Y:S01]  /*4750*/  LOP3.LUT R9, R5, 0x300, RZ, 0xc0, !PT ;  /* 0x0000030005097812 */ /* 0x000fe200078ec0ff */
[----:B------:R-:W-:Y:S01]  /*4760*/  IMAD R5, R23, 0x2, R46 ;  /* 0x0000000217057824 */ /* 0x000fe200078e022e */
[----:B------:R-:W-:-:S02]  /*4770*/  LOP3.LUT R4, R4, 0x3, RZ, 0xc0, !PT ;  /* 0x0000000304047812 */ /* 0x000fc400078ec0ff */
[----:B------:R-:W-:Y:S02]  /*4780*/  IADD3 R2, PT, PT, R2, R9, RZ ;  /* 0x0000000902027210 */ /* 0x000fe40007ffe0ff */
[----:B------:R-:W-:Y:S02]  /*4790*/  IADD3 R10, PT, PT, -R4, RZ, RZ ;  /* 0x000000ff040a7210 */ /* 0x000fe40007ffe1ff */
[----:B---3--:R-:W-:-:S04]  /*47a0*/  LEA R11, P1, R12, UR8, 0x2 ;  /* 0x000000080c0b7c11 */ /* 0x008fc8000f8210ff */
[----:B------:R-:W-:Y:S01]  /*47b0*/  LEA.HI.X R12, R12, UR9, R13, 0x2, P1 ;  /* 0x000000090c0c7c11 */ /* 0x000fe200088f140d */
[----:B0-----:R-:W-:-:S06]  /*47c0*/  ULEA UR5, UR6, UR5, 0x18 ;  /* 0x0000000506057291 */ /* 0x001fcc000f8ec0ff */
[----:B------:R-:W-:Y:S02]  /*47d0*/  IADD3 R8, PT, PT, R5, UR5, RZ ;  /* 0x0000000505087c10 */ /* 0x000fe4000fffe0ff */
[----:B------:R-:W-:-:S07]  /*47e0*/  LEA R9, R23, UR5, 0x2 ;  /* 0x0000000517097c11 */ /* 0x000fce000f8e10ff */
.L_x_1755:
[----:B---3--:R0:W1:Y:S01]  /*47f0*/  LDS R4, [R9] ;  /* 0x0000000009047984 */ /* 0x0080620000000800 */
        /* <DEDUP_REMOVED lines=9> */
[----:B------:R0:W-:Y:S03]  /*4890*/  STS.U16 [R8], R14 ;  /* 0x0000000e08007388 */ /* 0x0001e60000000400 */
[----:B------:R-:W-:Y:S01]  /*48a0*/  IADD3.X R12, PT, PT, RZ, R12, RZ, P1, !PT ;  /* 0x0000000cff0c7210 */ /* 0x000fe20000ffe4ff */
[----:B------:R3:W-:Y:S01]  /*48b0*/  @P0 STG.E desc[UR36][R4.64], R13 ;  /* 0x0000000d04000986 */ /* 0x0007e2000c101924 */
[----:B0-----:R-:W-:Y:S01]  /*48c0*/  IADD3 R8, PT, PT, R8, 0x200, RZ ;  /* 0x0000020008087810 */ /* 0x001fe20007ffe0ff */
[----:B------:R-:W-:Y:S06]  /*48d0*/  @P3 BRA `(.L_x_1755) ;  /* 0xfffffffc00c43947 */ /* 0x000fec000383ffff */
.L_x_1754:
[----:B------:R-:W-:Y:S05]  /*48e0*/  BSYNC.RECONVERGENT B1 ;  /* 0x0000000000017941 */ /* 0x000fea0003800200 */
.L_x_1753:
[----:B------:R-:W-:Y:S05]  /*48f0*/  @!P2 BRA `(.L_x_1752) ;  /* 0x0000000000d0a947 */ /* 0x000fea0003800000 */
[----:B---3--:R-:W0:Y:S01]  /*4900*/  S2R R5, SR_CgaCtaId ;  /* 0x0000000000057919 */ /* 0x008e220000008800 */
[----:B------:R-:W3:Y:S01]  /*4910*/  LDCU.64 UR8, c[0x0][0x480] ;  /* 0x00009000ff0877ac */ /* 0x000ee20008000a00 */
[----:B------:R-:W-:Y:S02]  /*4920*/  MOV R4, 0x400 ;  /* 0x0000040000047802 */ /* 0x000fe40000000f00 */
[----:B------:R-:W-:Y:S01]  /*4930*/  IADD3 R6, P0, PT, R2, R6, RZ ;  /* 0x0000000602067210 */ /* 0x000fe20007f1e0ff */
[----:B------:R-:W-:Y:S02]  /*4940*/  UISETP.NE.AND UP0, UPT, UR7, URZ, UPT ;  /* 0x000000ff0700728c */ /* 0x000fe4000bf05270 */
[----:B------:R-:W-:Y:S01]  /*4950*/  ISETP.NE.AND P1, PT, RZ, UR7, PT ;  /* 0x00000007ff007c0c */ /* 0x000fe2000bf25270 */
[----:B------:R-:W-:Y:S01]  /*4960*/  VIADD R4, R4, 0xc0 ;  /* 0x000000c004047836 */ /* 0x000fe20000000000 */
[----:B------:R-:W-:Y:S02]  /*4970*/  IADD3.X R11, PT, PT, RZ, R7, RZ, P0, !PT ;  /* 0x00000007ff0b7210 */ /* 0x000fe400007fe4ff */
[----:B------:R-:W-:-:S02]  /*4980*/  SHF.L.U32 R7, R16, 0x2, RZ ;  /* 0x0000000210077819 */ /* 0x000fc400000006ff */
[----:B------:R-:W-:Y:S02]  /*4990*/  PLOP3.LUT P0, PT, PT, PT, UP0, 0x80, 0x8 ;  /* 0x000000000008781c */ /* 0x000fe40003f0f008 */
[----:B---3--:R-:W-:-:S04]  /*49a0*/  LEA R9, P3, R6, UR8, 0x2 ;  /* 0x0000000806097c11 */ /* 0x008fc8000f8610ff */
[----:B------:R-:W-:Y:S02]  /*49b0*/  IADD3 R9, P2, PT, R9, 0x800, RZ ;  /* 0x0000080009097810 */ /* 0x000fe40007f5e0ff */
[----:B------:R-:W-:-:S05]  /*49c0*/  LEA.HI.X R11, R6, UR9, R11, 0x2, P3 ;  /* 0x00000009060b7c11 */ /* 0x000fca00098f140b */
[----:B------:R-:W-:Y:S01]  /*49d0*/  IMAD.X R10, RZ, RZ, R11, P2 ;  /* 0x000000ffff0a7224 */ /* 0x000fe200010e060b */
[----:B0-----:R-:W-:Y:S02]  /*49e0*/  LEA R8, R5, R4, 0x18 ;  /* 0x0000000405087211 */ /* 0x001fe400078ec0ff */
[C---:B------:R-:W-:Y:S02]  /*49f0*/  LEA R5, R2.reuse, R46, 0x1 ;  /* 0x0000002e02057211 */ /* 0x040fe400078e08ff */
[----:B------:R-:W-:-:S03]  /*4a00*/  LEA R4, R2, -R7, 0x2 ;  /* 0x8000000702047211 */ /* 0x000fc600078e10ff */
[----:B------:R-:W-:Y:S01]  /*4a10*/  IMAD R5, R16, -0x2, R5 ;  /* 0xfffffffe10057824 */ /* 0x000fe200078e0205 */
[----:B------:R-:W-:-:S04]  /*4a20*/  IADD3 R6, PT, PT, R4, 0x800, R8 ;  /* 0x0000080004067810 */ /* 0x000fc80007ffe008 */
[----:B------:R-:W-:-:S07]  /*4a30*/  IADD3 R7, PT, PT, R5, 0x400, R8 ;  /* 0x0000040005077810 */ /* 0x000fce0007ffe008 */
.L_x_1756:
[----:B------:R-:W1:Y:S01]  /*4a40*/  LDS R4, [R6+-0x800] ;  /* 0xfff8000006047984 */ /* 0x000e620000000800 */
[----:B------:R-:W-:-:S04]  /*4a50*/  IADD3 R2, PT, PT, R2, 0x400, RZ ;  /* 0x0000040002027810 */ /* 0x000fc80007ffe0ff */
[----:B------:R-:W-:Y:S01]  /*4a60*/  ISETP.GT.AND P2, PT, R2, R19, PT ;  /* 0x000000130200720c */ /* 0x000fe20003f44270 */
[----:B-1----:R-:W-:-:S05]  /*4a70*/  FMUL.FTZ R11, R4, R15 ;  /* 0x0000000f040b7220 */ /* 0x002fca0000410000 */
        /* <DEDUP_REMOVED lines=28> */
.L_x_1752:
[----:B------:R-:W-:Y:S05]  /*4c40*/  BSYNC.RECONVERGENT B0 ;  /* 0x0000000000007941 */ /* 0x000fea0003800200 */
.L_x_1751:
[----:B------:R-:W4:Y:S01]  /*4c50*/  LDCU.64 UR6, c[0x0][0x3b0] ;  /* 0x00007600ff0677ac */ /* 0x000f220008000a00 */
[----:B------:R-:W-:Y:S02]  /*4c60*/  SHF.R.S32.HI R2, RZ, 0x1f, R19 ;  /* 0x0000001fff027819 */ /* 0x000fe40000011413 */
[----:B------:R-:W-:Y:S02]  /*4c70*/  CS2R R6, SRZ ;  /* 0x0000000000067805 */ /* 0x000fe4000001ff00 */
[----:B------:R-:W-:Y:S01]  /*4c80*/  SHF.L.U32 R37, R23, 0x3, RZ ;  /* 0x0000000317257819 */ /* 0x000fe200000006ff */
[----:B------:R-:W0:Y:S01]  /*4c90*/  LDCU UR5, c[0x0][0x3f4] ;  /* 0x00007e80ff0577ac */ /* 0x000e220008000800 */
[----:B------:R-:W-:Y:S01]  /*4ca0*/  LEA.HI R2, R2, R19, RZ, 0x5 ;  /* 0x0000001302027211 */ /* 0x000fe200078f28ff */
[----:B------:R-:W1:Y:S01]  /*4cb0*/  LDC.64 R10, c[0x0][0x3c0] ;  /* 0x0000f000ff0a7b82 */ /* 0x000e620000000a00 */
[----:B------:R-:W-:Y:S01]  /*4cc0*/  LOP3.LUT R37, R37, 0x38, RZ, 0xc0, !PT ;  /* 0x0000003825257812 */ /* 0x000fe200078ec0ff */
[----:B------:R-:W0:Y:S01]  /*4cd0*/  LDCU.64 UR8, c[0x0][0x3c8] ;  /* 0x00007900ff0877ac */ /* 0x000e220008000a00 */
[----:B------:R-:W-:-:S04]  /*4ce0*/  LOP3.LUT R2, R2, 0xffffffe0, RZ, 0xc0, !PT ;  /* 0xffffffe002027812 */ /* 0x000fc800078ec0ff */
[----:B------:R-:W-:Y:S02]  /*4cf0*/  IADD3 R42, PT, PT, -R2, R19, RZ ;  /* 0x00000013022a7210 */ /* 0x000fe40007ffe1ff */
[----:B----4-:R-:W-:-:S04]  /*4d00*/  ISETP.NE.U32.AND P0, PT, RZ, UR6, PT ;  /* 0x00000006ff007c0c */ /* 0x010fc8000bf05070 */
[----:B------:R-:W-:-:S04]  /*4d10*/  ISETP.NE.AND.EX P0, PT, RZ, UR7, PT, P0 ;  /* 0x00000007ff007c0c */ /* 0x000fc8000bf05300 */
[----:B------:R-:W-:-:S13]  /*4d20*/  ISETP.NE.OR P0, PT, R33, R42, !P0 ;  /* 0x0000002a2100720c */ /* 0x000fda0004705670 */
[----:B------:R-:W4:Y:S01]  /*4d30*/  @!P0 LDC.64 R8, c[0x0][0x3b0] ;  /* 0x0000ec00ff088b82 */ /* 0x000f220000000a00 */
[----:B---3--:R-:W-:Y:S01]  /*4d40*/  @!P0 LEA R5, R35, R37, 0x6 ;  /* 0x0000002523058211 */ /* 0x008fe200078e30ff */
[----:B0-----:R-:W-:-:S06]  /*4d50*/  IMAD.U32 R36, RZ, RZ, UR5 ;  /* 0x00000005ff247e24 */ /* 0x001fcc000f8e00ff */
[----:B------:R-:W0:Y:S01]  /*4d60*/  S2UR UR6, SR_CgaCtaId ;  /* 0x00000000000679c3 */ /* 0x000e220000008800 */
[----:B------:R-:W-:Y:S01]  /*4d70*/  IADD3 R44, PT, PT, R16, R33, RZ ;  /* 0x00000021102c7210 */ /* 0x000fe20007ffe0ff */
[----:B----4-:R-:W-:Y:S01]  /*4d80*/  @!P0 IMAD.WIDE.U32 R8, R5, 0x2, R8 ;  /* 0x0000000205088825 */ /* 0x010fe200078e0008 */
[----:B------:R-:W-:-:S06]  /*4d90*/  CS2R R4, SRZ ;  /* 0x0000000000047805 */ /* 0x000fcc000001ff00 */
[----:B------:R3:W5:Y:S01]  /*4da0*/  @!P0 LDG.E.128 R4, desc[UR36][R8.64] ;  /* 0x0000002408048981 */ /* 0x000762000c1e1d00 */
[----:B------:R-:W-:Y:S01]  /*4db0*/  UMOV UR5, 0x400 ;  /* 0x0000040000057882 */ /* 0x000fe20000000000 */
[----:B------:R-:W-:Y:S01]  /*4dc0*/  IMAD R21, R20, R36, R37 ;  /* 0x0000002414157224 */ /* 0x000fe200078e0225 */
[----:B------:R-:W-:Y:S01]  /*4dd0*/  UIADD3 UR5, UPT, UPT, UR5, 0xc0, URZ ;  /* 0x000000c005057890 */ /* 0x000fe2000fffe0ff */
[----:B------:R-:W-:Y:S01]  /*4de0*/  BSSY.RECONVERGENT B0, `(.L_x_1757) ;  /* 0x00000ef000007945 */ /* 0x000fe20003800200 */
[----:B------:R-:W-:Y:S02]  /*4df0*/  HFMA2 R2, -RZ, RZ, 0, 0 ;  /* 0x00000000ff027431 */ /* 0x000fe400000001ff */
[----:B-1----:R-:W-:Y:S01]  /*4e00*/  IMAD.WIDE R20, R21, 0x2, R10 ;  /* 0x0000000215147825 */ /* 0x002fe200078e020a */
[----:B0-----:R-:W-:-:S03]  /*4e10*/  ULEA UR5, UR6, UR5, 0x18 ;  /* 0x0000000506057291 */ /* 0x001fc6000f8ec0ff */
[----:B------:R-:W-:Y:S01]  /*4e20*/  HFMA2 R34, -RZ, RZ, 0, 0 ;  /* 0x00000000ff227431 */ /* 0x000fe200000001ff */
[----:B------:R-:W-:Y:S01]  /*4e30*/  SHF.L.U32 R0, R0, 0x6, RZ ;  /* 0x0000000600007819 */ /* 0x000fe200000006ff */
[----:B------:R-:W-:Y:S01]  /*4e40*/  HFMA2 R45, -RZ, RZ, 0, 0 ;  /* 0x00000000ff2d7431 */ /* 0x000fe200000001ff */
[----:B---3--:R-:W-:Y:S01]  /*4e50*/  VIMNMX R9, PT, PT, R19, R36, PT ;  /* 0x0000002413097248 */ /* 0x008fe20003fe0100 */
[----:B------:R-:W-:Y:S01]  /*4e60*/  IMAD.MOV.U32 R32, RZ, RZ, RZ ;  /* 0x000000ffff207224 */ /* 0x000fe200078e00ff */
[----:B------:R-:W-:Y:S02]  /*4e70*/  MOV R39, RZ ;  /* 0x000000ff00277202 */ /* 0x000fe40000000f00 */
[----:B------:R-:W-:Y:S01]  /*4e80*/  CS2R R40, SRZ ;  /* 0x0000000000287805 */ /* 0x000fe2000001ff00 */
[----:B------:R-:W-:Y:S01]  /*4e90*/  BAR.SYNC.DEFER_BLOCKING 0x0 ;  /* 0x0000000000007b1d */ /* 0x000fe20000010000 */
[----:B------:R-:W-:Y:S02]  /*4ea0*/  ISETP.GE.AND P0, PT, R44, R9, PT ;  /* 0x000000092c00720c */ /* 0x000fe40003f06270 */
[----:B------:R-:W-:-:S02]  /*4eb0*/  MOV R43, RZ ;  /* 0x000000ff002b7202 */ /* 0x000fc40000000f00 */
[----:B------:R-:W-:-:S09]  /*4ec0*/  IADD3 R38, PT, PT, R46, UR5, RZ ;  /* 0x000000052e267c10 */ /* 0x000fd2000fffe0ff */
[----:B------:R-:W-:Y:S05]  /*4ed0*/  @P0 BRA `(.L_x_1758) ;  /* 0x0000000c007c0947 */ /* 0x000fea0003800000 */
[----:B------:R-:W-:Y:S01]  /*4ee0*/  VIADDMNMX R2, R44, 0x20, R9, !PT ;  /* 0x000000202c027846 */ /* 0x000fe20007800109 */
[----:B------:R-:W0:Y:S01]  /*4ef0*/  LDCU UR6, c[0x0][0x3f8] ;  /* 0x00007f00ff0677ac */ /* 0x000e220008000800 */
[----:B------:R-:W-:Y:S01]  /*4f00*/  LOP3.LUT R49, RZ, R16, RZ, 0x33, !PT ;  /* 0x00000010ff317212 */ /* 0x000fe200078e33ff */
[----:B------:R-:W-:Y:S01]  /*4f10*/  BSSY.RECONVERGENT B1, `(.L_x_1759) ;  /* 0x000007f000017945 */ /* 0x000fe20003800200 */
[----:B------:R-:W-:Y:S01]  /*4f20*/  IMAD.MOV.U32 R45, RZ, RZ, RZ ;  /* 0x000000ffff2d7224 */ /* 0x000fe200078e00ff */
[----:B------:R-:W-:Y:S02]  /*4f30*/  MOV R47, R44 ;  /* 0x0000002c002f7202 */ /* 0x000fe40000000f00 */
[----:B------:R-:W-:Y:S02]  /*4f40*/  CS2R R40, SRZ ;  /* 0x0000000000287805 */ /* 0x000fe4000001ff00 */
[----:B------:R-:W-:Y:S01]  /*4f50*/  IADD3 R49, PT, PT, -R33, R2, R49 ;  /* 0x0000000221317210 */ /* 0x000fe20007ffe131 */
[----:B------:R-:W-:Y:S01]  /*4f60*/  IMAD.MOV.U32 R39, RZ, RZ, RZ ;  /* 0x000000ffff277224 */ /* 0x000fe200078e00ff */
[----:B------:R-:W-:-:S02]  /*4f70*/  MOV R43, RZ ;  /* 0x000000ff002b7202 */ /* 0x000fc40000000f00 */
[C---:B------:R-:W-:Y:S02]  /*4f80*/  ISETP.GE.U32.AND P0, PT, R49.reuse, 0x60, PT ;  /* 0x000000603100780c */ /* 0x040fe40003f06070 */
[----:B------:R-:W-:Y:S02]  /*4f90*/  LEA.HI R52, R49, 0x1, RZ, 0x1b ;  /* 0x0000000131347811 */ /* 0x000fe400078fd8ff */
[----:B------:R-:W-:Y:S02]  /*4fa0*/  MOV R34, RZ ;  /* 0x000000ff00227202 */ /* 0x000fe40000000f00 */
[----:B------:R-:W-:Y:S01]  /*4fb0*/  LOP3.LUT P1, R59, R52, 0x3, RZ, 0xc0, !PT ;  /* 0x00000003343b7812 */ /* 0x000fe2000782c0ff */
[----:B0-----:R-:W-:Y:S01]  /*4fc0*/  IMAD R48, R36, UR6, RZ ;  /* 0x0000000624307c24 */ /* 0x001fe2000f8e02ff */
[----:B------:R-:W-:Y:S02]  /*4fd0*/  MOV R32, RZ ;  /* 0x000000ff00207202 */ /* 0x000fe40000000f00 */
[----:B------:R-:W-:-:S03]  /*4fe0*/  MOV R2, RZ ;  /* 0x000000ff00027202 */ /* 0x000fc60000000f00 */
[----:B------:R-:W-:Y:S06]  /*4ff0*/  @!P0 BRA `(.L_x_1760) ;  /* 0x0000000400c08947 */ /* 0x000fec0003800000 */
[----:B------:R-:W-:Y:S01]  /*5000*/  LEA R51, R33, R46, 0x1 ;  /* 0x0000002e21337211 */ /* 0x000fe200078e08ff */
[----:B------:R-:W-:Y:S01]  /*5010*/  IMAD.MOV.U32 R45, RZ, RZ, RZ ;  /* 0x000000ffff2d7224 */ /* 0x000fe200078e00ff */
[----:B------:R-:W-:Y:S02]  /*5020*/  MOV R8, UR5 ;  /* 0x0000000500087c02 */ /* 0x000fe40008000f00 */
[----:B------:R-:W-:Y:S02]  /*5030*/  LOP3.LUT R52, R52, 0xffffffc, RZ, 0xc0, !PT ;  /* 0x0ffffffc34347812 */ /* 0x000fe400078ec0ff */
[----:B------:R-:W-:Y:S02]  /*5040*/  SHF.L.U32 R50, R16, 0x6, RZ ;  /* 0x0000000610327819 */ /* 0x000fe400000006ff */
[----:B------:R-:W-:Y:S02]  /*5050*/  IADD3 R51, PT, PT, R51, 0x80, R8 ;  /* 0x0000008033337810 */ /* 0x000fe40007ffe008 */
[----:B------:R-:W-:-:S02]  /*5060*/  MOV R47, R44 ;  /* 0x0000002c002f7202 */ /* 0x000fc40000000f00 */
[----:B------:R-:W-:-:S07]  /*5070*/  IADD3 R52, PT, PT, -R52, RZ, RZ ;  /* 0x000000ff34347210 */ /* 0x000fce0007ffe1ff */
.L_x_1761:
[----:B------:R-:W-:Y:S01]  /*5080*/  IADD3 R8, P0, PT, R47, UR4, RZ ;  /* 0x000000042f087c10 */ /* 0x000fe2000ff1e0ff */
[----:B------:R-:W-:Y:S01]  /*5090*/  IMAD.SHL.U32 R13, R48, 0x40, RZ ;  /* 0x00000040300d7824 */ /* 0x000fe200078e00ff */
[----:B--2---:R-:W-:Y:S01]  /*50a0*/  LEA R29, R33, R50, 0x6 ;  /* 0x00000032211d7211 */ /* 0x004fe200078e30ff */
[----:B------:R-:W0:Y:S01]  /*50b0*/  LDS.U16 R53, [R51+-0x80] ;  /* 0xffff800033357984 */ /* 0x000e220000000400 */
[----:B------:R-:W-:Y:S02]  /*50c0*/  IADD3.X R9, PT, PT, RZ, UR10, RZ, P0, !PT ;  /* 0x0000000aff097c10 */ /* 0x000fe400087fe4ff */
[C---:B------:R-:W-:Y:S01]  /*50d0*/  LEA R24, P0, R8.reuse, UR8, 0x2 ;  /* 0x0000000808187c11 */ /* 0x040fe2000f8010ff */
[----:B------:R-:W1:Y:S03]  /*50e0*/  LDS.U16 R58, [R51+-0x40] ;  /* 0xffffc000333a7984 */ /* 0x000e660000000400 */
[----:B------:R-:W-:Y:S01]  /*50f0*/  LEA.HI.X R25, R8, UR9, R9, 0x2, P0 ;  /* 0x0000000908197c11 */ /* 0x000fe200080f1409 */
[----:B------:R-:W2:Y:S04]  /*5100*/  LDS.U16 R60, [R51] ;  /* 0x00000000333c7984 */ /* 0x000ea80000000400 */
[----:B------:R-:W3:Y:S04]  /*5110*/  LDG.E R8, desc[UR36][R24.64] ;  /* 0x0000002418087981 */ /* 0x000ee8000c1e1900 */
[----:B------:R-:W4:Y:S04]  /*5120*/  LDG.E R12, desc[UR36][R24.64+0x80] ;  /* 0x00008024180c7981 */ /* 0x000f28000c1e1900 */
[----:B------:R-:W2:Y:S04]  /*5130*/  LDG.E R26, desc[UR36][R24.64+0x100] ;  /* 0x00010024181a7981 */ /* 0x000ea8000c1e1900 */
[----:B------:R2:W2:Y:S01]  /*5140*/  LDG.E R28, desc[UR36][R24.64+0x180] ;  /* 0x00018024181c7981 */ /* 0x0004a2000c1e1900 */
[----:B------:R-:W-:Y:S01]  /*5150*/  SHF.L.U32 R30, R48, 0x6, RZ ;  /* 0x00000006301e7819 */ /* 0x000fe200000006ff */
[----:B---3--:R-:W-:-:S04]  /*5160*/  IMAD R9, R8, R13, R29 ;  /* 0x0000000d08097224 */ /* 0x008fc800078e021d */
[----:B------:R-:W-:-:S06]  /*5170*/  IMAD.WIDE R8, R9, 0x2, R20 ;  /* 0x0000000209087825 */ /* 0x000fcc00078e0214 */
[----:B------:R-:W3:Y:S01]  /*5180*/  LDG.E.128 R8, desc[UR36][R8.64] ;  /* 0x0000002408087981 */ /* 0x000ee2000c1e1d00 */
[--C-:B----4-:R-:W-:Y:S02]  /*5190*/  IMAD R12, R12, R13, R29.reuse ;  /* 0x0000000d0c0c7224 */ /* 0x110fe400078e021d */
[----:B--2---:R-:W-:-:S03]  /*51a0*/  IMAD R26, R26, R30, R29 ;  /* 0x0000001e1a1a7224 */ /* 0x004fc600078e021d */
[----:B------:R-:W-:Y:S02]  /*51b0*/  IADD3 R13, PT, PT, R12, 0x800, RZ ;  /* 0x000008000c0d7810 */ /* 0x000fe40007ffe0ff */
[----:B------:R-:W-:-:S03]  /*51c0*/  IADD3 R25, PT, PT, R26, 0x1000, RZ ;  /* 0x000010001a197810 */ /* 0x000fc60007ffe0ff */
[----:B------:R-:W-:-:S04]  /*51d0*/  IMAD.WIDE R12, R13, 0x2, R20 ;  /* 0x000000020d0c7825 */ /* 0x000fc800078e0214 */
[----:B------:R-:W-:Y:S02]  /*51e0*/  IMAD R28, R28, R30, R29 ;  /* 0x0000001e1c1c7224 */ /* 0x000fe400078e021d */
[----:B------:R-:W2:Y:S01]  /*51f0*/  LDG.E.128 R12, desc[UR36][R12.64] ;  /* 0x000000240c0c7981 */ /* 0x000ea2000c1e1d00 */
[----:B------:R-:W-:Y:S02]  /*5200*/  IMAD.WIDE R24, R25, 0x2, R20 ;  /* 0x0000000219187825 */ /* 0x000fe400078e0214 */
[----:B------:R-:W-:-:S04]  /*5210*/  IADD3 R29, PT, PT, R28, 0x1800, RZ ;  /* 0x000018001c1d7810 */ /* 0x000fc80007ffe0ff */
[----:B------:R-:W4:Y:S01]  /*5220*/  LDG.E.128 R24, desc[UR36][R24.64] ;  /* 0x0000002418187981 */ /* 0x000f22000c1e1d00 */
[----:B------:R-:W-:-:S06]  /*5230*/  IMAD.WIDE R28, R29, 0x2, R20 ;  /* 0x000000021d1c7825 */ /* 0x000fcc00078e0214 */
[----:B------:R-:W4:Y:S01]  /*5240*/  LDG.E.128 R28, desc[UR36][R28.64] ;  /* 0x000000241c1c7981 */ /* 0x000f22000c1e1d00 */
[----:B0-----:R-:W-:Y:S01]  /*5250*/  HADD2.F32 R54, -RZ, R53.H0_H0 ;  /* 0x20000035ff367230 */ /* 0x001fe20000004100 */
[----:B------:R-:W-:Y:S01]  /*5260*/  IADD3 R47, PT, PT, R47, 0x80, RZ ;  /* 0x000000802f2f7810 */ /* 0x000fe20007ffe0ff */
[----:B-1----:R-:W-:Y:S01]  /*5270*/  HADD2.F32 R58, -RZ, R58.H0_H0 ;  /* 0x2000003aff3a7230 */ /* 0x002fe20000004100 */
[----:B------:R-:W-:Y:S01]  /*5280*/  IADD3 R50, PT, PT, R50, 0x2000, RZ ;  /* 0x0000200032327810 */ /* 0x000fe20007ffe0ff */
[----:B------:R-:W-:-:S05]  /*5290*/  VIADD R52, R52, 0x4 ;  /* 0x0000000434347836 */ /* 0x000fca0000000000 */
[----:B------:R-:W-:Y:S01]  /*52a0*/  ISETP.NE.AND P0, PT, R52, RZ, PT ;  /* 0x000000ff3400720c */ /* 0x000fe20003f05270 */
[--C-:B---3--:R-:W-:Y:S02]  /*52b0*/  HADD2.F32 R53, -RZ, R8.reuse.H0_H0 ;  /* 0x20000008ff357230 */ /* 0x108fe40000004100 */
[----:B------:R-:W-:Y:S02]  /*52c0*/  HADD2.F32 R55, -RZ, R8.H1_H1 ;  /* 0x30000008ff377230 */ /* 0x000fe40000004100 */
[----:B------:R-:W-:Y:S02]  /*52d0*/  HADD2.F32 R8, -RZ, R9.H0_H0 ;  /* 0x20000009ff087230 */ /* 0x000fe40000004100 */
[C---:B------:R-:W-:Y:S01]  /*52e0*/  FFMA.FTZ R53, R54.reuse, R53, R45 ;  /* 0x0000003536357223 */ /* 0x040fe2000001002d */
[--C-:B------:R-:W-:Y:S02]  /*52f0*/  HADD2.F32 R56, -RZ, R10.reuse.H0_H0 ;  /* 0x2000000aff387230 */ /* 0x100fe40000004100 */
[----:B------:R-:W-:Y:S01]  /*5300*/  FFMA.FTZ R55, R54, R55, R40 ;  /* 0x0000003736377223 */ /* 0x000fe20000010028 */
[----:B------:R-:W-:-:S02]  /*5310*/  HADD2.F32 R57, -RZ, R10.H1_H1 ;  /* 0x3000000aff397230 */ /* 0x000fc40000004100 */
[C---:B------:R-:W-:Y:S01]  /*5320*/  FFMA.FTZ R43, R54.reuse, R8, R43 ;  /* 0x00000008362b7223 */ /* 0x040fe2000001002b */
[----:B------:R-:W-:Y:S01]  /*5330*/  HADD2.F32 R9, -RZ, R9.H1_H1 ;  /* 0x30000009ff097230 */ /* 0x000fe20000004100 */
[----:B------:R0:W1:Y:S01]  /*5340*/  LDS.U16 R8, [R51+0x40] ;  /* 0x0000400033087984 */ /* 0x0000620000000400 */
[--C-:B------:R-:W-:Y:S02]  /*5350*/  HADD2.F32 R10, -RZ, R11.reuse.H0_H0 ;  /* 0x2000000bff0a7230 */ /* 0x100fe40000004100 */
[C---:B------:R-:W-:Y:S01]  /*5360*/  FFMA.FTZ R57, R54.reuse, R57, R32 ;  /* 0x0000003936397223 */ /* 0x040fe20000010020 */
[----:B------:R-:W-:Y:S02]  /*5370*/  HADD2.F32 R11, -RZ, R11.H1_H1 ;  /* 0x3000000bff0b7230 */ /* 0x000fe40000004100 */
[C---:B------:R-:W-:Y:S01]  /*5380*/  FFMA.FTZ R9, R54.reuse, R9, R34 ;  /* 0x0000000936097223 */ /* 0x040fe20000010022 */
[C---:B------:R-:W-:Y:S01]  /*5390*/  FFMA.FTZ R56, R54.reuse, R56, R41 ;  /* 0x0000003836387223 */ /* 0x040fe20000010029 */
[----:B------:R-:W-:Y:S01]  /*53a0*/  FFMA.FTZ R10, R54, R10, R39 ;  /* 0x0000000a360a7223 */ /* 0x000fe20000010027 */
[----:B--2---:R-:W-:-:S02]  /*53b0*/  HADD2.F32 R34, -RZ, R13.H1_H1 ;  /* 0x3000000dff227230 */ /* 0x004fc40000004100 */
[----:B------:R-:W-:Y:S01]  /*53c0*/  FFMA.FTZ R11, R54, R11, R2 ;  /* 0x0000000b360b7223 */ /* 0x000fe20000010002 */
[--C-:B------:R-:W-:Y:S01]  /*53d0*/  HADD2.F32 R39, -RZ, R15.reuse.H0_H0 ;  /* 0x2000000fff277230 */ /* 0x100fe20000004100 */
[----:B0-----:R-:W-:Y:S01]  /*53e0*/  IADD3 R51, PT, PT, R51, 0x100, RZ ;  /* 0x0000010033337810 */ /* 0x001fe20007ffe0ff */
[----:B------:R-:W-:Y:S02]  /*53f0*/  HADD2.F32 R40, -RZ, R15.H1_H1 ;  /* 0x3000000fff287230 */ /* 0x000fe40000004100 */
[C---:B------:R-:W-:Y:S01]  /*5400*/  FFMA.FTZ R9, R58.reuse, R34, R9 ;  /* 0x000000223a097223 */ /* 0x040fe20000010009 */
        /* <DEDUP_REMOVED lines=10> */
[--C-:B----4-:R-:W-:Y:S02]  /*54b0*/  HADD2.F32 R34, -RZ, R24.reuse.H0_H0 ;  /* 0x20000018ff227230 */ /* 0x110fe40000004100 */
[----:B------:R-:W-:Y:S01]  /*54c0*/  FFMA.FTZ R12, R58, R12, R55 ;  /* 0x0000000c3a0c7223 */ /* 0x000fe20000010037 */
[----:B------:R-:W-:-:S02]  /*54d0*/  HADD2.F32 R39, -RZ, R24.H1_H1 ;  /* 0x30000018ff277230 */ /* 0x000fc40000004100 */
[----:B------:R-:W-:Y:S01]  /*54e0*/  FFMA.FTZ R14, R58, R14, R57 ;  /* 0x0000000e3a0e7223 */ /* 0x000fe20000010039 */
[--C-:B------:R-:W-:Y:S02]  /*54f0*/  HADD2.F32 R41, -RZ, R25.reuse.H0_H0 ;  /* 0x20000019ff297230 */ /* 0x100fe40000004100 */
[----:B------:R-:W-:Y:S02]  /*5500*/  HADD2.F32 R24, -RZ, R25.H1_H1 ;  /* 0x30000019ff187230 */ /* 0x000fe40000004100 */
[--C-:B------:R-:W-:Y:S02]  /*5510*/  HADD2.F32 R40, -RZ, R26.reuse.H0_H0 ;  /* 0x2000001aff287230 */ /* 0x100fe40000004100 */
[----:B------:R-:W-:Y:S02]  /*5520*/  HADD2.F32 R25, -RZ, R26.H1_H1 ;  /* 0x3000001aff197230 */ /* 0x000fe40000004100 */
[----:B------:R-:W-:Y:S02]  /*5530*/  HADD2.F32 R15, -RZ, R60.H0_H0 ;  /* 0x2000003cff0f7230 */ /* 0x000fe40000004100 */
[----:B------:R-:W-:-:S02]  /*5540*/  HADD2.F32 R43, -RZ, R27.H0_H0 ;  /* 0x2000001bff2b7230 */ /* 0x000fc40000004100 */
[----:B------:R-:W-:Y:S02]  /*5550*/  HADD2.F32 R26, -RZ, R27.H1_H1 ;  /* 0x3000001bff1a7230 */ /* 0x000fe40000004100 */
        /* <DEDUP_REMOVED lines=8> */
[----:B-1----:R-:W-:-:S02]  /*55e0*/  HADD2.F32 R15, -RZ, R8.H0_H0 ;  /* 0x20000008ff0f7230 */ /* 0x002fc40000004100 */
[--C-:B------:R-:W-:Y:S02]  /*55f0*/  HADD2.F32 R45, -RZ, R28.reuse.H0_H0 ;  /* 0x2000001cff2d7230 */ /* 0x100fe40000004100 */
        /* <DEDUP_REMOVED lines=14> */
[----:B------:R-:W-:Y:S01]  /*56e0*/  FFMA.FTZ R2, R15, R24, R11 ;  /* 0x000000180f027223 */ /* 0x000fe2000001000b */
[----:B------:R-:W-:Y:S06]  /*56f0*/  @P0 BRA `(.L_x_1761) ;  /* 0xfffffff800600947 */ /* 0x000fec000383ffff */
.L_x_1760:
[----:B------:R-:W-:Y:S05]  /*5700*/  BSYNC.RECONVERGENT B1 ;  /* 0x0000000000017941 */ /* 0x000fea0003800200 */
.L_x_1759:
[----:B------:R-:W-:Y:S05]  /*5710*/  @!P1 BRA `(.L_x_1758) ;  /* 0x00000004006c9947 */ /* 0x000fea0003800000 */
[----:B------:R-:W-:Y:S01]  /*5720*/  ISETP.NE.AND P1, PT, R59, 0x1, PT ;  /* 0x000000013b00780c */ /* 0x000fe20003f25270 */
[----:B------:R-:W-:Y:S01]  /*5730*/  BSSY.RECONVERGENT B1, `(.L_x_1762) ;  /* 0x000003a000017945 */ /* 0x000fe20003800200 */
[----:B------:R-:W-:-:S11]  /*5740*/  LOP3.LUT P0, RZ, R49, 0x20, RZ, 0xc0, !PT ;  /* 0x0000002031ff7812 */ /* 0x000fd6000780c0ff */
[----:B------:R-:W-:Y:S05]  /*5750*/  @!P1 BRA `(.L_x_1763) ;  /* 0x0000000000dc9947 */ /* 0x000fea0003800000 */
[----:B------:R-:W0:Y:S01]  /*5760*/  LDCU.64 UR6, c[0x0][0x3c8] ;  /* 0x00007900ff0677ac */ /* 0x000e220008000a00 */
[----:B------:R-:W-:-:S04]  /*5770*/  IADD3 R8, P1, PT, R47, UR4, RZ ;  /* 0x000000042f087c10 */ /* 0x000fc8000ff3e0ff */
[----:B------:R-:W-:Y:S02]  /*5780*/  IADD3.X R9, PT, PT, RZ, UR10, RZ, P1, !PT ;  /* 0x0000000aff097c10 */ /* 0x000fe40008ffe4ff */
[----:B0-----:R-:W-:-:S04]  /*5790*/  LEA R24, P1, R8, UR6, 0x2 ;  /* 0x0000000608187c11 */ /* 0x001fc8000f8210ff */
[----:B------:R-:W-:-:S05]  /*57a0*/  LEA.HI.X R25, R8, UR7, R9, 0x2, P1 ;  /* 0x0000000708197c11 */ /* 0x000fca00088f1409 */
[----:B------:R-:W3:Y:S04]  /*57b0*/  LDG.E R8, desc[UR36][R24.64] ;  /* 0x0000002418087981 */ /* 0x000ee8000c1e1900 */
[----:B------:R0:W4:Y:S01]  /*57c0*/  LDG.E R12, desc[UR36][R24.64+0x80] ;  /* 0x00008024180c7981 */ /* 0x000122000c1e1900 */
[----:B------:R-:W-:Y:S01]  /*57d0*/  SHF.L.U32 R14, R48, 0x6, RZ ;  /* 0x00000006300e7819 */ /* 0x000fe200000006ff */
[----:B------:R-:W-:Y:S01]  /*57e0*/  IMAD.SHL.U32 R13, R47, 0x40, RZ ;  /* 0x000000402f0d7824 */ /* 0x000fe200078e00ff */
[----:B------:R-:W-:-:S04]  /*57f0*/  IADD3 R27, PT, PT, -R16, R47, RZ ;  /* 0x0000002f101b7210 */ /* 0x000fc80007ffe1ff */
[----:B------:R-:W-:-:S05]  /*5800*/  LEA R27, R27, R38, 0x1 ;  /* 0x000000261b1b7211 */ /* 0x000fca00078e08ff */
[----:B0-----:R-:W0:Y:S04]  /*5810*/  LDS.U16 R24, [R27] ;  /* 0x000000001b187984 */ /* 0x001e280000000400 */
[----:B------:R-:W1:Y:S01]  /*5820*/  LDS.U16 R28, [R27+0x40] ;  /* 0x000040001b1c7984 */ /* 0x000e620000000400 */
[-CC-:B---3--:R-:W-:Y:S02]  /*5830*/  IMAD R9, R8, R14.reuse, R13.reuse ;  /* 0x0000000e08097224 */ /* 0x188fe400078e020d */
[----:B----4-:R-:W-:Y:S02]  /*5840*/  IMAD R12, R12, R14, R13 ;  /* 0x0000000e0c0c7224 */ /* 0x010fe400078e020d */
[----:B------:R-:W-:-:S03]  /*5850*/  IMAD.WIDE R8, R9, 0x2, R20 ;  /* 0x0000000209087825 */ /* 0x000fc600078e0214 */
[----:B------:R-:W-:-:S03]  /*5860*/  IADD3 R13, PT, PT, R12, 0x800, RZ ;  /* 0x000008000c0d7810 */ /* 0x000fc60007ffe0ff */
[----:B------:R-:W3:Y:S02]  /*5870*/  LDG.E.128 R8, desc[UR36][R8.64] ;  /* 0x0000002408087981 */ /* 0x000ee4000c1e1d00 */
[----:B------:R-:W-:-:S06]  /*5880*/  IMAD.WIDE R12, R13, 0x2, R20 ;  /* 0x000000020d0c7825 */ /* 0x000fcc00078e0214 */
[----:B------:R-:W4:Y:S01]  /*5890*/  LDG.E.128 R12, desc[UR36][R12.64] ;  /* 0x000000240c0c7981 */ /* 0x000f22000c1e1d00 */
[----:B0-----:R-:W-:Y:S02]  /*58a0*/  HADD2.F32 R24, -RZ, R24.H0_H0 ;  /* 0x20000018ff187230 */ /* 0x001fe40000004100 */
[----:B-1----:R-:W-:Y:S02]  /*58b0*/  HADD2.F32 R28, -RZ, R28.H0_H0 ;  /* 0x2000001cff1c7230 */ /* 0x002fe40000004100 */
[----:B------:R-:W-:Y:S02]  /*58c0*/  VIADD R47, R47, 0x40 ;  /* 0x000000402f2f7836 */ /* 0x000fe40000000000 */
[--C-:B---3--:R-:W-:Y:S02]  /*58d0*/  HADD2.F32 R25, -RZ, R8.reuse.H0_H0 ;  /* 0x20000008ff197230 */ /* 0x108fe40000004100 */
[----:B--2---:R-:W-:Y:S02]  /*58e0*/  HADD2.F32 R29, -RZ, R8.H1_H1 ;  /* 0x30000008ff1d7230 */ /* 0x004fe40000004100 */
[----:B------:R-:W-:-:S02]  /*58f0*/  HADD2.F32 R26, -RZ, R10.H0_H0 ;  /* 0x2000000aff1a7230 */ /* 0x000fc40000004100 */
[C---:B------:R-:W-:Y:S01]  /*5900*/  FFMA.FTZ R25, R24.reuse, R25, R45 ;  /* 0x0000001918197223 */ /* 0x040fe2000001002d */
[----:B------:R-:W-:Y:S02]  /*5910*/  HADD2.F32 R31, -RZ, R10.H1_H1 ;  /* 0x3000000aff1f7230 */ /* 0x000fe40000004100 */
[C---:B------:R-:W-:Y:S01]  /*5920*/  FFMA.FTZ R29, R24.reuse, R29, R40 ;  /* 0x0000001d181d7223 */ /* 0x040fe20000010028 */
        /* <DEDUP_REMOVED lines=8> */
[----:B----4-:R-:W-:Y:S02]  /*59b0*/  HADD2.F32 R45, -RZ, R12.H0_H0 ;  /* 0x2000000cff2d7230 */ /* 0x010fe40000004100 */
[C---:B------:R-:W-:Y:S01]  /*59c0*/  FFMA.FTZ R9, R24.reuse, R9, R34 ;  /* 0x0000000918097223 */ /* 0x040fe20000010022 */
        /* <DEDUP_REMOVED lines=12> */
[----:B------:R-:W-:Y:S02]  /*5a90*/  HADD2.F32 R15, -RZ, R15.H1_H1 ;  /* 0x3000000fff0f7230 */ /* 0x000fe40000004100 */
[C---:B------:R-:W-:Y:S01]  /*5aa0*/  FFMA.FTZ R34, R28.reuse, R34, R9 ;  /* 0x000000221c227223 */ /* 0x040fe20000010009 */
[C---:B------:R-:W-:Y:S02]  /*5ab0*/  FFMA.FTZ R32, R28.reuse, R14, R31 ;  /* 0x0000000e1c207223 */ /* 0x040fe4000001001f */
[----:B------:R-:W-:-:S07]  /*5ac0*/  FFMA.FTZ R2, R28, R15, R2 ;  /* 0x0000000f1c027223 */ /* 0x000fce0000010002 */
.L_x_1763:
[----:B------:R-:W-:Y:S05]  /*5ad0*/  BSYNC.RECONVERGENT B1 ;  /* 0x0000000000017941 */ /* 0x000fea0003800200 */
.L_x_1762:
[----:B------:R-:W-:Y:S05]  /*5ae0*/  @P0 BRA `(.L_x_1758) ;  /* 0x0000000000780947 */ /* 0x000fea0003800000 */
[----:B------:R-:W0:Y:S01]  /*5af0*/  LDCU.64 UR6, c[0x0][0x3c8] ;  /* 0x00007900ff0677ac */ /* 0x000e220008000a00 */
[----:B------:R-:W-:-:S04]  /*5b00*/  IADD3 R8, P0, PT, R47, UR4, RZ ;  /* 0x000000042f087c10 */ /* 0x000fc8000ff1e0ff */
[----:B------:R-:W-:Y:S02]  /*5b10*/  IADD3.X R9, PT, PT, RZ, UR10, RZ, P0, !PT ;  /* 0x0000000aff097c10 */ /* 0x000fe400087fe4ff */
[----:B0-----:R-:W-:-:S04]  /*5b20*/  LEA R12, P0, R8, UR6, 0x2 ;  /* 0x00000006080c7c11 */ /* 0x001fc8000f8010ff */
[----:B------:R-:W-:-:S05]  /*5b30*/  LEA.HI.X R13, R8, UR7, R9, 0x2, P0 ;  /* 0x00000007080d7c11 */ /* 0x000fca00080f1409 */
[----:B------:R-:W3:Y:S01]  /*5b40*/  LDG.E R12, desc[UR36][R12.64] ;  /* 0x000000240c0c7981 */ /* 0x000ee2000c1e1900 */
[----:B------:R-:W-:-:S04]  /*5b50*/  IADD3 R15, PT, PT, -R16, R47, RZ ;  /* 0x0000002f100f7210 */ /* 0x000fc80007ffe1ff */
[----:B------:R-:W-:-:S06]  /*5b60*/  LEA R15, R15, R38, 0x1 ;  /* 0x000000260f0f7211 */ /* 0x000fcc00078e08ff */
[----:B------:R-:W0:Y:S01]  /*5b70*/  LDS.U16 R15, [R15] ;  /* 0x000000000f0f7984 */ /* 0x000e220000000400 */
[----:B---3--:R-:W-:-:S05]  /*5b80*/  IMAD R9, R48, R12, R47 ;  /* 0x0000000c30097224 */ /* 0x008fca00078e022f */
[----:B------:R-:W-:-:S05]  /*5b90*/  SHF.L.U32 R9, R9, 0x6, RZ ;  /* 0x0000000609097819 */ /* 0x000fca00000006ff */
[----:B------:R-:W-:-:S06]  /*5ba0*/  IMAD.WIDE R8, R9, 0x2, R20 ;  /* 0x0000000209087825 */ /* 0x000fcc00078e0214 */
[----:B------:R-:W3:Y:S01]  /*5bb0*/  LDG.E.128 R8, desc[UR36][R8.64] ;  /* 0x0000002408087981 */ /* 0x000ee2000c1e1d00 */
[----:B0-----:R-:W-:Y:S02]  /*5bc0*/  HADD2.F32 R14, -RZ, R15.H0_H0 ;  /* 0x2000000fff0e7230 */ /* 0x001fe40000004100 */
[--C-:B---3--:R-:W-:Y:S02]  /*5bd0*/  HADD2.F32 R24, -RZ, R8.reuse.H0_H0 ;  /* 0x20000008ff187230 */ /* 0x108fe40000004100 */
        /* <DEDUP_REMOVED lines=14> */
[----:B------:R-:W-:-:S07]  /*5cc0*/  FFMA.FTZ R2, R14, R11, R2 ;  /* 0x0000000b0e027223 */ /* 0x000fce0000010002 */
.L_x_1758:
[----:B------:R-:W-:Y:S05]  /*5cd0*/  BSYNC.RECONVERGENT B0 ;  /* 0x0000000000007941 */ /* 0x000fea0003800200 */
.L_x_1757:
[----:B------:R-:W-:Y:S01]  /*5ce0*/  ISETP.GE.AND P0, PT, R44, R19, PT ;  /* 0x000000132c00720c */ /* 0x000fe20003f06270 */
[----:B------:R-:W0:Y:S01]  /*5cf0*/  LDCU.64 UR8, c[0x0][0x3c8] ;  /* 0x00007900ff0877ac */ /* 0x000e220008000a00 */
[----:B------:R-:W-:Y:S01]  /*5d00*/  BSSY.RECONVERGENT B0, `(.L_x_1764) ;  /* 0x000012c000007945 */ /* 0x000fe20003800200 */
[----:B------:R-:W1:Y:S10]  /*5d10*/  LDCU.64 UR12, c[0x0][0x3c8] ;  /* 0x00007900ff0c77ac */ /* 0x000e740008000a00 */
[----:B------:R-:W-:Y:S05]  /*5d20*/  @P0 BRA `(.L_x_1765) ;  /* 0x0000001000a40947 */ /* 0x000fea0003800000 */
[----:B------:R-:W-:Y:S01]  /*5d30*/  VIADDMNMX R8, R44, 0x20, R19, !PT ;  /* 0x000000202c087846 */ /* 0x000fe20007800113 */
[----:B------:R-:W3:Y:S01]  /*5d40*/  LDCU UR6, c[0x0][0x3f8] ;  /* 0x00007f00ff0677ac */ /* 0x000ee20008000800 */
[----:B------:R-:W-:Y:S01]  /*5d50*/  LOP3.LUT R30, RZ, R16, RZ, 0x33, !PT ;  /* 0x00000010ff1e7212 */ /* 0x000fe200078e33ff */
[----:B------:R-:W-:Y:S03]  /*5d60*/  BSSY.RECONVERGENT B1, `(.L_x_1766) ;  /* 0x0000046000017945 */ /* 0x000fe60003800200 */
[----:B------:R-:W-:-:S04]  /*5d70*/  IADD3 R30, PT, PT, -R33, R8, R30 ;  /* 0x00000008211e7210 */ /* 0x000fc80007ffe11e */
[----:B------:R-:W-:-:S04]  /*5d80*/  LOP3.LUT R8, R30, 0x60, RZ, 0xc0, !PT ;  /* 0x000000601e087812 */ /* 0x000fc800078ec0ff */
[----:B------:R-:W-:Y:S01]  /*5d90*/  ISETP.NE.AND P0, PT, R8, 0x60, PT ;  /* 0x000000600800780c */ /* 0x000fe20003f05270 */
[----:B---3--:R-:W-:-:S12]  /*5da0*/  IMAD R12, R36, UR6, RZ ;  /* 0x00000006240c7c24 */ /* 0x008fd8000f8e02ff */
[----:B------:R-:W-:Y:S05]  /*5db0*/  @!P0 BRA `(.L_x_1767) ;  /* 0x0000000400008947 */ /* 0x000fea0003800000 */
[----:B------:R-:W3:Y:S01]  /*5dc0*/  LDC R36, c[0x0][0x3f4] ;  /* 0x0000fd00ff247b82 */ /* 0x000ee20000000800 */
[----:B------:R-:W-:Y:S01]  /*5dd0*/  LEA.HI R8, R30, 0x1, RZ, 0x1b ;  /* 0x000000011e087811 */ /* 0x000fe200078fd8ff */
[----:B------:R-:W-:-:S03]  /*5de0*/  IMAD R13, R33, 0x2, R46 ;  /* 0x00000002210d7824 */ /* 0x000fc600078e022e */
[----:B------:R-:W-:Y:S02]  /*5df0*/  LOP3.LUT R8, R8, 0x3, RZ, 0xc0, !PT ;  /* 0x0000000308087812 */ /* 0x000fe400078ec0ff */
[----:B------:R-:W-:Y:S02]  /*5e00*/  IADD3 R13, PT, PT, R13, UR5, RZ ;  /* 0x000000050d0d7c10 */ /* 0x000fe4000fffe0ff */
[----:B------:R-:W-:-:S07]  /*5e10*/  IADD3 R24, PT, PT, -R8, RZ, RZ ;  /* 0x000000ff08187210 */ /* 0x000fce0007ffe1ff */
.L_x_1770:
[----:B---3--:R-:W-:Y:S01]  /*5e20*/  ISETP.GE.AND P1, PT, R44, R36, PT ;  /* 0x000000242c00720c */ /* 0x008fe20003f26270 */
[----:B------:R-:W-:Y:S01]  /*5e30*/  BSSY.RECONVERGENT B2, `(.L_x_1768) ;  /* 0x0000035000027945 */ /* 0x000fe20003800200 */
[----:B------:R-:W-:-:S04]  /*5e40*/  IADD3 R24, PT, PT, R24, 0x1, RZ ;  /* 0x0000000118187810 */ /* 0x000fc80007ffe0ff */
[----:B------:R-:W-:-:S07]  /*5e50*/  ISETP.NE.AND P0, PT, R24, RZ, PT ;  /* 0x000000ff1800720c */ /* 0x000fce0003f05270 */
[----:B------:R-:W-:Y:S06]  /*5e60*/  @!P1 BRA `(.L_x_1769) ;  /* 0x0000000000c49947 */ /* 0x000fec0003800000 */
[----:B------:R-:W-:Y:S02]  /*5e70*/  IABS R11, R36 ;  /* 0x00000024000b7213 */ /* 0x000fe40000000000 */
        /* <DEDUP_REMOVED lines=11> */
[----:B------:R-:W-:Y:S02]  /*5f30*/  MOV R9, R25 ;  /* 0x0000001900097202 */ /* 0x000fe40000000f00 */
[----:B------:R-:W3:Y:S03]  /*5f40*/  LDS.U16 R25, [R13] ;  /* 0x000000000d197984 */ /* 0x000ee60000000400 */
        /* <DEDUP_REMOVED lines=10> */
[----:B------:R-:W-:Y:S02]  /*5ff0*/  IADD3.X R10, PT, PT, RZ, UR10, RZ, P1, !PT ;  /* 0x0000000aff0a7c10 */ /* 0x000fe40008ffe4ff */
[----:B0-----:R-:W-:-:S04]  /*6000*/  LEA R14, P1, R9, UR8, 0x2 ;  /* 0x00000008090e7c11 */ /* 0x001fc8000f8210ff */
[----:B------:R-:W-:-:S06]  /*6010*/  LEA.HI.X R15, R9, UR9, R10, 0x2, P1 ;  /* 0x00000009090f7c11 */ /* 0x000fcc00088f140a */
[----:B------:R-:W4:Y:S02]  /*6020*/  LDG.E R15, desc[UR36][R14.64] ;  /* 0x000000240e0f7981 */ /* 0x000f24000c1e1900 */
[----:B----4-:R-:W-:-:S05]  /*6030*/  IMAD R9, R12, R15, R8 ;  /* 0x0000000f0c097224 */ /* 0x010fca00078e0208 */
[----:B------:R-:W-:-:S05]  /*6040*/  SHF.L.U32 R9, R9, 0x6, RZ ;  /* 0x0000000609097819 */ /* 0x000fca00000006ff */
[----:B------:R-:W-:-:S06]  /*6050*/  IMAD.WIDE R8, R9, 0x2, R20 ;  /* 0x0000000209087825 */ /* 0x000fcc00078e0214 */
[----:B------:R-:W4:Y:S01]  /*6060*/  LDG.E.128 R8, desc[UR36][R8.64] ;  /* 0x0000002408087981 */ /* 0x000f22000c1e1d00 */
[----:B---3--:R-:W-:Y:S02]  /*6070*/  HADD2.F32 R26, -RZ, R25.H0_H0 ;  /* 0x20000019ff1a7230 */ /* 0x008fe40000004100 */
[--C-:B----4-:R-:W-:Y:S02]  /*6080*/  HADD2.F32 R14, -RZ, R10.reuse.H0_H0 ;  /* 0x2000000aff0e7230 */ /* 0x110fe40000004100 */
        /* <DEDUP_REMOVED lines=9> */
[----:B--2---:R-:W-:Y:S02]  /*6120*/  HADD2.F32 R29, -RZ, R9.H1_H1 ;  /* 0x30000009ff1d7230 */ /* 0x004fe40000004100 */
[----:B------:R-:W-:Y:S01]  /*6130*/  FFMA.FTZ R40, R26, R27, R40 ;  /* 0x0000001b1a287223 */ /* 0x000fe20000010028 */
[----:B------:R-:W-:-:S02]  /*6140*/  HADD2.F32 R11, -RZ, R11.H1_H1 ;  /* 0x3000000bff0b7230 */ /* 0x000fc40000004100 */
[C---:B------:R-:W-:Y:S01]  /*6150*/  FFMA.FTZ R43, R26.reuse, R28, R43 ;  /* 0x0000001c1a2b7223 */ /* 0x040fe2000001002b */
[C---:B------:R-:W-:Y:S02]  /*6160*/  FFMA.FTZ R34, R26.reuse, R29, R34 ;  /* 0x0000001d1a227223 */ /* 0x040fe40000010022 */
[----:B------:R-:W-:-:S07]  /*6170*/  FFMA.FTZ R2, R26, R11, R2 ;  /* 0x0000000b1a027223 */ /* 0x000fce0000010002 */
.L_x_1769:
[----:B01----:R-:W-:Y:S05]  /*6180*/  BSYNC.RECONVERGENT B2 ;  /* 0x0000000000027941 */ /* 0x003fea0003800200 */
.L_x_1768:
[----:B------:R-:W-:Y:S01]  /*6190*/  IADD3 R44, PT, PT, R44, 0x20, RZ ;  /* 0x000000202c2c7810 */ /* 0x000fe20007ffe0ff */
[----:B------:R-:W-:Y:S01]  /*61a0*/  VIADD R13, R13, 0x40 ;  /* 0x000000400d0d7836 */ /* 0x000fe20000000000 */
[----:B------:R-:W-:Y:S06]  /*61b0*/  @P0 BRA `(.L_x_1770) ;  /* 0xfffffffc00180947 */ /* 0x000fec000383ffff */
.L_x_1767:
[----:B01----:R-:W-:Y:S05]  /*61c0*/  BSYNC.RECONVERGENT B1 ;  /* 0x0000000000017941 */ /* 0x003fea0003800200 */
.L_x_1766:
[----:B------:R-:W-:-:S13]  /*61d0*/  ISETP.GE.U32.AND P0, PT, R30, 0x60, PT ;  /* 0x000000601e00780c */ /* 0x000fda0003f06070 */
[----:B------:R-:W-:Y:S05]  /*61e0*/  @!P0 BRA `(.L_x_1765) ;  /* 0x0000000c00748947 */ /* 0x000fea0003800000 */
[----:B------:R-:W0:Y:S02]  /*61f0*/  LDC R36, c[0x0][0x3f4] ;  /* 0x0000fd00ff247b82 */ /* 0x000e240000000800 */
.L_x_1779:
[----:B0-----:R-:W-:Y:S01]  /*6200*/  ISETP.GE.AND P3, PT, R44, R36, PT ;  /* 0x000000242c00720c */ /* 0x001fe20003f66270 */
[----:B------:R-:W-:Y:S01]  /*6210*/  BSSY.RECONVERGENT B1, `(.L_x_1771) ;  /* 0x000003b000017945 */ /* 0x000fe20003800200 */
[----:B------:R-:W-:Y:S02]  /*6220*/  IADD3 R13, PT, PT, -R16, R44, RZ ;  /* 0x0000002c100d7210 */ /* 0x000fe40007ffe1ff */
[C---:B------:R-:W-:Y:S02]  /*6230*/  IADD3 R47, PT, PT, R44.reuse, 0x20, RZ ;  /* 0x000000202c2f7810 */ /* 0x040fe40007ffe0ff */
[C---:B------:R-:W-:Y:S01]  /*6240*/  IADD3 R25, PT, PT, R44.reuse, 0x40, RZ ;  /* 0x000000402c197810 */ /* 0x040fe20007ffe0ff */
[----:B------:R-:W-:Y:S01]  /*6250*/  IMAD R13, R13, 0x2, R38 ;  /* 0x000000020d0d7824 */ /* 0x000fe200078e0226 */
[----:B------:R-:W-:Y:S02]  /*6260*/  IADD3 R15, PT, PT, R44, 0x60, RZ ;  /* 0x000000602c0f7810 */ /* 0x000fe40007ffe0ff */
[----:B------:R-:W-:-:S02]  /*6270*/  ISETP.GE.AND P2, PT, R47, R36, PT ;  /* 0x000000242f00720c */ /* 0x000fc40003f46270 */
[-C--:B------:R-:W-:Y:S02]  /*6280*/  ISETP.GE.AND P0, PT, R25, R36.reuse, PT ;  /* 0x000000241900720c */ /* 0x080fe40003f06270 */
[----:B------:R-:W-:Y:S01]  /*6290*/  ISETP.GE.AND P1, PT, R15, R36, PT ;  /* 0x000000240f00720c */ /* 0x000fe20003f26270 */
[----:B------:R-:W-:-:S12]  /*62a0*/  @!P3 BRA `(.L_x_1772) ;  /* 0x0000000000c4b947 */ /* 0x000fd80003800000 */
        /* <DEDUP_REMOVED lines=20> */
[----:B------:R-:W-:-:S04]  /*63f0*/  @!P3 IADD3 R8, PT, PT, R8, -R11, RZ ;  /* 0x8000000b0808b210 */ /* 0x000fc80007ffe0ff */
[----:B------:R-:W-:Y:S02]  /*6400*/  @!P4 IADD3 R8, PT, PT, -R8, RZ, RZ ;  /* 0x000000ff0808c210 */ /* 0x000fe40007ffe1ff */
[----:B------:R-:W-:-:S04]  /*6410*/  @!P5 LOP3.LUT R8, RZ, R36, RZ, 0x33, !PT ;  /* 0x00000024ff08d212 */ /* 0x000fc800078e33ff */
[----:B------:R-:W-:-:S04]  /*6420*/  IADD3 R9, P3, PT, R8, UR4, RZ ;  /* 0x0000000408097c10 */ /* 0x000fc8000ff7e0ff */
[----:B------:R-:W-:Y:S02]  /*6430*/  IADD3.X R10, PT, PT, RZ, UR10, RZ, P3, !PT ;  /* 0x0000000aff0a7c10 */ /* 0x000fe40009ffe4ff */
[----:B------:R-:W-:-:S04]  /*6440*/  LEA R26, P3, R9, UR12, 0x2 ;  /* 0x0000000c091a7c11 */ /* 0x000fc8000f8610ff */
[----:B------:R-:W-:-:S06]  /*6450*/  LEA.HI.X R27, R9, UR13, R10, 0x2, P3 ;  /* 0x0000000d091b7c11 */ /* 0x000fcc00098f140a */
[----:B------:R-:W3:Y:S02]  /*6460*/  LDG.E R27, desc[UR36][R26.64] ;  /* 0x000000241a1b7981 */ /* 0x000ee4000c1e1900 */
[----:B---3--:R-:W-:-:S04]  /*6470*/  IMAD R9, R12, R27, R8 ;  /* 0x0000001b0c097224 */ /* 0x008fc800078e0208 */
[----:B------:R-:W-:-:S04]  /*6480*/  IMAD.SHL.U32 R9, R9, 0x40, RZ ;  /* 0x0000004009097824 */ /* 0x000fc800078e00ff */
        /* <DEDUP_REMOVED lines=9> */
[----:B--2---:R-:W-:Y:S02]  /*6520*/  HADD2.F32 R29, -RZ, R8.H1_H1 ;  /* 0x30000008ff1d7230 */ /* 0x004fe40000004100 */
        /* <DEDUP_REMOVED lines=9> */
.L_x_1772:
[----:B------:R-:W-:Y:S05]  /*65c0*/  BSYNC.RECONVERGENT B1 ;  /* 0x0000000000017941 */ /* 0x000fea0003800200 */
.L_x_1771:
[----:B------:R-:W-:Y:S04]  /*65d0*/  BSSY.RECONVERGENT B1, `(.L_x_1773) ;  /* 0x0000033000017945 */ /* 0x000fe80003800200 */
        /* <DEDUP_REMOVED lines=9> */
[----:B0-----:R-:W0:Y:S01]  /*6670*/  LDS.U16 R14, [R13+0x40] ;  /* 0x000040000d0e7984 */ /* 0x001e220000000400 */
        /* <DEDUP_REMOVED lines=40> */
.L_x_1774:
[----:B------:R-:W-:Y:S05]  /*6900*/  BSYNC.RECONVERGENT B1 ;  /* 0x0000000000017941 */ /* 0x000fea0003800200 */
.L_x_1773:
        /* <DEDUP_REMOVED lines=51> */
.L_x_1776:
[----:B------:R-:W-:Y:S05]  /*6c40*/  BSYNC.RECONVERGENT B1 ;  /* 0x0000000000017941 */ /* 0x000fea0003800200 */
.L_x_1775:
[----:B------:R-:W-:Y:S04]  /*6c50*/  BSSY.RECONVERGENT B1, `(.L_x_1777) ;  /* 0x0000033000017945 */ /* 0x000fe80003800200 */
[----:B------:R-:W-:Y:S05]  /*6c60*/  @!P1 BRA `(.L_x_1778) ;  /* 0x0000000000c49947 */ /* 0x000fea0003800000 */
[----:B------:R-:W-:Y:S01]  /*6c70*/  IABS R11, R36 ;  /* 0x00000024000b7213 */ /* 0x000fe20000000000 */
[----:B------:R-:W0:Y:S01]  /*6c80*/  LDS.U16 R13, [R13+0xc0] ;  /* 0x0000c0000d0d7984 */ /* 0x000e220000000400 */
[----:B------:R-:W-:Y:S02]  /*6c90*/  IABS R24, R15 ;  /* 0x0000000f00187213 */ /* 0x000fe40000000000 */
        /* <DEDUP_REMOVED lines=46> */
.L_x_1778:
[----:B------:R-:W-:Y:S05]  /*6f80*/  BSYNC.RECONVERGENT B1 ;  /* 0x0000000000017941 */ /* 0x000fea0003800200 */
.L_x_1777:
[----:B------:R-:W-:-:S04]  /*6f90*/  IADD3 R44, PT, PT, R44, 0x80, RZ ;  /* 0x000000802c2c7810 */ /* 0x000fc80007ffe0ff */
[----:B------:R-:W-:-:S13]  /*6fa0*/  ISETP.GE.AND P0, PT, R44, R19, PT ;  /* 0x000000132c00720c */ /* 0x000fda0003f06270 */
[----:B------:R-:W-:Y:S05]  /*6fb0*/  @!P0 BRA `(.L_x_1779) ;  /* 0xfffffff000908947 */ /* 0x000fea000383ffff */
.L_x_1765:
[----:B01----:R-:W-:Y:S05]  /*6fc0*/  BSYNC.RECONVERGENT B0 ;  /* 0x0000000000007941 */ /* 0x003fea0003800200 */
.L_x_1764:
[----:B------:R-:W-:Y:S01]  /*6fd0*/  ISETP.NE.AND P0, PT, R33, R42, PT ;  /* 0x0000002a2100720c */ /* 0x000fe20003f05270 */
[----:B------:R-:W-:-:S12]  /*6fe0*/  BSSY.RECONVERGENT B0, `(.L_x_1780) ;  /* 0x000006c000007945 */ /* 0x000fd80003800200 */
[----:B------:R-:W-:Y:S05]  /*6ff0*/  @P0 BRA `(.L_x_1781) ;  /* 0x0000000400a80947 */ /* 0x000fea0003800000 */
[----:B------:R-:W0:Y:S01]  /*7000*/  LDCU UR4, c[0x0][0x478] ;  /* 0x00008f00ff0477ac */ /* 0x000e220008000800 */
[----:B------:R-:W-:Y:S01]  /*7010*/  IADD3 R11, PT, PT, R37, R18, RZ ;  /* 0x00000012250b7210 */ /* 0x000fe20007ffe0ff */
[----:B0-----:R-:W-:-:S09]  /*7020*/  UISETP.NE.AND UP0, UPT, UR4, 0x2, UPT ;  /* 0x000000020400788c */ /* 0x001fd2000bf05270 */
[----:B------:R-:W-:Y:S05]  /*7030*/  BRA.U UP0, `(.L_x_1782) ;  /* 0x0000000100d87547 */ /* 0x000fea000b800000 */
[----:B------:R-:W0:Y:S02]  /*7040*/  LDCU.64 UR6, c[0x0][0x3a8] ;  /* 0x00007500ff0677ac */ /* 0x000e240008000a00 */
[----:B0-----:R-:W-:-:S04]  /*7050*/  IADD3 R8, P0, PT, R11, UR6, RZ ;  /* 0x000000060b087c10 */ /* 0x001fc8000ff1e0ff */
[----:B------:R-:W-:-:S05]  /*7060*/  LEA.HI.X.SX32 R9, R11, UR7, 0x1, P0 ;  /* 0x000000070b097c11 */ /* 0x000fca00080f0eff */
[----:B------:R-:W3:Y:S01]  /*7070*/  LDG.E.64 R24, desc[UR36][R8.64] ;  /* 0x0000002408187981 */ /* 0x000ee2000c1e1b00 */
[----:B------:R-:W0:Y:S03]  /*7080*/  LDC.64 R10, c[0x0][0x468] ;  /* 0x00011a00ff0a7b82 */ /* 0x000e260000000a00 */
[----:B0-----:R0:W4:Y:S01]  /*7090*/  LDG.E R10, desc[UR36][R10.64+0x8] ;  /* 0x000008240a0a7981 */ /* 0x001122000c1e1900 */
[----:B---3--:R-:W-:Y:S01]  /*70a0*/  LOP3.LUT R18, R25, 0xff, RZ, 0xc0, !PT ;  /* 0x000000ff19127812 */ /* 0x008fe200078ec0ff */
[----:B------:R-:W-:Y:S01]  /*70b0*/  I2F.S8 R13, R24 ;  /* 0x00000018000d7306 */ /* 0x000fe20000001400 */
[----:B------:R-:W-:Y:S02]  /*70c0*/  SHF.R.S64 R20, R24, 0x10, R25 ;  /* 0x0000001018147819 */ /* 0x000fe40000001019 */
[----:B------:R-:W-:Y:S02]  /*70d0*/  SHF.R.U64 R14, R18, 0x7, RZ ;  /* 0x00000007120e7819 */ /* 0x000fe400000012ff */
[----:B------:R-:W-:-:S02]  /*70e0*/  LOP3.LUT R20, R20, 0xff, RZ, 0xc0, !PT ;  /* 0x000000ff14147812 */ /* 0x000fc400078ec0ff */
[----:B------:R-:W-:Y:S02]  /*70f0*/  ISETP.NE.U32.AND P1, PT, R14, RZ, PT ;  /* 0x000000ff0e00720c */ /* 0x000fe40003f25070 */
[--C-:B------:R-:W-:Y:S02]  /*7100*/  SHF.R.S32.HI R27, RZ, 0x18, R25.reuse ;  /* 0x00000018ff1b7819 */ /* 0x100fe40000011419 */
[----:B------:R-:W-:Y:S02]  /*7110*/  PRMT R9, R25, 0x9910, RZ ;  /* 0x0000991019097816 */ /* 0x000fe400000000ff */
[--C-:B------:R-:W-:Y:S02]  /*7120*/  SHF.R.U64 R14, R24, 0x10, R25.reuse ;  /* 0x00000010180e7819 */ /* 0x100fe40000001219 */
[----:B------:R-:W-:Y:S01]  /*7130*/  SHF.R.S32.HI R25, RZ, 0x10, R25 ;  /* 0x00000010ff197819 */ /* 0x000fe20000011419 */
[----:B------:R-:W4:Y:S01]  /*7140*/  I2F.S16 R27, R27 ;  /* 0x0000001b001b7306 */ /* 0x000f220000101400 */
[----:B0-----:R-:W-:-:S02]  /*7150*/  SHF.R.U64 R11, R20, 0x7, RZ ;  /* 0x00000007140b7819 */ /* 0x001fc400000012ff */
[----:B------:R-:W-:Y:S02]  /*7160*/  PRMT R14, R14, 0x9910, RZ ;  /* 0x000099100e0e7816 */ /* 0x000fe400000000ff */
[----:B------:R-:W-:Y:S02]  /*7170*/  LOP3.LUT R25, R25, 0xff, RZ, 0xc0, !PT ;  /* 0x000000ff19197812 */ /* 0x000fe400078ec0ff */
[----:B------:R-:W-:Y:S02]  /*7180*/  ISETP.NE.U32.AND P0, PT, R11, RZ, PT ;  /* 0x000000ff0b00720c */ /* 0x000fe40003f05070 */
[----:B------:R-:W-:Y:S02]  /*7190*/  MOV R11, R14 ;  /* 0x0000000e000b7202 */ /* 0x000fe40000000f00 */
[----:B------:R-:W-:Y:S02]  /*71a0*/  SHF.R.U64 R14, R25, 0x7, RZ ;  /* 0x00000007190e7819 */ /* 0x000fe400000012ff */
[----:B------:R-:W-:-:S02]  /*71b0*/  ISETP.NE.U32.AND.EX P1, PT, RZ, RZ, PT, P1 ;  /* 0x000000ffff00720c */ /* 0x000fc40003f25110 */
[----:B------:R-:W-:Y:S01]  /*71c0*/  ISETP.NE.U32.AND P2, PT, R14, RZ, PT ;  /* 0x000000ff0e00720c */ /* 0x000fe20003f45070 */
[----:B----4-:R-:W-:Y:S01]  /*71d0*/  FMUL.FTZ R16, R10, R27 ;  /* 0x0000001b0a107220 */ /* 0x010fe20000410000 */
[----:B------:R-:W-:Y:S02]  /*71e0*/  ISETP.NE.U32.AND.EX P0, PT, RZ, RZ, PT, P0 ;  /* 0x000000ffff00720c */ /* 0x000fe40003f05100 */
[----:B------:R-:W-:Y:S02]  /*71f0*/  ISETP.NE.U32.AND.EX P2, PT, RZ, RZ, PT, P2 ;  /* 0x000000ffff00720c */ /* 0x000fe40003f45120 */
[----:B------:R-:W-:Y:S02]  /*7200*/  PRMT R12, R24, 0x9910, RZ ;  /* 0x00009910180c7816 */ /* 0x000fe400000000ff */
[----:B------:R-:W-:Y:S02]  /*7210*/  SHF.R.S32.HI R11, RZ, 0x8, R11 ;  /* 0x00000008ff0b7819 */ /* 0x000fe4000001140b */
[----:B------:R-:W-:-:S02]  /*7220*/  SHF.R.S32.HI R8, RZ, 0x8, R12 ;  /* 0x00000008ff087819 */ /* 0x000fc4000001140c */
[----:B------:R-:W-:Y:S02]  /*7230*/  MOV R12, R9 ;  /* 0x00000009000c7202 */ /* 0x000fe40000000f00 */
[----:B------:R-:W-:Y:S01]  /*7240*/  @P1 LOP3.LUT R18, R18, 0xffffff00, RZ, 0xfc, !PT ;  /* 0xffffff0012121812 */ /* 0x000fe200078efcff */
[----:B------:R0:W1:Y:S01]  /*7250*/  I2F.S16 R9, R8 ;  /* 0x0000000800097306 */ /* 0x0000620000101400 */
[----:B------:R-:W-:Y:S02]  /*7260*/  SHF.R.S32.HI R12, RZ, 0x8, R12 ;  /* 0x00000008ff0c7819 */ /* 0x000fe4000001140c */
[----:B------:R-:W-:Y:S02]  /*7270*/  @P2 LOP3.LUT R25, R25, 0xffffff00, RZ, 0xfc, !PT ;  /* 0xffffff0019192812 */ /* 0x000fe400078efcff */
[----:B------:R-:W-:-:S03]  /*7280*/  @P0 LOP3.LUT R20, R20, 0xffffff00, RZ, 0xfc, !PT ;  /* 0xffffff0014140812 */ /* 0x000fc600078efcff */
[----:B------:R-:W3:Y:S01]  /*7290*/  I2F.S16 R11, R11 ;  /* 0x0000000b000b7306 */ /* 0x000ee20000101400 */
[C---:B0-----:R-:W-:Y:S01]  /*72a0*/  FMUL.FTZ R8, R10.reuse, R13 ;  /* 0x0000000d0a087220 */ /* 0x041fe20000410000 */
[----:B-1----:R-:W-:-:S06]  /*72b0*/  FMUL.FTZ R9, R10, R9 ;  /* 0x000000090a097220 */ /* 0x002fcc0000410000 */
[----:B------:R3:W0:Y:S01]  /*72c0*/  I2F.S16 R21, R12 ;  /* 0x0000000c00157306 */ /* 0x0006220000101400 */
[----:B------:R-:W-:-:S07]  /*72d0*/  F2FP.F16.F32.PACK_AB R8, R9, R8 ;  /* 0x000000080908723e */ /* 0x000fce00000000ff */
[----:B------:R-:W1:Y:S01]  /*72e0*/  I2F.S8 R19, R18 ;  /* 0x0000001200137306 */ /* 0x000e620000001400 */
[C---:B---3--:R-:W-:Y:S01]  /*72f0*/  FMUL.FTZ R12, R10.reuse, R11 ;  /* 0x0000000b0a0c7220 */ /* 0x048fe20000410000 */
[----:B0-----:R-:W-:-:S06]  /*7300*/  FMUL.FTZ R14, R10, R21 ;  /* 0x000000150a0e7220 */ /* 0x001fcc0000410000 */
[----:B------:R-:W0:Y:S01]  /*7310*/  I2F.S8 R15, R20 ;  /* 0x00000014000f7306 */ /* 0x000e220000001400 */
[----:B-1----:R-:W-:-:S07]  /*7320*/  FMUL.FTZ R19, R10, R19 ;  /* 0x000000130a137220 */ /* 0x002fce0000410000 */
[----:B------:R-:W1:Y:S01]  /*7330*/  I2F.S8 R25, R25 ;  /* 0x0000001900197306 */ /* 0x000e620000001400 */
[----:B0-----:R-:W-:-:S05]  /*7340*/  FMUL.FTZ R15, R10, R15 ;  /* 0x0000000f0a0f7220 */ /* 0x001fca0000410000 */
[----:B------:R-:W-:Y:S01]  /*7350*/  F2FP.F16.F32.PACK_AB R9, R12, R15 ;  /* 0x0000000f0c09723e */ /* 0x000fe200000000ff */
[----:B-1----:R-:W-:Y:S01]  /*7360*/  FMUL.FTZ R11, R10, R25 ;  /* 0x000000190a0b7220 */ /* 0x002fe20000410000 */
[----:B------:R-:W-:-:S04]  /*7370*/  F2FP.F16.F32.PACK_AB R10, R14, R19 ;  /* 0x000000130e0a723e */ /* 0x000fc800000000ff */
[----:B------:R-:W-:Y:S01]  /*7380*/  F2FP.F16.F32.PACK_AB R11, R16, R11 ;  /* 0x0000000b100b723e */ /* 0x000fe200000000ff */
[----:B------:R-:W-:Y:S06]  /*7390*/  BRA `(.L_x_1783) ;  /* 0x00000000000c7947 */ /* 0x000fec0003800000 */
.L_x_1782:
[----:B------:R-:W0:Y:S02]  /*73a0*/  LDC.64 R8, c[0x0][0x3a8] ;  /* 0x0000ea00ff087b82 */ /* 0x000e240000000a00 */
[----:B0-----:R-:W-:-:S06]  /*73b0*/  IMAD.WIDE R8, R11, 0x2, R8 ;  /* 0x000000020b087825 */ /* 0x001fcc00078e0208 */
[----:B------:R-:W5:Y:S02]  /*73c0*/  LDG.E.128 R8, desc[UR36][R8.64] ;  /* 0x0000002408087981 */ /* 0x000f64000c1e1d00 */
.L_x_1783:
[----:B------:R-:W0:Y:S02]  /*73d0*/  LDCU.64 UR6, c[0x0][0x460] ;  /* 0x00008c00ff0677ac */ /* 0x000e240008000a00 */
[----:B0-----:R-:W-:-:S04]  /*73e0*/  ISETP.NE.U32.AND P0, PT, RZ, UR6, PT ;  /* 0x00000006ff007c0c */ /* 0x001fc8000bf05070 */
[----:B------:R-:W-:Y:S01]  /*73f0*/  ISETP.NE.AND.EX P0, PT, RZ, UR7, PT, P0 ;  /* 0x00000007ff007c0c */ /* 0x000fe2000bf05300 */
[----:B------:R-:W0:-:S12]  /*7400*/  LDCU.64 UR6, c[0x0][0x3c0] ;  /* 0x00007800ff0677ac */ /* 0x000e180008000a00 */
[----:B------:R-:W1:Y:S08]  /*7410*/  @P0 LDC R14, c[0x0][0x3f8] ;  /* 0x0000fe00ff0e0b82 */ /* 0x000e700000000800 */
[----:B------:R-:W3:Y:S01]  /*7420*/  @P0 LDC.64 R12, c[0x0][0x458] ;  /* 0x00011600ff0c0b82 */ /* 0x000ee20000000a00 */
[----:B-1----:R-:W-:-:S04]  /*7430*/  @P0 IMAD R22, R22, R14, R35 ;  /* 0x0000000e16160224 */ /* 0x002fc800078e0223 */
[----:B------:R-:W-:-:S04]  /*7440*/  @P0 IMAD R15, R22, 0x40, R37 ;  /* 0x00000040160f0824 */ /* 0x000fc800078e0225 */
[----:B---3--:R-:W-:-:S06]  /*7450*/  @P0 IMAD.WIDE R12, R15, 0x2, R12 ;  /* 0x000000020f0c0825 */ /* 0x008fcc00078e020c */
[----:B------:R-:W3:Y:S01]  /*7460*/  @P0 LDG.E.128 R12, desc[UR36][R12.64] ;  /* 0x000000240c0c0981 */ /* 0x000ee2000c1e1d00 */
[----:B------:R-:W-:Y:S01]  /*7470*/  LEA R3, R3, R38, 0x1 ;  /* 0x0000002603037211 */ /* 0x000fe200078e08ff */
[----:B------:R-:W-:Y:S01]  /*7480*/  IMAD R36, R0, R36, R37 ;  /* 0x0000002400247224 */ /* 0x000fe200078e0225 */
[----:B------:R-:W-:Y:S01]  /*7490*/  SHF.L.U32 R17, R17, 0x6, RZ ;  /* 0x0000000611117819 */ /* 0x000fe200000006ff */
[----:B-----5:R-:W-:Y:S02]  /*74a0*/  HFMA2 R4, R8, 1, 1, R4 ;  /* 0x3c003c0008047831 */ /* 0x020fe40000000004 */
[----:B------:R-:W-:Y:S02]  /*74b0*/  HADD2 R5, R9, R5 ;  /* 0x0000000509057230 */ /* 0x000fe40000000000 */
[----:B------:R-:W-:Y:S01]  /*74c0*/  HFMA2 R6, R10, 1, 1, R6 ;  /* 0x3c003c000a067831 */ /* 0x000fe20000000006 */
[----:B------:R-:W1:Y:S01]  /*74d0*/  LDS.U16 R3, [R3] ;  /* 0x0000000003037984 */ /* 0x000e620000000400 */
[----:B------:R-:W-:Y:S01]  /*74e0*/  SHF.R.S32.HI R16, RZ, 0x1f, R36 ;  /* 0x0000001fff107819 */ /* 0x000fe20000011424 */
[----:B------:R-:W-:Y:S01]  /*74f0*/  HADD2 R7, R11, R7 ;  /* 0x000000070b077230 */ /* 0x000fe20000000000 */
[----:B------:R-:W-:-:S04]  /*7500*/  IADD3 R36, P1, PT, R17, R36, RZ ;  /* 0x0000002411247210 */ /* 0x000fc80007f3e0ff */
[----:B------:R-:W-:Y:S02]  /*7510*/  LEA.HI.X.SX32 R17, R17, R16, 0x1, P1 ;  /* 0x0000001011117211 */ /* 0x000fe400008f0eff */
[----:B0-----:R-:W-:-:S04]  /*7520*/  LEA R8, P1, R36, UR6, 0x1 ;  /* 0x0000000624087c11 */ /* 0x001fc8000f8208ff */
[----:B------:R-:W-:Y:S01]  /*7530*/  LEA.HI.X R9, R36, UR7, R17, 0x1, P1 ;  /* 0x0000000724097c11 */ /* 0x000fe200088f0c11 */
[----:B-1----:R-:W-:Y:S02]  /*7540*/  HADD2.F32 R10, -RZ, R3.H0_H0 ;  /* 0x20000003ff0a7230 */ /* 0x002fe40000004100 */
[----:B---3--:R-:W-:Y:S02]  /*7550*/  @P0 HMUL2 R4, R4, R12 ;  /* 0x0000000c04040232 */ /* 0x008fe40000000000 */
[----:B------:R-:W-:Y:S02]  /*7560*/  @P0 HFMA2 R5, R5, R13, -RZ ;  /* 0x0000000d05050231 */ /* 0x000fe400001000ff */
[----:B------:R-:W-:Y:S02]  /*7570*/  @P0 HMUL2 R6, R6, R14 ;  /* 0x0000000e06060232 */ /* 0x000fe40000000000 */
[----:B------:R-:W-:Y:S02]  /*7580*/  @P0 HFMA2 R7, R7, R15, -RZ ;  /* 0x0000000f07070231 */ /* 0x000fe400001000ff */
[----:B------:R-:W-:-:S02]  /*7590*/  HADD2.F32 R3, -RZ, R4.H0_H0 ;  /* 0x20000004ff037230 */ /* 0x000fc40000004100 */
[----:B------:R-:W-:Y:S01]  /*75a0*/  HADD2.F32 R11, -RZ, R4.H1_H1 ;  /* 0x30000004ff0b7230 */ /* 0x000fe20000004100 */
[----:B------:R0:W-:Y:S01]  /*75b0*/  STG.E.128 desc[UR36][R8.64], R4 ;  /* 0x0000000408007986 */ /* 0x0001e2000c101d24 */
[--C-:B------:R-:W-:Y:S02]  /*75c0*/  HADD2.F32 R12, -RZ, R5.reuse.H0_H0 ;  /* 0x20000005ff0c7230 */ /* 0x100fe40000004100 */
[C---:B------:R-:W-:Y:S01]  /*75d0*/  FFMA.FTZ R45, R10.reuse, R3, R45 ;  /* 0x000000030a2d7223 */ /* 0x040fe2000001002d */
[----:B------:R-:W-:Y:S02]  /*75e0*/  HADD2.F32 R13, -RZ, R5.H1_H1 ;  /* 0x30000005ff0d7230 */ /* 0x000fe40000004100 */
[C---:B------:R-:W-:Y:S01]  /*75f0*/  FFMA.FTZ R40, R10.reuse, R11, R40 ;  /* 0x0000000b0a287223 */ /* 0x040fe20000010028 */
        /* <DEDUP_REMOVED lines=8> */
[C---:B------:R-:W-:Y:S02]  /*7680*/  FFMA.FTZ R39, R10.reuse, R16, R39 ;  /* 0x000000100a277223 */ /* 0x040fe40000010027 */
[----:B0-----:R-:W-:-:S07]  /*7690*/  FFMA.FTZ R2, R10, R17, R2 ;  /* 0x000000110a027223 */ /* 0x001fce0000010002 */
.L_x_1781:
[----:B------:R-:W-:Y:S05]  /*76a0*/  BSYNC.RECONVERGENT B0 ;  /* 0x0000000000007941 */ /* 0x000fea0003800200 */
.L_x_1780:
[C---:B------:R-:W-:Y:S01]  /*76b0*/  LOP3.LUT R3, R23.reuse, 0x380, RZ, 0xc0, !PT ;  /* 0x0000038017037812 */ /* 0x040fe200078ec0ff */
[----:B------:R-:W-:Y:S01]  /*76c0*/  BAR.SYNC.DEFER_BLOCKING 0x0 ;  /* 0x0000000000007b1d */ /* 0x000fe20000010000 */
[----:B-----5:R-:W-:Y:S02]  /*76d0*/  LOP3.LUT R4, R23, 0x3c0, RZ, 0xc0, !PT ;  /* 0x000003c017047812 */ /* 0x020fe400078ec0ff */
        /* <DEDUP_REMOVED lines=21> */
.L_x_1785:
[----:B------:R-:W-:Y:S05]  /*7830*/  BSYNC.RECONVERGENT B0 ;  /* 0x0000000000007941 */ /* 0x000fea0003800200 */
.L_x_1784:
[----:B------:R-:W-:Y:S01]  /*7840*/  BAR.SYNC.DEFER_BLOCKING 0x0 ;  /* 0x0000000000007b1d */ /* 0x000fe20000010000 */
[----:B------:R-:W-:-:S05]  /*7850*/  ISETP.NE.AND P0, PT, R5, 0x10, PT ;  /* 0x000000100500780c */ /* 0x000fca0003f05270 */
        /* <DEDUP_REMOVED lines=19> */
.L_x_1787:
[----:B------:R-:W-:Y:S05]  /*7990*/  BSYNC.RECONVERGENT B0 ;  /* 0x0000000000007941 */ /* 0x000fea0003800200 */
.L_x_1786:
        /* <DEDUP_REMOVED lines=9> */
.L_x_1789:
[----:B------:R-:W-:Y:S05]  /*7a30*/  BSYNC.RECONVERGENT B0 ;  /* 0x0000000000007941 */ /* 0x000fea0003800200 */
.L_x_1788:
[----:B------:R-:W-:Y:S01]  /*7a40*/  BAR.SYNC.DEFER_BLOCKING 0x0 ;  /* 0x0000000000007b1d */ /* 0x000fe20000010000 */
[----:B------:R-:W-:-:S05]  /*7a50*/  ISETP.GT.U32.AND P5, PT, R23, 0x3f, PT ;  /* 0x0000003f1700780c */ /* 0x000fca0003fa4070 */
[----:B------:R-:W-:Y:S08]  /*7a60*/  BSSY.RECONVERGENT B0, `(.L_x_1790) ;  /* 0x0000013000007945 */ /* 0x000ff00003800200 */
        /* <DEDUP_REMOVED lines=18> */
.L_x_1791:
[----:B------:R-:W-:Y:S05]  /*7b90*/  BSYNC.RECONVERGENT B0 ;  /* 0x0000000000007941 */ /* 0x000fea0003800200 */
.L_x_1790:
        /* <DEDUP_REMOVED lines=8> */
.L_x_1793:
[----:B------:R-:W-:Y:S05]  /*7c20*/  BSYNC.RECONVERGENT B0 ;  /* 0x0000000000007941 */ /* 0x000fea0003800200 */
.L_x_1792:
[----:B------:R-:W-:Y:S06]  /*7c30*/  BAR.SYNC.DEFER_BLOCKING 0x0 ;  /* 0x0000000000007b1d */ /* 0x000fec0000010000 */
[----:B------:R-:W-:Y:S04]  /*7c40*/  BSSY.RECONVERGENT B0, `(.L_x_1794) ;  /* 0x0000013000007945 */ /* 0x000fe80003800200 */
[----:B------:R-:W-:Y:S05]  /*7c50*/  @P4 BRA `(.L_x_1795) ;  /* 0x0000000000444947 */ /* 0x000fea0003800000 */
[----:B01-3--:R-:W0:Y:S02]  /*7c60*/  LDS.128 R8, [R33+UR5] ;  /* 0x0000000521087984 */ /* 0x00be240008000c00 */
        /* <DEDUP_REMOVED lines=16> */
.L_x_1795:
[----:B------:R-:W-:Y:S05]  /*7d70*/  BSYNC.RECONVERGENT B0 ;  /* 0x0000000000007941 */ /* 0x000fea0003800200 */
.L_x_1794:
        /* <DEDUP_REMOVED lines=8> */
.L_x_1797:
[----:B------:R-:W-:Y:S05]  /*7e00*/  BSYNC.RECONVERGENT B0 ;  /* 0x0000000000007941 */ /* 0x000fea0003800200 */
.L_x_1796:
[----:B------:R-:W-:Y:S06]  /*7e10*/  BAR.SYNC.DEFER_BLOCKING 0x0 ;  /* 0x0000000000007b1d */ /* 0x000fec0000010000 */
[----:B------:R-:W-:Y:S04]  /*7e20*/  BSSY.RECONVERGENT B0, `(.L_x_1798) ;  /* 0x0000013000007945 */ /* 0x000fe80003800200 */
[----:B------:R-:W-:Y:S05]  /*7e30*/  @P3 BRA `(.L_x_1799) ;  /* 0x0000000000443947 */ /* 0x000fea0003800000 */
[----:B01-34-:R-:W0:Y:S02]  /*7e40*/  LDS.128 R8, [R33+UR5] ;  /* 0x0000000521087984 */ /* 0x01be240008000c00 */
        /* <DEDUP_REMOVED lines=16> */
.L_x_1799:
[----:B------:R-:W-:Y:S05]  /*7f50*/  BSYNC.RECONVERGENT B0 ;  /* 0x0000000000007941 */ /* 0x000fea0003800200 */
.L_x_1798:
        /* <DEDUP_REMOVED lines=8> */
.L_x_1801:
[----:B------:R-:W-:Y:S05]  /*7fe0*/  BSYNC.RECONVERGENT B0 ;  /* 0x0000000000007941 */ /* 0x000fea0003800200 */
.L_x_1800:
[----:B------:R-:W-:Y:S06]  /*7ff0*/  BAR.SYNC.DEFER_BLOCKING 0x0 ;  /* 0x0000000000007b1d */ /* 0x000fec0000010000 */
[----:B------:R-:W-:Y:S04]  /*8000*/  BSSY.RECONVERGENT B0, `(.L_x_1802) ;  /* 0x0000013000007945 */ /* 0x000fe80003800200 */
[----:B------:R-:W-:Y:S05]  /*8010*/  @P2 BRA `(.L_x_1803) ;  /* 0x0000000000442947 */ /* 0x000fea0003800000 */
[----:B0-----:R-:W1:Y:S02]  /*8020*/  LDS.128 R4, [R33+UR5] ;  /* 0x0000000521047984 */ /* 0x001e640008000c00 */
[--C-:B-1-34-:R-:W-:Y:S02]  /*8030*/  HADD2.F32 R8, -RZ, R4.reuse.H0_H0 ;  /* 0x20000004ff087230 */ /* 0x11afe40000004100 */
        /* <DEDUP_REMOVED lines=15> */
.L_x_1803:
[----:B------:R-:W-:Y:S05]  /*8130*/  BSYNC.RECONVERGENT B0 ;  /* 0x0000000000007941 */ /* 0x000fea0003800200 */
.L_x_1802:
[----:B------:R-:W-:Y:S06]  /*8140*/  BAR.SYNC.DEFER_BLOCKING 0x0 ;  /* 0x0000000000007b1d */ /* 0x000fec0000010000 */
[----:B------:R-:W-:Y:S05]  /*8150*/  @P2 EXIT ;  /* 0x000000000000294d */ /* 0x000fea0003800000 */
[----:B------:R-:W5:Y:S02]  /*8160*/  LDCU UR4, c[0x0][0x478] ;  /* 0x00008f00ff0477ac */ /* 0x000f640008000800 */
[----:B-----5:R-:W-:-:S09]  /*8170*/  UISETP.NE.AND UP0, UPT, UR4, 0x2, UPT ;  /* 0x000000020400788c */ /* 0x020fd2000bf05270 */
[----:B------:R-:W-:Y:S05]  /*8180*/  BRA.U UP0, `(.L_x_1804) ;  /* 0x0000000100e07547 */ /* 0x000fea000b800000 */
[----:B0-----:R-:W0:Y:S01]  /*8190*/  LDC.64 R4, c[0x0][0x470] ;  /* 0x00011c00ff047b82 */ /* 0x001e220000000a00 */
[----:B------:R-:W-:Y:S01]  /*81a0*/  IADD3 R37, PT, PT, R0, R37, RZ ;  /* 0x0000002500257210 */ /* 0x000fe20007ffe0ff */
[----:B------:R-:W1:Y:S01]  /*81b0*/  LDCU.64 UR4, c[0x0][0x380] ;  /* 0x00007000ff0477ac */ /* 0x000e620008000a00 */
[----:B0-----:R-:W5:Y:S02]  /*81c0*/  LDG.E R4, desc[UR36][R4.64] ;  /* 0x0000002404047981 */ /* 0x001f64000c1e1900 */
[----:B-1-34-:R-:W-:Y:S01]  /*81d0*/  IADD3 R8, P0, PT, R37, UR4, RZ ;  /* 0x0000000425087c10 */ /* 0x01afe2000ff1e0ff */
[C---:B-----5:R-:W-:Y:S01]  /*81e0*/  FMUL.FTZ R39, R4.reuse, R39 ;  /* 0x0000002704277220 */ /* 0x060fe20000410000 */
        /* <DEDUP_REMOVED lines=14> */
[----:B------:R-:W-:Y:S01]  /*82d0*/  IMAD.U32 R3, R3, 0x10000, RZ ;  /* 0x0001000003037824 */ /* 0x000fe200078e00ff */
[----:B------:R-:W-:-:S04]  /*82e0*/  PRMT R0, R32, 0x7710, RZ ;  /* 0x0000771020007816 */ /* 0x000fc800000000ff */
[----:B------:R-:W-:Y:S02]  /*82f0*/  LOP3.LUT R3, R3, 0xff0000, RZ, 0xc0, !PT ;  /* 0x00ff000003037812 */ /* 0x000fe400078ec0ff */
[----:B------:R-:W3:Y:S01]  /*8300*/  F2I.S8.NTZ R43, R43 ;  /* 0x0000002b002b7305 */ /* 0x000ee20000202100 */
[----:B0-----:R-:W-:Y:S02]  /*8310*/  PRMT R5, R2, 0x8880, RZ ;  /* 0x0000888002057816 */ /* 0x001fe400000000ff */
[----:B------:R-:W-:Y:S02]  /*8320*/  SHF.L.U32 R0, R0, 0x8, RZ ;  /* 0x0000000800007819 */ /* 0x000fe400000006ff */
[----:B------:R-:W-:Y:S02]  /*8330*/  PRMT R2, R5, 0x7710, RZ ;  /* 0x0000771005027816 */ /* 0x000fe400000000ff */
[----:B-1----:R-:W-:Y:S01]  /*8340*/  PRMT R40, R40, 0x8880, RZ ;  /* 0x0000888028287816 */ /* 0x002fe200000000ff */
[----:B------:R-:W0:Y:S01]  /*8350*/  F2I.S8.NTZ R34, R34 ;  /* 0x0000002200227305 */ /* 0x000e220000202100 */
[----:B------:R-:W-:-:S04]  /*8360*/  PRMT R9, R3, 0x4210, R2 ;  /* 0x0000421003097816 */ /* 0x000fc80000000002 */
[----:B------:R-:W-:Y:S02]  /*8370*/  LOP3.LUT R9, R9, 0xff00, R0, 0xf8, !PT ;  /* 0x0000ff0009097812 */ /* 0x000fe400078ef800 */
[----:B---3--:R-:W-:Y:S01]  /*8380*/  PRMT R2, R43, 0x8880, RZ ;  /* 0x000088802b027816 */ /* 0x008fe200000000ff */
[----:B------:R-:W1:Y:S01]  /*8390*/  F2I.S8.NTZ R41, R41 ;  /* 0x0000002900297305 */ /* 0x000e620000202100 */
[----:B------:R-:W-:Y:S02]  /*83a0*/  PRMT R0, R40, 0x7710, RZ ;  /* 0x0000771028007816 */ /* 0x000fe400000000ff */
[----:B------:R-:W-:Y:S02]  /*83b0*/  PRMT R2, R2, 0x7710, RZ ;  /* 0x0000771002027816 */ /* 0x000fe400000000ff */
[----:B------:R-:W-:Y:S02]  /*83c0*/  LOP3.LUT R6, R0, 0xff, RZ, 0xc0, !PT ;  /* 0x000000ff00067812 */ /* 0x000fe400078ec0ff */
[----:B0-----:R-:W-:Y:S01]  /*83d0*/  PRMT R3, R34, 0x8880, RZ ;  /* 0x0000888022037816 */ /* 0x001fe200000000ff */
[----:B------:R-:W0:Y:S01]  /*83e0*/  F2I.S8.NTZ R4, R4 ;  /* 0x0000000400047305 */ /* 0x000e220000202100 */
[----:B------:R-:W-:Y:S01]  /*83f0*/  LOP3.LUT R5, R2, 0xff, RZ, 0xc0, !PT ;  /* 0x000000ff02057812 */ /* 0x000fe200078ec0ff */
[----:B------:R-:W-:Y:S01]  /*8400*/  IMAD.WIDE.U32 R6, R6, 0x100, RZ ;  /* 0x0000010006067825 */ /* 0x000fe200078e00ff */
[----:B------:R-:W-:-:S02]  /*8410*/  PRMT R3, R3, 0x7710, RZ ;  /* 0x0000771003037816 */ /* 0x000fc400000000ff */
[----:B-1----:R-:W-:Y:S02]  /*8420*/  PRMT R41, R41, 0x8880, RZ ;  /* 0x0000888029297816 */ /* 0x002fe400000000ff */
[----:B------:R-:W-:Y:S02]  /*8430*/  LOP3.LUT R3, R3, 0xff, RZ, 0xc0, !PT ;  /* 0x000000ff03037812 */ /* 0x000fe400078ec0ff */
        /* <DEDUP_REMOVED lines=13> */
.L_x_1804:
[----:B0-----:R-:W0:Y:S01]  /*8510*/  LDC.64 R4, c[0x0][0x380] ;  /* 0x0000e000ff047b82 */ /* 0x001e220000000a00 */
[----:B------:R-:W-:Y:S02]  /*8520*/  IADD3 R37, PT, PT, R0, R37, RZ ;  /* 0x0000002500257210 */ /* 0x000fe40007ffe0ff */
        /* <DEDUP_REMOVED lines=10> */
.L_x_1717:
[----:B------:R-:W-:Y:S02]  /*85d0*/  HFMA2 R12, -RZ, RZ, 0, 9.5367431640625e-07 ;  /* 0x00000010ff0c7431 */ /* 0x000fe400000001ff */
[----:B------:R-:W-:Y:S01]  /*85e0*/  IMAD.MOV.U32 R11, RZ, RZ, 0x1f ;  /* 0x0000001fff0b7424 */ /* 0x000fe200078e00ff */
[----:B------:R-:W-:-:S07]  /*85f0*/  MOV R15, 0xffffffff ;  /* 0xffffffff000f7802 */ /* 0x000fce0000000f00 */
[----:B-----5:R-:W-:Y:S05]  /*8600*/  WARPSYNC.COLLECTIVE R15, `(.L_x_1805) ;  /* 0x000000000f087348 */ /* 0x020fea0003c00000 */
[----:B------:R0:W1:Y:S02]  /*8610*/  SHFL.BFLY P6, R14, R13, R12, R11 ;  /* 0x0c00000c0d0e7389 */ /* 0x00006400000c000b */
[----:B01---5:R-:W-:Y:S05]  /*8620*/  ENDCOLLECTIVE ;  /* 0x000000000000791b */ /* 0x023fea0003800000 */
.L_x_1805:
[----:B------:R-:W-:Y:S02]  /*8630*/  HFMA2 R12, -RZ, RZ, 0, 4.76837158203125e-07 ;  /* 0x00000008ff0c7431 */ /* 0x000fe400000001ff */
[----:B------:R-:W-:-:S05]  /*8640*/  FADD.FTZ R3, R13, R14 ;  /* 0x0000000e0d037221 */ /* 0x000fca0000010000 */
[----:B------:R-:W-:-:S07]  /*8650*/  MOV R13, R3 ;  /* 0x00000003000d7202 */ /* 0x000fce0000000f00 */
[----:B------:R-:W-:Y:S05]  /*8660*/  WARPSYNC.COLLECTIVE R15, `(.L_x_1806) ;  /* 0x000000000f087348 */ /* 0x000fea0003c00000 */
[----:B------:R0:W1:Y:S02]  /*8670*/  SHFL.BFLY P6, R14, R13, R12, R11 ;  /* 0x0c00000c0d0e7389 */ /* 0x00006400000c000b */
[----:B01----:R-:W-:Y:S05]  /*8680*/  ENDCOLLECTIVE ;  /* 0x000000000000791b */ /* 0x003fea0003800000 */
.L_x_1806:
[----:B------:R-:W-:Y:S02]  /*8690*/  IMAD.MOV.U32 R12, RZ, RZ, 0x4 ;  /* 0x00000004ff0c7424 */ /* 0x000fe400078e00ff */
[----:B------:R-:W-:-:S05]  /*86a0*/  FADD.FTZ R4, R3, R14 ;  /* 0x0000000e03047221 */ /* 0x000fca0000010000 */
[----:B------:R-:W-:-:S07]  /*86b0*/  MOV R13, R4 ;  /* 0x00000004000d7202 */ /* 0x000fce0000000f00 */
[----:B------:R-:W-:Y:S05]  /*86c0*/  WARPSYNC.COLLECTIVE R15, `(.L_x_1807) ;  /* 0x000000000f087348 */ /* 0x000fea0003c00000 */
[----:B------:R0:W1:Y:S02]  /*86d0*/  SHFL.BFLY P6, R14, R13, R12, R11 ;  /* 0x0c00000c0d0e7389 */ /* 0x00006400000c000b */
[----:B01----:R-:W-:Y:S05]  /*86e0*/  ENDCOLLECTIVE ;  /* 0x000000000000791b */ /* 0x003fea0003800000 */
.L_x_1807:
[----:B------:R-:W-:Y:S02]  /*86f0*/  HFMA2 R12, -RZ, RZ, 0, 1.1920928955078125e-07 ;  /* 0x00000002ff0c7431 */ /* 0x000fe400000001ff */
[----:B------:R-:W-:-:S05]  /*8700*/  FADD.FTZ R5, R4, R14 ;  /* 0x0000000e04057221 */ /* 0x000fca0000010000 */
[----:B------:R-:W-:-:S07]  /*8710*/  MOV R13, R5 ;  /* 0x00000005000d7202 */ /* 0x000fce0000000f00 */
[----:B------:R-:W-:Y:S05]  /*8720*/  WARPSYNC.COLLECTIVE R15, `(.L_x_1808) ;  /* 0x000000000f087348 */ /* 0x000fea0003c00000 */
[----:B------:R0:W1:Y:S02]  /*8730*/  SHFL.BFLY P6, R14, R13, R12, R11 ;  /* 0x0c00000c0d0e7389 */ /* 0x00006400000c000b */
[----:B01----:R-:W-:Y:S05]  /*8740*/  ENDCOLLECTIVE ;  /* 0x000000000000791b */ /* 0x003fea0003800000 */
.L_x_1808:
[----:B------:R-:W-:Y:S02]  /*8750*/  HFMA2 R12, -RZ, RZ, 0, 5.9604644775390625e-08 ;  /* 0x00000001ff0c7431 */ /* 0x000fe400000001ff */
[----:B------:R-:W-:-:S05]  /*8760*/  FADD.FTZ R6, R5, R14 ;  /* 0x0000000e05067221 */ /* 0x000fca0000010000 */
[----:B------:R-:W-:-:S07]  /*8770*/  MOV R13, R6 ;  /* 0x00000006000d7202 */ /* 0x000fce0000000f00 */
[----:B------:R-:W-:Y:S05]  /*8780*/  WARPSYNC.COLLECTIVE R15, `(.L_x_1809) ;  /* 0x000000000f087348 */ /* 0x000fea0003c00000 */
[----:B------:R0:W1:Y:S02]  /*8790*/  SHFL.BFLY P6, R14, R13, R12, R11 ;  /* 0x0c00000c0d0e7389 */ /* 0x00006400000c000b */
[----:B01----:R-:W-:Y:S05]  /*87a0*/  ENDCOLLECTIVE ;  /* 0x000000000000791b */ /* 0x003fea0003800000 */
.L_x_1809:
[----:B------:R-:W-:Y:S05]  /*87b0*/  BRA `(.L_x_1810) ;  /* 0xffffff8c00dc7947 */ /* 0x000fea000383ffff */
.L_x_1811:
        /* <DEDUP_REMOVED lines=12> */
.L_x_3012:


//--------------------- .text._ZN4mmha33masked_multihead_attention_kernelItLi64ELi64ELi2ELi8ELi128ELb0ELb1EEEv26Multihead_attention_paramsIT_XT5_EE --------------------------
	.section	.text._ZN4mmha33masked_multihead_attention_kernelItLi64ELi64ELi2ELi8ELi128ELb0ELb1EEEv26Multihead_attention_paramsIT_XT5_EE,"ax",@progbits
	.align	128
        .global         _ZN4mmha33masked_multihead_attention_kernelItLi64ELi64ELi2ELi8ELi128ELb0ELb1EEEv26Multihead_attention_paramsIT_XT5_EE
        .type           _ZN4mmha33masked_multihead_attention_kernelItLi64ELi64ELi2ELi8ELi128ELb0ELb1EEEv26Multihead_attention_paramsIT_XT5_EE,@function
        .size           _ZN4mmha33masked_multihead_attention_kernelItLi64ELi64ELi2ELi8ELi128ELb0ELb1EEEv26Multihead_attention_paramsIT_XT5_EE,(.L_x_3013 - _ZN4mmha33masked_multihead_attention_kernelItLi64ELi64ELi2ELi8ELi128ELb0ELb1EEEv26Multihead_attention_paramsIT_XT5_EE)
        .other          _ZN4mmha33masked_multihead_attention_kernelItLi64ELi64ELi2ELi8ELi128ELb0ELb1EEEv26Multihead_attention_paramsIT_XT5_EE,@"STO_CUDA_ENTRY STV_DEFAULT"
_ZN4mmha33masked_multihead_attention_kernelItLi64ELi64ELi2ELi8ELi128ELb0ELb1EEEv26Multihead_attention_paramsIT_XT5_EE:
.text._ZN4mmha33masked_multihead_attention_kernelItLi64ELi64ELi2ELi8ELi128ELb0ELb1EEEv26Multihead_attention_paramsIT_XT5_EE:
        /* <DEDUP_REMOVED lines=14> */
.L_x_1812:
[----:B------:R-:W1:Y:S01]  /*00e0*/  LDCU.64 UR4, c[0x0][0x4a0] ;  /* 0x00009400ff0477ac */ /* 0x000e620008000a00 */
[----:B------:R-:W2:Y:S01]  /*00f0*/  LDC R11, c[0x0][0x3f0] ;  /* 0x0000fc00ff0b7b82 */ /* 0x000ea20000000800 */
[----:B------:R-:W3:Y:S01]  /*0100*/  S2R R4, SR_CTAID.Y ;  /* 0x0000000000047919 */ /* 0x000ee20000002600 */
[----:B------:R-:W4:Y:S01]  /*0110*/  LDCU UR8, c[0x0][0x3f4] ;  /* 0x00007e80ff0877ac */ /* 0x000f220008000800 */
[----:B------:R-:W0:Y:S01]  /*0120*/  LDCU UR6, c[0x0][0x3f8] ;  /* 0x00007f00ff0677ac */ /* 0x000e220008000800 */
[----:B-1----:R-:W-:-:S04]  /*0130*/  UISETP.NE.U32.AND UP0, UPT, UR4, URZ, UPT ;  /* 0x000000ff0400728c */ /* 0x002fc8000bf05070 */
[----:B------:R-:W-:Y:S01]  /*0140*/  UISETP.NE.AND.EX UP0, UPT, UR5, URZ, UPT, UP0 ;  /* 0x000000ff0500728c */ /* 0x000fe2000bf05300 */
[----:B--2---:R-:W-:-:S05]  /*0150*/  IABS R9, R11 ;  /* 0x0000000b00097213 */ /* 0x004fca0000000000 */
[----:B------:R-:W-:Y:S01]  /*0160*/  PLOP3.LUT P0, PT, PT, PT, UP0, 0x80, 0x8 ;  /* 0x000000000008781c */ /* 0x000fe20003f0f008 */
[----:B------:R-:W1:Y:S04]  /*0170*/  I2F.RP R0, R9 ;  /* 0x0000000900007306 */ /* 0x000e680000209400 */
[----:B------:R-:W2:Y:S02]  /*0180*/  @UP0 LDCU.64 UR4, c[0x0][0x4a0] ;  /* 0x00009400ff0407ac */ /* 0x000ea40008000a00 */
[----:B--2---:R-:W-:-:S06]  /*0190*/  @UP0 UIMAD.WIDE.U32 UR4, UR7, 0x4, UR4 ;  /* 0x00000004070408a5 */ /* 0x004fcc000f8e0004 */
[----:B------:R-:W-:Y:S01]  /*01a0*/  IMAD.U32 R2, RZ, RZ, UR4 ;  /* 0x00000004ff027e24 */ /* 0x000fe2000f8e00ff */
[----:B------:R-:W-:Y:S01]  /*01b0*/  MOV R3, UR5 ;  /* 0x0000000500037c02 */ /* 0x000fe20008000f00 */
[----:B-1----:R-:W1:Y:S03]  /*01c0*/  MUFU.RCP R0, R0 ;  /* 0x0000000000007308 */ /* 0x002e660000001000 */
[----:B------:R-:W2:Y:S01]  /*01d0*/  @UP0 LDCU UR4, c[0x0][0x430] ;  /* 0x00008600ff0407ac */ /* 0x000ea20008000800 */
[----:B------:R3:W2:Y:S02]  /*01e0*/  @P0 LDG.E R8, desc[UR36][R2.64] ;  /* 0x0000002402080981 */ /* 0x0006a4000c1e1900 */
[----:B---3--:R-:W-:Y:S01]  /*01f0*/  IABS R2, R4 ;  /* 0x0000000400027213 */ /* 0x008fe20000000000 */
[----:B------:R-:W-:Y:S01]  /*0200*/  HFMA2 R4, -RZ, RZ, 0, 0 ;  /* 0x00000000ff047431 */ /* 0x000fe200000001ff */
[----:B-1----:R-:W-:-:S04]  /*0210*/  IADD3 R6, PT, PT, R0, 0xffffffe, RZ ;  /* 0x0ffffffe00067810 */ /* 0x002fc80007ffe0ff */
[----:B------:R-:W1:Y:S02]  /*0220*/  F2I.FTZ.U32.TRUNC.NTZ R5, R6 ;  /* 0x0000000600057305 */ /* 0x000e64000021f000 */
[----:B-1----:R-:W-:-:S04]  /*0230*/  IMAD.MOV R10, RZ, RZ, -R5 ;  /* 0x000000ffff0a7224 */ /* 0x002fc800078e0a05 */
[----:B------:R-:W-:-:S04]  /*0240*/  IMAD R7, R10, R9, RZ ;  /* 0x000000090a077224 */ /* 0x000fc800078e02ff */
[----:B------:R-:W-:Y:S02]  /*0250*/  IMAD.HI.U32 R7, R5, R7, R4 ;  /* 0x0000000705077227 */ /* 0x000fe400078e0004 */
[----:B------:R-:W1:Y:S04]  /*0260*/  LDC.64 R4, c[0x0][0x460] ;  /* 0x00011800ff047b82 */ /* 0x000e680000000a00 */
[----:B------:R-:W-:-:S05]  /*0270*/  IMAD.HI.U32 R7, R7, R2, RZ ;  /* 0x0000000207077227 */ /* 0x000fca00078e00ff */
[----:B------:R-:W-:-:S05]  /*0280*/  IADD3 R0, PT, PT, -R7, RZ, RZ ;  /* 0x000000ff07007210 */ /* 0x000fca0007ffe1ff */
[----:B------:R-:W-:-:S05]  /*0290*/  IMAD R0, R9, R0, R2 ;  /* 0x0000000009007224 */ /* 0x000fca00078e0202 */
[----:B------:R-:W-:Y:S02]  /*02a0*/  ISETP.GT.U32.AND P2, PT, R9, R0, PT ;  /* 0x000000000900720c */ /* 0x000fe40003f44070 */
[----:B-1----:R-:W-:-:S04]  /*02b0*/  ISETP.NE.U32.AND P1, PT, R4, RZ, PT ;  /* 0x000000ff0400720c */ /* 0x002fc80003f25070 */
[----:B------:R-:W-:-:S07]  /*02c0*/  ISETP.NE.AND.EX P1, PT, R5, RZ, PT, P1 ;  /* 0x000000ff0500720c */ /* 0x000fce0003f25310 */
[----:B------:R-:W-:Y:S01]  /*02d0*/  @!P2 IMAD.IADD R0, R0, 0x1, -R9 ;  /* 0x000000010000a824 */ /* 0x000fe200078e0a09 */
[----:B------:R-:W-:Y:S02]  /*02e0*/  @!P2 IADD3 R7, PT, PT, R7, 0x1, RZ ;  /* 0x000000010707a810 */ /* 0x000fe40007ffe0ff */
[C---:B------:R-:W-:Y:S02]  /*02f0*/  ISETP.NE.AND P2, PT, R11.reuse, RZ, PT ;  /* 0x000000ff0b00720c */ /* 0x040fe40003f45270 */
[----:B------:R-:W-:Y:S02]  /*0300*/  ISETP.GE.U32.AND P0, PT, R0, R9, PT ;  /* 0x000000090000720c */ /* 0x000fe40003f06070 */
[----:B------:R-:W-:Y:S01]  /*0310*/  LOP3.LUT R0, R11, UR7, RZ, 0x3c, !PT ;  /* 0x000000070b007c12 */ /* 0x000fe2000f8e3cff */
[----:B------:R-:W1:Y:S03]  /*0320*/  @P1 LDC.64 R2, c[0x0][0x460] ;  /* 0x00011800ff021b82 */ /* 0x000e660000000a00 */
[----:B------:R-:W-:-:S02]  /*0330*/  ISETP.GE.AND P3, PT, R0, RZ, PT ;  /* 0x000000ff0000720c */ /* 0x000fc40003f66270 */
[----:B----4-:R-:W-:-:S05]  /*0340*/  MOV R0, UR8 ;  /* 0x0000000800007c02 */ /* 0x010fca0008000f00 */
[----:B------:R-:W-:-:S05]  /*0350*/  @P0 IADD3 R7, PT, PT, R7, 0x1, RZ ;  /* 0x0000000107070810 */ /* 0x000fca0007ffe0ff */
[----:B------:R-:W-:Y:S01]  /*0360*/  IMAD.MOV.U32 R19, RZ, RZ, R7 ;  /* 0x000000ffff137224 */ /* 0x000fe200078e0007 */
[----:B------:R-:W-:-:S04]  /*0370*/  IABS R7, R0 ;  /* 0x0000000000077213 */ /* 0x000fc80000000000 */
[----:B------:R-:W3:Y:S01]  /*0380*/  I2F.RP R0, R7 ;  /* 0x0000000700007306 */ /* 0x000ee20000209400 */
[----:B------:R-:W-:Y:S02]  /*0390*/  @!P3 IADD3 R19, PT, PT, -R19, RZ, RZ ;  /* 0x000000ff1313b210 */ /* 0x000fe40007ffe1ff */
[----:B------:R-:W-:Y:S02]  /*03a0*/  @!P2 LOP3.LUT R19, RZ, R11, RZ, 0x33, !PT ;  /* 0x0000000bff13a212 */ /* 0x000fe400078e33ff */
[----:B------:R-:W-:-:S03]  /*03b0*/  PLOP3.LUT P0, PT, PT, PT, UP0, 0x80, 0x8 ;  /* 0x000000000008781c */ /* 0x000fc60003f0f008 */
[----:B-1----:R-:W-:-:S05]  /*03c0*/  @P1 IMAD.WIDE R2, R19, 0x4, R2 ;  /* 0x0000000413021825 */ /* 0x002fca00078e0202 */
[----:B------:R1:W5:Y:S01]  /*03d0*/  @P1 LDG.E R12, desc[UR36][R2.64] ;  /* 0x00000024020c1981 */ /* 0x000362000c1e1900 */
[----:B------:R-:W4:Y:S01]  /*03e0*/  @!UP0 LDCU UR44, c[0x0][0x40c] ;  /* 0x00008180ff2c87ac */ /* 0x000f220008000800 */
[----:B---3--:R-:W3:Y:S01]  /*03f0*/  MUFU.RCP R0, R0 ;  /* 0x0000000000007308 */ /* 0x008ee20000001000 */
[----:B------:R-:W0:Y:S01]  /*0400*/  S2UR UR43, SR_CTAID.X ;  /* 0x00000000002b79c3 */ /* 0x000e220000002500 */
[----:B------:R-:W-:Y:S01]  /*0410*/  BSSY.RECONVERGENT B0, `(.L_x_1813) ;  /* 0x0000039000007945 */ /* 0x000fe20003800200 */
[----:B------:R-:W-:Y:S01]  /*0420*/  UMOV UR38, URZ ;  /* 0x000000ff00267c82 */ /* 0x000fe20008000000 */
[----:B------:R-:W-:Y:S01]  /*0430*/  UIMAD UR45, UR7, UR8, URZ ;  /* 0x00000008072d72a4 */ /* 0x000fe2000f8e02ff */
[----:B------:R-:W-:Y:S02]  /*0440*/  HFMA2 R23, -RZ, RZ, 0, 0 ;  /* 0x00000000ff177431 */ /* 0x000fe400000001ff */
[----:B---3--:R-:W-:-:S04]  /*0450*/  VIADD R6, R0, 0xffffffe ;  /* 0x0ffffffe00067836 */ /* 0x008fc80000000000 */
[----:B-1----:R-:W1:Y:S01]  /*0460*/  F2I.FTZ.U32.TRUNC.NTZ R3, R6 ;  /* 0x0000000600037305 */ /* 0x002e62000021f000 */
[----:B0-----:R-:W-:Y:S01]  /*0470*/  UIMAD UR40, UR7, UR6, UR43 ;  /* 0x00000006072872a4 */ /* 0x001fe2000f8e022b */
[----:B-1----:R-:W-:-:S05]  /*0480*/  IADD3 R2, PT, PT, RZ, -R3, RZ ;  /* 0x80000003ff027210 */ /* 0x002fca0007ffe0ff */
[----:B------:R-:W-:Y:S02]  /*0490*/  IMAD R9, R2, R7, RZ ;  /* 0x0000000702097224 */ /* 0x000fe400078e02ff */
[----:B------:R-:W-:-:S05]  /*04a0*/  HFMA2 R2, -RZ, RZ, 0, 0 ;  /* 0x00000000ff027431 */ /* 0x000fca00000001ff */
[----:B------:R-:W-:Y:S01]  /*04b0*/  IMAD.HI.U32 R2, R3, R9, R2 ;  /* 0x0000000903027227 */ /* 0x000fe200078e0002 */
[----:B--2---:R-:W-:-:S13]  /*04c0*/  @P0 R2UR UR5, R8 ;  /* 0x00000000080502ca */ /* 0x004fda00000e0000 */
[----:B----4-:R-:W-:Y:S01]  /*04d0*/  @UP0 UIADD3 UR44, UPT, UPT, UR5, UR4, URZ ;  /* 0x00000004052c0290 */ /* 0x010fe2000fffe0ff */
[----:B------:R-:W0:Y:S05]  /*04e0*/  LDCU UR5, c[0x0][0x3e8] ;  /* 0x00007d00ff0577ac */ /* 0x000e2a0008000800 */
[----:B------:R-:W-:Y:S01]  /*04f0*/  IABS R0, UR44 ;  /* 0x0000002c00007c13 */ /* 0x000fe20008000000 */
[----:B------:R-:W-:Y:S02]  /*0500*/  UISETP.GE.AND UP2, UPT, UR44, URZ, UPT ;  /* 0x000000ff2c00728c */ /* 0x000fe4000bf46270 */
[----:B------:R-:W-:Y:S02]  /*0510*/  UISETP.NE.AND UP0, UPT, UR8, URZ, UPT ;  /* 0x000000ff0800728c */ /* 0x000fe4000bf05270 */
[----:B------:R-:W-:-:S04]  /*0520*/  IMAD.HI.U32 R2, R2, R0, RZ ;  /* 0x0000000002027227 */ /* 0x000fc800078e00ff */
[----:B------:R-:W-:-:S04]  /*0530*/  IMAD.MOV R2, RZ, RZ, -R2 ;  /* 0x000000ffff027224 */ /* 0x000fc800078e0a02 */
[----:B------:R-:W-:Y:S01]  /*0540*/  IMAD R2, R7, R2, R0 ;  /* 0x0000000207027224 */ /* 0x000fe200078e0200 */
[----:B0-----:R-:W-:-:S04]  /*0550*/  UISETP.NE.AND UP1, UPT, UR5, URZ, UPT ;  /* 0x000000ff0500728c */ /* 0x001fc8000bf25270 */
[----:B------:R-:W-:Y:S02]  /*0560*/  R2UR UR41, R2 ;  /* 0x00000000022972ca */ /* 0x000fe400000e0000 */
[----:B------:R-:W0:Y:S05]  /*0570*/  S2R R2, SR_TID.X ;  /* 0x0000000000027919 */ /* 0x000e2a0000002100 */
[----:B------:R-:W-:Y:S02]  /*0580*/  @UP1 USHF.L.U32 UR4, UR43, 0x6, URZ ;  /* 0x000000062b041899 */ /* 0x000fe400080006ff */
[----:B------:R-:W-:Y:S02]  /*0590*/  @!UP1 USHF.L.U32 UR42, UR40, 0x6, URZ ;  /* 0x00000006282a9899 */ /* 0x000fe400080006ff */
[----:B------:R-:W-:-:S02]  /*05a0*/  @UP1 UIMAD UR42, UR7, UR5, UR4 ;  /* 0x00000005072a12a4 */ /* 0x000fc4000f8e0204 */
[----:B------:R-:W-:-:S13]  /*05b0*/  ISETP.GT.U32.AND P0, PT, R7, UR41, PT ;  /* 0x0000002907007c0c */ /* 0x000fda000bf04070 */
[----:B------:R-:W-:-:S04]  /*05c0*/  @!P0 IADD3 R0, PT, PT, -R7, UR41, RZ ;  /* 0x0000002907008c10 */ /* 0x000fc8000fffe1ff */
[----:B------:R-:W-:Y:S02]  /*05d0*/  @!P0 R2UR UR41, R0 ;  /* 0x00000000002982ca */ /* 0x000fe400000e0000 */
[----:B------:R-:W-:Y:S02]  /*05e0*/  MOV R0, UR44 ;  /* 0x0000002c00007c02 */ /* 0x000fe40008000f00 */
[----:B0-----:R-:W-:-:S03]  /*05f0*/  SHF.L.U32 R16, R2, 0x1, RZ ;  /* 0x0000000102107819 */ /* 0x001fc600000006ff */
[----:B------:R-:W-:Y:S01]  /*0600*/  VIADD R0, R0, 0x1 ;  /* 0x0000000100007836 */ /* 0x000fe20000000000 */
[----:B------:R-:W-:-:S04]  /*0610*/  IADD3 R15, PT, PT, R16, UR42, RZ ;  /* 0x0000002a100f7c10 */ /* 0x000fc8000fffe0ff */
[----:B------:R-:W-:Y:S02]  /*0620*/  VIADDMNMX R14, R0, -UR8, RZ, !PT ;  /* 0x80000008000e7c46 */ /* 0x000fe4000f8001ff */
[----:B------:R-:W-:-:S13]  /*0630*/  ISETP.GT.U32.AND P0, PT, R7, UR41, PT ;  /* 0x0000002907007c0c */ /* 0x000fda000bf04070 */
[----:B------:R-:W-:-:S04]  /*0640*/  @!P0 IADD3 R7, PT, PT, -R7, UR41, RZ ;  /* 0x0000002907078c10 */ /* 0x000fc8000fffe1ff */
[----:B------:R-:W-:Y:S02]  /*0650*/  @!P0 R2UR UR41, R7 ;  /* 0x00000000072982ca */ /* 0x000fe400000e0000 */
[----:B------:R-:W-:-:S11]  /*0660*/  ISETP.GT.U32.AND P0, PT, R2, 0x1f, PT ;  /* 0x0000001f0200780c */ /* 0x000fd60003f04070 */
[----:B------:R-:W-:Y:S02]  /*0670*/  @!UP2 UIADD3 UR41, UPT, UPT, -UR41, URZ, URZ ;  /* 0x000000ff2929a290 */ /* 0x000fe4000fffe1ff */
[----:B------:R-:W-:Y:S01]  /*0680*/  @!UP0 ULOP3.LUT UR41, URZ, UR8, URZ, 0x33, !UPT ;  /* 0x00000008ff298292 */ /* 0x000fe2000f8e33ff */
[----:B------:R-:W-:Y:S11]  /*0690*/  @P0 BRA `(.L_x_1814) ;  /* 0x0000000000400947 */ /* 0x000ff60003800000 */
        /* <DEDUP_REMOVED lines=16> */
.L_x_1814:
[----:B------:R-:W-:Y:S05]  /*07a0*/  BSYNC.RECONVERGENT B0 ;  /* 0x0000000000007941 */ /* 0x000fea0003800200 */
.L_x_1813:
[----:B------:R-:W1:Y:S01]  /*07b0*/  LDCU UR4, c[0x0][0x478] ;  /* 0x00008f00ff0477ac */ /* 0x000e620008000800 */
[----:B------:R-:W-:Y:S01]  /*07c0*/  R2UR UR46, R14 ;  /* 0x000000000e2e72ca */ /* 0x000fe200000e0000 */
[----:B------:R-:W-:Y:S01]  /*07d0*/  IMAD.U32 R3, RZ, RZ, UR43 ;  /* 0x0000002bff037e24 */ /* 0x000fe2000f8e00ff */
[----:B-----5:R-:W-:Y:S01]  /*07e0*/  @P1 R2UR UR38, R12 ;  /* 0x000000000c2612ca */ /* 0x020fe200000e0000 */
[----:B------:R-:W-:Y:S01]  /*07f0*/  IMAD R19, R19, UR6, RZ ;  /* 0x0000000613137c24 */ /* 0x000fe2000f8e02ff */
[----:B------:R-:W-:Y:S02]  /*0800*/  MOV R17, UR45 ;  /* 0x0000002d00117c02 */ /* 0x000fe40008000f00 */
[----:B------:R-:W-:Y:S02]  /*0810*/  LEA R3, R3, R16, 0x6 ;  /* 0x0000001003037211 */ /* 0x000fe400078e30ff */
[----:B------:R-:W-:Y:S01]  /*0820*/  SHF.R.S32.HI R17, RZ, 0x1f, R17 ;  /* 0x0000001fff117819 */ /* 0x000fe20000011411 */
[----:B-1----:R-:W-:-:S09]  /*0830*/  UISETP.NE.AND UP0, UPT, UR4, 0x2, UPT ;  /* 0x000000020400788c */ /* 0x002fd2000bf05270 */
        /* <DEDUP_REMOVED lines=13> */
.L_x_1815:
[----:B------:R-:W-:Y:S01]  /*0910*/  BSSY.RECONVERGENT B0, `(.L_x_1816) ;  /* 0x0000006000007945 */ /* 0x000fe20003800200 */
[----:B------:R-:W-:-:S03]  /*0920*/  IMAD.MOV.U32 R0, RZ, RZ, RZ ;  /* 0x000000ffff007224 */ /* 0x000fc600078e00ff */
[----:B------:R-:W-:Y:S05]  /*0930*/  @P0 BRA `(.L_x_1817) ;  /* 0x00000000000c0947 */ /* 0x000fea0003800000 */
[----:B------:R-:W1:Y:S02]  /*0940*/  LDC.64 R6, c[0x0][0x398] ;  /* 0x0000e600ff067b82 */ /* 0x000e640000000a00 */
[----:B-1----:R-:W-:-:S05]  /*0950*/  IMAD.WIDE R6, R15, 0x2, R6 ;  /* 0x000000020f067825 */ /* 0x002fca00078e0206 */
[----:B------:R1:W5:Y:S02]  /*0960*/  LDG.E R0, desc[UR36][R6.64] ;  /* 0x0000002406007981 */ /* 0x000364000c1e1900 */
.L_x_1817:
[----:B------:R-:W-:Y:S05]  /*0970*/  BSYNC.RECONVERGENT B0 ;  /* 0x0000000000007941 */ /* 0x000fea0003800200 */
.L_x_1816:
[----:B-1----:R-:W1:Y:S01]  /*0980*/  LDC.64 R6, c[0x0][0x418] ;  /* 0x00010600ff067b82 */ /* 0x002e620000000a00 */
[----:B------:R-:W2:Y:S01]  /*0990*/  LDCU.64 UR8, c[0x0][0x3a0] ;  /* 0x00007400ff0877ac */ /* 0x000ea20008000a00 */
[----:B------:R-:W3:Y:S01]  /*09a0*/  LDCU.64 UR4, c[0x0][0x390] ;  /* 0x00007200ff0477ac */ /* 0x000ee20008000a00 */
[----:B--2---:R-:W-:Y:S02]  /*09b0*/  ISETP.NE.U32.AND P2, PT, RZ, UR8, PT ;  /* 0x00000008ff007c0c */ /* 0x004fe4000bf45070 */
[----:B---3--:R-:W-:Y:S02]  /*09c0*/  ISETP.NE.U32.AND P1, PT, RZ, UR4, PT ;  /* 0x00000004ff007c0c */ /* 0x008fe4000bf25070 */
[----:B-1----:R-:W-:Y:S02]  /*09d0*/  ISETP.NE.U32.AND P3, PT, R6, RZ, PT ;  /* 0x000000ff0600720c */ /* 0x002fe40003f65070 */
[----:B------:R-:W-:Y:S02]  /*09e0*/  R2UR UR10, R7 ;  /* 0x00000000070a72ca */ /* 0x000fe400000e0000 */
[----:B------:R-:W-:-:S02]  /*09f0*/  ISETP.NE.AND.EX P2, PT, RZ, UR9, PT, P2 ;  /* 0x00000009ff007c0c */ /* 0x000fc4000bf45320 */
[----:B------:R-:W-:Y:S02]  /*0a00*/  ISETP.NE.AND.EX P1, PT, RZ, UR5, PT, P1 ;  /* 0x00000005ff007c0c */ /* 0x000fe4000bf25310 */
[C---:B------:R-:W-:Y:S02]  /*0a10*/  ISETP.GT.U32.OR P2, PT, R2.reuse, 0x1f, !P2 ;  /* 0x0000001f0200780c */ /* 0x040fe40005744470 */
[----:B------:R-:W-:-:S03]  /*0a20*/  ISETP.GT.U32.OR P1, PT, R2, 0x1f, !P1 ;  /* 0x0000001f0200780c */ /* 0x000fc60004f24470 */
[----:B------:R-:W-:Y:S01]  /*0a30*/  VOTEU.ANY UP0, P3 ;  /* 0x0000000000ff7886 */ /* 0x000fe20001800100 */
[----:B------:R-:W-:Y:S01]  /*0a40*/  ISETP.EQ.U32.AND P3, PT, R4, RZ, PT ;  /* 0x000000ff0400720c */ /* 0x000fe20003f62070 */
[----:B------:R-:W-:-:S03]  /*0a50*/  UISETP.NE.AND.EX UP0, UPT, UR10, URZ, UPT, UP0 ;  /* 0x000000ff0a00728c */ /* 0x000fc6000bf05300 */
[----:B------:R-:W-:-:S03]  /*0a60*/  ISETP.EQ.OR.EX P0, PT, R5, RZ, P0, P3 ;  /* 0x000000ff0500720c */ /* 0x000fc60000702730 */
[----:B------:R-:W1:Y:S01]  /*0a70*/  @!P2 LDC.64 R6, c[0x0][0x3a0] ;  /* 0x0000e800ff06ab82 */ /* 0x000e620000000a00 */
[----:B------:R-:W-:-:S04]  /*0a80*/  PLOP3.LUT P3, PT, PT, PT, UP0, 0x80, 0x8 ;  /* 0x000000000008781c */ /* 0x000fc80003f6f008 */
[----:B------:R-:W2:Y:S03]  /*0a90*/  @UP0 LDCU.64 UR4, c[0x0][0x418] ;  /* 0x00008300ff0407ac */ /* 0x000ea60008000a00 */
[----:B------:R-:W3:Y:S02]  /*0aa0*/  @!P1 LDC.64 R4, c[0x0][0x390] ;  /* 0x0000e400ff049b82 */ /* 0x000ee40000000a00 */
[----:B------:R-:W-:-:S05]  /*0ab0*/  VOTEU.ALL UP1, P0 ;  /* 0x0000000000ff7886 */ /* 0x000fca0000020000 */
[----:B------:R-:W-:Y:S01]  /*0ac0*/  @!UP1 UIMAD UR6, UR38, UR6, URZ ;  /* 0x00000006260692a4 */ /* 0x000fe2000f8e02ff */
[----:B0-----:R-:W0:Y:S05]  /*0ad0*/  @!P0 LDC.64 R8, c[0x0][0x450] ;  /* 0x00011400ff088b82 */ /* 0x001e2a0000000a00 */
[----:B------:R-:W-:Y:S01]  /*0ae0*/  MOV R12, UR6 ;  /* 0x00000006000c7c02 */ /* 0x000fe20008000f00 */
[----:B--2---:R-:W-:Y:S01]  /*0af0*/  @UP0 UIMAD.WIDE.U32 UR4, UR7, 0x4, UR4 ;  /* 0x00000004070408a5 */ /* 0x004fe2000f8e0004 */
[----:B-1----:R-:W-:Y:S02]  /*0b00*/  @!P2 IMAD.WIDE.U32 R6, R3, 0x2, R6 ;  /* 0x000000020306a825 */ /* 0x002fe400078e0006 */
[----:B------:R-:W-:-:S02]  /*0b10*/  @!P0 LEA R15, R12, R3, 0x6 ;  /* 0x000000030c0f8211 */ /* 0x000fc400078e30ff */
[----:B------:R-:W-:Y:S02]  /*0b20*/  CS2R R12, SRZ ;  /* 0x00000000000c7805 */ /* 0x000fe4000001ff00 */
[----:B------:R-:W-:Y:S01]  /*0b30*/  MOV R10, UR4 ;  /* 0x00000004000a7c02 */ /* 0x000fe20008000f00 */
[----:B------:R-:W-:Y:S02]  /*0b40*/  IMAD.U32 R11, RZ, RZ, UR5 ;  /* 0x00000005ff0b7e24 */ /* 0x000fe4000f8e00ff */
[----:B---3--:R-:W-:Y:S01]  /*0b50*/  @!P1 IMAD.WIDE.U32 R4, R3, 0x2, R4 ;  /* 0x0000000203049825 */ /* 0x008fe200078e0004 */
[----:B------:R-:W2:Y:S01]  /*0b60*/  @!P2 LDG.E R13, desc[UR36][R6.64] ;  /* 0x00000024060da981 */ /* 0x000ea2000c1e1900 */
[----:B------:R-:W1:Y:S01]  /*0b70*/  LDC R3, c[0x0][0x400] ;  /* 0x00010000ff037b82 */ /* 0x000e620000000800 */
[----:B------:R-:W3:Y:S02]  /*0b80*/  LDCU.U8 UR4, c[0x0][0x404] ;  /* 0x00008080ff0477ac */ /* 0x000ee40008000000 */
[----:B------:R-:W4:Y:S01]  /*0b90*/  @P3 LDG.E R10, desc[UR36][R10.64] ;  /* 0x000000240a0a3981 */ /* 0x000f22000c1e1900 */
[----:B0-----:R-:W-:-:S03]  /*0ba0*/  @!P0 IMAD.WIDE R8, R15, 0x2, R8 ;  /* 0x000000020f088825 */ /* 0x001fc600078e0208 */
[----:B------:R-:W4:Y:S04]  /*0bb0*/  @!P1 LDG.E R12, desc[UR36][R4.64] ;  /* 0x00000024040c9981 */ /* 0x000f28000c1e1900 */
[----:B------:R-:W4:Y:S01]  /*0bc0*/  @!P0 LDG.E R9, desc[UR36][R8.64] ;  /* 0x0000002408098981 */ /* 0x000f22000c1e1900 */
[----:B---3--:R-:W-:-:S04]  /*0bd0*/  ISETP.NE.AND P1, PT, RZ, UR4, PT ;  /* 0x00000004ff007c0c */ /* 0x008fc8000bf25270 */
[----:B-1----:R-:W-:Y:S01]  /*0be0*/  ISETP.LT.OR P1, PT, R3, 0x1, P1 ;  /* 0x000000010300780c */ /* 0x002fe20000f21670 */
[----:B------:R-:W-:Y:S01]  /*0bf0*/  UMOV UR39, URZ ;  /* 0x000000ff00277c82 */ /* 0x000fe20008000000 */
[----:B------:R-:W-:Y:S01]  /*0c00*/  BSSY.RECONVERGENT B6, `(.L_x_1818) ;  /* 0x00000a7000067945 */ /* 0x000fe20003800200 */
[----:B--2--5:R-:W-:Y:S01]  /*0c10*/  HADD2 R18, R0, R13 ;  /* 0x0000000d00127230 */ /* 0x024fe20000000000 */
[----:B----4-:R-:W-:Y:S01]  /*0c20*/  @P3 R2UR UR39, R10 ;  /* 0x000000000a2732ca */ /* 0x010fe200000e0000 */
[----:B------:R-:W-:Y:S02]  /*0c30*/  HFMA2 R23, R23, 1, 1, R12 ;  /* 0x3c003c0017177831 */ /* 0x000fe4000000000c */
[----:B------:R-:W-:-:S06]  /*0c40*/  @!P0 HMUL2 R18, R18, R9 ;  /* 0x0000000912128232 */ /* 0x000fcc0000000000 */
[----:B------:R-:W-:Y:S06]  /*0c50*/  @P1 BRA `(.L_x_1819) ;  /* 0x0000000000781947 */ /* 0x000fec0003800000 */
[----:B------:R-:W-:-:S13]  /*0c60*/  ISETP.GE.AND P0, PT, R16, R3, PT ;  /* 0x000000031000720c */ /* 0x000fda0003f06270 */
[----:B------:R-:W-:Y:S05]  /*0c70*/  @P0 BRA `(.L_x_1820) ;  /* 0x00000008007c0947 */ /* 0x000fea0003800000 */
[----:B------:R-:W-:Y:S01]  /*0c80*/  I2FP.F32.U32 R3, R3 ;  /* 0x0000000300037245 */ /* 0x000fe20000201000 */
[----:B------:R-:W0:Y:S01]  /*0c90*/  LDCU UR4, c[0x0][0x40c] ;  /* 0x00008180ff0477ac */ /* 0x000e220008000800 */
[----:B------:R-:W-:Y:S01]  /*0ca0*/  I2FP.F32.U32 R0, R16 ;  /* 0x0000001000007245 */ /* 0x000fe20000201000 */
[--C-:B------:R-:W-:Y:S02]  /*0cb0*/  HADD2.F32 R6, -RZ, R18.reuse.H1_H1 ;  /* 0x30000012ff067230 */ /* 0x100fe40000004100 */
[----:B------:R-:W-:Y:S01]  /*0cc0*/  HADD2.F32 R18, -RZ, R18.H0_H0 ;  /* 0x20000012ff127230 */ /* 0x000fe20000004100 */
[----:B------:R-:W1:Y:S01]  /*0cd0*/  MUFU.RCP R3, R3 ;  /* 0x0000000300037308 */ /* 0x000e620000001000 */
[----:B0-----:R-:W-:Y:S01]  /*0ce0*/  UIADD3 UR4, UPT, UPT, -UR39, UR4, URZ ;  /* 0x0000000427047290 */ /* 0x001fe2000fffe1ff */
[----:B-1----:R-:W-:Y:S01]  /*0cf0*/  FMUL.FTZ R0, R0, R3 ;  /* 0x0000000300007220 */ /* 0x002fe20000410000 */
        /* <DEDUP_REMOVED lines=10> */
[C---:B-1----:R-:W-:Y:S01]  /*0da0*/  FMUL.FTZ R4, R0.reuse, R3 ;  /* 0x0000000300047220 */ /* 0x042fe20000410000 */
[CC--:B------:R-:W-:Y:S01]  /*0db0*/  FMUL.FTZ R3, R5.reuse, R6.reuse ;  /* 0x0000000605037220 */ /* 0x0c0fe20000410000 */
[C---:B------:R-:W-:Y:S01]  /*0dc0*/  FMUL.FTZ R6, R0.reuse, R6 ;  /* 0x0000000600067220 */ /* 0x040fe20000410000 */
[CC--:B------:R-:W-:Y:S01]  /*0dd0*/  FFMA.FTZ R7, R0.reuse, R23.reuse, -R7 ;  /* 0x0000001700077223 */ /* 0x0c0fe20000010807 */
[C---:B------:R-:W-:Y:S01]  /*0de0*/  FFMA.FTZ R4, R5.reuse, R23, R4 ;  /* 0x0000001705047223 */ /* 0x040fe20000010004 */
[-C--:B------:R-:W-:Y:S01]  /*0df0*/  FFMA.FTZ R3, R0, R18.reuse, -R3 ;  /* 0x0000001200037223 */ /* 0x080fe20000010803 */
[----:B------:R-:W-:-:S03]  /*0e00*/  FFMA.FTZ R18, R5, R18, R6 ;  /* 0x0000001205127223 */ /* 0x000fc60000010006 */
[----:B------:R-:W-:Y:S02]  /*0e10*/  F2FP.F16.F32.PACK_AB R23, R4, R7 ;  /* 0x000000070417723e */ /* 0x000fe400000000ff */
[----:B------:R-:W-:Y:S01]  /*0e20*/  F2FP.F16.F32.PACK_AB R18, R18, R3 ;  /* 0x000000031212723e */ /* 0x000fe200000000ff */
[----:B------:R-:W-:Y:S06]  /*0e30*/  BRA `(.L_x_1820) ;  /* 0x00000008000c7947 */ /* 0x000fec0003800000 */
.L_x_1819:
        /* <DEDUP_REMOVED lines=10> */
[----:B0-----:R-:W-:-:S06]  /*0ee0*/  IADD3 R4, PT, PT, R0, 0xffffffe, RZ ;  /* 0x0ffffffe00047810 */ /* 0x001fcc0007ffe0ff */
[----:B------:R0:W1:Y:S02]  /*0ef0*/  F2I.FTZ.U32.TRUNC.NTZ R5, R4 ;  /* 0x0000000400057305 */ /* 0x000064000021f000 */
[----:B0-----:R-:W-:Y:S02]  /*0f00*/  HFMA2 R4, -RZ, RZ, 0, 0 ;  /* 0x00000000ff047431 */ /* 0x001fe400000001ff */
[----:B-1----:R-:W-:-:S04]  /*0f10*/  IMAD.MOV R6, RZ, RZ, -R5 ;  /* 0x000000ffff067224 */ /* 0x002fc800078e0a05 */
[----:B------:R-:W-:Y:S01]  /*0f20*/  IMAD R9, R6, R7, RZ ;  /* 0x0000000706097224 */ /* 0x000fe200078e02ff */
[----:B------:R-:W-:-:S03]  /*0f30*/  MOV R6, R8 ;  /* 0x0000000800067202 */ /* 0x000fc60000000f00 */
[----:B------:R-:W-:-:S04]  /*0f40*/  IMAD.HI.U32 R5, R5, R9, R4 ;  /* 0x0000000905057227 */ /* 0x000fc800078e0004 */
[----:B------:R-:W-:Y:S02]  /*0f50*/  IMAD.MOV R9, RZ, RZ, -R10 ;  /* 0x000000ffff097224 */ /* 0x000fe400078e0a0a */
        /* <DEDUP_REMOVED lines=11> */
[----:B------:R-:W-:-:S05]  /*1010*/  ISETP.GE.AND P0, PT, R16, R3, PT ;  /* 0x000000031000720c */ /* 0x000fca0003f06270 */
[----:B------:R-:W-:Y:S02]  /*1020*/  @!P2 IADD3 R22, PT, PT, -R22, RZ, RZ ;  /* 0x000000ff1616a210 */ /* 0x000fe40007ffe1ff */
        /* <DEDUP_REMOVED lines=15> */
[----:B0-----:R-:W-:Y:S01]  /*1120*/  IMAD.U32 R4, RZ, RZ, UR4 ;  /* 0x00000004ff047e24 */ /* 0x001fe2000f8e00ff */
[----:B------:R-:W-:Y:S02]  /*1130*/  MOV R5, UR5 ;  /* 0x0000000500057c02 */ /* 0x000fe40008000f00 */
[----:B---3--:R-:W-:Y:S01]  /*1140*/  MOV R6, UR6 ;  /* 0x0000000600067c02 */ /* 0x008fe20008000f00 */
[----:B------:R-:W-:Y:S01]  /*1150*/  IMAD.U32 R7, RZ, RZ, UR7 ;  /* 0x00000007ff077e24 */ /* 0x000fe2000f8e00ff */
[----:B----4-:R-:W-:-:S02]  /*1160*/  MOV R10, UR8 ;  /* 0x00000008000a7c02 */ /* 0x010fc40008000f00 */
[----:B-1----:R-:W-:-:S07]  /*1170*/  MOV R11, UR9 ;  /* 0x00000009000b7c02 */ /* 0x002fce0008000f00 */
[----:B------:R-:W-:-:S07]  /*1180*/  LEPC R20, `(.L_x_1821) ;  /* 0x000000001014794e */ /* 0x000fce0000000000 */
[----:B--2---:R-:W-:Y:S05]  /*1190*/  CALL.ABS.NOINC R14 ;  /* 0x000000000e007343 */ /* 0x004fea0003c00000 */
.L_x_1821:
[----:B------:R-:W0:Y:S01]  /*11a0*/  S2R R3, SR_CgaCtaId ;  /* 0x0000000000037919 */ /* 0x000e220000008800 */
[----:B------:R-:W1:Y:S01]  /*11b0*/  LDC R7, c[0x0][0x400] ;  /* 0x00010000ff077b82 */ /* 0x000e620000000800 */
[----:B------:R-:W-:Y:S01]  /*11c0*/  ISETP.NE.AND P6, PT, R26, RZ, PT ;  /* 0x000000ff1a00720c */ /* 0x000fe20003fc5270 */
[----:B------:R-:W-:Y:S05]  /*11d0*/  WARPSYNC.ALL ;  /* 0x0000000000007948 */ /* 0x000fea0003800000 */
[----:B------:R-:W-:-:S05]  /*11e0*/  MOV R0, 0x400 ;  /* 0x0000040000007802 */ /* 0x000fca0000000f00 */
[----:B------:R-:W-:Y:S02]  /*11f0*/  VIADD R0, R0, 0xa0 ;  /* 0x000000a000007836 */ /* 0x000fe40000000000 */
[----:B------:R-:W-:-:S03]  /*1200*/  @!P6 IMAD R4, R25, R22, R24 ;  /* 0x000000161904e224 */ /* 0x000fc600078e0218 */
[----:B0-----:R-:W-:-:S04]  /*1210*/  LEA R0, R3, R0, 0x18 ;  /* 0x0000000003007211 */ /* 0x001fc800078ec0ff */
[-C--:B-1----:R-:W-:Y:S02]  /*1220*/  LEA R3, R7, R0.reuse, 0x1 ;  /* 0x0000000007037211 */ /* 0x082fe400078e08ff */
[----:B------:R-:W-:-:S03]  /*1230*/  @!P6 LEA R6, R4, R0, 0x1 ;  /* 0x000000000406e211 */ /* 0x000fc600078e08ff */
[----:B------:R-:W-:Y:S02]  /*1240*/  @!P6 IMAD R5, R4, 0x2, R3 ;  /* 0x000000020405e824 */ /* 0x000fe400078e0203 */
[----:B------:R0:W-:Y:S04]  /*1250*/  @!P6 STS [R6], R23 ;  /* 0x000000170600e388 */ /* 0x0001e80000000800 */
[----:B------:R0:W-:Y:S01]  /*1260*/  @!P6 STS [R5], R18 ;  /* 0x000000120500e388 */ /* 0x0001e20000000800 */
[----:B------:R-:W-:Y:S01]  /*1270*/  SHF.R.S32.HI R4, RZ, 0x1f, R7 ;  /* 0x0000001fff047819 */ /* 0x000fe20000011407 */
[----:B------:R-:W-:Y:S03]  /*1280*/  BAR.SYNC.DEFER_BLOCKING 0x0 ;  /* 0x0000000000007b1d */ /* 0x000fe60000010000 */
[----:B------:R-:W-:-:S03]  /*1290*/  LEA.HI R4, R4, R7, RZ, 0x2 ;  /* 0x0000000704047211 */ /* 0x000fc600078f10ff */
[----:B------:R-:W-:Y:S04]  /*12a0*/  BSSY.RECONVERGENT B0, `(.L_x_1822) ;  /* 0x0000035000007945 */ /* 0x000fe80003800200 */
[----:B0-----:R-:W-:Y:S05]  /*12b0*/  @P6 BRA `(.L_x_1823) ;  /* 0x0000000000cc6947 */ /* 0x001fea0003800000 */
        /* <DEDUP_REMOVED lines=23> */
[----:B0-----:R-:W-:Y:S01]  /*1430*/  UIADD3 UR4, UPT, UPT, -UR39, UR4, URZ ;  /* 0x0000000427047290 */ /* 0x001fe2000fffe1ff */
[----:B-1----:R-:W-:-:S05]  /*1440*/  FMUL.FTZ R4, R4, R5 ;  /* 0x0000000504047220 */ /* 0x002fca0000410000 */
[----:B------:R-:W-:Y:S01]  /*1450*/  I2FP.F32.S32 R7, UR4 ;  /* 0x0000000400077c45 */ /* 0x000fe20008201400 */
[----:B------:R-:W-:-:S06]  /*1460*/  FMUL.FTZ R4, R4, 13.28771209716796875 ;  /* 0x41549a7804047820 */ /* 0x000fcc0000410000 */
[----:B------:R-:W0:Y:S02]  /*1470*/  MUFU.EX2 R4, -R4 ;  /* 0x8000000400047308 */ /* 0x000e240000000800 */
[----:B0-----:R-:W-:Y:S01]  /*1480*/  FMUL.FTZ R6, R7, R4 ;  /* 0x0000000407067220 */ /* 0x001fe20000410000 */
[--C-:B------:R-:W-:Y:S02]  /*1490*/  HADD2.F32 R7, -RZ, R23.reuse.H1_H1 ;  /* 0x30000017ff077230 */ /* 0x100fe40000004100 */
[----:B------:R-:W-:Y:S02]  /*14a0*/  HADD2.F32 R23, -RZ, R23.H0_H0 ;  /* 0x20000017ff177230 */ /* 0x000fe40000004100 */
        /* <DEDUP_REMOVED lines=13> */
.L_x_1825:
[----:B------:R-:W-:Y:S05]  /*1580*/  BSYNC.RECONVERGENT B1 ;  /* 0x0000000000017941 */ /* 0x000fea0003800200 */
.L_x_1824:
[----:B------:R-:W-:Y:S01]  /*1590*/  PRMT R7, R18, 0x7632, R7 ;  /* 0x0000763212077816 */ /* 0x000fe20000000007 */
[----:B------:R0:W-:Y:S01]  /*15a0*/  STS.U16 [R13], R18 ;  /* 0x000000120d007388 */ /* 0x0001e20000000400 */
[----:B------:R-:W-:-:S03]  /*15b0*/  PRMT R4, R23, 0x7632, R4 ;  /* 0x0000763217047816 */ /* 0x000fc60000000004 */
[----:B------:R0:W-:Y:S04]  /*15c0*/  STS.U16 [R14], R7 ;  /* 0x000000070e007388 */ /* 0x0001e80000000400 */
[----:B------:R0:W-:Y:S04]  /*15d0*/  STS.U16 [R12], R23 ;  /* 0x000000170c007388 */ /* 0x0001e80000000400 */
[----:B------:R0:W-:Y:S02]  /*15e0*/  STS.U16 [R11], R4 ;  /* 0x000000040b007388 */ /* 0x0001e40000000400 */
.L_x_1823:
[----:B------:R-:W-:Y:S05]  /*15f0*/  BSYNC.RECONVERGENT B0 ;  /* 0x0000000000007941 */ /* 0x000fea0003800200 */
.L_x_1822:
[----:B------:R-:W-:Y:S01]  /*1600*/  BAR.SYNC.DEFER_BLOCKING 0x0 ;  /* 0x0000000000007b1d */ /* 0x000fe20000010000 */
[----:B------:R-:W-:-:S04]  /*1610*/  @!P6 IMAD R22, R25, R22, R24 ;  /* 0x000000161916e224 */ /* 0x000fc800078e0218 */
[C---:B------:R-:W-:Y:S01]  /*1620*/  @!P6 IMAD R0, R22.reuse, 0x2, R0 ;  /* 0x000000021600e824 */ /* 0x040fe200078e0200 */
[----:B------:R-:W-:-:S04]  /*1630*/  @!P6 LEA R3, R22, R3, 0x1 ;  /* 0x000000031603e211 */ /* 0x000fc800078e08ff */
[----:B0-----:R0:W1:Y:S04]  /*1640*/  @!P6 LDS R23, [R0] ;  /* 0x000000000017e984 */ /* 0x0010680000000800 */
[----:B------:R0:W2:Y:S01]  /*1650*/  @!P6 LDS R18, [R3] ;  /* 0x000000000312e984 */ /* 0x0000a20000000800 */
[----:B------:R-:W-:Y:S06]  /*1660*/  BAR.SYNC.DEFER_BLOCKING 0x0 ;  /* 0x0000000000007b1d */ /* 0x000fec0000010000 */
.L_x_1820:
[----:B------:R-:W-:Y:S05]  /*1670*/  BSYNC.RECONVERGENT B6 ;  /* 0x0000000000067941 */ /* 0x000fea0003800200 */
.L_x_1818:
[----:B------:R-:W-:Y:S02]  /*1680*/  ISETP.GT.U32.AND P0, PT, R2, 0x1f, PT ;  /* 0x0000001f0200780c */ /* 0x000fe40003f04070 */
[----:B0-----:R-:W-:-:S11]  /*1690*/  MOV R0, 0xff7fffff ;  /* 0xff7fffff00007802 */ /* 0x001fd60000000f00 */
[----:B------:R-:W-:Y:S05]  /*16a0*/  @P0 BRA `(.L_x_1826) ;  /* 0x0000000000f00947 */ /* 0x000fea0003800000 */
[----:B------:R-:W0:Y:S01]  /*16b0*/  LDCU UR5, c[0x0][0x3f4] ;  /* 0x00007e80ff0577ac */ /* 0x000e220008000800 */
[----:B------:R-:W3:Y:S01]  /*16c0*/  S2R R8, SR_CgaCtaId ;  /* 0x0000000000087919 */ /* 0x000ee20000008800 */
[----:B------:R-:W4:Y:S01]  /*16d0*/  LDC.64 R4, c[0x0][0x3b8] ;  /* 0x0000ee00ff047b82 */ /* 0x000f220000000a00 */
[----:B------:R-:W-:Y:S02]  /*16e0*/  SHF.R.U32.HI R3, RZ, 0x2, R2 ;  /* 0x00000002ff037819 */ /* 0x000fe40000011602 */
[----:B------:R-:W-:Y:S02]  /*16f0*/  LOP3.LUT R16, R16, 0x6, RZ, 0xc0, !PT ;  /* 0x0000000610107812 */ /* 0x000fe400078ec0ff */
[----:B------:R-:W-:Y:S01]  /*1700*/  MOV R9, 0x400 ;  /* 0x0000040000097802 */ /* 0x000fe20000000f00 */
[----:B0-----:R-:W-:Y:S02]  /*1710*/  UIMAD UR4, UR40, UR5, URZ ;  /* 0x00000005280472a4 */ /* 0x001fe4000f8e02ff */
[----:B------:R-:W-:-:S04]  /*1720*/  IMAD.U32 R6, RZ, RZ, UR5 ;  /* 0x00000005ff067e24 */ /* 0x000fc8000f8e00ff */
[----:B------:R-:W-:Y:S01]  /*1730*/  IMAD R6, R3, R6, UR41 ;  /* 0x0000002903067e24 */ /* 0x000fe2000f8e0206 */
[----:B------:R-:W-:Y:S01]  /*1740*/  MOV R7, UR4 ;  /* 0x0000000400077c02 */ /* 0x000fe20008000f00 */
[----:B------:R-:W-:Y:S01]  /*1750*/  UMOV UR4, 0xffffffff ;  /* 0xffffffff00047882 */ /* 0x000fe20000000000 */
[----:B------:R-:W-:-:S03]  /*1760*/  IADD3 R3, PT, PT, R9, 0x20, RZ ;  /* 0x0000002009037810 */ /* 0x000fc60007ffe0ff */
[----:B------:R-:W-:Y:S01]  /*1770*/  IMAD R7, R7, 0x40, R16 ;  /* 0x0000004007077824 */ /* 0x000fe200078e0210 */
[----:B---3--:R-:W-:-:S04]  /*1780*/  LEA R3, R8, R3, 0x18 ;  /* 0x0000000308037211 */ /* 0x008fc800078ec0ff */
[----:B------:R-:W-:Y:S02]  /*1790*/  LEA R7, R6, R7, 0x3 ;  /* 0x0000000706077211 */ /* 0x000fe400078e18ff */
[----:B------:R-:W-:Y:S01]  /*17a0*/  LEA R6, R2, R3, 0x2 ;  /* 0x0000000302067211 */ /* 0x000fe200078e10ff */
[----:B-12---:R-:W-:Y:S02]  /*17b0*/  HMUL2 R3, R23, R18 ;  /* 0x0000001217037232 */ /* 0x006fe40000000000 */
[----:B----4-:R-:W-:Y:S02]  /*17c0*/  IMAD.WIDE R4, R7, 0x2, R4 ;  /* 0x0000000207047825 */ /* 0x010fe400078e0204 */
[----:B------:R0:W-:Y:S02]  /*17d0*/  STS [R6], R23 ;  /* 0x0000001706007388 */ /* 0x0001e40000000800 */
[--C-:B------:R-:W-:Y:S02]  /*17e0*/  HADD2.F32 R13, -RZ, R3.reuse.H0_H0 ;  /* 0x20000003ff0d7230 */ /* 0x100fe40000004100 */
[----:B------:R0:W-:Y:S01]  /*17f0*/  STG.E desc[UR36][R4.64], R18 ;  /* 0x0000001204007986 */ /* 0x0001e2000c101924 */
[----:B------:R-:W-:-:S05]  /*1800*/  HADD2.F32 R8, -RZ, R3.H1_H1 ;  /* 0x30000003ff087230 */ /* 0x000fca0000004100 */
[----:B------:R-:W-:Y:S01]  /*1810*/  FADD.FTZ R13, R13, R8 ;  /* 0x000000080d0d7221 */ /* 0x000fe20000010000 */
[----:B------:R-:W-:Y:S06]  /*1820*/  BRA.DIV UR4, `(.L_x_1827) ;  /* 0x0000006a04a07947 */ /* 0x000fec000b800000 */
        /* <DEDUP_REMOVED lines=9> */
.L_x_1908:
        /* <DEDUP_REMOVED lines=9> */
[----:B------:R-:W-:-:S04]  /*1950*/  @UP0 UIADD3 UR6, UPT, UPT, -UR39, UR44, URZ ;  /* 0x0000002c27060290 */ /* 0x000fc8000fffe1ff */
        /* <DEDUP_REMOVED lines=9> */
[----:B------:R-:W-:-:S12]  /*19f0*/  UIADD3 UR4, UPT, UPT, -UR46, UR44, URZ ;  /* 0x0000002c2e047290 */ /* 0x000fd8000fffe1ff */
[----:B------:R-:W-:Y:S01]  /*1a00*/  UIADD3 UR5, UPT, UPT, UR5, 0xa0, URZ ;  /* 0x000000a005057890 */ /* 0x000fe2000fffe0ff */
[----:B--2---:R-:W-:-:S03]  /*1a10*/  FMUL.FTZ R0, R14, UR7 ;  /* 0x000000070e007c20 */ /* 0x004fc60008410000 */
[----:B-1----:R-:W-:-:S04]  /*1a20*/  ULEA UR5, UR6, UR5, 0x18 ;  /* 0x0000000506057291 */ /* 0x002fc8000f8ec0ff */
[----:B------:R-:W-:Y:S01]  /*1a30*/  ULEA UR4, UR4, UR5, 0x2 ;  /* 0x0000000504047291 */ /* 0x000fe2000f8e10ff */
[----:B---3--:R-:W-:-:S05]  /*1a40*/  @P0 HADD2.F32 R3, -RZ, R4.H0_H0 ;  /* 0x20000004ff030230 */ /* 0x008fca0000004100 */
[----:B------:R-:W-:-:S05]  /*1a50*/  @P0 FADD.FTZ R0, R0, R3 ;  /* 0x0000000300000221 */ /* 0x000fca0000010000 */
[----:B------:R3:W-:Y:S02]  /*1a60*/  STS [UR4], R0 ;  /* 0x00000000ff007988 */ /* 0x0007e40008000804 */
.L_x_1826:
[----:B------:R-:W-:Y:S05]  /*1a70*/  WARPSYNC.ALL ;  /* 0x0000000000007948 */ /* 0x000fea0003800000 */
[----:B------:R-:W-:Y:S01]  /*1a80*/  UIADD3 UR9, UPT, UPT, -UR46, UR44, URZ ;  /* 0x0000002c2e097290 */ /* 0x000fe2000fffe1ff */
[----:B------:R-:W0:Y:S01]  /*1a90*/  LDC.64 R8, c[0x0][0x3f0] ;  /* 0x0000fc00ff087b82 */ /* 0x000e220000000a00 */
[----:B------:R-:W-:Y:S01]  /*1aa0*/  SHF.R.U32.HI R16, RZ, 0x1, R2 ;  /* 0x00000001ff107819 */ /* 0x000fe20000011602 */
[----:B------:R-:W-:Y:S01]  /*1ab0*/  UMOV UR8, 0x400 ;  /* 0x0000040000087882 */ /* 0x000fe20000000000 */
[----:B------:R-:W-:Y:S01]  /*1ac0*/  UIADD3 UR4, UPT, UPT, UR9, 0xf, URZ ;  /* 0x0000000f09047890 */ /* 0x000fe2000fffe0ff */
[C---:B------:R-:W-:Y:S01]  /*1ad0*/  SHF.L.U32 R3, R2.reuse, 0x3, RZ ;  /* 0x0000000302037819 */ /* 0x040fe200000006ff */
[----:B------:R-:W4:Y:S01]  /*1ae0*/  LDCU UR23, c[0x0][0x410] ;  /* 0x00008200ff1777ac */ /* 0x000f220008000800 */
[----:B------:R-:W-:Y:S01]  /*1af0*/  BSSY B0, `(.L_x_1828) ;  /* 0x00000e6000007945 */ /* 0x000fe20003800000 */
[----:B------:R-:W-:Y:S01]  /*1b00*/  IMAD.SHL.U32 R7, R2, 0x4, RZ ;  /* 0x0000000402077824 */ /* 0x000fe200078e00ff */
[----:B------:R-:W5:Y:S01]  /*1b10*/  S2UR UR20, SR_CgaCtaId ;  /* 0x00000000001479c3 */ /* 0x000f620000008800 */
[----:B------:R-:W-:Y:S01]  /*1b20*/  USHF.R.S32.HI UR5, URZ, 0x1f, UR4 ;  /* 0x0000001fff057899 */ /* 0x000fe20008011404 */
[----:B------:R-:W0:Y:S03]  /*1b30*/  LDCU.64 UR10, c[0x0][0x3c8] ;  /* 0x00007900ff0a77ac */ /* 0x000e260008000a00 */
[----:B------:R-:W-:-:S02]  /*1b40*/  ULEA.HI UR5, UR5, UR4, URZ, 0x4 ;  /* 0x0000000405057291 */ /* 0x000fc4000f8f20ff */
[----:B------:R-:W-:Y:S02]  /*1b50*/  UIADD3 UR4, UPT, UPT, UR8, 0x20, URZ ;  /* 0x0000002008047890 */ /* 0x000fe4000fffe0ff */
[----:B------:R-:W-:Y:S01]  /*1b60*/  ULOP3.LUT UR5, UR5, 0xfffffff0, URZ, 0xc0, !UPT ;  /* 0xfffffff005057892 */ /* 0x000fe2000f8ec0ff */
[----:B------:R-:W0:Y:S02]  /*1b70*/  LDCU.64 UR12, c[0x0][0x438] ;  /* 0x00008700ff0c77ac */ /* 0x000e240008000a00 */
[----:B0-----:R-:W-:Y:S01]  /*1b80*/  IMAD R6, R19, R8, UR43 ;  /* 0x0000002b13067e24 */ /* 0x001fe2000f8e0208 */
[----:B------:R-:W-:Y:S02]  /*1b90*/  BAR.SYNC.DEFER_BLOCKING 0x0 ;  /* 0x0000000000007b1d */ /* 0x000fe40000010000 */
[----:B------:R-:W-:Y:S02]  /*1ba0*/  ISETP.GE.AND P0, PT, R16, UR5, PT ;  /* 0x0000000510007c0c */ /* 0x000fe4000bf06270 */
[----:B------:R-:W-:-:S02]  /*1bb0*/  LOP3.LUT R8, R3, 0x8, RZ, 0xc0, !PT ;  /* 0x0000000803087812 */ /* 0x000fc400078ec0ff */
[----:B------:R-:W-:Y:S01]  /*1bc0*/  SHF.L.U32 R6, R6, 0x6, RZ ;  /* 0x0000000606067819 */ /* 0x000fe200000006ff */
[----:B------:R-:W0:Y:S01]  /*1bd0*/  LDCU.64 UR14, c[0x0][0x3b8] ;  /* 0x00007700ff0e77ac */ /* 0x000e220008000a00 */
[----:B------:R-:W0:Y:S01]  /*1be0*/  LDCU.64 UR18, c[0x0][0x448] ;  /* 0x00008900ff1277ac */ /* 0x000e220008000a00 */
[----:B-----5:R-:W-:-:S06]  /*1bf0*/  ULEA UR6, UR20, UR4, 0x18 ;  /* 0x0000000414067291 */ /* 0x020fcc000f8ec0ff */
[----:B----4-:R-:W-:Y:S06]  /*1c00*/  @P0 BRA `(.L_x_1829) ;  /* 0x0000000c00500947 */ /* 0x010fec0003800000 */
[-C--:B------:R-:W-:Y:S01]  /*1c10*/  IABS R3, R9.reuse ;  /* 0x0000000900037213 */ /* 0x080fe20000000000 */
[----:B------:R-:W4:Y:S01]  /*1c20*/  LDCU.64 UR16, c[0x0][0x420] ;  /* 0x00008400ff1077ac */ /* 0x000f220008000a00 */
[----:B------:R-:W0:Y:S01]  /*1c30*/  LDS.64 R32, [R8+UR6] ;  /* 0x0000000608207984 */ /* 0x000e220008000a00 */
[----:B------:R-:W-:Y:S01]  /*1c40*/  LOP3.LUT R7, R7, 0x4, RZ, 0xc0, !PT ;  /* 0x0000000407077812 */ /* 0x000fe200078ec0ff */
[----:B------:R-:W5:Y:S01]  /*1c50*/  I2F.RP R10, R3 ;  /* 0x00000003000a7306 */ /* 0x000f620000209400 */
[----:B------:R-:W2:Y:S01]  /*1c60*/  LDCU UR22, c[0x0][0x440] ;  /* 0x00008800ff1677ac */ /* 0x000ea20008000800 */
[----:B------:R-:W0:Y:S02]  /*1c70*/  LDS.64 R30, [R8+UR6+0x10] ;  /* 0x00001006081e7984 */ /* 0x000e240008000a00 */
[----:B------:R-:W-:Y:S01]  /*1c80*/  IMAD R7, R6, R9, R7 ;  /* 0x0000000906077224 */ /* 0x000fe200078e0207 */
[----:B------:R-:W3:Y:S01]  /*1c90*/  LDCU UR21, c[0x0][0x3f8] ;  /* 0x00007f00ff1577ac */ /* 0x000ee20008000800 */
[----:B------:R-:W0:Y:S01]  /*1ca0*/  LDS.64 R28, [R8+UR6+0x20] ;  /* 0x00002006081c7984 */ /* 0x000e220008000a00 */
[----:B------:R-:W0:Y:S03]  /*1cb0*/  LDCU UR7, c[0x0][0x408] ;  /* 0x00008100ff0777ac */ /* 0x000e260008000800 */
[----:B------:R-:W0:Y:S01]  /*1cc0*/  LDS.64 R26, [R8+UR6+0x30] ;  /* 0x00003006081a7984 */ /* 0x000e220008000a00 */
[----:B------:R-:W-:-:S03]  /*1cd0*/  UIADD3 UR4, UPT, UPT, UR8, 0xa0, URZ ;  /* 0x000000a008047890 */ /* 0x000fc6000fffe0ff */
[----:B------:R-:W0:Y:S01]  /*1ce0*/  LDS.64 R24, [R8+UR6+0x40] ;  /* 0x0000400608187984 */ /* 0x000e220008000a00 */
[----:B-----5:R-:W5:Y:S01]  /*1cf0*/  MUFU.RCP R10, R10 ;  /* 0x0000000a000a7308 */ /* 0x020f620000001000 */
[----:B----4-:R-:W-:Y:S01]  /*1d00*/  ISETP.NE.U32.AND P0, PT, RZ, UR16, PT ;  /* 0x00000010ff007c0c */ /* 0x010fe2000bf05070 */
[----:B------:R-:W-:Y:S01]  /*1d10*/  ULEA UR4, UR20, UR4, 0x18 ;  /* 0x0000000414047291 */ /* 0x000fe2000f8ec0ff */
[----:B-1----:R-:W1:Y:S01]  /*1d20*/  LDS.64 R22, [R8+UR6+0x50] ;  /* 0x0000500608167984 */ /* 0x002e620008000a00 */
[----:B--2---:R-:W-:Y:S02]  /*1d30*/  UIMAD UR5, UR43, UR22, UR44 ;  /* 0x000000162b0572a4 */ /* 0x004fe4000f8e022c */
[----:B------:R-:W-:Y:S01]  /*1d40*/  MOV R50, UR22 ;  /* 0x0000001600327c02 */ /* 0x000fe20008000f00 */
[----:B------:R-:W2:Y:S01]  /*1d50*/  LDS.64 R20, [R8+UR6+0x60] ;  /* 0x0000600608147984 */ /* 0x000ea20008000a00 */
[----:B------:R-:W-:Y:S01]  /*1d60*/  ISETP.NE.AND.EX P0, PT, RZ, UR17, PT, P0 ;  /* 0x00000011ff007c0c */ /* 0x000fe2000bf05300 */
[----:B---3--:R-:W-:-:S02]  /*1d70*/  IMAD R9, R9, UR21, RZ ;  /* 0x0000001509097c24 */ /* 0x008fc4000f8e02ff */
[----:B------:R3:W4:Y:S01]  /*1d80*/  LDS.64 R18, [R8+UR6+0x70] ;  /* 0x0000700608127984 */ /* 0x0007220008000a00 */
[----:B-----5:R-:W-:Y:S01]  /*1d90*/  IADD3 R4, PT, PT, R10, 0xffffffe, RZ ;  /* 0x0ffffffe0a047810 */ /* 0x020fe20007ffe0ff */
[----:B---3--:R-:W-:Y:S01]  /*1da0*/  IMAD.U32 R8, RZ, RZ, UR16 ;  /* 0x00000010ff087e24 */ /* 0x008fe2000f8e00ff */
[----:B------:R-:W0:Y:S02]  /*1db0*/  LDC R10, c[0x0][0x430] ;  /* 0x00010c00ff0a7b82 */ /* 0x000e240000000800 */
[----:B------:R-:W3:Y:S02]  /*1dc0*/  F2I.FTZ.U32.TRUNC.NTZ R5, R4 ;  /* 0x0000000400057305 */ /* 0x000ee4000021f000 */
[----:B---3--:R-:W-:-:S04]  /*1dd0*/  IMAD.MOV R4, RZ, RZ, -R5 ;  /* 0x000000ffff047224 */ /* 0x008fc800078e0a05 */
[----:B------:R-:W-:Y:S02]  /*1de0*/  IMAD R11, R4, R3, RZ ;  /* 0x00000003040b7224 */ /* 0x000fe400078e02ff */
[----:B------:R-:W-:Y:S01]  /*1df0*/  HFMA2 R4, -RZ, RZ, 0, 0 ;  /* 0x00000000ff047431 */ /* 0x000fe200000001ff */
[----:B0-----:R-:W-:-:S04]  /*1e00*/  IADD3 R10, PT, PT, R10, UR7, RZ ;  /* 0x000000070a0a7c10 */ /* 0x001fc8000fffe0ff */
[----:B------:R-:W-:Y:S01]  /*1e10*/  IMAD.HI.U32 R4, R5, R11, R4 ;  /* 0x0000000b05047227 */ /* 0x000fe200078e0004 */
[C---:B------:R-:W-:Y:S02]  /*1e20*/  IADD3 R5, PT, PT, R16.reuse, UR46, RZ ;  /* 0x0000002e10057c10 */ /* 0x040fe4000fffe0ff */
[----:B------:R-:W-:Y:S02]  /*1e30*/  LEA R16, R16, UR4, 0x2 ;  /* 0x0000000410107c11 */ /* 0x000fe4000f8e10ff */
[--C-:B------:R-:W-:Y:S01]  /*1e40*/  IADD3 R8, P1, P2, R8, UR45, R5.reuse ;  /* 0x0000002d08087c10 */ /* 0x100fe2000fa3e005 */
[----:B------:R-:W-:-:S03]  /*1e50*/  IMAD R50, R50, UR5, R5 ;  /* 0x0000000532327c24 */ /* 0x000fc6000f8e0205 */
[----:B-12-4-:R-:W-:-:S09]  /*1e60*/  IADD3.X R17, PT, PT, R17, UR17, RZ, P1, P2 ;  /* 0x0000001111117c10 */ /* 0x016fd20008fe44ff */
.L_x_1835:
[----:B0-----:R-:W0:Y:S01]  /*1e70*/  LDC R11, c[0x0][0x3f4] ;  /* 0x0000fd00ff0b7b82 */ /* 0x001e220000000800 */
[----:B------:R-:W-:Y:S02]  /*1e80*/  IABS R51, R5 ;  /* 0x0000000500337213 */ /* 0x000fe40000000000 */
[----:B------:R-:W-:-:S03]  /*1e90*/  ISETP.GE.AND P2, PT, R5, RZ, PT ;  /* 0x000000ff0500720c */ /* 0x000fc60003f46270 */
[----:B------:R-:W-:-:S04]  /*1ea0*/  IMAD.HI.U32 R12, R4, R51, RZ ;  /* 0x00000033040c7227 */ /* 0x000fc800078e00ff */
[----:B------:R-:W-:Y:S01]  /*1eb0*/  IMAD.MOV R12, RZ, RZ, -R12 ;  /* 0x000000ffff0c7224 */ /* 0x000fe200078e0a0c */
[----:B0-----:R-:W-:Y:S02]  /*1ec0*/  IABS R14, R11 ;  /* 0x0000000b000e7213 */ /* 0x001fe40000000000 */
[----:B------:R-:W-:-:S03]  /*1ed0*/  ISETP.NE.AND P3, PT, R11, RZ, PT ;  /* 0x000000ff0b00720c */ /* 0x000fc60003f65270 */
[----:B------:R-:W-:-:S05]  /*1ee0*/  IMAD R51, R14, R12, R51 ;  /* 0x0000000c0e337224 */ /* 0x000fca00078e0233 */
[----:B------:R-:W-:-:S13]  /*1ef0*/  ISETP.GT.U32.AND P1, PT, R3, R51, PT ;  /* 0x000000330300720c */ /* 0x000fda0003f24070 */
[----:B------:R-:W-:-:S04]  /*1f00*/  @!P1 IADD3 R51, PT, PT, R51, -R14, RZ ;  /* 0x8000000e33339210 */ /* 0x000fc80007ffe0ff */
[----:B------:R-:W-:-:S13]  /*1f10*/  ISETP.GT.U32.AND P1, PT, R3, R51, PT ;  /* 0x000000330300720c */ /* 0x000fda0003f24070 */
[----:B------:R-:W-:Y:S02]  /*1f20*/  @!P1 IADD3 R51, PT, PT, R51, -R14, RZ ;  /* 0x8000000e33339210 */ /* 0x000fe40007ffe0ff */
[----:B------:R-:W-:Y:S02]  /*1f30*/  MOV R14, UR45 ;  /* 0x0000002d000e7c02 */ /* 0x000fe40008000f00 */
[----:B------:R-:W-:Y:S01]  /*1f40*/  ISETP.GE.AND P1, PT, R5, UR44, PT ;  /* 0x0000002c05007c0c */ /* 0x000fe2000bf26270 */
[----:B------:R-:W-:Y:S01]  /*1f50*/  @!P2 IMAD.MOV R51, RZ, RZ, -R51 ;  /* 0x000000ffff33a224 */ /* 0x000fe200078e0a33 */
[----:B------:R-:W-:Y:S02]  /*1f60*/  @!P3 LOP3.LUT R51, RZ, R11, RZ, 0x33, !PT ;  /* 0x0000000bff33b212 */ /* 0x000fe400078e33ff */
[----:B------:R-:W-:Y:S02]  /*1f70*/  SHF.R.S32.HI R14, RZ, 0x1f, R14 ;  /* 0x0000001fff0e7819 */ /* 0x000fe4000001140e */
[----:B------:R-:W-:-:S04]  /*1f80*/  IADD3 R13, P2, PT, R51, UR45, RZ ;  /* 0x0000002d330d7c10 */ /* 0x000fc8000ff5e0ff */
[----:B------:R-:W-:Y:S02]  /*1f90*/  IADD3.X R14, PT, PT, RZ, R14, RZ, P2, !PT ;  /* 0x0000000eff0e7210 */ /* 0x000fe400017fe4ff */
[----:B------:R-:W-:-:S04]  /*1fa0*/  LEA R12, P2, R13, UR10, 0x2 ;  /* 0x0000000a0d0c7c11 */ /* 0x000fc8000f8410ff */
[----:B------:R-:W-:Y:S02]  /*1fb0*/  LEA.HI.X R13, R13, UR11, R14, 0x2, P2 ;  /* 0x0000000b0d0d7c11 */ /* 0x000fe400090f140e */
[----:B------:R-:W0:Y:S03]  /*1fc0*/  @!P1 LDC.64 R14, c[0x0][0x3b8] ;  /* 0x0000ee00ff0e9b82 */ /* 0x000e260000000a00 */
[----:B------:R-:W2:Y:S01]  /*1fd0*/  @!P1 LDG.E R52, desc[UR36][R12.64] ;  /* 0x000000240c349981 */ /* 0x000ea2000c1e1900 */
[----:B------:R-:W-:Y:S01]  /*1fe0*/  IMAD.IADD R56, R51, 0x1, R11 ;  /* 0x0000000133387824 */ /* 0x000fe200078e020b */
[----:B------:R-:W-:Y:S02]  /*1ff0*/  @!P1 LEA R60, R11, R51, 0x1 ;  /* 0x000000330b3c9211 */ /* 0x000fe400078e08ff */
[----:B------:R-:W-:Y:S01]  /*2000*/  SHF.R.S32.HI R57, RZ, 0x1f, R7 ;  /* 0x0000001fff397819 */ /* 0x000fe20000011407 */
[----:B------:R-:W5:Y:S01]  /*2010*/  @!P1 LDG.E R61, desc[UR36][R12.64] ;  /* 0x000000240c3d9981 */ /* 0x000f62000c1e1900 */
[----:B--2---:R-:W-:-:S05]  /*2020*/  @!P1 IMAD R52, R9, R52, RZ ;  /* 0x0000003409349224 */ /* 0x004fca00078e02ff */
[----:B------:R-:W-:Y:S02]  /*2030*/  @!P1 SHF.L.U32 R53, R52, 0x6, RZ ;  /* 0x0000000634359819 */ /* 0x000fe400000006ff */
[----:B------:R-:W2:Y:S02]  /*2040*/  @!P1 LDG.E R52, desc[UR36][R12.64] ;  /* 0x000000240c349981 */ /* 0x000ea4000c1e1900 */
[----:B------:R-:W-:Y:S01]  /*2050*/  @!P1 LEA R60, R60, R53, 0x3 ;  /* 0x000000353c3c9211 */ /* 0x000fe200078e18ff */
[----:B------:R-:W-:-:S05]  /*2060*/  @!P1 IMAD R54, R56, 0x8, R53 ;  /* 0x0000000838369824 */ /* 0x000fca00078e0235 */
[----:B------:R-:W-:-:S04]  /*2070*/  @!P1 IADD3 R53, P2, PT, R7, R54, RZ ;  /* 0x0000003607359210 */ /* 0x000fc80007f5e0ff */
[----:B------:R-:W-:Y:S02]  /*2080*/  @!P1 LEA.HI.X.SX32 R54, R54, R57, 0x1, P2 ;  /* 0x0000003936369211 */ /* 0x000fe400010f0eff */
[----:B0-----:R-:W-:-:S04]  /*2090*/  @!P1 LEA R58, P2, R53, R14, 0x1 ;  /* 0x0000000e353a9211 */ /* 0x001fc800078408ff */
[----:B------:R-:W-:Y:S02]  /*20a0*/  @!P1 LEA.HI.X R59, R53, R15, R54, 0x1, P2 ;  /* 0x0000000f353b9211 */ /* 0x000fe400010f0c36 */
[----:B------:R-:W-:-:S03]  /*20b0*/  @!P1 IADD3 R53, P2, PT, R7, R60, RZ ;  /* 0x0000003c07359210 */ /* 0x000fc60007f5e0ff */
[----:B------:R-:W5:Y:S01]  /*20c0*/  @!P1 LDG.E.64 R34, desc[UR36][R58.64] ;  /* 0x000000243a229981 */ /* 0x000f62000c1e1b00 */
[----:B------:R-:W-:Y:S02]  /*20d0*/  @!P1 LEA.HI.X.SX32 R60, R60, R57, 0x1, P2 ;  /* 0x000000393c3c9211 */ /* 0x000fe400010f0eff */
[----:B------:R-:W-:-:S04]  /*20e0*/  @!P1 LEA R54, P2, R53, R14, 0x1 ;  /* 0x0000000e35369211 */ /* 0x000fc800078408ff */
[----:B------:R-:W-:Y:S02]  /*20f0*/  @!P1 LEA.HI.X R55, R53, R15, R60, 0x1, P2 ;  /* 0x0000000f35379211 */ /* 0x000fe400010f0c3c */
[----:B------:R-:W5:Y:S01]  /*2100*/  @!P1 LDG.E R60, desc[UR36][R12.64] ;  /* 0x000000240c3c9981 */ /* 0x000f62000c1e1900 */
[----:B------:R-:W0:Y:S03]  /*2110*/  @!P1 LDC.64 R14, c[0x0][0x3b8] ;  /* 0x0000ee00ff0e9b82 */ /* 0x000e260000000a00 */
[----:B------:R-:W5:Y:S01]  /*2120*/  @!P1 LDG.E R58, desc[UR36][R12.64] ;  /* 0x000000240c3a9981 */ /* 0x000f62000c1e1900 */
[----:B------:R-:W-:Y:S03]  /*2130*/  BSSY.RECONVERGENT B1, `(.L_x_1830) ;  /* 0x000001c000017945 */ /* 0x000fe60003800200 */
[----:B------:R1:W5:Y:S01]  /*2140*/  @!P1 LDG.E.64 R36, desc[UR36][R54.64] ;  /* 0x0000002436249981 */ /* 0x000362000c1e1b00 */
[----:B--2---:R-:W-:-:S05]  /*2150*/  @!P1 IMAD R52, R9, R52, RZ ;  /* 0x0000003409349224 */ /* 0x004fca00078e02ff */
[----:B------:R-:W-:-:S05]  /*2160*/  @!P1 LEA R52, R52, R51, 0x3 ;  /* 0x0000003334349211 */ /* 0x000fca00078e18ff */
[----:B------:R-:W-:-:S05]  /*2170*/  @!P1 IMAD.SHL.U32 R52, R52, 0x8, RZ ;  /* 0x0000000834349824 */ /* 0x000fca00078e00ff */
[----:B------:R-:W-:-:S04]  /*2180*/  @!P1 IADD3 R53, P2, PT, R7, R52, RZ ;  /* 0x0000003407359210 */ /* 0x000fc80007f5e0ff */
[----:B-1----:R-:W-:Y:S02]  /*2190*/  @!P1 LEA.HI.X.SX32 R54, R52, R57, 0x1, P2 ;  /* 0x0000003934369211 */ /* 0x002fe400010f0eff */
[----:B0-----:R-:W-:-:S04]  /*21a0*/  @!P1 LEA R52, P2, R53, R14, 0x1 ;  /* 0x0000000e35349211 */ /* 0x001fc800078408ff */
[----:B------:R-:W-:Y:S01]  /*21b0*/  @!P1 LEA.HI.X R53, R53, R15, R54, 0x1, P2 ;  /* 0x0000000f35359211 */ /* 0x000fe200010f0c36 */
[----:B------:R-:W-:Y:S08]  /*21c0*/  @P1 BRA `(.L_x_1831) ;  /* 0x0000000000481947 */ /* 0x000ff00003800000 */
[----:B------:R-:W2:Y:S01]  /*21d0*/  LDG.E R12, desc[UR36][R12.64] ;  /* 0x000000240c0c7981 */ /* 0x000ea2000c1e1900 */
[C---:B------:R-:W-:Y:S02]  /*21e0*/  LEA R14, R11.reuse, R56, 0x1 ;  /* 0x000000380b0e7211 */ /* 0x040fe400078e08ff */
[----:B------:R-:W-:Y:S01]  /*21f0*/  LEA R51, R11, R51, 0x2 ;  /* 0x000000330b337211 */ /* 0x000fe200078e10ff */
[----:B--2---:R-:W-:-:S04]  /*2200*/  IMAD R38, R9, R12, RZ ;  /* 0x0000000c09267224 */ /* 0x004fc800078e02ff */
[C---:B------:R-:W-:Y:S01]  /*2210*/  IMAD R14, R38.reuse, 0x8, R14 ;  /* 0x00000008260e7824 */ /* 0x040fe200078e020e */
[----:B------:R-:W-:-:S04]  /*2220*/  LEA R38, R38, R51, 0x3 ;  /* 0x0000003326267211 */ /* 0x000fc800078e18ff */
[----:B------:R-:W-:Y:S01]  /*2230*/  SHF.L.U32 R14, R14, 0x3, RZ ;  /* 0x000000030e0e7819 */ /* 0x000fe200000006ff */
[----:B------:R-:W-:-:S03]  /*2240*/  IMAD.SHL.U32 R38, R38, 0x8, RZ ;  /* 0x0000000826267824 */ /* 0x000fc600078e00ff */
[C---:B------:R-:W-:Y:S02]  /*2250*/  IADD3 R39, P2, PT, R7.reuse, R14, RZ ;  /* 0x0000000e07277210 */ /* 0x040fe40007f5e0ff */
[----:B------:R-:W-:Y:S02]  /*2260*/  IADD3 R15, P3, PT, R7, R38, RZ ;  /* 0x00000026070f7210 */ /* 0x000fe40007f7e0ff */
[-C--:B------:R-:W-:Y:S02]  /*2270*/  LEA.HI.X.SX32 R14, R14, R57.reuse, 0x1, P2 ;  /* 0x000000390e0e7211 */ /* 0x080fe400010f0eff */
[----:B------:R-:W-:Y:S02]  /*2280*/  LEA.HI.X.SX32 R12, R38, R57, 0x1, P3 ;  /* 0x00000039260c7211 */ /* 0x000fe400018f0eff */
[----:B------:R-:W-:Y:S02]  /*2290*/  LEA R38, P2, R39, UR14, 0x1 ;  /* 0x0000000e27267c11 */ /* 0x000fe4000f8408ff */
[----:B------:R-:W-:-:S02]  /*22a0*/  LEA R40, P3, R15, UR14, 0x1 ;  /* 0x0000000e0f287c11 */ /* 0x000fc4000f8608ff */
[----:B------:R-:W-:Y:S02]  /*22b0*/  LEA.HI.X R39, R39, UR15, R14, 0x1, P2 ;  /* 0x0000000f27277c11 */ /* 0x000fe400090f0c0e */
[----:B------:R-:W-:-:S04]  /*22c0*/  LEA.HI.X R41, R15, UR15, R12, 0x1, P3 ;  /* 0x0000000f0f297c11 */ /* 0x000fc800098f0c0c */
[----:B------:R-:W5:Y:S04]  /*22d0*/  LDG.E.64 R38, desc[UR36][R38.64] ;  /* 0x0000002426267981 */ /* 0x000f68000c1e1b00 */
[----:B------:R-:W5:Y:S02]  /*22e0*/  LDG.E.64 R40, desc[UR36][R40.64] ;  /* 0x0000002428287981 */ /* 0x000f64000c1e1b00 */
.L_x_1831:
[----:B------:R-:W-:Y:S05]  /*22f0*/  BSYNC.RECONVERGENT B1 ;  /* 0x0000000000017941 */ /* 0x000fea0003800200 */
.L_x_1830:
[----:B------:R-:W0:Y:S01]  /*2300*/  @!P1 LDC.64 R12, c[0x0][0x3b8] ;  /* 0x0000ee00ff0c9b82 */ /* 0x000e220000000a00 */
[----:B-----5:R-:W-:Y:S01]  /*2310*/  @!P1 IMAD R61, R9, R61, RZ ;  /* 0x0000003d093d9224 */ /* 0x020fe200078e02ff */
[----:B------:R-:W-:Y:S01]  /*2320*/  LEA R56, R11, R56, 0x2 ;  /* 0x000000380b387211 */ /* 0x000fe200078e10ff */
[----:B------:R1:W2:Y:S01]  /*2330*/  @!P1 LDG.E.64 R42, desc[UR36][R52.64] ;  /* 0x00000024342a9981 */ /* 0x0002a2000c1e1b00 */
[----:B------:R-:W-:Y:S02]  /*2340*/  SHF.R.S32.HI R51, RZ, 0x1f, R7 ;  /* 0x0000001fff337819 */ /* 0x000fe40000011407 */
[----:B------:R-:W-:-:S05]  /*2350*/  @!P1 LEA R14, R61, R56, 0x3 ;  /* 0x000000383d0e9211 */ /* 0x000fca00078e18ff */
[----:B------:R-:W-:-:S05]  /*2360*/  @!P1 IMAD.SHL.U32 R14, R14, 0x8, RZ ;  /* 0x000000080e0e9824 */ /* 0x000fca00078e00ff */
[----:B------:R-:W-:-:S04]  /*2370*/  @!P1 IADD3 R15, P2, PT, R7, R14, RZ ;  /* 0x0000000e070f9210 */ /* 0x000fc80007f5e0ff */
[----:B------:R-:W-:Y:S02]  /*2380*/  @!P1 LEA.HI.X.SX32 R14, R14, R51, 0x1, P2 ;  /* 0x000000330e0e9211 */ /* 0x000fe400010f0eff */
[----:B0-----:R-:W-:-:S04]  /*2390*/  @!P1 LEA R54, P2, R15, R12, 0x1 ;  /* 0x0000000c0f369211 */ /* 0x001fc800078408ff */
[----:B------:R-:W-:Y:S02]  /*23a0*/  @!P1 LEA.HI.X R55, R15, R13, R14, 0x1, P2 ;  /* 0x0000000d0f379211 */ /* 0x000fe400010f0c0e */
[----:B------:R-:W0:Y:S01]  /*23b0*/  @!P1 LDC.64 R12, c[0x0][0x3b8] ;  /* 0x0000ee00ff0c9b82 */ /* 0x000e220000000a00 */
[-C--:B------:R-:W-:Y:S01]  /*23c0*/  IADD3 R56, PT, PT, R56, R11.reuse, RZ ;  /* 0x0000000b38387210 */ /* 0x080fe20007ffe0ff */
[----:B------:R-:W-:Y:S01]  /*23d0*/  @!P1 IMAD R15, R9, R60, RZ ;  /* 0x0000003c090f9224 */ /* 0x000fe200078e02ff */
[----:B------:R-:W3:Y:S02]  /*23e0*/  @!P1 LDG.E.64 R44, desc[UR36][R54.64] ;  /* 0x00000024362c9981 */ /* 0x000ee4000c1e1b00 */
[----:B------:R-:W-:Y:S01]  /*23f0*/  @!P1 IADD3 R11, PT, PT, R56, R11, RZ ;  /* 0x0000000b380b9210 */ /* 0x000fe20007ffe0ff */
[----:B------:R-:W-:Y:S02]  /*2400*/  @!P1 IMAD R56, R15, 0x8, R56 ;  /* 0x000000080f389824 */ /* 0x000fe400078e0238 */
[----:B------:R-:W4:Y:S01]  /*2410*/  @!P1 LDC.64 R14, c[0x0][0x3b8] ;  /* 0x0000ee00ff0e9b82 */ /* 0x000f220000000a00 */
[----:B------:R-:W-:-:S02]  /*2420*/  @!P1 IMAD R58, R9, R58, RZ ;  /* 0x0000003a093a9224 */ /* 0x000fc400078e02ff */
[----:B------:R-:W-:-:S03]  /*2430*/  @!P1 SHF.L.U32 R56, R56, 0x3, RZ ;  /* 0x0000000338389819 */ /* 0x000fc600000006ff */
[----:B------:R-:W-:Y:S02]  /*2440*/  @!P1 LEA R11, R58, R11, 0x3 ;  /* 0x0000000b3a0b9211 */ /* 0x000fe400078e18ff */
[----:B------:R-:W-:-:S03]  /*2450*/  @!P1 IADD3 R57, P2, PT, R7, R56, RZ ;  /* 0x0000003807399210 */ /* 0x000fc60007f5e0ff */
[----:B-1----:R-:W-:Y:S01]  /*2460*/  @!P1 IMAD.SHL.U32 R52, R11, 0x8, RZ ;  /* 0x000000080b349824 */ /* 0x002fe200078e00ff */
[----:B------:R-:W-:Y:S02]  /*2470*/  @!P1 LEA.HI.X.SX32 R56, R56, R51, 0x1, P2 ;  /* 0x0000003338389211 */ /* 0x000fe400010f0eff */
[----:B0-----:R-:W-:-:S04]  /*2480*/  @!P1 LEA R12, P2, R57, R12, 0x1 ;  /* 0x0000000c390c9211 */ /* 0x001fc800078408ff */
[----:B------:R-:W-:Y:S02]  /*2490*/  @!P1 LEA.HI.X R13, R57, R13, R56, 0x1, P2 ;  /* 0x0000000d390d9211 */ /* 0x000fe400010f0c38 */
[----:B------:R-:W-:-:S03]  /*24a0*/  @!P1 IADD3 R11, P2, PT, R7, R52, RZ ;  /* 0x00000034070b9210 */ /* 0x000fc60007f5e0ff */
[----:B------:R0:W3:Y:S01]  /*24b0*/  @!P1 LDG.E.64 R46, desc[UR36][R12.64] ;  /* 0x000000240c2e9981 */ /* 0x0000e2000c1e1b00 */
[----:B------:R-:W-:Y:S02]  /*24c0*/  @!P1 LEA.HI.X.SX32 R52, R52, R51, 0x1, P2 ;  /* 0x0000003334349211 */ /* 0x000fe400010f0eff */
[----:B----4-:R-:W-:-:S04]  /*24d0*/  @!P1 LEA R14, P2, R11, R14, 0x1 ;  /* 0x0000000e0b0e9211 */ /* 0x010fc800078408ff */
[----:B------:R-:W-:-:S05]  /*24e0*/  @!P1 LEA.HI.X R15, R11, R15, R52, 0x1, P2 ;  /* 0x0000000f0b0f9211 */ /* 0x000fca00010f0c34 */
[----:B------:R2:W4:Y:S01]  /*24f0*/  @!P1 LDG.E.64 R48, desc[UR36][R14.64] ;  /* 0x000000240e309981 */ /* 0x000522000c1e1b00 */
[----:B0-----:R-:W-:Y:S02]  /*2500*/  @P0 MOV R12, R8 ;  /* 0x00000008000c0202 */ /* 0x001fe40000000f00 */
[----:B------:R-:W-:-:S05]  /*2510*/  @P0 MOV R13, R17 ;  /* 0x00000011000d0202 */ /* 0x000fca0000000f00 */
[----:B------:R0:W4:Y:S01]  /*2520*/  @P0 LDG.E.U8 R11, desc[UR36][R12.64] ;  /* 0x000000240c0b0981 */ /* 0x000122000c1e1100 */
[----:B------:R-:W-:Y:S01]  /*2530*/  UMOV UR4, 0xffffffff ;  /* 0xffffffff00047882 */ /* 0x000fe20000000000 */
[----:B------:R-:W-:Y:S01]  /*2540*/  LOP3.LUT R51, R2, 0x1, RZ, 0xc0, !PT ;  /* 0x0000000102337812 */ /* 0x000fe200078ec0ff */
[----:B--2---:R-:W-:Y:S02]  /*2550*/  HMUL2 R15, R32, R42 ;  /* 0x0000002a200f7232 */ /* 0x004fe40000000000 */
[----:B0-----:R-:W-:Y:S02]  /*2560*/  HFMA2 R13, R33, R43, -RZ ;  /* 0x0000002b210d7231 */ /* 0x001fe400001000ff */
        /* <DEDUP_REMOVED lines=8> */
[----:B---3--:R-:W-:-:S02]  /*25f0*/  HFMA2 R15, R22, R44, R15 ;  /* 0x0000002c160f7231 */ /* 0x008fc4000000000f */
[----:B------:R-:W-:Y:S02]  /*2600*/  HFMA2 R13, R23, R45, R13 ;  /* 0x0000002d170d7231 */ /* 0x000fe4000000000d */
[----:B------:R-:W-:Y:S02]  /*2610*/  HFMA2 R15, R20, R46, R15 ;  /* 0x0000002e140f7231 */ /* 0x000fe4000000000f */
[----:B------:R-:W-:Y:S02]  /*2620*/  HFMA2 R13, R21, R47, R13 ;  /* 0x0000002f150d7231 */ /* 0x000fe4000000000d */
[----:B----4-:R-:W-:Y:S02]  /*2630*/  HFMA2 R15, R18, R48, R15 ;  /* 0x00000030120f7231 */ /* 0x010fe4000000000f */
[----:B------:R-:W-:-:S04]  /*2640*/  HFMA2 R13, R19, R49, R13 ;  /* 0x00000031130d7231 */ /* 0x000fc8000000000d */
[----:B------:R-:W-:-:S05]  /*2650*/  HADD2 R13, R15, R13 ;  /* 0x0000000d0f0d7230 */ /* 0x000fca0000000000 */
[--C-:B------:R-:W-:Y:S02]  /*2660*/  HADD2.F32 R12, -RZ, R13.reuse.H0_H0 ;  /* 0x2000000dff0c7230 */ /* 0x100fe40000004100 */
[----:B------:R-:W-:Y:S01]  /*2670*/  HADD2.F32 R13, -RZ, R13.H1_H1 ;  /* 0x3000000dff0d7230 */ /* 0x000fe20000004100 */
[----:B------:R-:W-:-:S04]  /*2680*/  ISETP.NE.AND P2, PT, R11, RZ, P0 ;  /* 0x000000ff0b00720c */ /* 0x000fc80000745270 */
[----:B------:R-:W-:Y:S01]  /*2690*/  FADD.FTZ R13, R12, R13 ;  /* 0x0000000d0c0d7221 */ /* 0x000fe20000010000 */
[----:B------:R-:W-:Y:S08]  /*26a0*/  BRA.DIV UR4, `(.L_x_1832) ;  /* 0x0000005e047c7947 */ /* 0x000ff0000b800000 */
[----:B------:R0:W1:Y:S02]  /*26b0*/  SHFL.BFLY PT, R14, R13, 0x1, 0x1f ;  /* 0x0c201f000d0e7f89 */ /* 0x00006400000e0000 */
.L_x_1911:
        /* <DEDUP_REMOVED lines=15> */
[----:B--2---:R-:W-:-:S04]  /*27b0*/  @P1 IMAD.WIDE R14, R50, 0x2, R14 ;  /* 0x00000002320e1825 */ /* 0x004fc800078e020e */
[----:B------:R-:W2:Y:S04]  /*27c0*/  @P4 LDG.E.U16 R12, desc[UR36][R12.64] ;  /* 0x000000240c0c4981 */ /* 0x000ea8000c1e1500 */
[----:B------:R-:W3:Y:S01]  /*27d0*/  @P1 LDG.E.U16 R14, desc[UR36][R14.64] ;  /* 0x000000240e0e1981 */ /* 0x000ee2000c1e1500 */
[----:B------:R-:W-:-:S04]  /*27e0*/  @P4 ISETP.GE.AND P3, PT, R5, R10, PT ;  /* 0x0000000a0500420c */ /* 0x000fc80003f66270 */
        /* <DEDUP_REMOVED lines=9> */
.L_x_1834:
[----:B------:R-:W-:Y:S05]  /*2880*/  BSYNC.RECONVERGENT B1 ;  /* 0x0000000000017941 */ /* 0x000fea0003800200 */
.L_x_1833:
[----:B------:R-:W-:Y:S01]  /*2890*/  UIADD3 UR4, UPT, UPT, UR9, 0xf, URZ ;  /* 0x0000000f09047890 */ /* 0x000fe2000fffe0ff */
[----:B------:R-:W-:Y:S01]  /*28a0*/  IADD3 R5, PT, PT, R5, 0x40, RZ ;  /* 0x0000004005057810 */ /* 0x000fe20007ffe0ff */
[----:B-1----:R-:W-:Y:S01]  /*28b0*/  VIADD R16, R16, 0x100 ;  /* 0x0000010010107836 */ /* 0x002fe20000000000 */
[----:B------:R-:W-:Y:S01]  /*28c0*/  IADD3 R8, P2, PT, R8, 0x40, RZ ;  /* 0x0000004008087810 */ /* 0x000fe20007f5e0ff */
[----:B------:R-:W-:Y:S01]  /*28d0*/  USHF.R.S32.HI UR5, URZ, 0x1f, UR4 ;  /* 0x0000001fff057899 */ /* 0x000fe20008011404 */
[----:B------:R-:W-:Y:S02]  /*28e0*/  IADD3 R50, PT, PT, R50, 0x40, RZ ;  /* 0x0000004032327810 */ /* 0x000fe40007ffe0ff */
[----:B------:R-:W-:Y:S01]  /*28f0*/  IADD3.X R17, PT, PT, RZ, R17, RZ, P2, !PT ;  /* 0x00000011ff117210 */ /* 0x000fe200017fe4ff */
[----:B------:R-:W-:-:S04]  /*2900*/  ULEA.HI UR5, UR5, UR4, URZ, 0x4 ;  /* 0x0000000405057291 */ /* 0x000fc8000f8f20ff */
[----:B------:R-:W-:-:S04]  /*2910*/  ULOP3.LUT UR5, UR5, 0xfffffff0, URZ, 0xc0, !UPT ;  /* 0xfffffff005057892 */ /* 0x000fc8000f8ec0ff */
[----:B------:R-:W-:-:S06]  /*2920*/  UIADD3 UR5, UPT, UPT, UR46, UR5, URZ ;  /* 0x000000052e057290 */ /* 0x000fcc000fffe0ff */
[----:B------:R-:W-:-:S13]  /*2930*/  ISETP.GE.AND P1, PT, R5, UR5, PT ;  /* 0x0000000505007c0c */ /* 0x000fda000bf26270 */
[----:B------:R-:W-:Y:S05]  /*2940*/  @!P1 BRA `(.L_x_1835) ;  /* 0xfffffff400489947 */ /* 0x000fea000383ffff */
.L_x_1829:
[----:B0-----:R-:W-:Y:S05]  /*2950*/  BSYNC B0 ;  /* 0x0000000000007941 */ /* 0x001fea0003800000 */
.L_x_1828:
[----:B------:R-:W-:Y:S01]  /*2960*/  IMAD.U32 R34, RZ, RZ, UR45 ;  /* 0x0000002dff227e24 */ /* 0x000fe2000f8e00ff */
[----:B------:R-:W-:Y:S01]  /*2970*/  MOV R7, UR44 ;  /* 0x0000002c00077c02 */ /* 0x000fe20008000f00 */
[----:B------:R-:W-:Y:S01]  /*2980*/  UMOV UR4, 0xffffffff ;  /* 0xffffffff00047882 */ /* 0x000fe20000000000 */
[----:B------:R-:W-:Y:S02]  /*2990*/  SHF.L.U32 R5, R2, 0x2, RZ ;  /* 0x0000000202057819 */ /* 0x000fe400000006ff */
[----:B------:R-:W-:Y:S01]  /*29a0*/  SHF.R.S32.HI R34, RZ, 0x1f, R34 ;  /* 0x0000001fff227819 */ /* 0x000fe20000011422 */
[----:B------:R-:W-:Y:S01]  /*29b0*/  VIADD R7, R7, 0x1 ;  /* 0x0000000107077836 */ /* 0x000fe20000000000 */
[----:B------:R-:W-:Y:S06]  /*29c0*/  BRA.DIV UR4, `(.L_x_1836) ;  /* 0x0000005a04d87947 */ /* 0x000fec000b800000 */
[----:B------:R-:W0:Y:S02]  /*29d0*/  SHFL.BFLY PT, R14, R0, 0x10, 0x1f ;  /* 0x0e001f00000e7f89 */ /* 0x000e2400000e0000 */
[----:B0-----:R-:W-:-:S05]  /*29e0*/  FMNMX.FTZ R13, R14, R0, !PT ;  /* 0x000000000e0d7209 */ /* 0x001fca0007810000 */
[----:B------:R-:W0:Y:S02]  /*29f0*/  SHFL.BFLY PT, R14, R13, 0x8, 0x1f ;  /* 0x0d001f000d0e7f89 */ /* 0x000e2400000e0000 */
[----:B0-----:R-:W-:-:S05]  /*2a00*/  FMNMX.FTZ R3, R13, R14, !PT ;  /* 0x0000000e0d037209 */ /* 0x001fca0007810000 */
[----:B------:R-:W0:Y:S02]  /*2a10*/  SHFL.BFLY PT, R14, R3, 0x4, 0x1f ;  /* 0x0c801f00030e7f89 */ /* 0x000e2400000e0000 */
[----:B0-----:R-:W-:-:S05]  /*2a20*/  FMNMX.FTZ R4, R3, R14, !PT ;  /* 0x0000000e03047209 */ /* 0x001fca0007810000 */
[----:B------:R0:W4:Y:S02]  /*2a30*/  SHFL.BFLY PT, R14, R4, 0x2, 0x1f ;  /* 0x0c401f00040e7f89 */ /* 0x00012400000e0000 */
.L_x_1917:
[----:B--2---:R-:W2:Y:S01]  /*2a40*/  S2R R18, SR_CgaCtaId ;  /* 0x0000000000127919 */ /* 0x004ea20000008800 */
[----:B------:R-:W-:Y:S01]  /*2a50*/  LOP3.LUT P0, R3, R2, 0x1f, RZ, 0xc0, !PT ;  /* 0x0000001f02037812 */ /* 0x000fe2000780c0ff */
[----:B------:R-:W-:Y:S05]  /*2a60*/  WARPSYNC.ALL ;  /* 0x0000000000007948 */ /* 0x000fea0003800000 */
[----:B------:R-:W-:Y:S02]  /*2a70*/  MOV R15, 0x400 ;  /* 0x00000400000f7802 */ /* 0x000fe40000000f00 */
[----:B---3--:R-:W-:Y:S02]  /*2a80*/  SHF.R.U32.HI R0, RZ, 0x3, R2 ;  /* 0x00000003ff007819 */ /* 0x008fe40000011602 */
[----:B----4-:R-:W-:-:S02]  /*2a90*/  FMNMX.FTZ R9, R4, R14, !PT ;  /* 0x0000000e04097209 */ /* 0x010fc40007810000 */
[----:B--2---:R-:W-:-:S04]  /*2aa0*/  LEA R8, R18, R15, 0x18 ;  /* 0x0000000f12087211 */ /* 0x004fc800078ec0ff */
[----:B0-----:R-:W-:-:S05]  /*2ab0*/  IADD3 R4, PT, PT, R0, R8, RZ ;  /* 0x0000000800047210 */ /* 0x001fca0007ffe0ff */
[----:B------:R-:W-:Y:S01]  /*2ac0*/  @!P0 STS [R4], R9 ;  /* 0x0000000904008388 */ /* 0x000fe20000000800 */
[----:B------:R-:W-:Y:S01]  /*2ad0*/  BAR.SYNC.DEFER_BLOCKING 0x0 ;  /* 0x0000000000007b1d */ /* 0x000fe20000010000 */
[C---:B------:R-:W-:Y:S01]  /*2ae0*/  ISETP.GT.U32.AND P0, PT, R3.reuse, 0x3, PT ;  /* 0x000000030300780c */ /* 0x040fe20003f04070 */
[----:B------:R-:W-:Y:S01]  /*2af0*/  IMAD.MOV.U32 R12, RZ, RZ, -0x800001 ;  /* 0xff7fffffff0c7424 */ /* 0x000fe200078e00ff */
[----:B------:R-:W-:Y:S01]  /*2b00*/  LEA R8, R3, R8, 0x2 ;  /* 0x0000000803087211 */ /* 0x000fe200078e10ff */
[----:B------:R-:W-:Y:S02]  /*2b10*/  HFMA2 R11, -RZ, RZ, 0, 0 ;  /* 0x00000000ff0b7431 */ /* 0x000fe400000001ff */
[----:B------:R-:W-:Y:S08]  /*2b20*/  BSSY.RECONVERGENT B0, `(.L_x_1837) ;  /* 0x000016d000007945 */ /* 0x000ff00003800200 */
[----:B------:R-:W0:Y:S04]  /*2b30*/  @!P0 LDS R12, [R8] ;  /* 0x00000000080c8984 */ /* 0x000e280000000800 */
[----:B0-----:R-:W0:Y:S02]  /*2b40*/  SHFL.BFLY PT, R9, R12, 0x2, 0x1f ;  /* 0x0c401f000c097f89 */ /* 0x001e2400000e0000 */
[----:B0-----:R-:W-:-:S05]  /*2b50*/  FMNMX.FTZ R13, R9, R12, !PT ;  /* 0x0000000c090d7209 */ /* 0x001fca0007810000 */
[----:B------:R-:W0:Y:S02]  /*2b60*/  SHFL.BFLY PT, R10, R13, 0x1, 0x1f ;  /* 0x0c201f000d0a7f89 */ /* 0x000e2400000e0000 */
[----:B0-----:R-:W-:Y:S02]  /*2b70*/  FMNMX.FTZ R9, R13, R10, !PT ;  /* 0x0000000a0d097209 */ /* 0x001fe40007810000 */
[----:B------:R-:W-:-:S04]  /*2b80*/  IADD3 R10, PT, PT, R2, UR46, RZ ;  /* 0x0000002e020a7c10 */ /* 0x000fc8000fffe0ff */
[----:B------:R-:W-:Y:S01]  /*2b90*/  ISETP.GT.AND P0, PT, R10, UR44, PT ;  /* 0x0000002c0a007c0c */ /* 0x000fe2000bf04270 */
[----:B------:R-:W0:-:S12]  /*2ba0*/  SHFL.IDX PT, R9, R9, RZ, 0x1f ;  /* 0x00001fff09097589 */ /* 0x000e1800000e0000 */
[----:B------:R-:W-:Y:S05]  /*2bb0*/  @P0 BRA `(.L_x_1838) ;  /* 0x00000014008c0947 */ /* 0x000fea0003800000 */
[----:B------:R-:W2:Y:S02]  /*2bc0*/  LDC.64 R12, c[0x0][0x420] ;  /* 0x00010800ff0c7b82 */ /* 0x000ea40000000a00 */
[----:B--2---:R-:W-:-:S04]  /*2bd0*/  ISETP.NE.U32.AND P0, PT, R12, RZ, PT ;  /* 0x000000ff0c00720c */ /* 0x004fc80003f05070 */
[----:B------:R-:W-:-:S13]  /*2be0*/  ISETP.NE.AND.EX P0, PT, R13, RZ, PT, P0 ;  /* 0x000000ff0d00720c */ /* 0x000fda0003f05300 */
[----:B------:R-:W-:Y:S05]  /*2bf0*/  @P0 BRA `(.L_x_1839) ;  /* 0x0000001000000947 */ /* 0x000fea0003800000 */
[----:B------:R-:W-:Y:S01]  /*2c00*/  VIADDMNMX R11, R10, 0x80, R7, !PT ;  /* 0x000000800a0b7846 */ /* 0x000fe20007800107 */
[----:B------:R-:W-:Y:S01]  /*2c10*/  BSSY.RECONVERGENT B1, `(.L_x_1840) ;  /* 0x000001c000017945 */ /* 0x000fe20003800200 */
[----:B------:R-:W-:-:S04]  /*2c20*/  LOP3.LUT R12, RZ, R2, RZ, 0x33, !PT ;  /* 0x00000002ff0c7212 */ /* 0x000fc800078e33ff */
[----:B------:R-:W-:Y:S02]  /*2c30*/  IADD3 R13, PT, PT, R11, -UR46, R12 ;  /* 0x8000002e0b0d7c10 */ /* 0x000fe4000fffe00c */
[----:B------:R-:W-:Y:S02]  /*2c40*/  MOV R12, R10 ;  /* 0x0000000a000c7202 */ /* 0x000fe40000000f00 */
[C---:B------:R-:W-:Y:S02]  /*2c50*/  LOP3.LUT R11, R13.reuse, 0x180, RZ, 0xc0, !PT ;  /* 0x000001800d0b7812 */ /* 0x040fe400078ec0ff */
[----:B------:R-:W-:Y:S02]  /*2c60*/  ISETP.GE.U32.AND P1, PT, R13, 0x180, PT ;  /* 0x000001800d00780c */ /* 0x000fe40003f26070 */
[----:B------:R-:W-:Y:S01]  /*2c70*/  ISETP.NE.AND P0, PT, R11, 0x180, PT ;  /* 0x000001800b00780c */ /* 0x000fe20003f05270 */
[----:B------:R-:W-:-:S12]  /*2c80*/  IMAD.MOV.U32 R11, RZ, RZ, RZ ;  /* 0x000000ffff0b7224 */ /* 0x000fd800078e00ff */
[----:B------:R-:W-:Y:S05]  /*2c90*/  @!P0 BRA `(.L_x_1841) ;  /* 0x00000000004c8947 */ /* 0x000fea0003800000 */
[----:B------:R-:W-:Y:S02]  /*2ca0*/  LEA.HI R11, R13, 0x1, RZ, 0x19 ;  /* 0x000000010d0b7811 */ /* 0x000fe400078fc8ff */
[----:B------:R-:W-:Y:S02]  /*2cb0*/  IADD3 R17, PT, PT, R15, 0xa0, RZ ;  /* 0x000000a00f117810 */ /* 0x000fe40007ffe0ff */
[----:B------:R-:W-:Y:S01]  /*2cc0*/  LOP3.LUT R13, R11, 0x3, RZ, 0xc0, !PT ;  /* 0x000000030b0d7812 */ /* 0x000fe200078ec0ff */
[----:B------:R-:W-:Y:S01]  /*2cd0*/  IMAD.MOV.U32 R11, RZ, RZ, RZ ;  /* 0x000000ffff0b7224 */ /* 0x000fe200078e00ff */
[----:B------:R-:W-:Y:S02]  /*2ce0*/  LEA R14, R18, R17, 0x18 ;  /* 0x00000011120e7211 */ /* 0x000fe400078ec0ff */
[----:B------:R-:W-:Y:S01]  /*2cf0*/  MOV R12, R10 ;  /* 0x0000000a000c7202 */ /* 0x000fe20000000f00 */
[----:B------:R-:W-:Y:S01]  /*2d00*/  IMAD.MOV R13, RZ, RZ, -R13 ;  /* 0x000000ffff0d7224 */ /* 0x000fe200078e0a0d */
[----:B------:R-:W-:-:S07]  /*2d10*/  IADD3 R14, PT, PT, R14, R5, RZ ;  /* 0x000000050e0e7210 */ /* 0x000fce0007ffe0ff */
.L_x_1842:
[----:B------:R-:W0:Y:S01]  /*2d20*/  LDS R16, [R14] ;  /* 0x000000000e107984 */ /* 0x000e220000000800 */
[----:B------:R-:W-:Y:S02]  /*2d30*/  IADD3 R13, PT, PT, R13, 0x1, RZ ;  /* 0x000000010d0d7810 */ /* 0x000fe40007ffe0ff */
[----:B------:R-:W-:Y:S02]  /*2d40*/  IADD3 R12, PT, PT, R12, 0x80, RZ ;  /* 0x000000800c0c7810 */ /* 0x000fe40007ffe0ff */
        /* <DEDUP_REMOVED lines=8> */
.L_x_1841:
[----:B------:R-:W-:Y:S05]  /*2dd0*/  BSYNC.RECONVERGENT B1 ;  /* 0x0000000000017941 */ /* 0x000fea0003800200 */
.L_x_1840:
[----:B------:R-:W-:Y:S05]  /*2de0*/  @!P1 BRA `(.L_x_1838) ;  /* 0x0000001400009947 */ /* 0x000fea0003800000 */
[----:B------:R-:W-:Y:S01]  /*2df0*/  USHF.L.U32 UR4, UR46, 0x2, URZ ;  /* 0x000000022e047899 */ /* 0x000fe200080006ff */
[----:B------:R-:W-:-:S04]  /*2e00*/  IADD3 R15, PT, PT, R15, 0xa0, RZ ;  /* 0x000000a00f0f7810 */ /* 0x000fc80007ffe0ff */
[----:B------:R-:W-:Y:S02]  /*2e10*/  LEA R14, R18, R15, 0x18 ;  /* 0x0000000f120e7211 */ /* 0x000fe400078ec0ff */
[----:B------:R-:W-:-:S04]  /*2e20*/  LEA R13, R12, -UR4, 0x2 ;  /* 0x800000040c0d7c11 */ /* 0x000fc8000f8e10ff */
[----:B------:R-:W-:Y:S01]  /*2e30*/  IADD3 R14, PT, PT, R14, R13, RZ ;  /* 0x0000000d0e0e7210 */ /* 0x000fe20007ffe0ff */
[----:B------:R-:W-:-:S04]  /*2e40*/  VIADD R13, R12, 0x200 ;  /* 0x000002000c0d7836 */ /* 0x000fc80000000000 */
[----:B------:R-:W0:Y:S01]  /*2e50*/  LDS R16, [R14] ;  /* 0x000000000e107984 */ /* 0x000e220000000800 */
[----:B------:R-:W-:-:S03]  /*2e60*/  ISETP.GT.AND P0, PT, R13, UR44, PT ;  /* 0x0000002c0d007c0c */ /* 0x000fc6000bf04270 */
[----:B------:R-:W2:Y:S04]  /*2e70*/  LDS R18, [R14+0x200] ;  /* 0x000200000e127984 */ /* 0x000ea80000000800 */
[----:B------:R-:W3:Y:S04]  /*2e80*/  LDS R20, [R14+0x400] ;  /* 0x000400000e147984 */ /* 0x000ee80000000800 */
[----:B------:R-:W4:Y:S01]  /*2e90*/  LDS R22, [R14+0x600] ;  /* 0x000600000e167984 */ /* 0x000f220000000800 */
[C---:B0-----:R-:W-:Y:S01]  /*2ea0*/  FADD.FTZ R16, -R9.reuse, R16 ;  /* 0x0000001009107221 */ /* 0x041fe20000010100 */
[----:B--2---:R-:W-:-:S03]  /*2eb0*/  FADD.FTZ R18, -R9, R18 ;  /* 0x0000001209127221 */ /* 0x004fc60000010100 */
[----:B------:R-:W-:Y:S01]  /*2ec0*/  FMUL.FTZ R16, R16, 1.4426950216293334961 ;  /* 0x3fb8aa3b10107820 */ /* 0x000fe20000410000 */
[----:B---3--:R-:W-:Y:S01]  /*2ed0*/  FADD.FTZ R20, -R9, R20 ;  /* 0x0000001409147221 */ /* 0x008fe20000010100 */
[----:B------:R-:W-:-:S04]  /*2ee0*/  FMUL.FTZ R18, R18, 1.4426950216293334961 ;  /* 0x3fb8aa3b12127820 */ /* 0x000fc80000410000 */
[----:B------:R-:W0:Y:S01]  /*2ef0*/  MUFU.EX2 R16, R16 ;  /* 0x0000001000107308 */ /* 0x000e220000000800 */
[----:B----4-:R-:W-:Y:S01]  /*2f00*/  FADD.FTZ R22, -R9, R22 ;  /* 0x0000001609167221 */ /* 0x010fe20000010100 */
[----:B------:R-:W-:Y:S02]  /*2f10*/  FMUL.FTZ R20, R20, 1.4426950216293334961 ;  /* 0x3fb8aa3b14147820 */ /* 0x000fe40000410000 */
[----:B------:R-:W2:Y:S01]  /*2f20*/  MUFU.EX2 R18, R18 ;  /* 0x0000001200127308 */ /* 0x000ea20000000800 */
[----:B------:R-:W-:-:S03]  /*2f30*/  FMUL.FTZ R22, R22, 1.4426950216293334961 ;  /* 0x3fb8aa3b16167820 */ /* 0x000fc60000410000 */
[----:B------:R-:W3:Y:S04]  /*2f40*/  MUFU.EX2 R20, R20 ;  /* 0x0000001400147308 */ /* 0x000ee80000000800 */
[----:B------:R-:W4:Y:S01]  /*2f50*/  MUFU.EX2 R22, R22 ;  /* 0x0000001600167308 */ /* 0x000f220000000800 */
[----:B0-----:R0:W-:Y:S01]  /*2f60*/  STS [R14], R16 ;  /* 0x000000100e007388 */ /* 0x0011e20000000800 */
[----:B------:R-:W-:-:S03]  /*2f70*/  FADD.FTZ R11, R11, R16 ;  /* 0x000000100b0b7221 */ /* 0x000fc60000010000 */
[----:B--2---:R0:W-:Y:S01]  /*2f80*/  STS [R14+0x200], R18 ;  /* 0x000200120e007388 */ /* 0x0041e20000000800 */
[----:B------:R-:W-:-:S03]  /*2f90*/  FADD.FTZ R11, R11, R18 ;  /* 0x000000120b0b7221 */ /* 0x000fc60000010000 */
[----:B---3--:R0:W-:Y:S01]  /*2fa0*/  STS [R14+0x400], R20 ;  /* 0x000400140e007388 */ /* 0x0081e20000000800 */
[----:B------:R-:W-:-:S03]  /*2fb0*/  FADD.FTZ R11, R11, R20 ;  /* 0x000000140b0b7221 */ /* 0x000fc60000010000 */
[----:B----4-:R0:W-:Y:S01]  /*2fc0*/  STS [R14+0x600], R22 ;  /* 0x000600160e007388 */ /* 0x0101e20000000800 */
[----:B------:R-:W-:Y:S01]  /*2fd0*/  FADD.FTZ R11, R11, R22 ;  /* 0x000000160b0b7221 */ /* 0x000fe20000010000 */
[----:B------:R-:W-:Y:S06]  /*2fe0*/  @P0 BRA `(.L_x_1838) ;  /* 0x0000001000800947 */ /* 0x000fec0003800000 */
[----:B------:R-:W-:Y:S01]  /*2ff0*/  IADD3 R12, PT, PT, -R13, UR44, RZ ;  /* 0x0000002c0d0c7c10 */ /* 0x000fe2000fffe1ff */
[----:B------:R-:W-:Y:S01]  /*3000*/  BSSY.RECONVERGENT B1, `(.L_x_1843) ;  /* 0x000006c000017945 */ /* 0x000fe20003800200 */
[----:B------:R-:W-:Y:S02]  /*3010*/  PLOP3.LUT P0, PT, PT, PT, PT, 0x80, 0x8 ;  /* 0x000000000008781c */ /* 0x000fe40003f0f070 */
[----:B------:R-:W-:Y:S02]  /*3020*/  ISETP.GT.AND P1, PT, R12, 0x5ff, PT ;  /* 0x000005ff0c00780c */ /* 0x000fe40003f24270 */
[----:B------:R-:W-:-:S11]  /*3030*/  IADD3 R12, PT, PT, R14, 0xc00, RZ ;  /* 0x00000c000e0c7810 */ /* 0x000fd60007ffe0ff */
[----:B------:R-:W-:Y:S05]  /*3040*/  @!P1 BRA `(.L_x_1844) ;  /* 0x00000004009c9947 */ /* 0x000fea0003800000 */
[----:B0-----:R-:W-:Y:S02]  /*3050*/  MOV R14, UR44 ;  /* 0x0000002c000e7c02 */ /* 0x001fe40008000f00 */
[----:B------:R-:W-:-:S03]  /*3060*/  PLOP3.LUT P0, PT, PT, PT, PT, 0x8, 0x80 ;  /* 0x000000000080781c */ /* 0x000fc60003f0e170 */
[----:B------:R-:W-:-:S10]  /*3070*/  VIADD R14, R14, 0xfffffa01 ;  /* 0xfffffa010e0e7836 */ /* 0x000fd40000000000 */
.L_x_1845:
[----:B------:R-:W0:Y:S01]  /*3080*/  LDS R16, [R12+-0x400] ;  /* 0xfffc00000c107984 */ /* 0x000e220000000800 */
[----:B------:R-:W-:-:S03]  /*3090*/  IADD3 R13, PT, PT, R13, 0x800, RZ ;  /* 0x000008000d0d7810 */ /* 0x000fc60007ffe0ff */
[----:B------:R-:W2:Y:S01]  /*30a0*/  LDS R20, [R12+-0x200] ;  /* 0xfffe00000c147984 */ /* 0x000ea20000000800 */
[----:B------:R-:W-:-:S03]  /*30b0*/  ISETP.GE.AND P1, PT, R13, R14, PT ;  /* 0x0000000e0d00720c */ /* 0x000fc60003f26270 */
[----:B------:R-:W3:Y:S04]  /*30c0*/  LDS R22, [R12] ;  /* 0x000000000c167984 */ /* 0x000ee80000000800 */
[----:B------:R-:W4:Y:S04]  /*30d0*/  LDS R24, [R12+0x200] ;  /* 0x000200000c187984 */ /* 0x000f280000000800 */
[----:B------:R-:W5:Y:S04]  /*30e0*/  LDS R28, [R12+0x400] ;  /* 0x000400000c1c7984 */ /* 0x000f680000000800 */
[----:B------:R-:W1:Y:S04]  /*30f0*/  LDS R30, [R12+0x600] ;  /* 0x000600000c1e7984 */ /* 0x000e680000000800 */
[----:B------:R-:W1:Y:S04]  /*3100*/  LDS R32, [R12+0x800] ;  /* 0x000800000c207984 */ /* 0x000e680000000800 */
[----:B------:R-:W1:Y:S04]  /*3110*/  LDS R36, [R12+0xa00] ;  /* 0x000a00000c247984 */ /* 0x000e680000000800 */
[----:B------:R-:W1:Y:S04]  /*3120*/  LDS R38, [R12+0xc00] ;  /* 0x000c00000c267984 */ /* 0x000e680000000800 */
[----:B------:R-:W1:Y:S04]  /*3130*/  LDS R40, [R12+0xe00] ;  /* 0x000e00000c287984 */ /* 0x000e680000000800 */
[----:B------:R-:W1:Y:S01]  /*3140*/  LDS R42, [R12+0x1000] ;  /* 0x001000000c2a7984 */ /* 0x000e620000000800 */
[----:B0-----:R-:W-:-:S03]  /*3150*/  FADD.FTZ R15, -R9, R16 ;  /* 0x00000010090f7221 */ /* 0x001fc60000010100 */
[----:B------:R-:W0:Y:S01]  /*3160*/  LDS R18, [R12+0x1200] ;  /* 0x001200000c127984 */ /* 0x000e220000000800 */
[----:B--2---:R-:W-:Y:S01]  /*3170*/  FADD.FTZ R19, -R9, R20 ;  /* 0x0000001409137221 */ /* 0x004fe20000010100 */
[----:B------:R-:W-:Y:S01]  /*3180*/  FMUL.FTZ R17, R15, 1.4426950216293334961 ;  /* 0x3fb8aa3b0f117820 */ /* 0x000fe20000410000 */
[----:B---3--:R-:W-:Y:S01]  /*3190*/  FADD.FTZ R15, -R9, R22 ;  /* 0x00000016090f7221 */ /* 0x008fe20000010100 */
[----:B------:R-:W2:Y:S01]  /*31a0*/  LDS R16, [R12+0x1400] ;  /* 0x001400000c107984 */ /* 0x000ea20000000800 */
[----:B------:R-:W-:Y:S01]  /*31b0*/  FMUL.FTZ R21, R19, 1.4426950216293334961 ;  /* 0x3fb8aa3b13157820 */ /* 0x000fe20000410000 */
[----:B------:R-:W3:Y:S01]  /*31c0*/  MUFU.EX2 R25, R17 ;  /* 0x0000001100197308 */ /* 0x000ee20000000800 */
[----:B------:R-:W-:Y:S01]  /*31d0*/  FMUL.FTZ R15, R15, 1.4426950216293334961 ;  /* 0x3fb8aa3b0f0f7820 */ /* 0x000fe20000410000 */
[----:B------:R-:W2:Y:S01]  /*31e0*/  LDS R20, [R12+0x1600] ;  /* 0x001600000c147984 */ /* 0x000ea20000000800 */
[C---:B----4-:R-:W-:Y:S01]  /*31f0*/  FADD.FTZ R19, -R9.reuse, R24 ;  /* 0x0000001809137221 */ /* 0x050fe20000010100 */
[----:B------:R-:W4:Y:S01]  /*3200*/  MUFU.EX2 R26, R21 ;  /* 0x00000015001a7308 */ /* 0x000f220000000800 */
[----:B-----5:R-:W-:Y:S01]  /*3210*/  FADD.FTZ R28, -R9, R28 ;  /* 0x0000001c091c7221 */ /* 0x020fe20000010100 */
[----:B------:R-:W5:Y:S01]  /*3220*/  LDS R22, [R12+0x1800] ;  /* 0x001800000c167984 */ /* 0x000f620000000800 */
[----:B------:R-:W-:Y:S01]  /*3230*/  FMUL.FTZ R27, R19, 1.4426950216293334961 ;  /* 0x3fb8aa3b131b7820 */ /* 0x000fe20000410000 */
[----:B------:R-:W4:Y:S01]  /*3240*/  MUFU.EX2 R15, R15 ;  /* 0x0000000f000f7308 */ /* 0x000f220000000800 */
[----:B------:R-:W-:Y:S01]  /*3250*/  FMUL.FTZ R19, R28, 1.4426950216293334961 ;  /* 0x3fb8aa3b1c137820 */ /* 0x000fe20000410000 */
[----:B------:R-:W5:Y:S01]  /*3260*/  LDS R24, [R12+0x1a00] ;  /* 0x001a00000c187984 */ /* 0x000f620000000800 */
[C---:B-1----:R-:W-:Y:S01]  /*3270*/  FADD.FTZ R30, -R9.reuse, R30 ;  /* 0x0000001e091e7221 */ /* 0x042fe20000010100 */
[----:B------:R-:W1:Y:S01]  /*3280*/  MUFU.EX2 R17, R27 ;  /* 0x0000001b00117308 */ /* 0x000e620000000800 */
[----:B------:R-:W-:Y:S01]  /*3290*/  FADD.FTZ R32, -R9, R32 ;  /* 0x0000002009207221 */ /* 0x000fe20000010100 */
[----:B---3--:R-:W-:Y:S01]  /*32a0*/  FADD.FTZ R11, R25, R11 ;  /* 0x0000000b190b7221 */ /* 0x008fe20000010000 */
[----:B------:R-:W-:Y:S01]  /*32b0*/  FMUL.FTZ R30, R30, 1.4426950216293334961 ;  /* 0x3fb8aa3b1e1e7820 */ /* 0x000fe20000410000 */
[----:B------:R-:W3:Y:S01]  /*32c0*/  MUFU.EX2 R19, R19 ;  /* 0x0000001300137308 */ /* 0x000ee20000000800 */
[----:B------:R-:W-:Y:S01]  /*32d0*/  FMUL.FTZ R23, R32, 1.4426950216293334961 ;  /* 0x3fb8aa3b20177820 */ /* 0x000fe20000410000 */
[----:B----4-:R-:W-:Y:S01]  /*32e0*/  FADD.FTZ R28, R11, R26 ;  /* 0x0000001a0b1c7221 */ /* 0x010fe20000010000 */
[C---:B------:R-:W-:Y:S01]  /*32f0*/  FADD.FTZ R36, -R9.reuse, R36 ;  /* 0x0000002409247221 */ /* 0x040fe20000010100 */
[----:B------:R-:W4:Y:S01]  /*3300*/  MUFU.EX2 R21, R30 ;  /* 0x0000001e00157308 */ /* 0x000f220000000800 */
[C---:B------:R-:W-:Y:S01]  /*3310*/  FADD.FTZ R38, -R9.reuse, R38 ;  /* 0x0000002609267221 */ /* 0x040fe20000010100 */
[----:B------:R-:W-:Y:S01]  /*3320*/  FADD.FTZ R28, R28, R15 ;  /* 0x0000000f1c1c7221 */ /* 0x000fe20000010000 */
[----:B------:R-:W-:Y:S01]  /*3330*/  FMUL.FTZ R36, R36, 1.4426950216293334961 ;  /* 0x3fb8aa3b24247820 */ /* 0x000fe20000410000 */
[----:B------:R-:W2:Y:S01]  /*3340*/  MUFU.EX2 R23, R23 ;  /* 0x0000001700177308 */ /* 0x000ea20000000800 */
[C---:B------:R-:W-:Y:S01]  /*3350*/  FADD.FTZ R40, -R9.reuse, R40 ;  /* 0x0000002809287221 */ /* 0x040fe20000010100 */
[----:B-1----:R-:W-:Y:S01]  /*3360*/  FADD.FTZ R28, R28, R17 ;  /* 0x000000111c1c7221 */ /* 0x002fe20000010000 */
[----:B------:R-:W-:Y:S01]  /*3370*/  FMUL.FTZ R38, R38, 1.4426950216293334961 ;  /* 0x3fb8aa3b26267820 */ /* 0x000fe20000410000 */
[----:B------:R-:W1:Y:S01]  /*3380*/  MUFU.EX2 R27, R36 ;  /* 0x00000024001b7308 */ /* 0x000e620000000800 */
[C---:B------:R-:W-:Y:S01]  /*3390*/  FADD.FTZ R42, -R9.reuse, R42 ;  /* 0x0000002a092a7221 */ /* 0x040fe20000010100 */
[----:B---3--:R-:W-:Y:S01]  /*33a0*/  FADD.FTZ R28, R28, R19 ;  /* 0x000000131c1c7221 */ /* 0x008fe20000010000 */
[----:B------:R-:W-:Y:S01]  /*33b0*/  FMUL.FTZ R40, R40, 1.4426950216293334961 ;  /* 0x3fb8aa3b28287820 */ /* 0x000fe20000410000 */
[----:B------:R-:W3:Y:S01]  /*33c0*/  MUFU.EX2 R29, R38 ;  /* 0x00000026001d7308 */ /* 0x000ee20000000800 */
[C---:B0-----:R-:W-:Y:S01]  /*33d0*/  FADD.FTZ R18, -R9.reuse, R18 ;  /* 0x0000001209127221 */ /* 0x041fe20000010100 */
[----:B----4-:R-:W-:Y:S01]  /*33e0*/  FADD.FTZ R28, R28, R21 ;  /* 0x000000151c1c7221 */ /* 0x010fe20000010000 */
[----:B------:R-:W-:Y:S01]  /*33f0*/  FMUL.FTZ R42, R42, 1.4426950216293334961 ;  /* 0x3fb8aa3b2a2a7820 */ /* 0x000fe20000410000 */
[----:B------:R-:W0:Y:S01]  /*3400*/  MUFU.EX2 R11, R40 ;  /* 0x00000028000b7308 */ /* 0x000e220000000800 */
[----:B------:R4:W-:Y:S01]  /*3410*/  STS [R12+-0x400], R25 ;  /* 0xfffc00190c007388 */ /* 0x0009e20000000800 */
[----:B--2---:R-:W-:Y:S01]  /*3420*/  FADD.FTZ R28, R28, R23 ;  /* 0x000000171c1c7221 */ /* 0x004fe20000010000 */
[C---:B------:R-:W-:Y:S01]  /*3430*/  FADD.FTZ R16, -R9.reuse, R16 ;  /* 0x0000001009107221 */ /* 0x040fe20000010100 */
[----:B------:R-:W-:Y:S01]  /*3440*/  FMUL.FTZ R18, R18, 1.4426950216293334961 ;  /* 0x3fb8aa3b12127820 */ /* 0x000fe20000410000 */
[----:B------:R-:W-:Y:S01]  /*3450*/  STS [R12+-0x200], R26 ;  /* 0xfffe001a0c007388 */ /* 0x000fe20000000800 */
[----:B-1----:R-:W-:Y:S01]  /*3460*/  FADD.FTZ R28, R28, R27 ;  /* 0x0000001b1c1c7221 */ /* 0x002fe20000010000 */
[C---:B------:R-:W-:Y:S01]  /*3470*/  FADD.FTZ R20, -R9.reuse, R20 ;  /* 0x0000001409147221 */ /* 0x040fe20000010100 */
[----:B------:R-:W-:Y:S01]  /*3480*/  FMUL.FTZ R16, R16, 1.4426950216293334961 ;  /* 0x3fb8aa3b10107820 */ /* 0x000fe20000410000 */
[----:B------:R-:W-:Y:S01]  /*3490*/  MUFU.EX2 R31, R18 ;  /* 0x00000012001f7308 */ /* 0x000fe20000000800 */
[----:B---3--:R-:W-:Y:S01]  /*34a0*/  FADD.FTZ R28, R28, R29 ;  /* 0x0000001d1c1c7221 */ /* 0x008fe20000010000 */
[C---:B-----5:R-:W-:Y:S01]  /*34b0*/  FADD.FTZ R22, -R9.reuse, R22 ;  /* 0x0000001609167221 */ /* 0x060fe20000010100 */
[----:B------:R-:W-:Y:S01]  /*34c0*/  FMUL.FTZ R20, R20, 1.4426950216293334961 ;  /* 0x3fb8aa3b14147820 */ /* 0x000fe20000410000 */
[----:B----4-:R-:W1:Y:S01]  /*34d0*/  MUFU.EX2 R25, R42 ;  /* 0x0000002a00197308 */ /* 0x010e620000000800 */
[----:B0-----:R-:W-:Y:S01]  /*34e0*/  FADD.FTZ R28, R28, R11 ;  /* 0x0000000b1c1c7221 */ /* 0x001fe20000010000 */
[----:B------:R-:W-:Y:S01]  /*34f0*/  FADD.FTZ R24, -R9, R24 ;  /* 0x0000001809187221 */ /* 0x000fe20000010100 */
[----:B------:R-:W-:Y:S01]  /*3500*/  FMUL.FTZ R22, R22, 1.4426950216293334961 ;  /* 0x3fb8aa3b16167820 */ /* 0x000fe20000410000 */
[----:B------:R-:W0:Y:S01]  /*3510*/  MUFU.EX2 R33, R16 ;  /* 0x0000001000217308 */ /* 0x000e220000000800 */
[----:B------:R-:W-:Y:S01]  /*3520*/  STS [R12], R15 ;  /* 0x0000000f0c007388 */ /* 0x000fe20000000800 */
[----:B------:R-:W-:-:S02]  /*3530*/  FMUL.FTZ R24, R24, 1.4426950216293334961 ;  /* 0x3fb8aa3b18187820 */ /* 0x000fc40000410000 */
[----:B------:R-:W2:Y:S01]  /*3540*/  MUFU.EX2 R35, R20 ;  /* 0x0000001400237308 */ /* 0x000ea20000000800 */
[----:B------:R-:W-:Y:S03]  /*3550*/  STS [R12+0x200], R17 ;  /* 0x000200110c007388 */ /* 0x000fe60000000800 */
[----:B------:R-:W3:Y:S01]  /*3560*/  MUFU.EX2 R37, R22 ;  /* 0x0000001600257308 */ /* 0x000ee20000000800 */
[----:B------:R-:W-:Y:S01]  /*3570*/  STS [R12+0x400], R19 ;  /* 0x000400130c007388 */ /* 0x000fe20000000800 */
[----:B-1----:R-:W-:Y:S02]  /*3580*/  FADD.FTZ R28, R28, R25 ;  /* 0x000000191c1c7221 */ /* 0x002fe40000010000 */
[----:B------:R-:W1:Y:S01]  /*3590*/  MUFU.EX2 R39, R24 ;  /* 0x0000001800277308 */ /* 0x000e620000000800 */
[----:B------:R-:W-:Y:S01]  /*35a0*/  STS [R12+0x600], R21 ;  /* 0x000600150c007388 */ /* 0x000fe20000000800 */
[----:B------:R-:W-:-:S03]  /*35b0*/  FADD.FTZ R28, R28, R31 ;  /* 0x0000001f1c1c7221 */ /* 0x000fc60000010000 */
[----:B------:R-:W-:Y:S01]  /*35c0*/  STS [R12+0x800], R23 ;  /* 0x000800170c007388 */ /* 0x000fe20000000800 */
[----:B0-----:R-:W-:-:S03]  /*35d0*/  FADD.FTZ R28, R28, R33 ;  /* 0x000000211c1c7221 */ /* 0x001fc60000010000 */
[----:B------:R-:W-:Y:S01]  /*35e0*/  STS [R12+0xa00], R27 ;  /* 0x000a001b0c007388 */ /* 0x000fe20000000800 */
[----:B--2---:R-:W-:-:S03]  /*35f0*/  FADD.FTZ R28, R28, R35 ;  /* 0x000000231c1c7221 */ /* 0x004fc60000010000 */
[----:B------:R-:W-:Y:S01]  /*3600*/  STS [R12+0xc00], R29 ;  /* 0x000c001d0c007388 */ /* 0x000fe20000000800 */
[----:B---3--:R-:W-:-:S03]  /*3610*/  FADD.FTZ R28, R28, R37 ;  /* 0x000000251c1c7221 */ /* 0x008fc60000010000 */
[----:B------:R1:W-:Y:S04]  /*3620*/  STS [R12+0xe00], R11 ;  /* 0x000e000b0c007388 */ /* 0x0003e80000000800 */
[----:B------:R-:W-:Y:S04]  /*3630*/  STS [R12+0x1000], R25 ;  /* 0x001000190c007388 */ /* 0x000fe80000000800 */
[----:B------:R-:W-:Y:S01]  /*3640*/  STS [R12+0x1200], R31 ;  /* 0x0012001f0c007388 */ /* 0x000fe20000000800 */
[----:B-1----:R-:W-:-:S03]  /*3650*/  FADD.FTZ R11, R28, R39 ;  /* 0x000000271c0b7221 */ /* 0x002fc60000010000 */
[----:B------:R-:W-:Y:S04]  /*3660*/  STS [R12+0x1400], R33 ;  /* 0x001400210c007388 */ /* 0x000fe80000000800 */
[----:B------:R-:W-:Y:S04]  /*3670*/  STS [R12+0x1600], R35 ;  /* 0x001600230c007388 */ /* 0x000fe80000000800 */
[----:B------:R-:W-:Y:S04]  /*3680*/  STS [R12+0x1800], R37 ;  /* 0x001800250c007388 */ /* 0x000fe80000000800 */
[----:B------:R0:W-:Y:S02]  /*3690*/  STS [R12+0x1a00], R39 ;  /* 0x001a00270c007388 */ /* 0x0001e40000000800 */
[----:B0-----:R-:W-:Y:S01]  /*36a0*/  IADD3 R12, PT, PT, R12, 0x2000, RZ ;  /* 0x000020000c0c7810 */ /* 0x001fe20007ffe0ff */
[----:B------:R-:W-:Y:S06]  /*36b0*/  @!P1 BRA `(.L_x_1845) ;  /* 0xfffffff800709947 */ /* 0x000fec000383ffff */
.L_x_1844:
[----:B------:R-:W-:Y:S05]  /*36c0*/  BSYNC.RECONVERGENT B1 ;  /* 0x0000000000017941 */ /* 0x000fea0003800200 */
.L_x_1843:
[----:B0-----:R-:W-:Y:S01]  /*36d0*/  IADD3 R14, PT, PT, -R13, UR44, RZ ;  /* 0x0000002c0d0e7c10 */ /* 0x001fe2000fffe1ff */
[----:B------:R-:W-:Y:S03]  /*36e0*/  BSSY.RECONVERGENT B1, `(.L_x_1846) ;  /* 0x0000036000017945 */ /* 0x000fe60003800200 */
[----:B------:R-:W-:-:S13]  /*36f0*/  ISETP.GT.AND P1, PT, R14, 0x1ff, PT ;  /* 0x000001ff0e00780c */ /* 0x000fda0003f24270 */
[----:B------:R-:W-:Y:S05]  /*3700*/  @!P1 BRA `(.L_x_1847) ;  /* 0x0000000000cc9947 */ /* 0x000fea0003800000 */
[----:B------:R-:W0:Y:S01]  /*3710*/  LDS R14, [R12+-0x400] ;  /* 0xfffc00000c0e7984 */ /* 0x000e220000000800 */
[----:B------:R-:W-:Y:S01]  /*3720*/  PLOP3.LUT P0, PT, PT, PT, PT, 0x8, 0x80 ;  /* 0x000000000080781c */ /* 0x000fe20003f0e170 */
[----:B------:R-:W-:Y:S02]  /*3730*/  VIADD R13, R13, 0x400 ;  /* 0x000004000d0d7836 */ /* 0x000fe40000000000 */
[----:B------:R-:W2:Y:S04]  /*3740*/  LDS R16, [R12+-0x200] ;  /* 0xfffe00000c107984 */ /* 0x000ea80000000800 */
[----:B------:R-:W3:Y:S04]  /*3750*/  LDS R18, [R12] ;  /* 0x000000000c127984 */ /* 0x000ee80000000800 */
[----:B------:R-:W4:Y:S04]  /*3760*/  LDS R20, [R12+0x200] ;  /* 0x000200000c147984 */ /* 0x000f280000000800 */
[----:B------:R-:W5:Y:S04]  /*3770*/  LDS R22, [R12+0x400] ;  /* 0x000400000c167984 */ /* 0x000f680000000800 */
[----:B------:R-:W1:Y:S04]  /*3780*/  LDS R24, [R12+0x600] ;  /* 0x000600000c187984 */ /* 0x000e680000000800 */
[----:B------:R-:W1:Y:S04]  /*3790*/  LDS R26, [R12+0x800] ;  /* 0x000800000c1a7984 */ /* 0x000e680000000800 */
[----:B------:R-:W1:Y:S01]  /*37a0*/  LDS R28, [R12+0xa00] ;  /* 0x000a00000c1c7984 */ /* 0x000e620000000800 */
[C---:B0-----:R-:W-:Y:S01]  /*37b0*/  FADD.FTZ R14, -R9.reuse, R14 ;  /* 0x0000000e090e7221 */ /* 0x041fe20000010100 */
[----:B--2---:R-:W-:-:S03]  /*37c0*/  FADD.FTZ R16, -R9, R16 ;  /* 0x0000001009107221 */ /* 0x004fc60000010100 */
[----:B------:R-:W-:Y:S01]  /*37d0*/  FMUL.FTZ R14, R14, 1.4426950216293334961 ;  /* 0x3fb8aa3b0e0e7820 */ /* 0x000fe20000410000 */
[----:B---3--:R-:W-:Y:S01]  /*37e0*/  FADD.FTZ R18, -R9, R18 ;  /* 0x0000001209127221 */ /* 0x008fe20000010100 */
[----:B------:R-:W-:-:S04]  /*37f0*/  FMUL.FTZ R16, R16, 1.4426950216293334961 ;  /* 0x3fb8aa3b10107820 */ /* 0x000fc80000410000 */
[----:B------:R-:W0:Y:S01]  /*3800*/  MUFU.EX2 R14, R14 ;  /* 0x0000000e000e7308 */ /* 0x000e220000000800 */
[C---:B----4-:R-:W-:Y:S01]  /*3810*/  FADD.FTZ R20, -R9.reuse, R20 ;  /* 0x0000001409147221 */ /* 0x050fe20000010100 */
[----:B------:R-:W-:Y:S02]  /*3820*/  FMUL.FTZ R18, R18, 1.4426950216293334961 ;  /* 0x3fb8aa3b12127820 */ /* 0x000fe40000410000 */
[----:B------:R-:W2:Y:S01]  /*3830*/  MUFU.EX2 R16, R16 ;  /* 0x0000001000107308 */ /* 0x000ea20000000800 */
[C---:B-----5:R-:W-:Y:S01]  /*3840*/  FADD.FTZ R22, -R9.reuse, R22 ;  /* 0x0000001609167221 */ /* 0x060fe20000010100 */
[----:B------:R-:W-:Y:S02]  /*3850*/  FMUL.FTZ R20, R20, 1.4426950216293334961 ;  /* 0x3fb8aa3b14147820 */ /* 0x000fe40000410000 */
[----:B------:R-:W3:Y:S01]  /*3860*/  MUFU.EX2 R18, R18 ;  /* 0x0000001200127308 */ /* 0x000ee20000000800 */
[----:B-1----:R-:W-:Y:S01]  /*3870*/  FADD.FTZ R24, -R9, R24 ;  /* 0x0000001809187221 */ /* 0x002fe20000010100 */
[----:B------:R-:W-:-:S02]  /*3880*/  FMUL.FTZ R22, R22, 1.4426950216293334961 ;  /* 0x3fb8aa3b16167820 */ /* 0x000fc40000410000 */
[----:B------:R-:W1:Y:S01]  /*3890*/  MUFU.EX2 R20, R20 ;  /* 0x0000001400147308 */ /* 0x000e620000000800 */
[----:B------:R-:W-:Y:S01]  /*38a0*/  FADD.FTZ R26, -R9, R26 ;  /* 0x0000001a091a7221 */ /* 0x000fe20000010100 */
[----:B------:R-:W-:Y:S01]  /*38b0*/  FMUL.FTZ R24, R24, 1.4426950216293334961 ;  /* 0x3fb8aa3b18187820 */ /* 0x000fe20000410000 */
[----:B0-----:R-:W-:Y:S01]  /*38c0*/  FADD.FTZ R11, R11, R14 ;  /* 0x0000000e0b0b7221 */ /* 0x001fe20000010000 */
[----:B------:R-:W0:Y:S01]  /*38d0*/  MUFU.EX2 R22, R22 ;  /* 0x0000001600167308 */ /* 0x000e220000000800 */
[----:B------:R-:W-:Y:S01]  /*38e0*/  FADD.FTZ R28, -R9, R28 ;  /* 0x0000001c091c7221 */ /* 0x000fe20000010100 */
[----:B------:R-:W-:Y:S01]  /*38f0*/  FMUL.FTZ R26, R26, 1.4426950216293334961 ;  /* 0x3fb8aa3b1a1a7820 */ /* 0x000fe20000410000 */
[----:B--2---:R-:W-:Y:S01]  /*3900*/  FADD.FTZ R11, R11, R16 ;  /* 0x000000100b0b7221 */ /* 0x004fe20000010000 */
[----:B------:R-:W2:Y:S01]  /*3910*/  MUFU.EX2 R24, R24 ;  /* 0x0000001800187308 */ /* 0x000ea20000000800 */
[----:B------:R-:W-:Y:S01]  /*3920*/  FMUL.FTZ R28, R28, 1.4426950216293334961 ;  /* 0x3fb8aa3b1c1c7820 */ /* 0x000fe20000410000 */
[----:B------:R-:W-:Y:S01]  /*3930*/  STS [R12+-0x400], R14 ;  /* 0xfffc000e0c007388 */ /* 0x000fe20000000800 */
[----:B---3--:R-:W-:Y:S01]  /*3940*/  FADD.FTZ R11, R11, R18 ;  /* 0x000000120b0b7221 */ /* 0x008fe20000010000 */
[----:B------:R-:W3:Y:S02]  /*3950*/  MUFU.EX2 R26, R26 ;  /* 0x0000001a001a7308 */ /* 0x000ee40000000800 */
[----:B------:R-:W-:Y:S01]  /*3960*/  STS [R12+-0x200], R16 ;  /* 0xfffe00100c007388 */ /* 0x000fe20000000800 */
[----:B-1----:R-:W-:Y:S01]  /*3970*/  FADD.FTZ R11, R11, R20 ;  /* 0x000000140b0b7221 */ /* 0x002fe20000010000 */
[----:B------:R-:W1:Y:S02]  /*3980*/  MUFU.EX2 R28, R28 ;  /* 0x0000001c001c7308 */ /* 0x000e640000000800 */
[----:B------:R-:W-:Y:S01]  /*3990*/  STS [R12], R18 ;  /* 0x000000120c007388 */ /* 0x000fe20000000800 */
[----:B0-----:R-:W-:-:S03]  /*39a0*/  FADD.FTZ R11, R11, R22 ;  /* 0x000000160b0b7221 */ /* 0x001fc60000010000 */
[----:B------:R-:W-:Y:S01]  /*39b0*/  STS [R12+0x200], R20 ;  /* 0x000200140c007388 */ /* 0x000fe20000000800 */
[----:B--2---:R-:W-:-:S03]  /*39c0*/  FADD.FTZ R11, R11, R24 ;  /* 0x000000180b0b7221 */ /* 0x004fc60000010000 */
[----:B------:R-:W-:Y:S01]  /*39d0*/  STS [R12+0x400], R22 ;  /* 0x000400160c007388 */ /* 0x000fe20000000800 */
[----:B---3--:R-:W-:-:S03]  /*39e0*/  FADD.FTZ R11, R11, R26 ;  /* 0x0000001a0b0b7221 */ /* 0x008fc60000010000 */
[----:B------:R-:W-:Y:S01]  /*39f0*/  STS [R12+0x600], R24 ;  /* 0x000600180c007388 */ /* 0x000fe20000000800 */
[----:B-1----:R-:W-:-:S03]  /*3a00*/  FADD.FTZ R11, R11, R28 ;  /* 0x0000001c0b0b7221 */ /* 0x002fc60000010000 */
[----:B------:R-:W-:Y:S04]  /*3a10*/  STS [R12+0x800], R26 ;  /* 0x0008001a0c007388 */ /* 0x000fe80000000800 */
[----:B------:R0:W-:Y:S02]  /*3a20*/  STS [R12+0xa00], R28 ;  /* 0x000a001c0c007388 */ /* 0x0001e40000000800 */
[----:B0-----:R-:W-:-:S07]  /*3a30*/  IADD3 R12, PT, PT, R12, 0x1000, RZ ;  /* 0x000010000c0c7810 */ /* 0x001fce0007ffe0ff */
.L_x_1847:
[----:B------:R-:W-:Y:S05]  /*3a40*/  BSYNC.RECONVERGENT B1 ;  /* 0x0000000000017941 */ /* 0x000fea0003800200 */
.L_x_1846:
[----:B------:R-:W-:-:S13]  /*3a50*/  ISETP.GT.AND P1, PT, R13, UR44, PT ;  /* 0x0000002c0d007c0c */ /* 0x000fda000bf24270 */
[----:B------:R-:W-:Y:S05]  /*3a60*/  @!P0 BRA P1, `(.L_x_1838) ;  /* 0x0000000400e08947 */ /* 0x000fea0000800000 */
[----:B------:R-:W0:Y:S04]  /*3a70*/  LDS R14, [R12+-0x400] ;  /* 0xfffc00000c0e7984 */ /* 0x000e280000000800 */
[----:B------:R-:W2:Y:S04]  /*3a80*/  LDS R16, [R12+-0x200] ;  /* 0xfffe00000c107984 */ /* 0x000ea80000000800 */
[----:B------:R-:W3:Y:S04]  /*3a90*/  LDS R18, [R12] ;  /* 0x000000000c127984 */ /* 0x000ee80000000800 */
        /* <DEDUP_REMOVED lines=13> */
[----:B0-----:R0:W-:Y:S01]  /*3b70*/  STS [R12+-0x400], R14 ;  /* 0xfffc000e0c007388 */ /* 0x0011e20000000800 */
[----:B------:R-:W-:-:S03]  /*3b80*/  FADD.FTZ R11, R11, R14 ;  /* 0x0000000e0b0b7221 */ /* 0x000fc60000010000 */
[----:B--2---:R0:W-:Y:S01]  /*3b90*/  STS [R12+-0x200], R16 ;  /* 0xfffe00100c007388 */ /* 0x0041e20000000800 */
[----:B------:R-:W-:-:S03]  /*3ba0*/  FADD.FTZ R11, R11, R16 ;  /* 0x000000100b0b7221 */ /* 0x000fc60000010000 */
[----:B---3--:R0:W-:Y:S01]  /*3bb0*/  STS [R12], R18 ;  /* 0x000000120c007388 */ /* 0x0081e20000000800 */
[----:B------:R-:W-:-:S03]  /*3bc0*/  FADD.FTZ R11, R11, R18 ;  /* 0x000000120b0b7221 */ /* 0x000fc60000010000 */
[----:B----4-:R0:W-:Y:S01]  /*3bd0*/  STS [R12+0x200], R20 ;  /* 0x000200140c007388 */ /* 0x0101e20000000800 */
[----:B------:R-:W-:Y:S01]  /*3be0*/  FADD.FTZ R11, R11, R20 ;  /* 0x000000140b0b7221 */ /* 0x000fe20000010000 */
[----:B------:R-:W-:Y:S06]  /*3bf0*/  BRA `(.L_x_1838) ;  /* 0x00000004007c7947 */ /* 0x000fec0003800000 */
.L_x_1839:
[----:B------:R-:W-:Y:S01]  /*3c00*/  VIADDMNMX R11, R10, 0x80, R7, !PT ;  /* 0x000000800a0b7846 */ /* 0x000fe20007800107 */
[----:B------:R-:W-:Y:S01]  /*3c10*/  BSSY.RECONVERGENT B1, `(.L_x_1848) ;  /* 0x0000024000017945 */ /* 0x000fe20003800200 */
[----:B------:R-:W-:-:S04]  /*3c20*/  LOP3.LUT R14, RZ, R2, RZ, 0x33, !PT ;  /* 0x00000002ff0e7212 */ /* 0x000fc800078e33ff */
[----:B------:R-:W-:Y:S01]  /*3c30*/  IADD3 R16, PT, PT, R11, -UR46, R14 ;  /* 0x8000002e0b107c10 */ /* 0x000fe2000fffe00e */
[----:B------:R-:W-:-:S03]  /*3c40*/  IMAD.MOV.U32 R14, RZ, RZ, R10 ;  /* 0x000000ffff0e7224 */ /* 0x000fc600078e000a */
[C---:B------:R-:W-:Y:S02]  /*3c50*/  LOP3.LUT R11, R16.reuse, 0x180, RZ, 0xc0, !PT ;  /* 0x00000180100b7812 */ /* 0x040fe400078ec0ff */
[----:B------:R-:W-:Y:S02]  /*3c60*/  ISETP.GE.U32.AND P1, PT, R16, 0x180, PT ;  /* 0x000001801000780c */ /* 0x000fe40003f26070 */
[----:B------:R-:W-:Y:S01]  /*3c70*/  ISETP.NE.AND P0, PT, R11, 0x180, PT ;  /* 0x000001800b00780c */ /* 0x000fe20003f05270 */
[----:B------:R-:W-:-:S12]  /*3c80*/  HFMA2 R11, -RZ, RZ, 0, 0 ;  /* 0x00000000ff0b7431 */ /* 0x000fd800000001ff */
        /* <DEDUP_REMOVED lines=9> */
[----:B------:R-:W-:Y:S02]  /*3d20*/  IADD3 R15, PT, PT, R18, R5, RZ ;  /* 0x00000005120f7210 */ /* 0x000fe40007ffe0ff */
[----:B------:R-:W-:-:S07]  /*3d30*/  IADD3 R16, PT, PT, -R12, RZ, RZ ;  /* 0x000000ff0c107210 */ /* 0x000fce0007ffe1ff */
.L_x_1850:
[----:B------:R-:W-:-:S06]  /*3d40*/  IMAD.MOV.U32 R12, RZ, RZ, R19 ;  /* 0x000000ffff0c7224 */ /* 0x000fcc00078e0013 */
[----:B------:R2:W3:Y:S01]  /*3d50*/  LDG.E.U8 R12, desc[UR36][R12.64] ;  /* 0x000000240c0c7981 */ /* 0x0004e2000c1e1100 */
[----:B------:R-:W-:Y:S01]  /*3d60*/  IADD3 R16, PT, PT, R16, 0x1, RZ ;  /* 0x0000000110107810 */ /* 0x000fe20007ffe0ff */
[----:B------:R-:W-:Y:S01]  /*3d70*/  VIADD R14, R14, 0x80 ;  /* 0x000000800e0e7836 */ /* 0x000fe20000000000 */
[----:B------:R-:W-:-:S04]  /*3d80*/  IADD3 R19, P2, PT, R19, 0x80, RZ ;  /* 0x0000008013137810 */ /* 0x000fc80007f5e0ff */
[----:B--2---:R-:W-:Y:S02]  /*3d90*/  IADD3.X R13, PT, PT, RZ, R13, RZ, P2, !PT ;  /* 0x0000000dff0d7210 */ /* 0x004fe400017fe4ff */
[----:B---3--:R-:W-:-:S13]  /*3da0*/  ISETP.NE.AND P0, PT, R12, RZ, PT ;  /* 0x000000ff0c00720c */ /* 0x008fda0003f05270 */
[----:B------:R-:W0:Y:S02]  /*3db0*/  @!P0 LDS R18, [R15] ;  /* 0x000000000f128984 */ /* 0x000e240000000800 */
[----:B0-----:R-:W-:Y:S01]  /*3dc0*/  @!P0 FADD.FTZ R17, -R9, R18 ;  /* 0x0000001209118221 */ /* 0x001fe20000010100 */
        /* <DEDUP_REMOVED lines=8> */
.L_x_1849:
[----:B------:R-:W-:Y:S05]  /*3e50*/  BSYNC.RECONVERGENT B1 ;  /* 0x0000000000017941 */ /* 0x000fea0003800200 */
.L_x_1848:
[----:B------:R-:W-:Y:S05]  /*3e60*/  @!P1 BRA `(.L_x_1838) ;  /* 0x0000000000e09947 */ /* 0x000fea0003800000 */
[----:B------:R-:W2:Y:S01]  /*3e70*/  S2R R16, SR_CgaCtaId ;  /* 0x0000000000107919 */ /* 0x000ea20000008800 */
        /* <DEDUP_REMOVED lines=8> */
[----:B--2---:R-:W-:Y:S02]  /*3f00*/  LEA R15, R16, R13, 0x18 ;  /* 0x0000000d100f7211 */ /* 0x004fe400078ec0ff */
[----:B------:R-:W-:Y:S02]  /*3f10*/  IADD3.X R13, PT, PT, R34, UR7, RZ, P0, P1 ;  /* 0x00000007220d7c10 */ /* 0x000fe400087e24ff */
[----:B------:R-:W-:Y:S02]  /*3f20*/  IADD3 R15, PT, PT, R12, 0x400, R15 ;  /* 0x000004000c0f7810 */ /* 0x000fe40007ffe00f */
[----:B------:R-:W-:-:S07]  /*3f30*/  IADD3.X R13, PT, PT, RZ, R13, RZ, P2, !PT ;  /* 0x0000000dff0d7210 */ /* 0x000fce00017fe4ff */
.L_x_1851:
[----:B------:R-:W-:-:S05]  /*3f40*/  IMAD.MOV.U32 R12, RZ, RZ, R17 ;  /* 0x000000ffff0c7224 */ /* 0x000fca00078e0011 */
[----:B------:R-:W2:Y:S04]  /*3f50*/  LDG.E.U8 R19, desc[UR36][R12.64+-0x100] ;  /* 0xffff00240c137981 */ /* 0x000ea8000c1e1100 */
[----:B------:R-:W3:Y:S04]  /*3f60*/  LDG.E.U8 R16, desc[UR36][R12.64+-0x80] ;  /* 0xffff80240c107981 */ /* 0x000ee8000c1e1100 */
[----:B------:R-:W4:Y:S04]  /*3f70*/  LDG.E.U8 R17, desc[UR36][R12.64] ;  /* 0x000000240c117981 */ /* 0x000f28000c1e1100 */
[----:B------:R-:W5:Y:S01]  /*3f80*/  LDG.E.U8 R18, desc[UR36][R12.64+0x80] ;  /* 0x000080240c127981 */ /* 0x000f62000c1e1100 */
[----:B------:R-:W-:-:S02]  /*3f90*/  IADD3 R14, PT, PT, R14, 0x200, RZ ;  /* 0x000002000e0e7810 */ /* 0x000fc40007ffe0ff */
[----:B--2---:R-:W-:Y:S02]  /*3fa0*/  ISETP.NE.AND P0, PT, R19, RZ, PT ;  /* 0x000000ff1300720c */ /* 0x004fe40003f05270 */
[----:B---3--:R-:W-:Y:S02]  /*3fb0*/  ISETP.NE.AND P1, PT, R16, RZ, PT ;  /* 0x000000ff1000720c */ /* 0x008fe40003f25270 */
[----:B----4-:R-:W-:Y:S02]  /*3fc0*/  ISETP.NE.AND P2, PT, R17, RZ, PT ;  /* 0x000000ff1100720c */ /* 0x010fe40003f45270 */
[----:B-----5:R-:W-:-:S07]  /*3fd0*/  ISETP.NE.AND P3, PT, R18, RZ, PT ;  /* 0x000000ff1200720c */ /* 0x020fce0003f65270 */
[----:B------:R-:W0:Y:S04]  /*3fe0*/  @!P0 LDS R16, [R15+-0x400] ;  /* 0xfffc00000f108984 */ /* 0x000e280000000800 */
[----:B------:R-:W2:Y:S04]  /*3ff0*/  @!P1 LDS R18, [R15+-0x200] ;  /* 0xfffe00000f129984 */ /* 0x000ea80000000800 */
[----:B------:R-:W3:Y:S04]  /*4000*/  @!P2 LDS R20, [R15] ;  /* 0x000000000f14a984 */ /* 0x000ee80000000800 */
[----:B------:R-:W1:Y:S01]  /*4010*/  @!P3 LDS R22, [R15+0x200] ;  /* 0x000200000f16b984 */ /* 0x000e620000000800 */
[----:B0-----:R-:W-:Y:S01]  /*4020*/  @!P0 FADD.FTZ R17, -R9, R16 ;  /* 0x0000001009118221 */ /* 0x001fe20000010100 */
[----:B------:R-:W-:-:S03]  /*4030*/  HFMA2 R16, -RZ, RZ, 0, 0 ;  /* 0x00000000ff107431 */ /* 0x000fc600000001ff */
[----:B------:R-:W-:Y:S01]  /*4040*/  @!P0 FMUL.FTZ R17, R17, 1.4426950216293334961 ;  /* 0x3fb8aa3b11118820 */ /* 0x000fe20000410000 */
[----:B--2---:R-:W-:Y:S01]  /*4050*/  @!P1 FADD.FTZ R19, -R9, R18 ;  /* 0x0000001209139221 */ /* 0x004fe20000010100 */
[----:B------:R-:W-:Y:S02]  /*4060*/  MOV R18, RZ ;  /* 0x000000ff00127202 */ /* 0x000fe40000000f00 */
[----:B------:R0:W2:Y:S01]  /*4070*/  @!P0 MUFU.EX2 R16, R17 ;  /* 0x0000001100108308 */ /* 0x0000a20000000800 */
[----:B------:R-:W-:Y:S01]  /*4080*/  @!P1 FMUL.FTZ R19, R19, 1.4426950216293334961 ;  /* 0x3fb8aa3b13139820 */ /* 0x000fe20000410000 */
[C---:B---3--:R-:W-:Y:S01]  /*4090*/  @!P2 FADD.FTZ R21, -R9.reuse, R20 ;  /* 0x000000140915a221 */ /* 0x048fe20000010100 */
[----:B------:R-:W-:Y:S02]  /*40a0*/  IMAD.MOV.U32 R20, RZ, RZ, RZ ;  /* 0x000000ffff147224 */ /* 0x000fe400078e00ff */
[----:B-1----:R-:W-:Y:S01]  /*40b0*/  @!P3 FADD.FTZ R23, -R9, R22 ;  /* 0x000000160917b221 */ /* 0x002fe20000010100 */
[----:B------:R-:W1:Y:S01]  /*40c0*/  @!P1 MUFU.EX2 R18, R19 ;  /* 0x0000001300129308 */ /* 0x000e620000000800 */
[----:B------:R-:W-:Y:S01]  /*40d0*/  @!P2 FMUL.FTZ R21, R21, 1.4426950216293334961 ;  /* 0x3fb8aa3b1515a820 */ /* 0x000fe20000410000 */
[----:B------:R-:W-:-:S02]  /*40e0*/  HFMA2 R22, -RZ, RZ, 0, 0 ;  /* 0x00000000ff167431 */ /* 0x000fc400000001ff */
[----:B------:R-:W-:Y:S01]  /*40f0*/  @!P3 FMUL.FTZ R23, R23, 1.4426950216293334961 ;  /* 0x3fb8aa3b1717b820 */ /* 0x000fe20000410000 */
[----:B------:R-:W-:Y:S01]  /*4100*/  ISETP.GT.AND P0, PT, R14, UR44, PT ;  /* 0x0000002c0e007c0c */ /* 0x000fe2000bf04270 */
[----:B------:R-:W3:Y:S01]  /*4110*/  @!P2 MUFU.EX2 R20, R21 ;  /* 0x000000150014a308 */ /* 0x000ee20000000800 */
[----:B0-----:R-:W-:-:S03]  /*4120*/  IADD3 R17, P1, PT, R12, 0x200, RZ ;  /* 0x000002000c117810 */ /* 0x001fc60007f3e0ff */
[----:B------:R-:W0:Y:S01]  /*4130*/  @!P3 MUFU.EX2 R22, R23 ;  /* 0x000000170016b308 */ /* 0x000e220000000800 */
[----:B--2---:R-:W-:Y:S01]  /*4140*/  FADD.FTZ R11, R16, R11 ;  /* 0x0000000b100b7221 */ /* 0x004fe20000010000 */
[----:B------:R-:W-:Y:S01]  /*4150*/  STS [R15+-0x400], R16 ;  /* 0xfffc00100f007388 */ /* 0x000fe20000000800 */
[----:B------:R-:W-:Y:S02]  /*4160*/  IMAD.X R13, RZ, RZ, R13, P1 ;  /* 0x000000ffff0d7224 */ /* 0x000fe400008e060d */
[----:B-1----:R-:W-:Y:S01]  /*4170*/  FADD.FTZ R11, R11, R18 ;  /* 0x000000120b0b7221 */ /* 0x002fe20000010000 */
[----:B------:R-:W-:Y:S03]  /*4180*/  STS [R15+-0x200], R18 ;  /* 0xfffe00120f007388 */ /* 0x000fe60000000800 */
[----:B---3--:R-:W-:Y:S01]  /*4190*/  FADD.FTZ R11, R11, R20 ;  /* 0x000000140b0b7221 */ /* 0x008fe20000010000 */
[----:B------:R-:W-:Y:S03]  /*41a0*/  STS [R15], R20 ;  /* 0x000000140f007388 */ /* 0x000fe60000000800 */
[----:B0-----:R-:W-:Y:S01]  /*41b0*/  FADD.FTZ R11, R11, R22 ;  /* 0x000000160b0b7221 */ /* 0x001fe20000010000 */
[----:B------:R0:W-:Y:S02]  /*41c0*/  STS [R15+0x200], R22 ;  /* 0x000200160f007388 */ /* 0x0001e40000000800 */
[----:B0-----:R-:W-:Y:S01]  /*41d0*/  IADD3 R15, PT, PT, R15, 0x800, RZ ;  /* 0x000008000f0f7810 */ /* 0x001fe20007ffe0ff */
[----:B------:R-:W-:Y:S06]  /*41e0*/  @!P0 BRA `(.L_x_1851) ;  /* 0xfffffffc00548947 */ /* 0x000fec000383ffff */
.L_x_1838:
[----:B------:R-:W-:Y:S05]  /*41f0*/  BSYNC.RECONVERGENT B0 ;  /* 0x0000000000007941 */ /* 0x000fea0003800200 */
.L_x_1837:
[----:B0-----:R-:W0:Y:S01]  /*4200*/  SHFL.BFLY PT, R12, R11, 0x10, 0x1f ;  /* 0x0e001f000b0c7f89 */ /* 0x001e2200000e0000 */
[C---:B------:R-:W-:Y:S01]  /*4210*/  ISETP.NE.AND P0, PT, R3.reuse, RZ, PT ;  /* 0x000000ff0300720c */ /* 0x040fe20003f05270 */
[----:B------:R-:W2:Y:S01]  /*4220*/  LDCU UR4, c[0x0][0x40c] ;  /* 0x00008180ff0477ac */ /* 0x000ea20008000800 */
[----:B------:R-:W-:Y:S01]  /*4230*/  ISETP.GT.U32.AND P1, PT, R3, 0x3, PT ;  /* 0x000000030300780c */ /* 0x000fe20003f24070 */
[----:B------:R-:W2:Y:S01]  /*4240*/  LDCU UR5, c[0x0][0x3f4] ;  /* 0x00007e80ff0577ac */ /* 0x000ea20008000800 */
[----:B------:R-:W3:Y:S01]  /*4250*/  LDCU.U8 UR10, c[0x0][0x48c] ;  /* 0x00009180ff0a77ac */ /* 0x000ee20008000000 */
[----:B0-----:R-:W-:Y:S01]  /*4260*/  FADD.FTZ R12, R12, R11 ;  /* 0x0000000b0c0c7221 */ /* 0x001fe20000010000 */
[----:B--2---:R-:W-:-:S04]  /*4270*/  UISETP.LT.AND UP0, UPT, UR5, UR4, UPT ;  /* 0x000000040500728c */ /* 0x004fc8000bf01270 */
[----:B------:R-:W0:Y:S01]  /*4280*/  SHFL.BFLY PT, R9, R12, 0x8, 0x1f ;  /* 0x0d001f000c097f89 */ /* 0x000e2200000e0000 */
[----:B------:R-:W-:-:S04]  /*4290*/  USEL UR4, UR5, UR4, UP0 ;  /* 0x0000000405047287 */ /* 0x000fc80008000000 */
[----:B------:R-:W-:-:S04]  /*42a0*/  UIADD3 UR4, UPT, UPT, UR4, 0x4, URZ ;  /* 0x0000000404047890 */ /* 0x000fc8000fffe0ff */
[----:B------:R-:W-:-:S04]  /*42b0*/  USHF.R.S32.HI UR5, URZ, 0x1f, UR4 ;  /* 0x0000001fff057899 */ /* 0x000fc80008011404 */
[----:B------:R-:W-:-:S03]  /*42c0*/  ULEA.HI UR5, UR5, UR4, URZ, 0x2 ;  /* 0x0000000405057291 */ /* 0x000fc6000f8f10ff */
[----:B------:R-:W-:Y:S01]  /*42d0*/  UMOV UR4, URZ ;  /* 0x000000ff00047c82 */ /* 0x000fe20008000000 */
[----:B------:R-:W-:-:S04]  /*42e0*/  USHF.L.U32 UR5, UR5, 0x2, URZ ;  /* 0x0000000205057899 */ /* 0x000fc800080006ff */
[----:B------:R-:W-:Y:S01]  /*42f0*/  ULOP3.LUT UR6, UR5, 0xfffffff0, URZ, 0xc0, !UPT ;  /* 0xfffffff005067892 */ /* 0x000fe2000f8ec0ff */
[----:B0-----:R-:W-:Y:S02]  /*4300*/  FADD.FTZ R9, R12, R9 ;  /* 0x000000090c097221 */ /* 0x001fe40000010000 */
[----:B------:R-:W-:-:S03]  /*4310*/  UMOV UR5, URZ ;  /* 0x000000ff00057c82 */ /* 0x000fc60008000000 */
        /* <DEDUP_REMOVED lines=8> */
[----:B---3--:R-:W-:-:S05]  /*43a0*/  ISETP.NE.AND P0, PT, RZ, UR10, PT ;  /* 0x0000000aff007c0c */ /* 0x008fca000bf05270 */
[----:B------:R-:W0:Y:S01]  /*43b0*/  @!P1 LDS R3, [R8+0x10] ;  /* 0x0000100008039984 */ /* 0x000e220000000800 */
[----:B------:R-:W-:-:S03]  /*43c0*/  ISETP.GT.AND P1, PT, R10, UR44, PT ;  /* 0x0000002c0a007c0c */ /* 0x000fc6000bf24270 */
[----:B0-----:R-:W0:Y:S02]  /*43d0*/  SHFL.BFLY PT, R12, R3, 0x2, 0x1f ;  /* 0x0c401f00030c7f89 */ /* 0x001e2400000e0000 */
[----:B0-----:R-:W-:-:S05]  /*43e0*/  FADD.FTZ R12, R12, R3 ;  /* 0x000000030c0c7221 */ /* 0x001fca0000010000 */
[----:B------:R-:W0:Y:S02]  /*43f0*/  SHFL.BFLY PT, R9, R12, 0x1, 0x1f ;  /* 0x0c201f000c097f89 */ /* 0x000e2400000e0000 */
[----:B0-----:R-:W-:-:S06]  /*4400*/  FADD.FTZ R9, R12, R9 ;  /* 0x000000090c097221 */ /* 0x001fcc0000010000 */
[----:B------:R-:W0:Y:S02]  /*4410*/  SHFL.IDX PT, R9, R9, RZ, 0x1f ;  /* 0x00001fff09097589 */ /* 0x000e2400000e0000 */
[----:B0-----:R-:W-:-:S06]  /*4420*/  FADD.FTZ R3, R9, 9.9999999747524270788e-07 ;  /* 0x358637bd09037421 */ /* 0x001fcc0000010000 */
[----:B------:R-:W0:Y:S01]  /*4430*/  MUFU.RCP R3, R3 ;  /* 0x0000000300037308 */ /* 0x000e220000001000 */
[----:B------:R-:W-:Y:S05]  /*4440*/  @!P0 BRA `(.L_x_1852) ;  /* 0x0000000000188947 */ /* 0x000fea0003800000 */
[----:B------:R-:W2:Y:S01]  /*4450*/  LDCU UR4, c[0x0][0x488] ;  /* 0x00009100ff0477ac */ /* 0x000ea20008000800 */
[----:B------:R-:W2:Y:S01]  /*4460*/  LDCU UR5, c[0x0][0x40c] ;  /* 0x00008180ff0577ac */ /* 0x000ea20008000800 */
[----:B------:R-:W3:Y:S01]  /*4470*/  LDCU UR7, c[0x0][0x3f4] ;  /* 0x00007e80ff0777ac */ /* 0x000ee20008000800 */
[----:B--2---:R-:W-:-:S04]  /*4480*/  UIMAD UR4, UR40, UR4, UR5 ;  /* 0x00000004280472a4 */ /* 0x004fc8000f8e0205 */
[----:B---3--:R-:W-:-:S04]  /*4490*/  UIMAD UR4, UR4, UR7, URZ ;  /* 0x00000007040472a4 */ /* 0x008fc8000f8e02ff */
[----:B------:R-:W-:-:S12]  /*44a0*/  USHF.R.S32.HI UR5, URZ, 0x1f, UR4 ;  /* 0x0000001fff057899 */ /* 0x000fd80008011404 */
.L_x_1852:
[----:B------:R-:W-:Y:S04]  /*44b0*/  BSSY.RECONVERGENT B0, `(.L_x_1853) ;  /* 0x0000064000007945 */ /* 0x000fe80003800200 */
[----:B------:R-:W-:Y:S05]  /*44c0*/  @P1 BRA `(.L_x_1854) ;  /* 0x0000000400881947 */ /* 0x000fea0003800000 */
[----:B------:R-:W-:Y:S01]  /*44d0*/  VIADDMNMX R7, R10, 0x80, R7, !PT ;  /* 0x000000800a077846 */ /* 0x000fe20007800107 */
[----:B------:R-:W-:Y:S01]  /*44e0*/  BSSY.RECONVERGENT B1, `(.L_x_1855) ;  /* 0x0000029000017945 */ /* 0x000fe20003800200 */
[----:B------:R-:W-:-:S04]  /*44f0*/  LOP3.LUT R4, RZ, R2, RZ, 0x33, !PT ;  /* 0x00000002ff047212 */ /* 0x000fc800078e33ff */
[----:B------:R-:W-:-:S04]  /*4500*/  IADD3 R4, PT, PT, R7, -UR46, R4 ;  /* 0x8000002e07047c10 */ /* 0x000fc8000fffe004 */
[C---:B------:R-:W-:Y:S02]  /*4510*/  LOP3.LUT R7, R4.reuse, 0x180, RZ, 0xc0, !PT ;  /* 0x0000018004077812 */ /* 0x040fe400078ec0ff */
[----:B------:R-:W-:Y:S02]  /*4520*/  ISETP.GE.U32.AND P2, PT, R4, 0x180, PT ;  /* 0x000001800400780c */ /* 0x000fe40003f46070 */
[----:B------:R-:W-:-:S13]  /*4530*/  ISETP.NE.AND P1, PT, R7, 0x180, PT ;  /* 0x000001800700780c */ /* 0x000fda0003f25270 */
[----:B------:R-:W-:Y:S05]  /*4540*/  @!P1 BRA `(.L_x_1856) ;  /* 0x0000000000889947 */ /* 0x000fea0003800000 */
[----:B------:R-:W2:Y:S01]  /*4550*/  S2UR UR8, SR_CgaCtaId ;  /* 0x00000000000879c3 */ /* 0x000ea20000008800 */
[----:B------:R-:W3:Y:S01]  /*4560*/  LDCU.64 UR12, c[0x0][0x480] ;  /* 0x00009000ff0c77ac */ /* 0x000ee20008000a00 */
[----:B------:R-:W-:Y:S01]  /*4570*/  LEA.HI R4, R4, 0x1, RZ, 0x19 ;  /* 0x0000000104047811 */ /* 0x000fe200078fc8ff */
[----:B------:R-:W-:Y:S01]  /*4580*/  IMAD.SHL.U32 R8, R2, 0x2, RZ ;  /* 0x0000000202087824 */ /* 0x000fe200078e00ff */
[----:B------:R-:W-:Y:S01]  /*4590*/  IADD3 R12, P1, PT, R10, UR4, RZ ;  /* 0x000000040a0c7c10 */ /* 0x000fe2000ff3e0ff */
[----:B------:R-:W-:Y:S01]  /*45a0*/  UMOV UR7, 0x400 ;  /* 0x0000040000077882 */ /* 0x000fe20000000000 */
[----:B------:R-:W-:Y:S01]  /*45b0*/  SHF.L.U32 R7, R4, 0x7, RZ ;  /* 0x0000000704077819 */ /* 0x000fe200000006ff */
[----:B------:R-:W-:Y:S01]  /*45c0*/  UIADD3 UR7, UPT, UPT, UR7, 0xa0, URZ ;  /* 0x000000a007077890 */ /* 0x000fe2000fffe0ff */
[----:B------:R-:W-:Y:S02]  /*45d0*/  IADD3.X R9, PT, PT, RZ, UR5, RZ, P1, !PT ;  /* 0x00000005ff097c10 */ /* 0x000fe40008ffe4ff */
[----:B------:R-:W-:-:S02]  /*45e0*/  LOP3.LUT R7, R7, 0x180, RZ, 0xc0, !PT ;  /* 0x0000018007077812 */ /* 0x000fc400078ec0ff */
[----:B------:R-:W-:-:S03]  /*45f0*/  LOP3.LUT R4, R4, 0x3, RZ, 0xc0, !PT ;  /* 0x0000000304047812 */ /* 0x000fc600078ec0ff */
[----:B------:R-:W-:Y:S01]  /*4600*/  IMAD.IADD R10, R10, 0x1, R7 ;  /* 0x000000010a0a7824 */ /* 0x000fe200078e0207 */
[----:B---3--:R-:W-:-:S04]  /*4610*/  LEA R11, P1, R12, UR12, 0x2 ;  /* 0x0000000c0c0b7c11 */ /* 0x008fc8000f8210ff */
[----:B------:R-:W-:Y:S01]  /*4620*/  LEA.HI.X R12, R12, UR13, R9, 0x2, P1 ;  /* 0x0000000d0c0c7c11 */ /* 0x000fe200088f1409 */
[----:B--2---:R-:W-:Y:S01]  /*4630*/  ULEA UR7, UR8, UR7, 0x18 ;  /* 0x0000000708077291 */ /* 0x004fe2000f8ec0ff */
[----:B------:R-:W-:-:S05]  /*4640*/  IADD3 R9, PT, PT, -R4, RZ, RZ ;  /* 0x000000ff04097210 */ /* 0x000fca0007ffe1ff */
[----:B------:R-:W-:-:S04]  /*4650*/  MOV R13, UR7 ;  /* 0x00000007000d7c02 */ /* 0x000fc80008000f00 */
[----:B------:R-:W-:Y:S02]  /*4660*/  IADD3 R7, PT, PT, R13, UR6, R8 ;  /* 0x000000060d077c10 */ /* 0x000fe4000fffe008 */
[----:B------:R-:W-:-:S07]  /*4670*/  IADD3 R8, PT, PT, R5, UR7, RZ ;  /* 0x0000000705087c10 */ /* 0x000fce000fffe0ff */
.L_x_1857:
[----:B--2---:R2:W0:Y:S01]  /*4680*/  LDS R4, [R8] ;  /* 0x0000000008047984 */ /* 0x0044220000000800 */
[----:B------:R-:W-:Y:S02]  /*4690*/  @P0 MOV R5, R12 ;  /* 0x0000000c00050202 */ /* 0x000fe40000000f00 */
[----:B------:R-:W-:-:S04]  /*46a0*/  IADD3 R9, PT, PT, R9, 0x1, RZ ;  /* 0x0000000109097810 */ /* 0x000fc80007ffe0ff */
[----:B------:R-:W-:Y:S01]  /*46b0*/  ISETP.NE.AND P3, PT, R9, RZ, PT ;  /* 0x000000ff0900720c */ /* 0x000fe20003f65270 */
[----:B--2---:R-:W-:Y:S02]  /*46c0*/  VIADD R8, R8, 0x200 ;  /* 0x0000020008087836 */ /* 0x004fe40000000000 */
[----:B0-----:R-:W-:-:S05]  /*46d0*/  FMUL.FTZ R13, R4, R3 ;  /* 0x00000003040d7220 */ /* 0x001fca0000410000 */
[----:B------:R-:W-:-:S04]  /*46e0*/  F2FP.F16.F32.PACK_AB R4, RZ, R13 ;  /* 0x0000000dff04723e */ /* 0x000fc800000000ff */
[----:B------:R-:W-:Y:S01]  /*46f0*/  PRMT R14, R4, 0x7610, R14 ;  /* 0x00007610040e7816 */ /* 0x000fe2000000000e */
[----:B------:R-:W-:Y:S01]  /*4700*/  @P0 IMAD.MOV.U32 R4, RZ, RZ, R11 ;  /* 0x000000ffff040224 */ /* 0x000fe200078e000b */
[----:B------:R-:W-:-:S03]  /*4710*/  IADD3 R11, P1, PT, R11, 0x200, RZ ;  /* 0x000002000b0b7810 */ /* 0x000fc60007f3e0ff */
[----:B------:R0:W-:Y:S01]  /*4720*/  STS.U16 [R7], R14 ;  /* 0x0000000e07007388 */ /* 0x0001e20000000400 */
[----:B------:R-:W-:-:S03]  /*4730*/  IADD3.X R12, PT, PT, RZ, R12, RZ, P1, !PT ;  /* 0x0000000cff0c7210 */ /* 0x000fc60000ffe4ff */
[----:B------:R2:W-:Y:S01]  /*4740*/  @P0 STG.E desc[UR36][R4.64], R13 ;  /* 0x0000000d04000986 */ /* 0x0005e2000c101924 */
[----:B0-----:R-:W-:Y:S01]  /*4750*/  IADD3 R7, PT, PT, R7, 0x100, RZ ;  /* 0x0000010007077810 */ /* 0x001fe20007ffe0ff */
[----:B------:R-:W-:Y:S06]  /*4760*/  @P3 BRA `(.L_x_1857) ;  /* 0xfffffffc00c43947 */ /* 0x000fec000383ffff */
.L_x_1856:
[----:B------:R-:W-:Y:S05]  /*4770*/  BSYNC.RECONVERGENT B1 ;  /* 0x0000000000017941 */ /* 0x000fea0003800200 */
.L_x_1855:
[----:B------:R-:W-:Y:S05]  /*4780*/  @!P2 BRA `(.L_x_1854) ;  /* 0x0000000000d8a947 */ /* 0x000fea0003800000 */
[----:B------:R-:W3:Y:S01]  /*4790*/  S2R R8, SR_CgaCtaId ;  /* 0x0000000000087919 */ /* 0x000ee20000008800 */
[----:B------:R-:W4:Y:S01]  /*47a0*/  LDCU.64 UR12, c[0x0][0x480] ;  /* 0x00009000ff0c77ac */ /* 0x000f220008000a00 */
[----:B------:R-:W-:Y:S01]  /*47b0*/  MOV R7, 0x400 ;  /* 0x0000040000077802 */ /* 0x000fe20000000f00 */
[----:B--2---:R-:W-:Y:S01]  /*47c0*/  IMAD.U32 R5, RZ, RZ, UR46 ;  /* 0x0000002eff057e24 */ /* 0x004fe2000f8e00ff */
[C---:B------:R-:W-:Y:S01]  /*47d0*/  IADD3 R11, P2, PT, R10.reuse, UR4, RZ ;  /* 0x000000040a0b7c10 */ /* 0x040fe2000ff5e0ff */
[----:B------:R-:W-:Y:S01]  /*47e0*/  USHF.L.U32 UR7, UR46, 0x2, URZ ;  /* 0x000000022e077899 */ /* 0x000fe200080006ff */
[C---:B------:R-:W-:Y:S01]  /*47f0*/  LEA R4, R10.reuse, UR6, 0x1 ;  /* 0x000000060a047c11 */ /* 0x040fe2000f8e08ff */
[----:B------:R-:W-:Y:S01]  /*4800*/  UISETP.NE.AND UP0, UPT, UR10, URZ, UPT ;  /* 0x000000ff0a00728c */ /* 0x000fe2000bf05270 */
[----:B------:R-:W-:Y:S02]  /*4810*/  IADD3 R7, PT, PT, R7, 0xa0, RZ ;  /* 0x000000a007077810 */ /* 0x000fe40007ffe0ff */
[----:B------:R-:W-:Y:S01]  /*4820*/  IADD3.X R12, PT, PT, RZ, UR5, RZ, P2, !PT ;  /* 0x00000005ff0c7c10 */ /* 0x000fe200097fe4ff */
[----:B------:R-:W-:Y:S01]  /*4830*/  IMAD R5, R5, -0x2, R4 ;  /* 0xfffffffe05057824 */ /* 0x000fe200078e0204 */
[----:B------:R-:W-:-:S02]  /*4840*/  LEA R4, R10, -UR7, 0x2 ;  /* 0x800000070a047c11 */ /* 0x000fc4000f8e10ff */
[----:B------:R-:W-:Y:S02]  /*4850*/  ISETP.NE.AND P1, PT, RZ, UR10, PT ;  /* 0x0000000aff007c0c */ /* 0x000fe4000bf25270 */
[----:B------:R-:W-:Y:S02]  /*4860*/  PLOP3.LUT P0, PT, PT, PT, UP0, 0x80, 0x8 ;  /* 0x000000000008781c */ /* 0x000fe40003f0f008 */
[----:B----4-:R-:W-:-:S04]  /*4870*/  LEA R9, P3, R11, UR12, 0x2 ;  /* 0x0000000c0b097c11 */ /* 0x010fc8000f8610ff */
[----:B------:R-:W-:Y:S02]  /*4880*/  IADD3 R9, P2, PT, R9, 0x400, RZ ;  /* 0x0000040009097810 */ /* 0x000fe40007f5e0ff */
[----:B------:R-:W-:-:S05]  /*4890*/  LEA.HI.X R12, R11, UR13, R12, 0x2, P3 ;  /* 0x0000000d0b0c7c11 */ /* 0x000fca00098f140c */
[----:B------:R-:W-:Y:S01]  /*48a0*/  IMAD.X R14, RZ, RZ, R12, P2 ;  /* 0x000000ffff0e7224 */ /* 0x000fe200010e060c */
[----:B---3--:R-:W-:-:S04]  /*48b0*/  LEA R8, R8, R7, 0x18 ;  /* 0x0000000708087211 */ /* 0x008fc800078ec0ff */
[--C-:B------:R-:W-:Y:S02]  /*48c0*/  IADD3 R7, PT, PT, R4, 0x400, R8.reuse ;  /* 0x0000040004077810 */ /* 0x100fe40007ffe008 */
[----:B------:R-:W-:-:S07]  /*48d0*/  IADD3 R8, PT, PT, R5, 0x200, R8 ;  /* 0x0000020005087810 */ /* 0x000fce0007ffe008 */
.L_x_1858:
[----:B------:R-:W0:Y:S01]  /*48e0*/  LDS R4, [R7+-0x400] ;  /* 0xfffc000007047984 */ /* 0x000e220000000800 */
[----:B------:R-:W-:-:S05]  /*48f0*/  VIADD R10, R10, 0x200 ;  /* 0x000002000a0a7836 */ /* 0x000fca0000000000 */
[----:B------:R-:W-:Y:S01]  /*4900*/  ISETP.GT.AND P2, PT, R10, UR44, PT ;  /* 0x0000002c0a007c0c */ /* 0x000fe2000bf44270 */
[----:B0-----:R-:W-:-:S05]  /*4910*/  FMUL.FTZ R11, R4, R3 ;  /* 0x00000003040b7220 */ /* 0x001fca0000410000 */
[----:B------:R-:W-:-:S04]  /*4920*/  F2FP.F16.F32.PACK_AB R4, RZ, R11 ;  /* 0x0000000bff04723e */ /* 0x000fc800000000ff */
[----:B------:R-:W-:-:S05]  /*4930*/  PRMT R5, R4, 0x7610, R5 ;  /* 0x0000761004057816 */ /* 0x000fca0000000005 */
[----:B------:R0:W-:Y:S04]  /*4940*/  STS.U16 [R8+-0x200], R5 ;  /* 0xfffe000508007388 */ /* 0x0001e80000000400 */
[----:B------:R-:W2:Y:S01]  /*4950*/  LDS R4, [R7+-0x200] ;  /* 0xfffe000007047984 */ /* 0x000ea20000000800 */
[----:B0-----:R-:W-:Y:S01]  /*4960*/  MOV R5, R14 ;  /* 0x0000000e00057202 */ /* 0x001fe20000000f00 */
[----:B--2---:R-:W-:-:S05]  /*4970*/  FMUL.FTZ R13, R4, R3 ;  /* 0x00000003040d7220 */ /* 0x004fca0000410000 */
        /* <DEDUP_REMOVED lines=8> */
[----:B0-----:R-:W-:Y:S02]  /*4a00*/  MOV R4, R9 ;  /* 0x0000000900047202 */ /* 0x001fe40000000f00 */
[----:B--2---:R-:W-:-:S03]  /*4a10*/  IADD3 R7, PT, PT, R7, 0x800, RZ ;  /* 0x0000080007077810 */ /* 0x004fc60007ffe0ff */
[----:B------:R-:W-:Y:S01]  /*4a20*/  @P0 STG.E desc[UR36][R4.64+-0x400], R11 ;  /* 0xfffc000b04000986 */ /* 0x000fe2000c101924 */
[----:B------:R-:W-:-:S13]  /*4a30*/  PLOP3.LUT P0, PT, P1, PT, PT, 0x80, 0x8 ;  /* 0x000000000008781c */ /* 0x000fda0000f0f070 */
[----:B------:R-:W-:Y:S04]  /*4a40*/  @P0 STG.E desc[UR36][R4.64+-0x200], R13 ;  /* 0xfffe000d04000986 */ /* 0x000fe8000c101924 */
[----:B------:R-:W-:Y:S01]  /*4a50*/  @P0 STG.E desc[UR36][R4.64], R15 ;  /* 0x0000000f04000986 */ /* 0x000fe2000c101924 */
[----:B---3--:R-:W-:-:S05]  /*4a60*/  FMUL.FTZ R17, R12, R3 ;  /* 0x000000030c117220 */ /* 0x008fca0000410000 */
[----:B------:R-:W-:Y:S01]  /*4a70*/  @P0 STG.E desc[UR36][R4.64+0x200], R17 ;  /* 0x0002001104000986 */ /* 0x000fe2000c101924 */
[----:B------:R-:W-:-:S04]  /*4a80*/  F2FP.F16.F32.PACK_AB R9, RZ, R17 ;  /* 0x00000011ff09723e */ /* 0x000fc800000000ff */
[----:B------:R-:W-:Y:S02]  /*4a90*/  PRMT R12, R9, 0x7610, R12 ;  /* 0x00007610090c7816 */ /* 0x000fe4000000000c */
[----:B------:R-:W-:-:S03]  /*4aa0*/  IADD3 R9, P3, PT, R4, 0x800, RZ ;  /* 0x0000080004097810 */ /* 0x000fc60007f7e0ff */
[----:B------:R0:W-:Y:S01]  /*4ab0*/  STS.U16 [R8+0x100], R12 ;  /* 0x0001000c08007388 */ /* 0x0001e20000000400 */
[----:B------:R-:W-:Y:S01]  /*4ac0*/  IADD3.X R14, PT, PT, RZ, R5, RZ, P3, !PT ;  /* 0x00000005ff0e7210 */ /* 0x000fe20001ffe4ff */
[----:B0-----:R-:W-:Y:S01]  /*4ad0*/  VIADD R8, R8, 0x400 ;  /* 0x0000040008087836 */ /* 0x001fe20000000000 */
[----:B------:R-:W-:Y:S07]  /*4ae0*/  @!P2 BRA `(.L_x_1858) ;  /* 0xfffffffc007ca947 */ /* 0x000fee000383ffff */
.L_x_1854:
[----:B------:R-:W-:Y:S05]  /*4af0*/  BSYNC.RECONVERGENT B0 ;  /* 0x0000000000007941 */ /* 0x000fea0003800200 */
.L_x_1853:
[----:B------:R-:W3:Y:S01]  /*4b00*/  LDCU.64 UR10, c[0x0][0x3b0] ;  /* 0x00007600ff0a77ac */ /* 0x000ee20008000a00 */
[----:B0-----:R-:W-:Y:S02]  /*4b10*/  SHF.L.U32 R3, R2, 0x3, RZ ;  /* 0x0000000302037819 */ /* 0x001fe400000006ff */
[----:B--2---:R-:W-:Y:S02]  /*4b20*/  CS2R R12, SRZ ;  /* 0x00000000000c7805 */ /* 0x004fe4000001ff00 */
[----:B------:R-:W-:Y:S01]  /*4b30*/  MOV R4, UR43 ;  /* 0x0000002b00047c02 */ /* 0x000fe20008000f00 */
[----:B------:R-:W-:Y:S01]  /*4b40*/  USHF.R.S32.HI UR4, URZ, 0x1f, UR44 ;  /* 0x0000001fff047899 */ /* 0x000fe2000801142c */
[----:B------:R-:W-:Y:S01]  /*4b50*/  CS2R R14, SRZ ;  /* 0x00000000000e7805 */ /* 0x000fe2000001ff00 */
[----:B------:R-:W0:Y:S01]  /*4b60*/  LDCU UR5, c[0x0][0x3f4] ;  /* 0x00007e80ff0577ac */ /* 0x000e220008000800 */
[----:B------:R-:W2:Y:S01]  /*4b70*/  S2UR UR7, SR_CgaCtaId ;  /* 0x00000000000779c3 */ /* 0x000ea20000008800 */
[----:B------:R-:W-:Y:S01]  /*4b80*/  LOP3.LUT R3, R3, 0x38, RZ, 0xc0, !PT ;  /* 0x0000003803037812 */ /* 0x000fe200078ec0ff */
[----:B------:R-:W-:-:S06]  /*4b90*/  ULEA.HI UR4, UR4, UR44, URZ, 0x4 ;  /* 0x0000002c04047291 */ /* 0x000fcc000f8f20ff */
[----:B------:R-:W4:Y:S01]  /*4ba0*/  LDC.64 R36, c[0x0][0x3c0] ;  /* 0x0000f000ff247b82 */ /* 0x000f220000000a00 */
[----:B------:R-:W-:Y:S01]  /*4bb0*/  ULOP3.LUT UR4, UR4, 0xfffffff0, URZ, 0xc0, !UPT ;  /* 0xfffffff004047892 */ /* 0x000fe2000f8ec0ff */
[----:B---3--:R-:W-:Y:S01]  /*4bc0*/  ISETP.NE.U32.AND P0, PT, RZ, UR10, PT ;  /* 0x0000000aff007c0c */ /* 0x008fe2000bf05070 */
[----:B------:R-:W-:Y:S02]  /*4bd0*/  USHF.L.U32 UR40, UR40, 0x6, URZ ;  /* 0x0000000628287899 */ /* 0x000fe400080006ff */
[----:B------:R-:W-:Y:S01]  /*4be0*/  UIADD3 UR4, UPT, UPT, -UR4, UR44, URZ ;  /* 0x0000002c04047290 */ /* 0x000fe2000fffe1ff */
[----:B------:R-:W-:Y:S01]  /*4bf0*/  ISETP.NE.AND.EX P0, PT, RZ, UR11, PT, P0 ;  /* 0x0000000bff007c0c */ /* 0x000fe2000bf05300 */
[----:B------:R-:W3:Y:S04]  /*4c00*/  LDCU.64 UR12, c[0x0][0x3c8] ;  /* 0x00007900ff0c77ac */ /* 0x000ee80008000a00 */
[----:B------:R-:W-:-:S13]  /*4c10*/  ISETP.NE.OR P0, PT, R0, UR4, !P0 ;  /* 0x0000000400007c0c */ /* 0x000fda000c705670 */
[----:B------:R-:W1:Y:S01]  /*4c20*/  @!P0 LDC.64 R8, c[0x0][0x3b0] ;  /* 0x0000ec00ff088b82 */ /* 0x000e620000000a00 */
[----:B------:R-:W-:Y:S01]  /*4c30*/  @!P0 IMAD R5, R4, 0x40, R3 ;  /* 0x0000004004058824 */ /* 0x000fe200078e0203 */
[----:B0-----:R-:W-:Y:S02]  /*4c40*/  MOV R4, UR5 ;  /* 0x0000000500047c02 */ /* 0x001fe40008000f00 */
[----:B------:R-:W-:Y:S02]  /*4c50*/  IADD3 R33, PT, PT, R0, UR46, RZ ;  /* 0x0000002e00217c10 */ /* 0x000fe4000fffe0ff */
[----:B------:R-:W-:Y:S01]  /*4c60*/  VIMNMX R16, PT, PT, R4, UR44, PT ;  /* 0x0000002c04107c48 */ /* 0x000fe2000bfe0100 */
[----:B------:R-:W-:Y:S02]  /*4c70*/  UMOV UR5, 0x400 ;  /* 0x0000040000057882 */ /* 0x000fe40000000000 */
[----:B------:R-:W-:Y:S01]  /*4c80*/  UIADD3 UR5, UPT, UPT, UR5, 0xa0, URZ ;  /* 0x000000a005057890 */ /* 0x000fe2000fffe0ff */
[----:B-1----:R-:W-:-:S05]  /*4c90*/  @!P0 IMAD.WIDE.U32 R8, R5, 0x2, R8 ;  /* 0x0000000205088825 */ /* 0x002fca00078e0008 */
[----:B------:R0:W5:Y:S01]  /*4ca0*/  @!P0 LDG.E.128 R12, desc[UR36][R8.64] ;  /* 0x00000024080c8981 */ /* 0x000162000c1e1d00 */
[----:B------:R-:W-:Y:S01]  /*4cb0*/  BAR.SYNC.DEFER_BLOCKING 0x0 ;  /* 0x0000000000007b1d */ /* 0x000fe20000010000 */
[----:B------:R-:W-:Y:S01]  /*4cc0*/  ISETP.GE.AND P0, PT, R33, R16, PT ;  /* 0x000000102100720c */ /* 0x000fe20003f06270 */
[----:B--2---:R-:W-:Y:S01]  /*4cd0*/  ULEA UR5, UR7, UR5, 0x18 ;  /* 0x0000000507057291 */ /* 0x004fe2000f8ec0ff */
[----:B------:R-:W-:Y:S02]  /*4ce0*/  IMAD R5, R6, R4, R3 ;  /* 0x0000000406057224 */ /* 0x000fe400078e0203 */
[----:B------:R-:W-:Y:S01]  /*4cf0*/  HFMA2 R32, -RZ, RZ, 0, 0 ;  /* 0x00000000ff207431 */ /* 0x000fe200000001ff */
[----:B------:R-:W-:Y:S01]  /*4d00*/  CS2R R6, SRZ ;  /* 0x0000000000067805 */ /* 0x000fe2000001ff00 */
[----:B------:R-:W-:Y:S01]  /*4d10*/  UIADD3 UR7, UPT, UPT, UR5, UR6, URZ ;  /* 0x0000000605077290 */ /* 0x000fe2000fffe0ff */
[----:B------:R-:W-:Y:S01]  /*4d20*/  BSSY.RECONVERGENT B0, `(.L_x_1859) ;  /* 0x00000e4000007945 */ /* 0x000fe20003800200 */
[----:B----4-:R-:W-:Y:S01]  /*4d30*/  IMAD.WIDE R36, R5, 0x2, R36 ;  /* 0x0000000205247825 */ /* 0x010fe200078e0224 */
[----:B0-----:R-:W-:-:S02]  /*4d40*/  CS2R R8, SRZ ;  /* 0x0000000000087805 */ /* 0x001fc4000001ff00 */
[----:B------:R-:W-:Y:S01]  /*4d50*/  CS2R R10, SRZ ;  /* 0x00000000000a7805 */ /* 0x000fe2000001ff00 */
[----:B------:R-:W-:Y:S01]  /*4d60*/  IMAD.MOV.U32 R5, RZ, RZ, RZ ;  /* 0x000000ffff057224 */ /* 0x000fe200078e00ff */
[----:B---3--:R-:W-:Y:S06]  /*4d70*/  @P0 BRA `(.L_x_1860) ;  /* 0x0000000c00780947 */ /* 0x008fec0003800000 */
[----:B------:R-:W-:Y:S01]  /*4d80*/  ULOP3.LUT UR8, URZ, UR46, URZ, 0x33, !UPT ;  /* 0x0000002eff087292 */ /* 0x000fe2000f8e33ff */
[----:B------:R-:W-:Y:S01]  /*4d90*/  VIADDMNMX R5, R33, 0x10, R16, !PT ;  /* 0x0000001021057846 */ /* 0x000fe20007800110 */
[----:B------:R-:W0:Y:S01]  /*4da0*/  LDCU UR10, c[0x0][0x3f8] ;  /* 0x00007f00ff0a77ac */ /* 0x000e220008000800 */
[----:B------:R-:W-:Y:S01]  /*4db0*/  BSSY.RECONVERGENT B1, `(.L_x_1861) ;  /* 0x000007e000017945 */ /* 0x000fe20003800200 */
[----:B------:R-:W-:Y:S01]  /*4dc0*/  MOV R32, RZ ;  /* 0x000000ff00207202 */ /* 0x000fe20000000f00 */
[----:B------:R-:W-:Y:S01]  /*4dd0*/  IMAD.MOV.U32 R35, RZ, RZ, R33 ;  /* 0x000000ffff237224 */ /* 0x000fe200078e0021 */
[----:B------:R-:W-:Y:S02]  /*4de0*/  IADD3 R40, PT, PT, -R0, UR8, R5 ;  /* 0x0000000800287c10 */ /* 0x000fe4000fffe105 */
[----:B------:R-:W-:Y:S02]  /*4df0*/  CS2R R10, SRZ ;  /* 0x00000000000a7805 */ /* 0x000fe4000001ff00 */
[----:B------:R-:W-:-:S02]  /*4e00*/  CS2R R8, SRZ ;  /* 0x0000000000087805 */ /* 0x000fc4000001ff00 */
[----:B------:R-:W-:Y:S02]  /*4e10*/  CS2R R6, SRZ ;  /* 0x0000000000067805 */ /* 0x000fe4000001ff00 */
[C---:B------:R-:W-:Y:S02]  /*4e20*/  ISETP.GE.U32.AND P0, PT, R40.reuse, 0x30, PT ;  /* 0x000000302800780c */ /* 0x040fe40003f06070 */
[----:B------:R-:W-:Y:S02]  /*4e30*/  LEA.HI R39, R40, 0x1, RZ, 0x1c ;  /* 0x0000000128277811 */ /* 0x000fe400078fe0ff */
[----:B------:R-:W-:Y:S02]  /*4e40*/  MOV R5, RZ ;  /* 0x000000ff00057202 */ /* 0x000fe40000000f00 */
[----:B------:R-:W-:Y:S01]  /*4e50*/  LOP3.LUT P1, R46, R39, 0x3, RZ, 0xc0, !PT ;  /* 0x00000003272e7812 */ /* 0x000fe2000782c0ff */
[----:B0-----:R-:W-:-:S06]  /*4e60*/  IMAD R38, R4, UR10, RZ ;  /* 0x0000000a04267c24 */ /* 0x001fcc000f8e02ff */
[----:B------:R-:W-:Y:S06]  /*4e70*/  @!P0 BRA `(.L_x_1862) ;  /* 0x0000000400c48947 */ /* 0x000fec0003800000 */
[----:B------:R-:W-:Y:S01]  /*4e80*/  USHF.L.U32 UR8, UR46, 0x6, URZ ;  /* 0x000000062e087899 */ /* 0x000fe200080006ff */
[----:B------:R-:W-:Y:S01]  /*4e90*/  LEA R42, R0, UR6, 0x1 ;  /* 0x00000006002a7c11 */ /* 0x000fe2000f8e08ff */
[----:B------:R-:W-:Y:S01]  /*4ea0*/  IMAD.MOV.U32 R32, RZ, RZ, RZ ;  /* 0x000000ffff207224 */ /* 0x000fe200078e00ff */
[----:B------:R-:W-:Y:S02]  /*4eb0*/  MOV R17, UR5 ;  /* 0x0000000500117c02 */ /* 0x000fe40008000f00 */
[----:B------:R-:W-:Y:S02]  /*4ec0*/  LOP3.LUT R39, R39, 0x1ffffffc, RZ, 0xc0, !PT ;  /* 0x1ffffffc27277812 */ /* 0x000fe400078ec0ff */
[----:B------:R-:W-:Y:S02]  /*4ed0*/  IADD3 R42, PT, PT, R42, 0x40, R17 ;  /* 0x000000402a2a7810 */ /* 0x000fe40007ffe011 */
[----:B------:R-:W-:Y:S02]  /*4ee0*/  MOV R35, R33 ;  /* 0x0000002100237202 */ /* 0x000fe40000000f00 */
[----:B------:R-:W-:-:S02]  /*4ef0*/  IADD3 R39, PT, PT, -R39, RZ, RZ ;  /* 0x000000ff27277210 */ /* 0x000fc40007ffe1ff */
[----:B------:R-:W-:-:S07]  /*4f00*/  MOV R41, UR8 ;  /* 0x0000000800297c02 */ /* 0x000fce0008000f00 */
.L_x_1863:
[----:B------:R-:W-:Y:S02]  /*4f10*/  IADD3 R16, P0, PT, R35, UR45, RZ ;  /* 0x0000002d23107c10 */ /* 0x000fe4000ff1e0ff */
[----:B------:R-:W-:Y:S02]  /*4f20*/  LEA R29, R0, R41, 0x6 ;  /* 0x00000029001d7211 */ /* 0x000fe400078e30ff */
[----:B------:R-:W-:Y:S01]  /*4f30*/  SHF.L.U32 R21, R38, 0x6, RZ ;  /* 0x0000000626157819 */ /* 0x000fe200000006ff */
[----:B------:R-:W-:Y:S01]  /*4f40*/  IMAD.X R17, RZ, RZ, R34, P0 ;  /* 0x000000ffff117224 */ /* 0x000fe200000e0622 */
[----:B------:R-:W-:Y:S01]  /*4f50*/  LEA R24, P0, R16, UR12, 0x2 ;  /* 0x0000000c10187c11 */ /* 0x000fe2000f8010ff */
[----:B------:R-:W-:Y:S01]  /*4f60*/  IMAD.SHL.U32 R30, R38, 0x40, RZ ;  /* 0x00000040261e7824 */ /* 0x000fe200078e00ff */
[----:B------:R-:W0:Y:S02]  /*4f70*/  LDS.U16 R45, [R42+-0x40] ;  /* 0xffffc0002a2d7984 */ /* 0x000e240000000400 */
[----:B------:R-:W-:-:S02]  /*4f80*/  LEA.HI.X R25, R16, UR13, R17, 0x2, P0 ;  /* 0x0000000d10197c11 */ /* 0x000fc400080f1411 */
[----:B------:R-:W-:Y:S04]  /*4f90*/  LDS.U16 R44, [R42+-0x20] ;  /* 0xffffe0002a2c7984 */ /* 0x000fe80000000400 */
[----:B------:R-:W2:Y:S04]  /*4fa0*/  LDG.E R16, desc[UR36][R24.64] ;  /* 0x0000002418107981 */ /* 0x000ea8000c1e1900 */
[----:B------:R-:W3:Y:S04]  /*4fb0*/  LDG.E R20, desc[UR36][R24.64+0x40] ;  /* 0x0000402418147981 */ /* 0x000ee8000c1e1900 */
[----:B------:R-:W4:Y:S04]  /*4fc0*/  LDG.E R26, desc[UR36][R24.64+0x80] ;  /* 0x00008024181a7981 */ /* 0x000f28000c1e1900 */
[----:B------:R1:W4:Y:S04]  /*4fd0*/  LDG.E R28, desc[UR36][R24.64+0xc0] ;  /* 0x0000c024181c7981 */ /* 0x000328000c1e1900 */
[----:B------:R-:W0:Y:S01]  /*4fe0*/  LDS.U16 R43, [R42] ;  /* 0x000000002a2b7984 */ /* 0x000e220000000400 */
[----:B--2---:R-:W-:-:S04]  /*4ff0*/  IMAD R17, R16, R21, R29 ;  /* 0x0000001510117224 */ /* 0x004fc800078e021d */
[----:B------:R-:W-:-:S06]  /*5000*/  IMAD.WIDE R16, R17, 0x2, R36 ;  /* 0x0000000211107825 */ /* 0x000fcc00078e0224 */
[----:B------:R-:W2:Y:S01]  /*5010*/  LDG.E.128 R16, desc[UR36][R16.64] ;  /* 0x0000002410107981 */ /* 0x000ea2000c1e1d00 */
[--C-:B---3--:R-:W-:Y:S02]  /*5020*/  IMAD R20, R20, R21, R29.reuse ;  /* 0x0000001514147224 */ /* 0x108fe400078e021d */
[----:B----4-:R-:W-:-:S03]  /*5030*/  IMAD R26, R26, R30, R29 ;  /* 0x0000001e1a1a7224 */ /* 0x010fc600078e021d */
[----:B------:R-:W-:Y:S02]  /*5040*/  IADD3 R21, PT, PT, R20, 0x400, RZ ;  /* 0x0000040014157810 */ /* 0x000fe40007ffe0ff */
[----:B-1----:R-:W-:-:S03]  /*5050*/  IADD3 R25, PT, PT, R26, 0x800, RZ ;  /* 0x000008001a197810 */ /* 0x002fc60007ffe0ff */
[----:B------:R-:W-:-:S04]  /*5060*/  IMAD.WIDE R20, R21, 0x2, R36 ;  /* 0x0000000215147825 */ /* 0x000fc800078e0224 */
[----:B------:R-:W-:Y:S02]  /*5070*/  IMAD R28, R28, R30, R29 ;  /* 0x0000001e1c1c7224 */ /* 0x000fe400078e021d */
[----:B------:R-:W3:Y:S01]  /*5080*/  LDG.E.128 R20, desc[UR36][R20.64] ;  /* 0x0000002414147981 */ /* 0x000ee2000c1e1d00 */
[----:B------:R-:W-:Y:S02]  /*5090*/  IMAD.WIDE R24, R25, 0x2, R36 ;  /* 0x0000000219187825 */ /* 0x000fe400078e0224 */
[----:B------:R-:W-:-:S04]  /*50a0*/  IADD3 R29, PT, PT, R28, 0xc00, RZ ;  /* 0x00000c001c1d7810 */ /* 0x000fc80007ffe0ff */
[----:B------:R-:W4:Y:S01]  /*50b0*/  LDG.E.128 R24, desc[UR36][R24.64] ;  /* 0x0000002418187981 */ /* 0x000f22000c1e1d00 */
[----:B------:R-:W-:-:S06]  /*50c0*/  IMAD.WIDE R28, R29, 0x2, R36 ;  /* 0x000000021d1c7825 */ /* 0x000fcc00078e0224 */
[----:B------:R-:W4:Y:S01]  /*50d0*/  LDG.E.128 R28, desc[UR36][R28.64] ;  /* 0x000000241c1c7981 */ /* 0x000f22000c1e1d00 */
[----:B0-----:R-:W-:Y:S01]  /*50e0*/  HADD2.F32 R45, -RZ, R45.H0_H0 ;  /* 0x2000002dff2d7230 */ /* 0x001fe20000004100 */
[----:B------:R-:W-:Y:S01]  /*50f0*/  IADD3 R39, PT, PT, R39, 0x4, RZ ;  /* 0x0000000427277810 */ /* 0x000fe20007ffe0ff */
[----:B------:R-:W-:Y:S01]  /*5100*/  HADD2.F32 R43, -RZ, R43.H0_H0 ;  /* 0x2000002bff2b7230 */ /* 0x000fe20000004100 */
[----:B------:R-:W-:Y:S01]  /*5110*/  IADD3 R41, PT, PT, R41, 0x1000, RZ ;  /* 0x0000100029297810 */ /* 0x000fe20007ffe0ff */
[----:B------:R-:W-:Y:S01]  /*5120*/  VIADD R35, R35, 0x40 ;  /* 0x0000004023237836 */ /* 0x000fe20000000000 */
[----:B------:R-:W-:Y:S01]  /*5130*/  ISETP.NE.AND P0, PT, R39, RZ, PT ;  /* 0x000000ff2700720c */ /* 0x000fe20003f05270 */
[--C-:B--2---:R-:W-:Y:S02]  /*5140*/  HADD2.F32 R47, -RZ, R16.reuse.H0_H0 ;  /* 0x20000010ff2f7230 */ /* 0x104fe40000004100 */
[----:B------:R-:W-:Y:S02]  /*5150*/  HADD2.F32 R16, -RZ, R16.H1_H1 ;  /* 0x30000010ff107230 */ /* 0x000fe40000004100 */
[----:B------:R-:W-:-:S02]  /*5160*/  HADD2.F32 R49, -RZ, R17.H0_H0 ;  /* 0x20000011ff317230 */ /* 0x000fc40000004100 */
[C---:B------:R-:W-:Y:S01]  /*5170*/  FFMA.FTZ R32, R45.reuse, R47, R32 ;  /* 0x0000002f2d207223 */ /* 0x040fe20000010020 */
[----:B------:R-:W-:Y:S02]  /*5180*/  HADD2.F32 R48, -RZ, R17.H1_H1 ;  /* 0x30000011ff307230 */ /* 0x000fe40000004100 */
[C---:B------:R-:W-:Y:S01]  /*5190*/  FFMA.FTZ R11, R45.reuse, R16, R11 ;  /* 0x000000102d0b7223 */ /* 0x040fe2000001000b */
[--C-:B------:R-:W-:Y:S02]  /*51a0*/  HADD2.F32 R17, -RZ, R18.reuse.H0_H0 ;  /* 0x20000012ff117230 */ /* 0x100fe40000004100 */
[C---:B------:R-:W-:Y:S01]  /*51b0*/  FFMA.FTZ R16, R45.reuse, R49, R10 ;  /* 0x000000312d107223 */ /* 0x040fe2000001000a */
[----:B------:R-:W-:Y:S01]  /*51c0*/  HADD2.F32 R18, -RZ, R18.H1_H1 ;  /* 0x30000012ff127230 */ /* 0x000fe20000004100 */
[----:B------:R0:W1:Y:S01]  /*51d0*/  LDS.U16 R10, [R42+0x20] ;  /* 0x000020002a0a7984 */ /* 0x0000620000000400 */
[--C-:B------:R-:W-:Y:S02]  /*51e0*/  HADD2.F32 R51, -RZ, R19.reuse.H0_H0 ;  /* 0x20000013ff337230 */ /* 0x100fe40000004100 */
[----:B------:R-:W-:Y:S01]  /*51f0*/  FFMA.FTZ R8, R45, R17, R8 ;  /* 0x000000112d087223 */ /* 0x000fe20000010008 */
[----:B------:R-:W-:-:S02]  /*5200*/  HADD2.F32 R50, -RZ, R19.H1_H1 ;  /* 0x30000013ff327230 */ /* 0x000fc40000004100 */
[C---:B------:R-:W-:Y:S01]  /*5210*/  FFMA.FTZ R18, R45.reuse, R18, R7 ;  /* 0x000000122d127223 */ /* 0x040fe20000010007 */
[C---:B------:R-:W-:Y:S01]  /*5220*/  FFMA.FTZ R9, R45.reuse, R48, R9 ;  /* 0x000000302d097223 */ /* 0x040fe20000010009 */
[C---:B------:R-:W-:Y:S01]  /*5230*/  FFMA.FTZ R51, R45.reuse, R51, R6 ;  /* 0x000000332d337223 */ /* 0x040fe20000010006 */
[--C-:B---3--:R-:W-:Y:S02]  /*5240*/  HADD2.F32 R17, -RZ, R22.reuse.H0_H0 ;  /* 0x20000016ff117230 */ /* 0x108fe40000004100 */
[----:B------:R-:W-:Y:S01]  /*5250*/  FFMA.FTZ R50, R45, R50, R5 ;  /* 0x000000322d327223 */ /* 0x000fe20000010005 */
[----:B------:R-:W-:Y:S01]  /*5260*/  HADD2.F32 R19, -RZ, R22.H1_H1 ;  /* 0x30000016ff137230 */ /* 0x000fe20000004100 */
[----:B0-----:R-:W-:Y:S01]  /*5270*/  IADD3 R42, PT, PT, R42, 0x80, RZ ;  /* 0x000000802a2a7810 */ /* 0x001fe20007ffe0ff */
[----:B------:R-:W-:Y:S02]  /*5280*/  HADD2.F32 R5, -RZ, R44.H0_H0 ;  /* 0x2000002cff057230 */ /* 0x000fe40000004100 */
[----:B------:R-:W-:-:S02]  /*5290*/  HADD2.F32 R6, -RZ, R20.H0_H0 ;  /* 0x20000014ff067230 */ /* 0x000fc40000004100 */
[----:B------:R-:W-:Y:S02]  /*52a0*/  HADD2.F32 R7, -RZ, R21.H0_H0 ;  /* 0x20000015ff077230 */ /* 0x000fe40000004100 */
        /* <DEDUP_REMOVED lines=9> */
[C---:B------:R-:W-:Y:S01]  /*5340*/  FFMA.FTZ R22, R5.reuse, R22, R51 ;  /* 0x0000001605167223 */ /* 0x040fe20000010033 */
[C---:B------:R-:W-:Y:S01]  /*5350*/  FFMA.FTZ R9, R5.reuse, R44, R9 ;  /* 0x0000002c05097223 */ /* 0x040fe20000010009 */
[--C-:B----4-:R-:W-:Y:S02]  /*5360*/  HADD2.F32 R16, -RZ, R25.reuse.H0_H0 ;  /* 0x20000019ff107230 */ /* 0x110fe40000004100 */
[----:B------:R-:W-:Y:S01]  /*5370*/  FFMA.FTZ R23, R5, R23, R50 ;  /* 0x0000001705177223 */ /* 0x000fe20000010032 */
[----:B------:R-:W-:Y:S02]  /*5380*/  HADD2.F32 R5, -RZ, R24.H0_H0 ;  /* 0x20000018ff057230 */ /* 0x000fe40000004100 */
        /* <DEDUP_REMOVED lines=12> */
[----:B-1----:R-:W-:Y:S02]  /*5450*/  HADD2.F32 R16, -RZ, R10.H0_H0 ;  /* 0x2000000aff107230 */ /* 0x002fe40000004100 */
[C---:B------:R-:W-:Y:S01]  /*5460*/  FFMA.FTZ R11, R43.reuse, R24, R11 ;  /* 0x000000182b0b7223 */ /* 0x040fe2000001000b */
[--C-:B------:R-:W-:Y:S02]  /*5470*/  HADD2.F32 R32, -RZ, R28.reuse.H0_H0 ;  /* 0x2000001cff207230 */ /* 0x100fe40000004100 */
[----:B------:R-:W-:Y:S01]  /*5480*/  FFMA.FTZ R23, R43, R26, R23 ;  /* 0x0000001a2b177223 */ /* 0x000fe20000010017 */
[--C-:B------:R-:W-:Y:S02]  /*5490*/  HADD2.F32 R10, -RZ, R29.reuse.H0_H0 ;  /* 0x2000001dff0a7230 */ /* 0x100fe40000004100 */
        /* <DEDUP_REMOVED lines=12> */
[C---:B------:R-:W-:Y:S02]  /*5560*/  FFMA.FTZ R6, R16.reuse, R20, R21 ;  /* 0x0000001410067223 */ /* 0x040fe40000010015 */
[----:B------:R-:W-:Y:S01]  /*5570*/  FFMA.FTZ R5, R16, R22, R23 ;  /* 0x0000001610057223 */ /* 0x000fe20000010017 */
[----:B------:R-:W-:Y:S06]  /*5580*/  @P0 BRA `(.L_x_1863) ;  /* 0xfffffff800600947 */ /* 0x000fec000383ffff */
.L_x_1862:
[----:B------:R-:W-:Y:S05]  /*5590*/  BSYNC.RECONVERGENT B1 ;  /* 0x0000000000017941 */ /* 0x000fea0003800200 */
.L_x_1861:
[----:B------:R-:W-:Y:S05]  /*55a0*/  @!P1 BRA `(.L_x_1860) ;  /* 0x00000004006c9947 */ /* 0x000fea0003800000 */
[----:B------:R-:W-:Y:S01]  /*55b0*/  ISETP.NE.AND P1, PT, R46, 0x1, PT ;  /* 0x000000012e00780c */ /* 0x000fe20003f25270 */
[----:B------:R-:W-:Y:S01]  /*55c0*/  BSSY.RECONVERGENT B1, `(.L_x_1864) ;  /* 0x000003a000017945 */ /* 0x000fe20003800200 */
[----:B------:R-:W-:-:S11]  /*55d0*/  LOP3.LUT P0, RZ, R40, 0x10, RZ, 0xc0, !PT ;  /* 0x0000001028ff7812 */ /* 0x000fd6000780c0ff */
[----:B------:R-:W-:Y:S05]  /*55e0*/  @!P1 BRA `(.L_x_1865) ;  /* 0x0000000000dc9947 */ /* 0x000fea0003800000 */
[----:B------:R-:W0:Y:S01]  /*55f0*/  LDCU.64 UR10, c[0x0][0x3c8] ;  /* 0x00007900ff0a77ac */ /* 0x000e220008000a00 */
[----:B------:R-:W-:-:S04]  /*5600*/  IADD3 R16, P1, PT, R35, UR45, RZ ;  /* 0x0000002d23107c10 */ /* 0x000fc8000ff3e0ff */
[----:B------:R-:W-:Y:S02]  /*5610*/  IADD3.X R17, PT, PT, RZ, R34, RZ, P1, !PT ;  /* 0x00000022ff117210 */ /* 0x000fe40000ffe4ff */
[----:B0-----:R-:W-:-:S04]  /*5620*/  LEA R24, P1, R16, UR10, 0x2 ;  /* 0x0000000a10187c11 */ /* 0x001fc8000f8210ff */
[----:B------:R-:W-:-:S05]  /*5630*/  LEA.HI.X R25, R16, UR11, R17, 0x2, P1 ;  /* 0x0000000b10197c11 */ /* 0x000fca00088f1411 */
[----:B------:R-:W2:Y:S04]  /*5640*/  LDG.E R16, desc[UR36][R24.64] ;  /* 0x0000002418107981 */ /* 0x000ea8000c1e1900 */
[----:B------:R0:W3:Y:S01]  /*5650*/  LDG.E R20, desc[UR36][R24.64+0x40] ;  /* 0x0000402418147981 */ /* 0x0000e2000c1e1900 */
[----:B------:R-:W-:Y:S01]  /*5660*/  SHF.L.U32 R22, R38, 0x6, RZ ;  /* 0x0000000626167819 */ /* 0x000fe200000006ff */
[C---:B------:R-:W-:Y:S01]  /*5670*/  IMAD.SHL.U32 R21, R35.reuse, 0x40, RZ ;  /* 0x0000004023157824 */ /* 0x040fe200078e00ff */
[----:B------:R-:W-:-:S04]  /*5680*/  IADD3 R26, PT, PT, R35, -UR46, RZ ;  /* 0x8000002e231a7c10 */ /* 0x000fc8000fffe0ff */
[----:B------:R-:W-:-:S05]  /*5690*/  LEA R26, R26, UR7, 0x1 ;  /* 0x000000071a1a7c11 */ /* 0x000fca000f8e08ff */
[----:B0-----:R-:W0:Y:S04]  /*56a0*/  LDS.U16 R24, [R26] ;  /* 0x000000001a187984 */ /* 0x001e280000000400 */
[----:B------:R-:W1:Y:S01]  /*56b0*/  LDS.U16 R31, [R26+0x20] ;  /* 0x000020001a1f7984 */ /* 0x000e620000000400 */
[-CC-:B--2---:R-:W-:Y:S02]  /*56c0*/  IMAD R17, R16, R22.reuse, R21.reuse ;  /* 0x0000001610117224 */ /* 0x184fe400078e0215 */
[----:B---3--:R-:W-:Y:S02]  /*56d0*/  IMAD R20, R20, R22, R21 ;  /* 0x0000001614147224 */ /* 0x008fe400078e0215 */
[----:B------:R-:W-:-:S03]  /*56e0*/  IMAD.WIDE R16, R17, 0x2, R36 ;  /* 0x0000000211107825 */ /* 0x000fc600078e0224 */
[----:B------:R-:W-:-:S03]  /*56f0*/  IADD3 R21, PT, PT, R20, 0x400, RZ ;  /* 0x0000040014157810 */ /* 0x000fc60007ffe0ff */
[----:B------:R-:W2:Y:S02]  /*5700*/  LDG.E.128 R16, desc[UR36][R16.64] ;  /* 0x0000002410107981 */ /* 0x000ea4000c1e1d00 */
[----:B------:R-:W-:-:S06]  /*5710*/  IMAD.WIDE R20, R21, 0x2, R36 ;  /* 0x0000000215147825 */ /* 0x000fcc00078e0224 */
[----:B------:R-:W3:Y:S01]  /*5720*/  LDG.E.128 R20, desc[UR36][R20.64] ;  /* 0x0000002414147981 */ /* 0x000ee2000c1e1d00 */
[----:B0-----:R-:W-:Y:S02]  /*5730*/  HADD2.F32 R25, -RZ, R24.H0_H0 ;  /* 0x20000018ff197230 */ /* 0x001fe40000004100 */
[----:B-1----:R-:W-:Y:S02]  /*5740*/  HADD2.F32 R31, -RZ, R31.H0_H0 ;  /* 0x2000001fff1f7230 */ /* 0x002fe40000004100 */
[----:B------:R-:W-:Y:S02]  /*5750*/  VIADD R35, R35, 0x20 ;  /* 0x0000002023237836 */ /* 0x000fe40000000000 */
[----:B--2---:R-:W-:Y:S02]  /*5760*/  HADD2.F32 R24, -RZ, R16.H0_H0 ;  /* 0x20000010ff187230 */ /* 0x004fe40000004100 */
[--C-:B------:R-:W-:Y:S02]  /*5770*/  HADD2.F32 R27, -RZ, R17.reuse.H0_H0 ;  /* 0x20000011ff1b7230 */ /* 0x100fe40000004100 */
        /* <DEDUP_REMOVED lines=8> */
[----:B------:R-:W-:-:S02]  /*5800*/  HADD2.F32 R29, -RZ, R19.H0_H0 ;  /* 0x20000013ff1d7230 */ /* 0x000fc40000004100 */
[C---:B------:R-:W-:Y:S01]  /*5810*/  FFMA.FTZ R8, R25.reuse, R17, R8 ;  /* 0x0000001119087223 */ /* 0x040fe20000010008 */
[----:B------:R-:W-:Y:S02]  /*5820*/  HADD2.F32 R30, -RZ, R19.H1_H1 ;  /* 0x30000013ff1e7230 */ /* 0x000fe40000004100 */
[C---:B------:R-:W-:Y:S01]  /*5830*/  FFMA.FTZ R7, R25.reuse, R18, R7 ;  /* 0x0000001219077223 */ /* 0x040fe20000010007 */
[----:B---3--:R-:W-:Y:S02]  /*5840*/  HADD2.F32 R32, -RZ, R20.H0_H0 ;  /* 0x20000014ff207230 */ /* 0x008fe40000004100 */
[C---:B------:R-:W-:Y:S01]  /*5850*/  FFMA.FTZ R6, R25.reuse, R29, R6 ;  /* 0x0000001d19067223 */ /* 0x040fe20000010006 */
        /* <DEDUP_REMOVED lines=14> */
[C---:B------:R-:W-:Y:S02]  /*5940*/  FFMA.FTZ R6, R31.reuse, R21, R6 ;  /* 0x000000151f067223 */ /* 0x040fe40000010006 */
[----:B------:R-:W-:-:S07]  /*5950*/  FFMA.FTZ R5, R31, R18, R5 ;  /* 0x000000121f057223 */ /* 0x000fce0000010005 */
.L_x_1865:
[----:B------:R-:W-:Y:S05]  /*5960*/  BSYNC.RECONVERGENT B1 ;  /* 0x0000000000017941 */ /* 0x000fea0003800200 */
.L_x_1864:
[----:B------:R-:W-:Y:S05]  /*5970*/  @P0 BRA `(.L_x_1860) ;  /* 0x0000000000780947 */ /* 0x000fea0003800000 */
[----:B------:R-:W0:Y:S01]  /*5980*/  LDCU.64 UR10, c[0x0][0x3c8] ;  /* 0x00007900ff0a77ac */ /* 0x000e220008000a00 */
[----:B------:R-:W-:-:S04]  /*5990*/  IADD3 R16, P0, PT, R35, UR45, RZ ;  /* 0x0000002d23107c10 */ /* 0x000fc8000ff1e0ff */
[----:B------:R-:W-:Y:S02]  /*59a0*/  IADD3.X R17, PT, PT, RZ, R34, RZ, P0, !PT ;  /* 0x00000022ff117210 */ /* 0x000fe400007fe4ff */
[----:B0-----:R-:W-:-:S04]  /*59b0*/  LEA R20, P0, R16, UR10, 0x2 ;  /* 0x0000000a10147c11 */ /* 0x001fc8000f8010ff */
[----:B------:R-:W-:-:S05]  /*59c0*/  LEA.HI.X R21, R16, UR11, R17, 0x2, P0 ;  /* 0x0000000b10157c11 */ /* 0x000fca00080f1411 */
[----:B------:R-:W2:Y:S01]  /*59d0*/  LDG.E R20, desc[UR36][R20.64] ;  /* 0x0000002414147981 */ /* 0x000ea2000c1e1900 */
[----:B------:R-:W-:-:S04]  /*59e0*/  IADD3 R22, PT, PT, R35, -UR46, RZ ;  /* 0x8000002e23167c10 */ /* 0x000fc8000fffe0ff */
[----:B------:R-:W-:-:S06]  /*59f0*/  LEA R22, R22, UR7, 0x1 ;  /* 0x0000000716167c11 */ /* 0x000fcc000f8e08ff */
[----:B------:R-:W0:Y:S01]  /*5a00*/  LDS.U16 R22, [R22] ;  /* 0x0000000016167984 */ /* 0x000e220000000400 */
[----:B--2---:R-:W-:-:S05]  /*5a10*/  IMAD R17, R38, R20, R35 ;  /* 0x0000001426117224 */ /* 0x004fca00078e0223 */
[----:B------:R-:W-:-:S05]  /*5a20*/  SHF.L.U32 R17, R17, 0x6, RZ ;  /* 0x0000000611117819 */ /* 0x000fca00000006ff */
[----:B------:R-:W-:-:S06]  /*5a30*/  IMAD.WIDE R16, R17, 0x2, R36 ;  /* 0x0000000211107825 */ /* 0x000fcc00078e0224 */
[----:B------:R-:W2:Y:S01]  /*5a40*/  LDG.E.128 R16, desc[UR36][R16.64] ;  /* 0x0000002410107981 */ /* 0x000ea2000c1e1d00 */
[----:B0-----:R-:W-:Y:S02]  /*5a50*/  HADD2.F32 R23, -RZ, R22.H0_H0 ;  /* 0x20000016ff177230 */ /* 0x001fe40000004100 */
[--C-:B--2---:R-:W-:Y:S02]  /*5a60*/  HADD2.F32 R24, -RZ, R16.reuse.H0_H0 ;  /* 0x20000010ff187230 */ /* 0x104fe40000004100 */
        /* <DEDUP_REMOVED lines=14> */
[----:B------:R-:W-:-:S07]  /*5b50*/  FFMA.FTZ R5, R23, R16, R5 ;  /* 0x0000001017057223 */ /* 0x000fce0000010005 */
.L_x_1860:
[----:B------:R-:W-:Y:S05]  /*5b60*/  BSYNC.RECONVERGENT B0 ;  /* 0x0000000000007941 */ /* 0x000fea0003800200 */
.L_x_1859:
[----:B------:R-:W-:Y:S01]  /*5b70*/  ISETP.GE.AND P0, PT, R33, UR44, PT ;  /* 0x0000002c21007c0c */ /* 0x000fe2000bf06270 */
[----:B------:R-:W0:Y:S01]  /*5b80*/  LDCU.64 UR12, c[0x0][0x3c8] ;  /* 0x00007900ff0c77ac */ /* 0x000e220008000a00 */
[----:B------:R-:W-:Y:S01]  /*5b90*/  BSSY.RECONVERGENT B0, `(.L_x_1866) ;  /* 0x000012d000007945 */ /* 0x000fe20003800200 */
[----:B------:R-:W1:Y:S10]  /*5ba0*/  LDCU.64 UR14, c[0x0][0x3c8] ;  /* 0x00007900ff0e77ac */ /* 0x000e740008000a00 */
[----:B------:R-:W-:Y:S05]  /*5bb0*/  @P0 BRA `(.L_x_1867) ;  /* 0x0000001000a80947 */ /* 0x000fea0003800000 */
[----:B------:R-:W-:Y:S01]  /*5bc0*/  IMAD.MOV.U32 R16, RZ, RZ, 0x10 ;  /* 0x00000010ff107424 */ /* 0x000fe200078e00ff */
[----:B------:R-:W-:Y:S01]  /*5bd0*/  ULOP3.LUT UR10, URZ, UR46, URZ, 0x33, !UPT ;  /* 0x0000002eff0a7292 */ /* 0x000fe2000f8e33ff */
[----:B------:R-:W-:Y:S01]  /*5be0*/  BSSY.RECONVERGENT B1, `(.L_x_1868) ;  /* 0x0000048000017945 */ /* 0x000fe20003800200 */
[----:B------:R-:W2:Y:S02]  /*5bf0*/  LDCU UR8, c[0x0][0x3f8] ;  /* 0x00007f00ff0877ac */ /* 0x000ea40008000800 */
[----:B------:R-:W-:-:S04]  /*5c00*/  VIADDMNMX R21, R33, R16, UR44, !PT ;  /* 0x0000002c21157e46 */ /* 0x000fc8000f800110 */
[----:B------:R-:W-:-:S04]  /*5c10*/  IADD3 R21, PT, PT, -R0, UR10, R21 ;  /* 0x0000000a00157c10 */ /* 0x000fc8000fffe115 */
[----:B------:R-:W-:-:S04]  /*5c20*/  LOP3.LUT R16, R21, 0x30, RZ, 0xc0, !PT ;  /* 0x0000003015107812 */ /* 0x000fc800078ec0ff */
[----:B------:R-:W-:Y:S01]  /*5c30*/  ISETP.NE.AND P0, PT, R16, 0x30, PT ;  /* 0x000000301000780c */ /* 0x000fe20003f05270 */
[----:B--2---:R-:W-:-:S12]  /*5c40*/  IMAD R20, R4, UR8, RZ ;  /* 0x0000000804147c24 */ /* 0x004fd8000f8e02ff */
[----:B------:R-:W-:Y:S05]  /*5c50*/  @!P0 BRA `(.L_x_1869) ;  /* 0x0000000400008947 */ /* 0x000fea0003800000 */
[----:B------:R-:W2:Y:S01]  /*5c60*/  LDC R4, c[0x0][0x3f4] ;  /* 0x0000fd00ff047b82 */ /* 0x000ea20000000800 */
[----:B------:R-:W-:Y:S02]  /*5c70*/  LEA.HI R16, R21, 0x1, RZ, 0x1c ;  /* 0x0000000115107811 */ /* 0x000fe400078fe0ff */
[----:B------:R-:W-:Y:S02]  /*5c80*/  LEA R22, R0, UR6, 0x1 ;  /* 0x0000000600167c11 */ /* 0x000fe4000f8e08ff */
[----:B------:R-:W-:Y:S02]  /*5c90*/  LOP3.LUT R16, R16, 0x3, RZ, 0xc0, !PT ;  /* 0x0000000310107812 */ /* 0x000fe400078ec0ff */
[----:B------:R-:W-:Y:S02]  /*5ca0*/  IADD3 R22, PT, PT, R22, UR5, RZ ;  /* 0x0000000516167c10 */ /* 0x000fe4000fffe0ff */
[----:B------:R-:W-:-:S07]  /*5cb0*/  IADD3 R23, PT, PT, -R16, RZ, RZ ;  /* 0x000000ff10177210 */ /* 0x000fce0007ffe1ff */
.L_x_1872:
[----:B--2---:R-:W-:Y:S01]  /*5cc0*/  ISETP.GE.AND P1, PT, R33, R4, PT ;  /* 0x000000042100720c */ /* 0x004fe20003f26270 */
[----:B------:R-:W-:Y:S01]  /*5cd0*/  BSSY.RECONVERGENT B2, `(.L_x_1870) ;  /* 0x0000035000027945 */ /* 0x000fe20003800200 */
[----:B------:R-:W-:-:S04]  /*5ce0*/  IADD3 R23, PT, PT, R23, 0x1, RZ ;  /* 0x0000000117177810 */ /* 0x000fc80007ffe0ff */
[----:B------:R-:W-:-:S07]  /*5cf0*/  ISETP.NE.AND P0, PT, R23, RZ, PT ;  /* 0x000000ff1700720c */ /* 0x000fce0003f05270 */
[----:B------:R-:W-:Y:S06]  /*5d00*/  @!P1 BRA `(.L_x_1871) ;  /* 0x0000000000c49947 */ /* 0x000fec0003800000 */
[----:B------:R-:W-:Y:S02]  /*5d10*/  IABS R19, R4 ;  /* 0x0000000400137213 */ /* 0x000fe40000000000 */
[----:B------:R-:W-:Y:S02]  /*5d20*/  IABS R26, R33 ;  /* 0x00000021001a7213 */ /* 0x000fe40000000000 */
[----:B------:R-:W2:Y:S01]  /*5d30*/  I2F.RP R18, R19 ;  /* 0x0000001300127306 */ /* 0x000ea20000209400 */
[----:B------:R-:W-:Y:S02]  /*5d40*/  ISETP.GE.AND P2, PT, R33, RZ, PT ;  /* 0x000000ff2100720c */ /* 0x000fe40003f46270 */
[----:B------:R-:W-:-:S05]  /*5d50*/  ISETP.NE.AND P3, PT, R4, RZ, PT ;  /* 0x000000ff0400720c */ /* 0x000fca0003f65270 */
[----:B--2---:R-:W2:Y:S02]  /*5d60*/  MUFU.RCP R18, R18 ;  /* 0x0000001200127308 */ /* 0x004ea40000001000 */
[----:B--2---:R-:W-:-:S06]  /*5d70*/  VIADD R24, R18, 0xffffffe ;  /* 0x0ffffffe12187836 */ /* 0x004fcc0000000000 */
[----:B------:R-:W2:Y:S02]  /*5d80*/  F2I.FTZ.U32.TRUNC.NTZ R17, R24 ;  /* 0x0000001800117305 */ /* 0x000ea4000021f000 */
[----:B--2---:R-:W-:-:S05]  /*5d90*/  IADD3 R16, PT, PT, RZ, -R17, RZ ;  /* 0x80000011ff107210 */ /* 0x004fca0007ffe0ff */
[----:B------:R-:W-:Y:S02]  /*5da0*/  IMAD R25, R16, R19, RZ ;  /* 0x0000001310197224 */ /* 0x000fe400078e02ff */
[----:B------:R-:W-:-:S05]  /*5db0*/  HFMA2 R16, -RZ, RZ, 0, 0 ;  /* 0x00000000ff107431 */ /* 0x000fca00000001ff */
[----:B------:R-:W-:Y:S01]  /*5dc0*/  IMAD.HI.U32 R16, R17, R25, R16 ;  /* 0x0000001911107227 */ /* 0x000fe200078e0010 */
[----:B------:R-:W-:Y:S02]  /*5dd0*/  MOV R17, R26 ;  /* 0x0000001a00117202 */ /* 0x000fe40000000f00 */
[----:B------:R-:W2:Y:S03]  /*5de0*/  LDS.U16 R26, [R22] ;  /* 0x00000000161a7984 */ /* 0x000ea60000000400 */
        /* <DEDUP_REMOVED lines=9> */
[----:B------:R-:W-:-:S05]  /*5e80*/  IADD3 R17, P1, PT, R16, UR45, RZ ;  /* 0x0000002d10117c10 */ /* 0x000fca000ff3e0ff */
[----:B------:R-:W-:Y:S01]  /*5e90*/  IMAD.X R18, RZ, RZ, R34, P1 ;  /* 0x000000ffff127224 */ /* 0x000fe200008e0622 */
[----:B0-----:R-:W-:-:S04]  /*5ea0*/  LEA R24, P1, R17, UR12, 0x2 ;  /* 0x0000000c11187c11 */ /* 0x001fc8000f8210ff */
[----:B------:R-:W-:-:S06]  /*5eb0*/  LEA.HI.X R25, R17, UR13, R18, 0x2, P1 ;  /* 0x0000000d11197c11 */ /* 0x000fcc00088f1412 */
[----:B------:R-:W3:Y:S02]  /*5ec0*/  LDG.E R25, desc[UR36][R24.64] ;  /* 0x0000002418197981 */ /* 0x000ee4000c1e1900 */
[----:B---3--:R-:W-:-:S05]  /*5ed0*/  IMAD R17, R20, R25, R16 ;  /* 0x0000001914117224 */ /* 0x008fca00078e0210 */
[----:B------:R-:W-:-:S05]  /*5ee0*/  SHF.L.U32 R17, R17, 0x6, RZ ;  /* 0x0000000611117819 */ /* 0x000fca00000006ff */
[----:B------:R-:W-:-:S06]  /*5ef0*/  IMAD.WIDE R16, R17, 0x2, R36 ;  /* 0x0000000211107825 */ /* 0x000fcc00078e0224 */
[----:B------:R-:W3:Y:S01]  /*5f00*/  LDG.E.128 R16, desc[UR36][R16.64] ;  /* 0x0000002410107981 */ /* 0x000ee2000c1e1d00 */
[----:B--2---:R-:W-:Y:S02]  /*5f10*/  HADD2.F32 R27, -RZ, R26.H0_H0 ;  /* 0x2000001aff1b7230 */ /* 0x004fe40000004100 */
[----:B---3--:R-:W-:Y:S02]  /*5f20*/  HADD2.F32 R25, -RZ, R18.H0_H0 ;  /* 0x20000012ff197230 */ /* 0x008fe40000004100 */
[--C-:B------:R-:W-:Y:S02]  /*5f30*/  HADD2.F32 R26, -RZ, R16.reuse.H0_H0 ;  /* 0x20000010ff1a7230 */ /* 0x100fe40000004100 */
[----:B------:R-:W-:Y:S02]  /*5f40*/  HADD2.F32 R28, -RZ, R16.H1_H1 ;  /* 0x30000010ff1c7230 */ /* 0x000fe40000004100 */
[----:B------:R-:W-:Y:S01]  /*5f50*/  FFMA.FTZ R8, R27, R25, R8 ;  /* 0x000000191b087223 */ /* 0x000fe20000010008 */
[----:B------:R-:W-:-:S02]  /*5f60*/  HADD2.F32 R29, -RZ, R17.H0_H0 ;  /* 0x20000011ff1d7230 */ /* 0x000fc40000004100 */
        /* <DEDUP_REMOVED lines=11> */
.L_x_1871:
[----:B01----:R-:W-:Y:S05]  /*6020*/  BSYNC.RECONVERGENT B2 ;  /* 0x0000000000027941 */ /* 0x003fea0003800200 */
.L_x_1870:
[----:B------:R-:W-:Y:S02]  /*6030*/  IADD3 R33, PT, PT, R33, 0x10, RZ ;  /* 0x0000001021217810 */ /* 0x000fe40007ffe0ff */
[----:B------:R-:W-:Y:S01]  /*6040*/  IADD3 R22, PT, PT, R22, 0x20, RZ ;  /* 0x0000002016167810 */ /* 0x000fe20007ffe0ff */
[----:B------:R-:W-:Y:S06]  /*6050*/  @P0 BRA `(.L_x_1872) ;  /* 0xfffffffc00180947 */ /* 0x000fec000383ffff */
.L_x_1869:
[----:B01----:R-:W-:Y:S05]  /*6060*/  BSYNC.RECONVERGENT B1 ;  /* 0x0000000000017941 */ /* 0x003fea0003800200 */
.L_x_1868:
[----:B------:R-:W-:-:S13]  /*6070*/  ISETP.GE.U32.AND P0, PT, R21, 0x30, PT ;  /* 0x000000301500780c */ /* 0x000fda0003f06070 */
[----:B------:R-:W-:Y:S05]  /*6080*/  @!P0 BRA `(.L_x_1867) ;  /* 0x0000000c00748947 */ /* 0x000fea0003800000 */
[----:B------:R-:W0:Y:S02]  /*6090*/  LDC R4, c[0x0][0x3f4] ;  /* 0x0000fd00ff047b82 */ /* 0x000e240000000800 */
.L_x_1881:
[CC--:B0-----:R-:W-:Y:S01]  /*60a0*/  ISETP.GE.AND P3, PT, R33.reuse, R4.reuse, PT ;  /* 0x000000042100720c */ /* 0x0c1fe20003f66270 */
[C---:B------:R-:W-:Y:S01]  /*60b0*/  VIADD R27, R33.reuse, 0x10 ;  /* 0x00000010211b7836 */ /* 0x040fe20000000000 */
[C---:B------:R-:W-:Y:S01]  /*60c0*/  IADD3 R25, PT, PT, R33.reuse, 0x20, RZ ;  /* 0x0000002021197810 */ /* 0x040fe20007ffe0ff */
[----:B------:R-:W-:Y:S01]  /*60d0*/  BSSY.RECONVERGENT B1, `(.L_x_1873) ;  /* 0x0000039000017945 */ /* 0x000fe20003800200 */
[C---:B------:R-:W-:Y:S02]  /*60e0*/  IADD3 R23, PT, PT, R33.reuse, 0x30, RZ ;  /* 0x0000003021177810 */ /* 0x040fe40007ffe0ff */
[----:B------:R-:W-:Y:S02]  /*60f0*/  IADD3 R21, PT, PT, R33, -UR46, RZ ;  /* 0x8000002e21157c10 */ /* 0x000fe4000fffe0ff */
[-C--:B------:R-:W-:Y:S02]  /*6100*/  ISETP.GE.AND P2, PT, R27, R4.reuse, PT ;  /* 0x000000041b00720c */ /* 0x080fe40003f46270 */
[----:B------:R-:W-:-:S02]  /*6110*/  ISETP.GE.AND P0, PT, R25, R4, PT ;  /* 0x000000041900720c */ /* 0x000fc40003f06270 */
[----:B------:R-:W-:Y:S02]  /*6120*/  ISETP.GE.AND P1, PT, R23, R4, PT ;  /* 0x000000041700720c */ /* 0x000fe40003f26270 */
[----:B------:R-:W-:Y:S01]  /*6130*/  LEA R21, R21, UR7, 0x1 ;  /* 0x0000000715157c11 */ /* 0x000fe2000f8e08ff */
[----:B------:R-:W-:Y:S10]  /*6140*/  @!P3 BRA `(.L_x_1874) ;  /* 0x0000000000c4b947 */ /* 0x000ff40003800000 */
        /* <DEDUP_REMOVED lines=31> */
[----:B------:R-:W2:Y:S01]  /*6340*/  LDG.E.128 R16, desc[UR36][R16.64] ;  /* 0x0000002410107981 */ /* 0x000ea2000c1e1d00 */
[----:B0-----:R-:W-:Y:S02]  /*6350*/  HADD2.F32 R31, -RZ, R22.H0_H0 ;  /* 0x20000016ff1f7230 */ /* 0x001fe40000004100 */
[----:B--2---:R-:W-:Y:S02]  /*6360*/  HADD2.F32 R29, -RZ, R18.H0_H0 ;  /* 0x20000012ff1d7230 */ /* 0x004fe40000004100 */
        /* <DEDUP_REMOVED lines=15> */
.L_x_1874:
[----:B------:R-:W-:Y:S05]  /*6460*/  BSYNC.RECONVERGENT B1 ;  /* 0x0000000000017941 */ /* 0x000fea0003800200 */
.L_x_1873:
        /* <DEDUP_REMOVED lines=51> */
.L_x_1876:
[----:B------:R-:W-:Y:S05]  /*67a0*/  BSYNC.RECONVERGENT B1 ;  /* 0x0000000000017941 */ /* 0x000fea0003800200 */
.L_x_1875:
        /* <DEDUP_REMOVED lines=51> */
.L_x_1878:
[----:B------:R-:W-:Y:S05]  /*6ae0*/  BSYNC.RECONVERGENT B1 ;  /* 0x0000000000017941 */ /* 0x000fea0003800200 */
.L_x_1877:
        /* <DEDUP_REMOVED lines=51> */
.L_x_1880:
[----:B------:R-:W-:Y:S05]  /*6e20*/  BSYNC.RECONVERGENT B1 ;  /* 0x0000000000017941 */ /* 0x000fea0003800200 */
.L_x_1879:
[----:B------:R-:W-:-:S05]  /*6e30*/  VIADD R33, R33, 0x40 ;  /* 0x0000004021217836 */ /* 0x000fca0000000000 */
[----:B------:R-:W-:-:S13]  /*6e40*/  ISETP.GE.AND P0, PT, R33, UR44, PT ;  /* 0x0000002c21007c0c */ /* 0x000fda000bf06270 */
[----:B------:R-:W-:Y:S05]  /*6e50*/  @!P0 BRA `(.L_x_1881) ;  /* 0xfffffff000908947 */ /* 0x000fea000383ffff */
.L_x_1867:
[----:B01----:R-:W-:Y:S05]  /*6e60*/  BSYNC.RECONVERGENT B0 ;  /* 0x0000000000007941 */ /* 0x003fea0003800200 */
.L_x_1866:
[----:B------:R-:W-:Y:S01]  /*6e70*/  ISETP.NE.AND P0, PT, R0, UR4, PT ;  /* 0x0000000400007c0c */ /* 0x000fe2000bf05270 */
[----:B------:R-:W-:-:S12]  /*6e80*/  BSSY.RECONVERGENT B0, `(.L_x_1882) ;  /* 0x0000071000007945 */ /* 0x000fd80003800200 */
[----:B------:R-:W-:Y:S05]  /*6e90*/  @P0 BRA `(.L_x_1883) ;  /* 0x0000000400bc0947 */ /* 0x000fea0003800000 */
[----:B------:R-:W0:Y:S01]  /*6ea0*/  LDCU UR4, c[0x0][0x478] ;  /* 0x00008f00ff0477ac */ /* 0x000e220008000800 */
[----:B------:R-:W-:Y:S01]  /*6eb0*/  IADD3 R19, PT, PT, R3, UR42, RZ ;  /* 0x0000002a03137c10 */ /* 0x000fe2000fffe0ff */
[----:B0-----:R-:W-:-:S09]  /*6ec0*/  UISETP.NE.AND UP0, UPT, UR4, 0x2, UPT ;  /* 0x000000020400788c */ /* 0x001fd2000bf05270 */
[----:B------:R-:W-:Y:S05]  /*6ed0*/  BRA.U UP0, `(.L_x_1884) ;  /* 0x0000000100d87547 */ /* 0x000fea000b800000 */
[----:B------:R-:W0:Y:S02]  /*6ee0*/  LDCU.64 UR10, c[0x0][0x3a8] ;  /* 0x00007500ff0a77ac */ /* 0x000e240008000a00 */
[----:B0-----:R-:W-:-:S04]  /*6ef0*/  IADD3 R16, P0, PT, R19, UR10, RZ ;  /* 0x0000000a13107c10 */ /* 0x001fc8000ff1e0ff */
[----:B------:R-:W-:-:S06]  /*6f00*/  LEA.HI.X.SX32 R17, R19, UR11, 0x1, P0 ;  /* 0x0000000b13117c11 */ /* 0x000fcc00080f0eff */
[----:B------:R-:W2:Y:S01]  /*6f10*/  LDG.E.64 R16, desc[UR36][R16.64] ;  /* 0x0000002410107981 */ /* 0x000ea2000c1e1b00 */
[----:B------:R-:W0:Y:S03]  /*6f20*/  LDC.64 R18, c[0x0][0x468] ;  /* 0x00011a00ff127b82 */ /* 0x000e260000000a00 */
[----:B0-----:R-:W3:Y:S01]  /*6f30*/  LDG.E R18, desc[UR36][R18.64+0x8] ;  /* 0x0000082412127981 */ /* 0x001ee2000c1e1900 */
[----:B--2---:R-:W-:Y:S01]  /*6f40*/  LOP3.LUT R28, R17, 0xff, RZ, 0xc0, !PT ;  /* 0x000000ff111c7812 */ /* 0x004fe200078ec0ff */
[----:B------:R0:W3:Y:S01]  /*6f50*/  I2F.S8 R21, R16 ;  /* 0x0000001000157306 */ /* 0x0000e20000001400 */
[--C-:B------:R-:W-:Y:S02]  /*6f60*/  SHF.R.S32.HI R31, RZ, 0x18, R17.reuse ;  /* 0x00000018ff1f7819 */ /* 0x100fe40000011411 */
[----:B------:R-:W-:Y:S02]  /*6f70*/  SHF.R.U64 R22, R28, 0x7, RZ ;  /* 0x000000071c167819 */ /* 0x000fe400000012ff */
[----:B------:R-:W-:-:S02]  /*6f80*/  SHF.R.S64 R30, R16, 0x10, R17 ;  /* 0x00000010101e7819 */ /* 0x000fc40000001011 */
[----:B------:R-:W-:Y:S01]  /*6f90*/  ISETP.NE.U32.AND P1, PT, R22, RZ, PT ;  /* 0x000000ff1600720c */ /* 0x000fe20003f25070 */
[----:B------:R-:W1:Y:S01]  /*6fa0*/  I2F.S16 R31, R31 ;  /* 0x0000001f001f7306 */ /* 0x000e620000101400 */
[----:B------:R-:W-:Y:S02]  /*6fb0*/  PRMT R23, R17, 0x9910, RZ ;  /* 0x0000991011177816 */ /* 0x000fe400000000ff */
[--C-:B------:R-:W-:Y:S02]  /*6fc0*/  SHF.R.U64 R22, R16, 0x10, R17.reuse ;  /* 0x0000001010167819 */ /* 0x100fe40000001211 */
[----:B------:R-:W-:Y:S02]  /*6fd0*/  SHF.R.S32.HI R17, RZ, 0x10, R17 ;  /* 0x00000010ff117819 */ /* 0x000fe40000011411 */
[----:B------:R-:W-:Y:S02]  /*6fe0*/  LOP3.LUT R30, R30, 0xff, RZ, 0xc0, !PT ;  /* 0x000000ff1e1e7812 */ /* 0x000fe400078ec0ff */
[----:B------:R-:W-:-:S02]  /*6ff0*/  LOP3.LUT R29, R17, 0xff, RZ, 0xc0, !PT ;  /* 0x000000ff111d7812 */ /* 0x000fc400078ec0ff */
[----:B------:R-:W-:Y:S02]  /*7000*/  PRMT R20, R16, 0x9910, RZ ;  /* 0x0000991010147816 */ /* 0x000fe400000000ff */
[----:B------:R-:W-:Y:S02]  /*7010*/  SHF.R.U64 R17, R29, 0x7, RZ ;  /* 0x000000071d117819 */ /* 0x000fe400000012ff */
[----:B0-----:R-:W-:Y:S01]  /*7020*/  SHF.R.U64 R16, R30, 0x7, RZ ;  /* 0x000000071e107819 */ /* 0x001fe200000012ff */
[C---:B---3--:R-:W-:Y:S01]  /*7030*/  FMUL.FTZ R21, R18.reuse, R21 ;  /* 0x0000001512157220 */ /* 0x048fe20000410000 */
[----:B------:R-:W-:Y:S01]  /*7040*/  ISETP.NE.U32.AND P2, PT, R17, RZ, PT ;  /* 0x000000ff1100720c */ /* 0x000fe20003f45070 */
[----:B-1----:R-:W-:Y:S01]  /*7050*/  FMUL.FTZ R26, R18, R31 ;  /* 0x0000001f121a7220 */ /* 0x002fe20000410000 */
[----:B------:R-:W-:Y:S02]  /*7060*/  ISETP.NE.U32.AND P0, PT, R16, RZ, PT ;  /* 0x000000ff1000720c */ /* 0x000fe40003f05070 */
[----:B------:R-:W-:-:S02]  /*7070*/  ISETP.NE.U32.AND.EX P2, PT, RZ, RZ, PT, P2 ;  /* 0x000000ffff00720c */ /* 0x000fc40003f45120 */
[----:B------:R-:W-:Y:S02]  /*7080*/  ISETP.NE.U32.AND.EX P1, PT, RZ, RZ, PT, P1 ;  /* 0x000000ffff00720c */ /* 0x000fe40003f25110 */
[----:B------:R-:W-:Y:S02]  /*7090*/  ISETP.NE.U32.AND.EX P0, PT, RZ, RZ, PT, P0 ;  /* 0x000000ffff00720c */ /* 0x000fe40003f05100 */
[----:B------:R-:W-:Y:S02]  /*70a0*/  PRMT R22, R22, 0x9910, RZ ;  /* 0x0000991016167816 */ /* 0x000fe400000000ff */
[----:B------:R-:W-:Y:S02]  /*70b0*/  SHF.R.S32.HI R19, RZ, 0x8, R20 ;  /* 0x00000008ff137819 */ /* 0x000fe40000011414 */
[----:B------:R-:W-:Y:S02]  /*70c0*/  MOV R20, R23 ;  /* 0x0000001700147202 */ /* 0x000fe40000000f00 */
[----:B------:R-:W-:-:S02]  /*70d0*/  MOV R16, R22 ;  /* 0x0000001600107202 */ /* 0x000fc40000000f00 */
[----:B------:R-:W-:Y:S01]  /*70e0*/  @P2 LOP3.LUT R29, R29, 0xffffff00, RZ, 0xfc, !PT ;  /* 0xffffff001d1d2812 */ /* 0x000fe200078efcff */
[----:B------:R-:W0:Y:S01]  /*70f0*/  I2F.S16 R19, R19 ;  /* 0x0000001300137306 */ /* 0x000e220000101400 */
[----:B------:R-:W-:Y:S02]  /*7100*/  SHF.R.S32.HI R20, RZ, 0x8, R20 ;  /* 0x00000008ff147819 */ /* 0x000fe40000011414 */
[----:B------:R-:W-:Y:S02]  /*7110*/  SHF.R.S32.HI R16, RZ, 0x8, R16 ;  /* 0x00000008ff107819 */ /* 0x000fe40000011410 */
[----:B------:R-:W-:Y:S02]  /*7120*/  @P1 LOP3.LUT R28, R28, 0xffffff00, RZ, 0xfc, !PT ;  /* 0xffffff001c1c1812 */ /* 0x000fe400078efcff */
[----:B------:R-:W-:Y:S01]  /*7130*/  @P0 LOP3.LUT R30, R30, 0xffffff00, RZ, 0xfc, !PT ;  /* 0xffffff001e1e0812 */ /* 0x000fe200078efcff */
[----:B------:R0:W1:Y:S08]  /*7140*/  I2F.S16 R27, R20 ;  /* 0x00000014001b7306 */ /* 0x0000700000101400 */
[----:B------:R2:W3:Y:S01]  /*7150*/  I2F.S16 R23, R16 ;  /* 0x0000001000177306 */ /* 0x0004e20000101400 */
[C---:B0-----:R-:W-:Y:S01]  /*7160*/  FMUL.FTZ R20, R18.reuse, R19 ;  /* 0x0000001312147220 */ /* 0x041fe20000410000 */
[----:B-1----:R-:W-:-:S06]  /*7170*/  FMUL.FTZ R24, R18, R27 ;  /* 0x0000001b12187220 */ /* 0x002fcc0000410000 */
[----:B------:R-:W0:Y:S01]  /*7180*/  I2F.S8 R25, R28 ;  /* 0x0000001c00197306 */ /* 0x000e220000001400 */
[----:B--2---:R-:W-:Y:S01]  /*7190*/  F2FP.F16.F32.PACK_AB R16, R20, R21 ;  /* 0x000000151410723e */ /* 0x004fe200000000ff */
[----:B---3--:R-:W-:-:S06]  /*71a0*/  FMUL.FTZ R22, R18, R23 ;  /* 0x0000001712167220 */ /* 0x008fcc0000410000 */
[----:B------:R-:W1:Y:S01]  /*71b0*/  I2F.S8 R17, R30 ;  /* 0x0000001e00117306 */ /* 0x000e620000001400 */
[----:B0-----:R-:W-:-:S07]  /*71c0*/  FMUL.FTZ R25, R18, R25 ;  /* 0x0000001912197220 */ /* 0x001fce0000410000 */
[----:B------:R-:W0:Y:S01]  /*71d0*/  I2F.S8 R29, R29 ;  /* 0x0000001d001d7306 */ /* 0x000e220000001400 */
[----:B-1----:R-:W-:-:S05]  /*71e0*/  FMUL.FTZ R17, R18, R17 ;  /* 0x0000001112117220 */ /* 0x002fca0000410000 */
[----:B------:R-:W-:Y:S01]  /*71f0*/  F2FP.F16.F32.PACK_AB R17, R22, R17 ;  /* 0x000000111611723e */ /* 0x000fe200000000ff */
[----:B0-----:R-:W-:Y:S01]  /*7200*/  FMUL.FTZ R19, R18, R29 ;  /* 0x0000001d12137220 */ /* 0x001fe20000410000 */
[----:B------:R-:W-:-:S04]  /*7210*/  F2FP.F16.F32.PACK_AB R18, R24, R25 ;  /* 0x000000191812723e */ /* 0x000fc800000000ff */
[----:B------:R-:W-:Y:S01]  /*7220*/  F2FP.F16.F32.PACK_AB R19, R26, R19 ;  /* 0x000000131a13723e */ /* 0x000fe200000000ff */
[----:B------:R-:W-:Y:S06]  /*7230*/  BRA `(.L_x_1885) ;  /* 0x00000000000c7947 */ /* 0x000fec0003800000 */
.L_x_1884:
[----:B------:R-:W0:Y:S02]  /*7240*/  LDC.64 R16, c[0x0][0x3a8] ;  /* 0x0000ea00ff107b82 */ /* 0x000e240000000a00 */
[----:B0-----:R-:W-:-:S06]  /*7250*/  IMAD.WIDE R16, R19, 0x2, R16 ;  /* 0x0000000213107825 */ /* 0x001fcc00078e0210 */
[----:B------:R-:W5:Y:S02]  /*7260*/  LDG.E.128 R16, desc[UR36][R16.64] ;  /* 0x0000002410107981 */ /* 0x000f64000c1e1d00 */
.L_x_1885:
        /* <DEDUP_REMOVED lines=9> */
[----:B------:R-:W-:Y:S01]  /*7300*/  MOV R21, UR11 ;  /* 0x0000000b00157c02 */ /* 0x000fe20008000f00 */
[----:B------:R-:W-:Y:S01]  /*7310*/  ULEA UR4, UR9, UR7, 0x1 ;  /* 0x0000000709047291 */ /* 0x000fe2000f8e08ff */
[----:B------:R-:W0:Y:S02]  /*7320*/  LDCU.64 UR10, c[0x0][0x3c0] ;  /* 0x00007800ff0a77ac */ /* 0x000e240008000a00 */
[----:B------:R-:W-:-:S05]  /*7330*/  @P1 LEA R23, R22, R3, 0x6 ;  /* 0x0000000316171211 */ /* 0x000fca00078e30ff */
[----:B------:R-:W-:Y:S01]  /*7340*/  @P1 IMAD.WIDE R20, R23, 0x2, R20 ;  /* 0x0000000217141825 */ /* 0x000fe200078e0214 */
[----:B------:R-:W1:Y:S05]  /*7350*/  LDS.U16 R24, [UR4] ;  /* 0x00000004ff187984 */ /* 0x000e6a0008000400 */
[----:B------:R-:W2:Y:S01]  /*7360*/  @P1 LDG.E.128 R20, desc[UR36][R20.64] ;  /* 0x0000002414141981 */ /* 0x000ea2000c1e1d00 */
[----:B------:R-:W-:Y:S01]  /*7370*/  USHF.L.U32 UR4, UR41, 0x6, URZ ;  /* 0x0000000629047899 */ /* 0x000fe200080006ff */
[----:B------:R-:W-:Y:S02]  /*7380*/  IMAD R4, R4, UR40, R3 ;  /* 0x0000002804047c24 */ /* 0x000fe4000f8e0203 */
[----:B-----5:R-:W-:-:S02]  /*7390*/  HFMA2 R12, R16, 1, 1, R12 ;  /* 0x3c003c00100c7831 */ /* 0x020fc4000000000c */
[----:B------:R-:W-:Y:S02]  /*73a0*/  HADD2 R13, R17, R13 ;  /* 0x0000000d110d7230 */ /* 0x000fe40000000000 */
[----:B------:R-:W-:Y:S02]  /*73b0*/  HFMA2 R14, R18, 1, 1, R14 ;  /* 0x3c003c00120e7831 */ /* 0x000fe4000000000e */
[----:B------:R-:W-:Y:S01]  /*73c0*/  HADD2 R15, R19, R15 ;  /* 0x0000000f130f7230 */ /* 0x000fe20000000000 */
[----:B------:R-:W-:Y:S01]  /*73d0*/  SHF.R.S32.HI R25, RZ, 0x1f, R4 ;  /* 0x0000001fff197819 */ /* 0x000fe20000011404 */
[----:B------:R-:W-:Y:S01]  /*73e0*/  IMAD.U32 R26, RZ, RZ, UR4 ;  /* 0x00000004ff1a7e24 */ /* 0x000fe2000f8e00ff */
[----:B------:R-:W-:-:S04]  /*73f0*/  IADD3 R4, P0, PT, R4, UR4, RZ ;  /* 0x0000000404047c10 */ /* 0x000fc8000ff1e0ff */
[----:B------:R-:W-:Y:S02]  /*7400*/  LEA.HI.X.SX32 R25, R26, R25, 0x1, P0 ;  /* 0x000000191a197211 */ /* 0x000fe400000f0eff */
[----:B0-----:R-:W-:-:S04]  /*7410*/  LEA R16, P0, R4, UR10, 0x1 ;  /* 0x0000000a04107c11 */ /* 0x001fc8000f8008ff */
[----:B------:R-:W-:Y:S01]  /*7420*/  LEA.HI.X R17, R4, UR11, R25, 0x1, P0 ;  /* 0x0000000b04117c11 */ /* 0x000fe200080f0c19 */
[----:B-1----:R-:W-:Y:S02]  /*7430*/  HADD2.F32 R19, -RZ, R24.H0_H0 ;  /* 0x20000018ff137230 */ /* 0x002fe40000004100 */
[----:B--2---:R-:W-:Y:S02]  /*7440*/  @P1 HMUL2 R12, R12, R20 ;  /* 0x000000140c0c1232 */ /* 0x004fe40000000000 */
        /* <DEDUP_REMOVED lines=20> */
.L_x_1883:
[----:B------:R-:W-:Y:S05]  /*7590*/  BSYNC.RECONVERGENT B0 ;  /* 0x0000000000007941 */ /* 0x000fea0003800200 */
.L_x_1882:
        /* <DEDUP_REMOVED lines=8> */
[C---:B------:R-:W-:Y:S02]  /*7620*/  LOP3.LUT R4, R2.reuse, 0x3f0, RZ, 0xc0, !PT ;  /* 0x000003f002047812 */ /* 0x040fe400078ec0ff */
[----:B------:R-:W-:Y:S02]  /*7630*/  SHF.L.U32 R17, R3, 0x1, RZ ;  /* 0x0000000103117819 */ /* 0x000fe400000006ff */
[C---:B------:R-:W-:Y:S02]  /*7640*/  LOP3.LUT R12, R2.reuse, 0x3f8, RZ, 0xc0, !PT ;  /* 0x000003f8020c7812 */ /* 0x040fe400078ec0ff */
[C---:B------:R-:W-:Y:S02]  /*7650*/  ISETP.GT.U32.AND P1, PT, R2.reuse, 0x1f, PT ;  /* 0x0000001f0200780c */ /* 0x040fe40003f24070 */
[C---:B------:R-:W-:Y:S02]  /*7660*/  ISETP.GT.U32.AND P2, PT, R2.reuse, 0xf, PT ;  /* 0x0000000f0200780c */ /* 0x040fe40003f44070 */
[----:B------:R-:W-:-:S02]  /*7670*/  ISETP.GT.U32.AND P3, PT, R2, 0x7, PT ;  /* 0x000000070200780c */ /* 0x000fc40003f64070 */
[----:B------:R-:W-:Y:S02]  /*7680*/  ISETP.NE.AND P4, PT, R4, 0x10, PT ;  /* 0x000000100400780c */ /* 0x000fe40003f85270 */
        /* <DEDUP_REMOVED lines=8> */
.L_x_1887:
[----:B------:R-:W-:Y:S05]  /*7710*/  BSYNC.RECONVERGENT B0 ;  /* 0x0000000000007941 */ /* 0x000fea0003800200 */
.L_x_1886:
        /* <DEDUP_REMOVED lines=21> */
.L_x_1889:
[----:B------:R-:W-:Y:S05]  /*7870*/  BSYNC.RECONVERGENT B0 ;  /* 0x0000000000007941 */ /* 0x000fea0003800200 */
.L_x_1888:
        /* <DEDUP_REMOVED lines=8> */
.L_x_1891:
[----:B------:R-:W-:Y:S05]  /*7900*/  BSYNC.RECONVERGENT B0 ;  /* 0x0000000000007941 */ /* 0x000fea0003800200 */
.L_x_1890:
        /* <DEDUP_REMOVED lines=20> */
.L_x_1893:
[----:B------:R-:W-:Y:S05]  /*7a50*/  BSYNC.RECONVERGENT B0 ;  /* 0x0000000000007941 */ /* 0x000fea0003800200 */
.L_x_1892:
        /* <DEDUP_REMOVED lines=8> */
.L_x_1895:
[----:B------:R-:W-:Y:S05]  /*7ae0*/  BSYNC.RECONVERGENT B0 ;  /* 0x0000000000007941 */ /* 0x000fea0003800200 */
.L_x_1894:
        /* <DEDUP_REMOVED lines=20> */
.L_x_1897:
[----:B------:R-:W-:Y:S05]  /*7c30*/  BSYNC.RECONVERGENT B0 ;  /* 0x0000000000007941 */ /* 0x000fea0003800200 */
.L_x_1896:
        /* <DEDUP_REMOVED lines=8> */
.L_x_1899:
[----:B------:R-:W-:Y:S05]  /*7cc0*/  BSYNC.RECONVERGENT B0 ;  /* 0x0000000000007941 */ /* 0x000fea0003800200 */
.L_x_1898:
[----:B------:R-:W-:Y:S06]  /*7cd0*/  BAR.SYNC.DEFER_BLOCKING 0x0 ;  /* 0x0000000000007b1d */ /* 0x000fec0000010000 */
[----:B------:R-:W-:Y:S04]  /*7ce0*/  BSSY.RECONVERGENT B0, `(.L_x_1900) ;  /* 0x0000013000007945 */ /* 0x000fe80003800200 */
[----:B------:R-:W-:Y:S05]  /*7cf0*/  @P3 BRA `(.L_x_1901) ;  /* 0x0000000000443947 */ /* 0x000fea0003800000 */
[----:B0123--:R-:W0:Y:S02]  /*7d00*/  LDS.128 R12, [R0+UR5] ;  /* 0x00000005000c7984 */ /* 0x00fe240008000c00 */
        /* <DEDUP_REMOVED lines=16> */
.L_x_1901:
[----:B------:R-:W-:Y:S05]  /*7e10*/  BSYNC.RECONVERGENT B0 ;  /* 0x0000000000007941 */ /* 0x000fea0003800200 */
.L_x_1900:
[----:B------:R-:W-:Y:S06]  /*7e20*/  BAR.SYNC.DEFER_BLOCKING 0x0 ;  /* 0x0000000000007b1d */ /* 0x000fec0000010000 */
[----:B------:R-:W-:Y:S05]  /*7e30*/  @P3 EXIT ;  /* 0x000000000000394d */ /* 0x000fea0003800000 */
[----:B------:R-:W4:Y:S02]  /*7e40*/  LDCU UR4, c[0x0][0x478] ;  /* 0x00008f00ff0477ac */ /* 0x000f240008000800 */
[----:B----4-:R-:W-:-:S09]  /*7e50*/  UISETP.NE.AND UP0, UPT, UR4, 0x2, UPT ;  /* 0x000000020400788c */ /* 0x010fd2000bf05270 */
[----:B------:R-:W-:Y:S05]  /*7e60*/  BRA.U UP0, `(.L_x_1902) ;  /* 0x0000000100e07547 */ /* 0x000fea000b800000 */
[----:B0123--:R-:W0:Y:S01]  /*7e70*/  LDC.64 R12, c[0x0][0x470] ;  /* 0x00011c00ff0c7b82 */ /* 0x00fe220000000a00 */
        /* <DEDUP_REMOVED lines=20> */
[----:B0-----:R-:W-:Y:S01]  /*7fc0*/  PRMT R2, R5, 0x8880, RZ ;  /* 0x0000888005027816 */ /* 0x001fe200000000ff */
[----:B------:R-:W0:Y:S02]  /*7fd0*/  F2I.S8.NTZ R10, R10 ;  /* 0x0000000a000a7305 */ /* 0x000e240000202100 */
[----:B------:R-:W-:Y:S01]  /*7fe0*/  IMAD.SHL.U32 R0, R0, 0x100, RZ ;  /* 0x0000010000007824 */ /* 0x000fe200078e00ff */
[----:B------:R-:W-:-:S04]  /*7ff0*/  PRMT R2, R2, 0x7710, RZ ;  /* 0x0000771002027816 */ /* 0x000fc800000000ff */
[----:B------:R-:W-:Y:S01]  /*8000*/  PRMT R13, R13, 0x4210, R2 ;  /* 0x000042100d0d7816 */ /* 0x000fe20000000002 */
[----:B------:R-:W2:Y:S03]  /*8010*/  F2I.S8.NTZ R9, R9 ;  /* 0x0000000900097305 */ /* 0x000ea60000202100 */
[----:B------:R-:W-:Y:S02]  /*8020*/  LOP3.LUT R13, R13, 0xff00, R0, 0xf8, !PT ;  /* 0x0000ff000d0d7812 */ /* 0x000fe400078ef800 */
[----:B---3--:R-:W-:Y:S02]  /*8030*/  PRMT R0, R11, 0x8880, RZ ;  /* 0x000088800b007816 */ /* 0x008fe400000000ff */
[----:B0-----:R-:W-:Y:S01]  /*8040*/  PRMT R2, R10, 0x8880, RZ ;  /* 0x000088800a027816 */ /* 0x001fe200000000ff */
[----:B------:R-:W0:Y:S01]  /*8050*/  F2I.S8.NTZ R8, R8 ;  /* 0x0000000800087305 */ /* 0x000e220000202100 */
[----:B------:R-:W-:-:S02]  /*8060*/  PRMT R0, R0, 0x7710, RZ ;  /* 0x0000771000007816 */ /* 0x000fc400000000ff */
[----:B------:R-:W-:Y:S02]  /*8070*/  PRMT R2, R2, 0x7710, RZ ;  /* 0x0000771002027816 */ /* 0x000fe400000000ff */
[----:B------:R-:W-:Y:S02]  /*8080*/  LOP3.LUT R6, R0, 0xff, RZ, 0xc0, !PT ;  /* 0x000000ff00067812 */ /* 0x000fe400078ec0ff */
[----:B--2---:R-:W-:Y:S01]  /*8090*/  PRMT R4, R9, 0x8880, RZ ;  /* 0x0000888009047816 */ /* 0x004fe200000000ff */
[----:B------:R-:W2:Y:S01]  /*80a0*/  F2I.S8.NTZ R12, R12 ;  /* 0x0000000c000c7305 */ /* 0x000ea20000202100 */
[----:B------:R-:W-:Y:S01]  /*80b0*/  IADD3 R9, PT, PT, R3, UR40, RZ ;  /* 0x0000002803097c10 */ /* 0x000fe2000fffe0ff */
[----:B------:R-:W-:Y:S01]  /*80c0*/  IMAD.WIDE.U32 R6, R6, 0x100, RZ ;  /* 0x0000010006067825 */ /* 0x000fe200078e00ff */
[----:B------:R-:W-:Y:S02]  /*80d0*/  PRMT R3, R4, 0x7710, RZ ;  /* 0x0000771004037816 */ /* 0x000fe400000000ff */
[----:B------:R-:W-:-:S02]  /*80e0*/  LOP3.LUT R4, R2, 0xff, RZ, 0xc0, !PT ;  /* 0x000000ff02047812 */ /* 0x000fc400078ec0ff */
[----:B0-----:R-:W-:Y:S02]  /*80f0*/  PRMT R8, R8, 0x8880, RZ ;  /* 0x0000888008087816 */ /* 0x001fe400000000ff */
[----:B------:R-:W-:Y:S01]  /*8100*/  LOP3.LUT R3, R3, 0xff, RZ, 0xc0, !PT ;  /* 0x000000ff03037812 */ /* 0x000fe200078ec0ff */
[----:B------:R-:W-:Y:S01]  /*8110*/  IMAD.WIDE.U32 R4, R4, 0x10000, RZ ;  /* 0x0001000004047825 */ /* 0x000fe200078e00ff */
[----:B------:R-:W-:Y:S02]  /*8120*/  PRMT R0, R8, 0x7710, RZ ;  /* 0x0000771008007816 */ /* 0x000fe400000000ff */
[----:B-1----:R-:W-:Y:S01]  /*8130*/  IADD3 R8, P0, PT, R9, UR4, RZ ;  /* 0x0000000409087c10 */ /* 0x002fe2000ff1e0ff */
[----:B------:R-:W-:Y:S01]  /*8140*/  IMAD.WIDE.U32 R2, R3, 0x1000000, RZ ;  /* 0x0100000003027825 */ /* 0x000fe200078e00ff */
[----:B--2---:R-:W-:Y:S02]  /*8150*/  PRMT R12, R12, 0x8880, RZ ;  /* 0x000088800c0c7816 */ /* 0x004fe400000000ff */
[----:B------:R-:W-:-:S02]  /*8160*/  LOP3.LUT R13, R13, 0xff, R0, 0xf8, !PT ;  /* 0x000000ff0d0d7812 */ /* 0x000fc400078ef800 */
[----:B------:R-:W-:Y:S02]  /*8170*/  PRMT R0, R12, 0x7710, RZ ;  /* 0x000077100c007816 */ /* 0x000fe400000000ff */
[----:B------:R-:W-:Y:S02]  /*8180*/  LOP3.LUT R11, R6, R2, R4, 0xfe, !PT ;  /* 0x00000002060b7212 */ /* 0x000fe400078efe04 */
[----:B------:R-:W-:Y:S02]  /*8190*/  LOP3.LUT R3, R5, R13, R3, 0xfe, !PT ;  /* 0x0000000d05037212 */ /* 0x000fe400078efe03 */
[----:B------:R-:W-:Y:S02]  /*81a0*/  LEA.HI.X.SX32 R9, R9, UR5, 0x1, P0 ;  /* 0x0000000509097c11 */ /* 0x000fe400080f0eff */
[----:B------:R-:W-:Y:S02]  /*81b0*/  LOP3.LUT R2, R11, 0xff, R0, 0xf8, !PT ;  /* 0x000000ff0b027812 */ /* 0x000fe400078ef800 */
[----:B------:R-:W-:-:S05]  /*81c0*/  LOP3.LUT R3, R3, R7, RZ, 0xfc, !PT ;  /* 0x0000000703037212 */ /* 0x000fca00078efcff */
[----:B------:R-:W-:Y:S01]  /*81d0*/  STG.E.64 desc[UR36][R8.64], R2 ;  /* 0x0000000208007986 */ /* 0x000fe2000c101b24 */
[----:B------:R-:W-:Y:S05]  /*81e0*/  EXIT ;  /* 0x000000000000794d */ /* 0x000fea0003800000 */
.L_x_1902:
[----:B0123--:R-:W0:Y:S01]  /*81f0*/  LDC.64 R12, c[0x0][0x380] ;  /* 0x0000e000ff0c7b82 */ /* 0x00fe220000000a00 */
        /* <DEDUP_REMOVED lines=11> */
.L_x_1827:
[----:B------:R-:W-:Y:S02]  /*82b0*/  HFMA2 R12, -RZ, RZ, 0, 9.5367431640625e-07 ;  /* 0x00000010ff0c7431 */ /* 0x000fe400000001ff */
[----:B------:R-:W-:Y:S01]  /*82c0*/  IMAD.MOV.U32 R11, RZ, RZ, 0x1f ;  /* 0x0000001fff0b7424 */ /* 0x000fe200078e00ff */
[----:B------:R-:W-:-:S07]  /*82d0*/  MOV R15, 0xffffffff ;  /* 0xffffffff000f7802 */ /* 0x000fce0000000f00 */
[----:B0-----:R-:W-:Y:S05]  /*82e0*/  WARPSYNC.COLLECTIVE R15, `(.L_x_1903) ;  /* 0x000000000f087348 */ /* 0x001fea0003c00000 */
[----:B------:R1:W2:Y:S02]  /*82f0*/  SHFL.BFLY P6, R14, R13, R12, R11 ;  /* 0x0c00000c0d0e7389 */ /* 0x0002a400000c000b */
[----:B012---:R-:W-:Y:S05]  /*8300*/  ENDCOLLECTIVE ;  /* 0x000000000000791b */ /* 0x007fea0003800000 */
.L_x_1903:
[----:B------:R-:W-:Y:S02]  /*8310*/  HFMA2 R12, -RZ, RZ, 0, 4.76837158203125e-07 ;  /* 0x00000008ff0c7431 */ /* 0x000fe400000001ff */
[----:B------:R-:W-:-:S05]  /*8320*/  FADD.FTZ R3, R13, R14 ;  /* 0x0000000e0d037221 */ /* 0x000fca0000010000 */
[----:B------:R-:W-:-:S07]  /*8330*/  MOV R13, R3 ;  /* 0x00000003000d7202 */ /* 0x000fce0000000f00 */
[----:B------:R-:W-:Y:S05]  /*8340*/  WARPSYNC.COLLECTIVE R15, `(.L_x_1904) ;  /* 0x000000000f087348 */ /* 0x000fea0003c00000 */
[----:B------:R0:W1:Y:S02]  /*8350*/  SHFL.BFLY P6, R14, R13, R12, R11 ;  /* 0x0c00000c0d0e7389 */ /* 0x00006400000c000b */
[----:B01----:R-:W-:Y:S05]  /*8360*/  ENDCOLLECTIVE ;  /* 0x000000000000791b */ /* 0x003fea0003800000 */
.L_x_1904:
[----:B------:R-:W-:Y:S01]  /*8370*/  MOV R12, 0x4 ;  /* 0x00000004000c7802 */ /* 0x000fe20000000f00 */
[----:B------:R-:W-:-:S04]  /*8380*/  FADD.FTZ R4, R3, R14 ;  /* 0x0000000e03047221 */ /* 0x000fc80000010000 */
[----:B------:R-:W-:-:S07]  /*8390*/  IMAD.MOV.U32 R13, RZ, RZ, R4 ;  /* 0x000000ffff0d7224 */ /* 0x000fce00078e0004 */
[----:B------:R-:W-:Y:S05]  /*83a0*/  WARPSYNC.COLLECTIVE R15, `(.L_x_1905) ;  /* 0x000000000f087348 */ /* 0x000fea0003c00000 */
[----:B------:R0:W1:Y:S02]  /*83b0*/  SHFL.BFLY P6, R14, R13, R12, R11 ;  /* 0x0c00000c0d0e7389 */ /* 0x00006400000c000b */
[----:B01----:R-:W-:Y:S05]  /*83c0*/  ENDCOLLECTIVE ;  /* 0x000000000000791b */ /* 0x003fea0003800000 */
.L_x_1905:
[----:B------:R-:W-:Y:S02]  /*83d0*/  HFMA2 R12, -RZ, RZ, 0, 1.1920928955078125e-07 ;  /* 0x00000002ff0c7431 */ /* 0x000fe400000001ff */
[----:B------:R-:W-:-:S05]  /*83e0*/  FADD.FTZ R5, R4, R14 ;  /* 0x0000000e04057221 */ /* 0x000fca0000010000 */
[----:B------:R-:W-:-:S07]  /*83f0*/  MOV R13, R5 ;  /* 0x00000005000d7202 */ /* 0x000fce0000000f00 */
[----:B------:R-:W-:Y:S05]  /*8400*/  WARPSYNC.COLLECTIVE R15, `(.L_x_1906) ;  /* 0x000000000f087348 */ /* 0x000fea0003c00000 */
[----:B------:R0:W1:Y:S02]  /*8410*/  SHFL.BFLY P6, R14, R13, R12, R11 ;  /* 0x0c00000c0d0e7389 */ /* 0x00006400000c000b */
[----:B01----:R-:W-:Y:S05]  /*8420*/  ENDCOLLECTIVE ;  /* 0x000000000000791b */ /* 0x003fea0003800000 */
.L_x_1906:
[----:B------:R-:W-:Y:S01]  /*8430*/  MOV R12, 0x1 ;  /* 0x00000001000c7802 */ /* 0x000fe20000000f00 */
[----:B------:R-:W-:-:S04]  /*8440*/  FADD.FTZ R6, R5, R14 ;  /* 0x0000000e05067221 */ /* 0x000fc80000010000 */
[----:B------:R-:W-:-:S07]  /*8450*/  IMAD.MOV.U32 R13, RZ, RZ, R6 ;  /* 0x000000ffff0d7224 */ /* 0x000fce00078e0006 */
[----:B------:R-:W-:Y:S05]  /*8460*/  WARPSYNC.COLLECTIVE R15, `(.L_x_1907) ;  /* 0x000000000f087348 */ /* 0x000fea0003c00000 */
[----:B------:R0:W1:Y:S02]  /*8470*/  SHFL.BFLY P6, R14, R13, R12, R11 ;  /* 0x0c00000c0d0e7389 */ /* 0x00006400000c000b */
[----:B01----:R-:W-:Y:S05]  /*8480*/  ENDCOLLECTIVE ;  /* 0x000000000000791b */ /* 0x003fea0003800000 */
.L_x_1907:
[----:B------:R-:W-:Y:S05]  /*8490*/  BRA `(.L_x_1908) ;  /* 0xffffff9400087947 */ /* 0x000fea000383ffff */
.L_x_1832:
[----:B------:R-:W-:Y:S01]  /*84a0*/  BSSY B1, `(.L_x_1909) ;  /* 0x0000007000017945 */ /* 0x000fe20003800000 */
[----:B------:R-:W-:Y:S01]  /*84b0*/  MOV R12, 0x1 ;  /* 0x00000001000c7802 */ /* 0x000fe20000000f00 */
[----:B------:R-:W-:Y:S01]  /*84c0*/  IMAD.MOV.U32 R15, RZ, RZ, -0x1 ;  /* 0xffffffffff0f7424 */ /* 0x000fe200078e00ff */
[----:B------:R-:W-:-:S07]  /*84d0*/  MOV R11, 0x1f ;  /* 0x0000001f000b7802 */ /* 0x000fce0000000f00 */
[----:B------:R-:W-:Y:S05]  /*84e0*/  WARPSYNC.COLLECTIVE R15, `(.L_x_1910) ;  /* 0x000000000f087348 */ /* 0x000fea0003c00000 */
[----:B------:R0:W1:Y:S02]  /*84f0*/  SHFL.BFLY P6, R14, R13, R12, R11 ;  /* 0x0c00000c0d0e7389 */ /* 0x00006400000c000b */
[----:B01----:R-:W-:Y:S05]  /*8500*/  ENDCOLLECTIVE ;  /* 0x000000000000791b */ /* 0x003fea0003800000 */
.L_x_1910:
[----:B------:R-:W-:Y:S05]  /*8510*/  BSYNC B1 ;  /* 0x0000000000017941 */ /* 0x000fea0003800000 */
.L_x_1909:
[----:B------:R-:W-:Y:S05]  /*8520*/  BRA `(.L_x_1911) ;  /* 0xffffffa000647947 */ /* 0x000fea000383ffff */
.L_x_1836:
[----:B------:R-:W-:Y:S01]  /*8530*/  HFMA2 R12, -RZ, RZ, 0, 9.5367431640625e-07 ;  /* 0x00000010ff0c7431 */ /* 0x000fe200000001ff */
[----:B------:R-:W-:Y:S01]  /*8540*/  BSSY B0, `(.L_x_1912) ;  /* 0x0000007000007945 */ /* 0x000fe20003800000 */
[----:B------:R-:W-:Y:S01]  /*8550*/  MOV R13, R0 ;  /* 0x00000000000d7202 */ /* 0x000fe20000000f00 */
[----:B------:R-:W-:Y:S01]  /*8560*/  IMAD.MOV.U32 R15, RZ, RZ, -0x1 ;  /* 0xffffffffff0f7424 */ /* 0x000fe200078e00ff */
[----:B------:R-:W-:-:S07]  /*8570*/  MOV R11, 0x1f ;  /* 0x0000001f000b7802 */ /* 0x000fce0000000f00 */
[----:B-123--:R-:W-:Y:S05]  /*8580*/  WARPSYNC.COLLECTIVE R15, `(.L_x_1913) ;  /* 0x000000000f087348 */ /* 0x00efea0003c00000 */
[----:B------:R0:W4:Y:S02]  /*8590*/  SHFL.BFLY P6, R14, R13, R12, R11 ;  /* 0x0c00000c0d0e7389 */ /* 0x00012400000c000b */
[----:B01234-:R-:W-:Y:S05]  /*85a0*/  ENDCOLLECTIVE ;  /* 0x000000000000791b */ /* 0x01ffea0003800000 */
.L_x_1913:
[----:B------:R-:W-:Y:S05]  /*85b0*/  BSYNC B0 ;  /* 0x0000000000007941 */ /* 0x000fea0003800000 */
.L_x_1912:
[----:B------:R-:W-:Y:S01]  /*85c0*/  FMNMX.FTZ R13, R14, R0, !PT ;  /* 0x000000000e0d7209 */ /* 0x000fe20007810000 */
[----:B------:R-:W-:Y:S01]  /*85d0*/  HFMA2 R12, -RZ, RZ, 0, 4.76837158203125e-07 ;  /* 0x00000008ff0c7431 */ /* 0x000fe200000001ff */
[----:B------:R-:W-:Y:S02]  /*85e0*/  MOV R11, 0x1f ;  /* 0x0000001f000b7802 */ /* 0x000fe40000000f00 */
[----:B------:R-:W-:-:S07]  /*85f0*/  MOV R15, 0xffffffff ;  /* 0xffffffff000f7802 */ /* 0x000fce0000000f00 */
[----:B------:R-:W-:Y:S05]  /*8600*/  WARPSYNC.COLLECTIVE R15, `(.L_x_1914) ;  /* 0x000000000f087348 */ /* 0x000fea0003c00000 */
[----:B------:R0:W1:Y:S02]  /*8610*/  SHFL.BFLY P6, R14, R13, R12, R11 ;  /* 0x0c00000c0d0e7389 */ /* 0x00006400000c000b */
[----:B01----:R-:W-:Y:S05]  /*8620*/  ENDCOLLECTIVE ;  /* 0x000000000000791b */ /* 0x003fea0003800000 */
.L_x_1914:
[----:B------:R-:W-:Y:S01]  /*8630*/  HFMA2 R12, -RZ, RZ, 0, 2.384185791015625e-07 ;  /* 0x00000004ff0c7431 */ /* 0x000fe200000001ff */
[----:B------:R-:W-:-:S05]  /*8640*/  FMNMX.FTZ R3, R13, R14, !PT ;  /* 0x0000000e0d037209 */ /* 0x000fca0007810000 */
[----:B------:R-:W-:-:S07]  /*8650*/  IMAD.MOV.U32 R13, RZ, RZ, R3 ;  /* 0x000000ffff0d7224 */ /* 0x000fce00078e0003 */
[----:B------:R-:W-:Y:S05]  /*8660*/  WARPSYNC.COLLECTIVE R15, `(.L_x_1915) ;  /* 0x000000000f087348 */ /* 0x000fea0003c00000 */
[----:B------:R0:W1:Y:S02]  /*8670*/  SHFL.BFLY P6, R14, R13, R12, R11 ;  /* 0x0c00000c0d0e7389 */ /* 0x00006400000c000b */
[----:B01----:R-:W-:Y:S05]  /*8680*/  ENDCOLLECTIVE ;  /* 0x000000000000791b */ /* 0x003fea0003800000 */
.L_x_1915:
[----:B------:R-:W-:Y:S01]  /*8690*/  HFMA2 R12, -RZ, RZ, 0, 1.1920928955078125e-07 ;  /* 0x00000002ff0c7431 */ /* 0x000fe200000001ff */
[----:B------:R-:W-:-:S04]  /*86a0*/  FMNMX.FTZ R4, R3, R14, !PT ;  /* 0x0000000e03047209 */ /* 0x000fc80007810000 */
[----:B------:R-:W-:-:S07]  /*86b0*/  MOV R13, R4 ;  /* 0x00000004000d7202 */ /* 0x000fce0000000f00 */
[----:B------:R-:W-:Y:S05]  /*86c0*/  WARPSYNC.COLLECTIVE R15, `(.L_x_1916) ;  /* 0x000000000f087348 */ /* 0x000fea0003c00000 */
[----:B------:R0:W1:Y:S02]  /*86d0*/  SHFL.BFLY P6, R14, R13, R12, R11 ;  /* 0x0c00000c0d0e7389 */ /* 0x00006400000c000b */
[----:B01----:R-:W-:Y:S05]  /*86e0*/  ENDCOLLECTIVE ;  /* 0x000000000000791b */ /* 0x003fea0003800000 */
.L_x_1916:
[----:B------:R-:W-:Y:S05]  /*86f0*/  BRA `(.L_x_1917) ;  /* 0xffffffa000d07947 */ /* 0x000fea000383ffff */
.L_x_1918:
        /* <DEDUP_REMOVED lines=16> */
.L_x_3013:


//--------------------- .text._ZN4mmha33masked_multihead_attention_kernelItLi64ELi64ELi4ELi8ELi64ELb0ELb1EEEv26Multihead_attention_paramsIT_XT5_EE --------------------------
	.section	.text._ZN4mmha33masked_multihead_attention_kernelItLi64ELi64ELi4ELi8ELi64ELb0ELb1EEEv26Multihead_attention_paramsIT_XT5_EE,"ax",@progbits
	.align	128
        .global         _ZN4mmha33masked_multihead_attention_kernelItLi64ELi64ELi4ELi8ELi64ELb0ELb1EEEv26Multihead_attention_paramsIT_XT5_EE
        .type           _ZN4mmha33masked_multihead_attention_kernelItLi64ELi64ELi4ELi8ELi64ELb0ELb1EEEv26Multihead_attention_paramsIT_XT5_EE,@function
        .size           _ZN4mmha33masked_multihead_attention_kernelItLi64ELi64ELi4ELi8ELi64ELb0ELb1EEEv26Multihead_attention_paramsIT_XT5_EE,(.L_x_3014 - _ZN4mmha33masked_multihead_attention_kernelItLi64ELi64ELi4ELi8ELi64ELb0ELb1EEEv26Multihead_attention_paramsIT_XT5_EE)
        .other          _ZN4mmha33masked_multihead_attention_kernelItLi64ELi64ELi4ELi8ELi64ELb0ELb1EEEv26Multihead_attention_paramsIT_XT5_EE,@"STO_CUDA_ENTRY STV_DEFAULT"
_ZN4mmha33masked_multihead_attention_kernelItLi64ELi64ELi4ELi8ELi64ELb0ELb1EEEv26Multihead_attention_paramsIT_XT5_EE:
.text._ZN4mmha33masked_multihead_attention_kernelItLi64ELi64ELi4ELi8ELi64ELb0ELb1EEEv26Multihead_attention_paramsIT_XT5_EE:
        /* <DEDUP_REMOVED lines=12> */
.L_x_1919:
[----:B------:R-:W1:Y:S01]  /*00c0*/  LDC.64 R2, c[0x0][0x4a0] ;  /* 0x00012800ff027b82 */ /* 0x000e620000000a00 */
[----:B--2---:R-:W-:-:S07]  /*00d0*/  IABS R8, R0 ;  /* 0x0000000000087213 */ /* 0x004fce0000000000 */
[----:B------:R-:W2:Y:S01]  /*00e0*/  LDC R11, c[0x0][0x3f0] ;  /* 0x0000fc00ff0b7b82 */ /* 0x000ea20000000800 */
[----:B-1----:R-:W-:-:S04]  /*00f0*/  ISETP.NE.U32.AND P0, PT, R2, RZ, PT ;  /* 0x000000ff0200720c */ /* 0x002fc80003f05070 */
[----:B------:R-:W-:Y:S02]  /*0100*/  ISETP.NE.AND.EX P0, PT, R3, RZ, PT, P0 ;  /* 0x000000ff0300720c */ /* 0x000fe40003f05300 */
[----:B--2---:R-:W-:-:S04]  /*0110*/  IABS R9, R11 ;  /* 0x0000000b00097213 */ /* 0x004fc80000000000 */
[----:B------:R-:W1:Y:S07]  /*0120*/  I2F.RP R6, R9 ;  /* 0x0000000900067306 */ /* 0x000e6e0000209400 */
[----:B------:R-:W2:Y:S08]  /*0130*/  @P0 LDC.64 R2, c[0x0][0x4a0] ;  /* 0x00012800ff020b82 */ /* 0x000eb00000000a00 */
[----:B------:R-:W3:Y:S01]  /*0140*/  @P0 LDC R12, c[0x0][0x430] ;  /* 0x00010c00ff0c0b82 */ /* 0x000ee20000000800 */
[----:B-1----:R-:W1:Y:S01]  /*0150*/  MUFU.RCP R6, R6 ;  /* 0x0000000600067308 */ /* 0x002e620000001000 */
[----:B--2---:R-:W-:Y:S01]  /*0160*/  @P0 IMAD.WIDE.U32 R2, R0, 0x4, R2 ;  /* 0x0000000400020825 */ /* 0x004fe200078e0002 */
[----:B-1----:R-:W-:-:S05]  /*0170*/  IADD3 R7, PT, PT, R6, 0xffffffe, RZ ;  /* 0x0ffffffe06077810 */ /* 0x002fca0007ffe0ff */
[----:B------:R1:W3:Y:S01]  /*0180*/  @P0 LDG.E R3, desc[UR36][R2.64] ;  /* 0x0000002402030981 */ /* 0x0002e2000c1e1900 */
[----:B------:R2:W4:Y:S02]  /*0190*/  F2I.FTZ.U32.TRUNC.NTZ R5, R7 ;  /* 0x0000000700057305 */ /* 0x000524000021f000 */
[----:B--2---:R-:W2:Y:S01]  /*01a0*/  LDC R7, c[0x0][0x3f4] ;  /* 0x0000fd00ff077b82 */ /* 0x004ea20000000800 */
[----:B----4-:R-:W-:-:S04]  /*01b0*/  IMAD.MOV R4, RZ, RZ, -R5 ;  /* 0x000000ffff047224 */ /* 0x010fc800078e0a05 */
[----:B------:R-:W-:Y:S02]  /*01c0*/  IMAD R13, R4, R9, RZ ;  /* 0x00000009040d7224 */ /* 0x000fe400078e02ff */
[----:B------:R-:W-:-:S05]  /*01d0*/  HFMA2 R4, -RZ, RZ, 0, 0 ;  /* 0x00000000ff047431 */ /* 0x000fca00000001ff */
[----:B------:R-:W-:Y:S02]  /*01e0*/  IMAD.HI.U32 R6, R5, R13, R4 ;  /* 0x0000000d05067227 */ /* 0x000fe400078e0004 */
[----:B------:R-:W4:Y:S04]  /*01f0*/  LDC.64 R4, c[0x0][0x460] ;  /* 0x00011800ff047b82 */ /* 0x000f280000000a00 */
[----:B------:R-:W-:-:S05]  /*0200*/  IMAD.HI.U32 R26, R6, R8, RZ ;  /* 0x00000008061a7227 */ /* 0x000fca00078e00ff */
[----:B------:R-:W-:-:S05]  /*0210*/  IADD3 R6, PT, PT, -R26, RZ, RZ ;  /* 0x000000ff1a067210 */ /* 0x000fca0007ffe1ff */
[----:B------:R-:W-:-:S05]  /*0220*/  IMAD R6, R9, R6, R8 ;  /* 0x0000000609067224 */ /* 0x000fca00078e0208 */
[----:B------:R-:W-:Y:S02]  /*0230*/  ISETP.GT.U32.AND P3, PT, R9, R6, PT ;  /* 0x000000060900720c */ /* 0x000fe40003f64070 */
[----:B--2---:R-:W-:-:S11]  /*0240*/  IABS R14, R7 ;  /* 0x00000007000e7213 */ /* 0x004fd60000000000 */
[----:B------:R-:W-:-:S05]  /*0250*/  @!P3 IMAD.IADD R6, R6, 0x1, -R9 ;  /* 0x000000010606b824 */ /* 0x000fca00078e0a09 */
[----:B------:R-:W-:Y:S02]  /*0260*/  ISETP.GE.U32.AND P2, PT, R6, R9, PT ;  /* 0x000000090600720c */ /* 0x000fe40003f46070 */
[----:B------:R-:W-:-:S04]  /*0270*/  LOP3.LUT R6, R0, R11, RZ, 0x3c, !PT ;  /* 0x0000000b00067212 */ /* 0x000fc800078e3cff */
[----:B------:R-:W-:Y:S02]  /*0280*/  ISETP.GE.AND P4, PT, R6, RZ, PT ;  /* 0x000000ff0600720c */ /* 0x000fe40003f86270 */
[----:B------:R-:W2:Y:S01]  /*0290*/  I2F.RP R6, R14 ;  /* 0x0000000e00067306 */ /* 0x000ea20000209400 */
[----:B----4-:R-:W-:-:S04]  /*02a0*/  ISETP.NE.U32.AND P1, PT, R4, RZ, PT ;  /* 0x000000ff0400720c */ /* 0x010fc80003f25070 */
[----:B------:R-:W-:Y:S02]  /*02b0*/  ISETP.NE.AND.EX P1, PT, R5, RZ, PT, P1 ;  /* 0x000000ff0500720c */ /* 0x000fe40003f25310 */
[----:B------:R-:W-:Y:S01]  /*02c0*/  @!P3 IADD3 R26, PT, PT, R26, 0x1, RZ ;  /* 0x000000011a1ab810 */ /* 0x000fe20007ffe0ff */
[----:B--2---:R-:W2:Y:S01]  /*02d0*/  MUFU.RCP R6, R6 ;  /* 0x0000000600067308 */ /* 0x004ea20000001000 */
[----:B------:R-:W-:-:S09]  /*02e0*/  ISETP.NE.AND P3, PT, R11, RZ, PT ;  /* 0x000000ff0b00720c */ /* 0x000fd20003f65270 */
[----:B------:R-:W4:Y:S01]  /*02f0*/  @P1 LDC.64 R8, c[0x0][0x460] ;  /* 0x00011800ff081b82 */ /* 0x000f220000000a00 */
[----:B------:R-:W-:-:S07]  /*0300*/  @P2 IADD3 R26, PT, PT, R26, 0x1, RZ ;  /* 0x000000011a1a2810 */ /* 0x000fce0007ffe0ff */
[----:B------:R-:W0:Y:S01]  /*0310*/  @!P0 LDC R16, c[0x0][0x40c] ;  /* 0x00010300ff108b82 */ /* 0x000e220000000800 */
[----:B------:R-:W-:Y:S01]  /*0320*/  @!P4 IMAD.MOV R26, RZ, RZ, -R26 ;  /* 0x000000ffff1ac224 */ /* 0x000fe200078e0a1a */
[----:B------:R-:W-:Y:S02]  /*0330*/  @!P3 LOP3.LUT R26, RZ, R11, RZ, 0x33, !PT ;  /* 0x0000000bff1ab212 */ /* 0x000fe400078e33ff */
[----:B--2---:R-:W-:-:S04]  /*0340*/  IADD3 R10, PT, PT, R6, 0xffffffe, RZ ;  /* 0x0ffffffe060a7810 */ /* 0x004fc80007ffe0ff */
[----:B------:R2:W2:Y:S01]  /*0350*/  F2I.FTZ.U32.TRUNC.NTZ R11, R10 ;  /* 0x0000000a000b7305 */ /* 0x0004a2000021f000 */
[----:B-1----:R-:W-:Y:S01]  /*0360*/  MOV R2, RZ ;  /* 0x000000ff00027202 */ /* 0x002fe20000000f00 */
[----:B----4-:R-:W-:-:S05]  /*0370*/  @P1 IMAD.WIDE R8, R26, 0x4, R8 ;  /* 0x000000041a081825 */ /* 0x010fca00078e0208 */
[----:B------:R1:W5:Y:S01]  /*0380*/  @P1 LDG.E R2, desc[UR36][R8.64] ;  /* 0x0000002408021981 */ /* 0x000362000c1e1900 */
[----:B--2---:R-:W-:Y:S02]  /*0390*/  HFMA2 R10, -RZ, RZ, 0, 0 ;  /* 0x00000000ff0a7431 */ /* 0x004fe400000001ff */
[----:B-1----:R-:W-:Y:S01]  /*03a0*/  IMAD.MOV R9, RZ, RZ, -R11 ;  /* 0x000000ffff097224 */ /* 0x002fe200078e0a0b */
[----:B------:R-:W1:Y:S01]  /*03b0*/  S2R R24, SR_TID.X ;  /* 0x0000000000187919 */ /* 0x000e620000002100 */
[----:B------:R-:W2:Y:S01]  /*03c0*/  LDC R8, c[0x0][0x3e8] ;  /* 0x0000fa00ff087b82 */ /* 0x000ea20000000800 */
[----:B------:R-:W4:Y:S01]  /*03d0*/  S2R R17, SR_CTAID.X ;  /* 0x0000000000117919 */ /* 0x000f220000002500 */
[----:B------:R-:W-:Y:S01]  /*03e0*/  BSSY.RECONVERGENT B0, `(.L_x_1920) ;  /* 0x0000026000007945 */ /* 0x000fe20003800200 */
[----:B--2---:R-:W-:Y:S02]  /*03f0*/  ISETP.NE.AND P2, PT, R8, RZ, PT ;  /* 0x000000ff0800720c */ /* 0x004fe40003f45270 */
[----:B------:R-:W-:-:S02]  /*0400*/  MOV R29, RZ ;  /* 0x000000ff001d7202 */ /* 0x000fc40000000f00 */
[----:B-1----:R-:W-:Y:S02]  /*0410*/  SHF.L.U32 R27, R24, 0x1, RZ ;  /* 0x00000001181b7819 */ /* 0x002fe400000006ff */
[----:B---3--:R-:W-:Y:S01]  /*0420*/  @P0 IADD3 R16, PT, PT, R3, R12, RZ ;  /* 0x0000000c03100210 */ /* 0x008fe20007ffe0ff */
[----:B------:R-:W-:-:S03]  /*0430*/  IMAD R3, R9, R14, RZ ;  /* 0x0000000e09037224 */ /* 0x000fc600078e02ff */
[----:B0-----:R-:W-:Y:S01]  /*0440*/  IABS R19, R16 ;  /* 0x0000001000137213 */ /* 0x001fe20000000000 */
[----:B------:R-:W-:Y:S02]  /*0450*/  IMAD.HI.U32 R11, R11, R3, R10 ;  /* 0x000000030b0b7227 */ /* 0x000fe400078e000a */
[----:B------:R-:W0:Y:S04]  /*0460*/  LDC R3, c[0x0][0x3f8] ;  /* 0x0000fe00ff037b82 */ /* 0x000e280000000800 */
[----:B------:R-:W-:-:S04]  /*0470*/  IMAD.HI.U32 R11, R11, R19, RZ ;  /* 0x000000130b0b7227 */ /* 0x000fc800078e00ff */
[----:B------:R-:W-:-:S04]  /*0480*/  IMAD.MOV R11, RZ, RZ, -R11 ;  /* 0x000000ffff0b7224 */ /* 0x000fc800078e0a0b */
[----:B------:R-:W-:-:S05]  /*0490*/  IMAD R19, R14, R11, R19 ;  /* 0x0000000b0e137224 */ /* 0x000fca00078e0213 */
[----:B------:R-:W-:Y:S01]  /*04a0*/  ISETP.GT.U32.AND P0, PT, R14, R19, PT ;  /* 0x000000130e00720c */ /* 0x000fe20003f04070 */
[----:B----4-:R-:W-:Y:S02]  /*04b0*/  @P2 IMAD.SHL.U32 R9, R17, 0x40, RZ ;  /* 0x0000004011092824 */ /* 0x010fe400078e00ff */
[----:B0-----:R-:W-:-:S10]  /*04c0*/  IMAD R22, R0, R3, R17 ;  /* 0x0000000300167224 */ /* 0x001fd400078e0211 */
[----:B------:R-:W-:Y:S02]  /*04d0*/  @!P0 IADD3 R19, PT, PT, R19, -R14, RZ ;  /* 0x8000000e13138210 */ /* 0x000fe40007ffe0ff */
[----:B------:R-:W-:Y:S02]  /*04e0*/  ISETP.GT.U32.AND P0, PT, R24, 0x1f, PT ;  /* 0x0000001f1800780c */ /* 0x000fe40003f04070 */
[----:B------:R-:W-:Y:S01]  /*04f0*/  @!P2 SHF.L.U32 R18, R22, 0x6, RZ ;  /* 0x000000061612a819 */ /* 0x000fe200000006ff */
[----:B------:R-:W-:Y:S01]  /*0500*/  @P2 IMAD R18, R0, R8, R9 ;  /* 0x0000000800122224 */ /* 0x000fe200078e0209 */
[----:B------:R-:W-:-:S03]  /*0510*/  ISETP.GT.U32.AND P1, PT, R14, R19, PT ;  /* 0x000000130e00720c */ /* 0x000fc60003f24070 */
[----:B------:R-:W-:-:S06]  /*0520*/  IMAD.IADD R25, R27, 0x1, R18 ;  /* 0x000000011b197824 */ /* 0x000fcc00078e0212 */
        /* <DEDUP_REMOVED lines=17> */
.L_x_1921:
[----:B------:R-:W-:Y:S05]  /*0640*/  BSYNC.RECONVERGENT B0 ;  /* 0x0000000000007941 */ /* 0x000fea0003800200 */
.L_x_1920:
[----:B------:R-:W1:Y:S01]  /*0650*/  LDCU UR4, c[0x0][0x478] ;  /* 0x00008f00ff0477ac */ /* 0x000e620008000800 */
[----:B------:R-:W-:Y:S01]  /*0660*/  ISETP.GE.AND P3, PT, R16, RZ, PT ;  /* 0x000000ff1000720c */ /* 0x000fe20003f66270 */
[----:B------:R-:W-:Y:S01]  /*0670*/  IMAD R23, R0, R7, RZ ;  /* 0x0000000700177224 */ /* 0x000fe200078e02ff */
[----:B------:R-:W-:Y:S01]  /*0680*/  ISETP.NE.AND P2, PT, R7, RZ, PT ;  /* 0x000000ff0700720c */ /* 0x000fe20003f45270 */
[----:B------:R-:W-:Y:S01]  /*0690*/  IMAD R26, R26, R3, RZ ;  /* 0x000000031a1a7224 */ /* 0x000fe200078e02ff */
[----:B------:R-:W-:Y:S02]  /*06a0*/  @!P1 IADD3 R19, PT, PT, R19, -R14, RZ ;  /* 0x8000000e13139210 */ /* 0x000fe40007ffe0ff */
[----:B------:R-:W-:Y:S02]  /*06b0*/  IADD3 R6, PT, PT, R16, 0x1, RZ ;  /* 0x0000000110067810 */ /* 0x000fe40007ffe0ff */
[----:B------:R-:W-:Y:S02]  /*06c0*/  LEA R13, R17, R27, 0x6 ;  /* 0x0000001b110d7211 */ /* 0x000fe400078e30ff */
[----:B------:R-:W-:-:S02]  /*06d0*/  VIADDMNMX R35, R6, -R7, RZ, !PT ;  /* 0x8000000706237246 */ /* 0x000fc400078001ff */
[----:B------:R-:W-:Y:S01]  /*06e0*/  SHF.R.S32.HI R34, RZ, 0x1f, R23 ;  /* 0x0000001fff227819 */ /* 0x000fe20000011417 */
[----:B------:R-:W-:Y:S02]  /*06f0*/  @!P3 IMAD.MOV R19, RZ, RZ, -R19 ;  /* 0x000000ffff13b224 */ /* 0x000fe400078e0a13 */
[----:B------:R-:W-:Y:S01]  /*0700*/  @!P2 LOP3.LUT R19, RZ, R7, RZ, 0x33, !PT ;  /* 0x00000007ff13a212 */ /* 0x000fe200078e33ff */
[----:B-1----:R-:W-:-:S09]  /*0710*/  UISETP.NE.AND UP0, UPT, UR4, 0x2, UPT ;  /* 0x000000020400788c */ /* 0x002fd2000bf05270 */
[----:B------:R-:W-:Y:S05]  /*0720*/  BRA.U UP0, `(.L_x_1922) ;  /* 0x0000000100307547 */ /* 0x000fea000b800000 */
[----:B------:R-:W1:Y:S01]  /*0730*/  LDCU.64 UR4, c[0x0][0x398] ;  /* 0x00007300ff0477ac */ /* 0x000e620008000a00 */
[----:B------:R-:W2:Y:S01]  /*0740*/  LDC.64 R8, c[0x0][0x468] ;  /* 0x00011a00ff087b82 */ /* 0x000ea20000000a00 */
[----:B-1----:R-:W-:-:S04]  /*0750*/  IADD3 R6, P1, PT, R25, UR4, RZ ;  /* 0x0000000419067c10 */ /* 0x002fc8000ff3e0ff */
[----:B------:R-:W-:Y:S01]  /*0760*/  LEA.HI.X.SX32 R7, R25, UR5, 0x1, P1 ;  /* 0x0000000519077c11 */ /* 0x000fe200088f0eff */
[----:B--2---:R-:W2:Y:S04]  /*0770*/  LDG.E R8, desc[UR36][R8.64+0x4] ;  /* 0x0000042408087981 */ /* 0x004ea8000c1e1900 */
[----:B------:R-:W0:Y:S02]  /*0780*/  LDG.E.U16 R6, desc[UR36][R6.64] ;  /* 0x0000002406067981 */ /* 0x000e24000c1e1500 */
[----:B0-----:R-:W2:Y:S08]  /*0790*/  I2F.S8 R11, R6 ;  /* 0x00000006000b7306 */ /* 0x001eb00000001400 */
[----:B------:R-:W0:Y:S01]  /*07a0*/  I2F.S8 R15, R6.B1 ;  /* 0x10000006000f7306 */ /* 0x000e220000001400 */
[C---:B--2---:R-:W-:Y:S01]  /*07b0*/  FMUL.FTZ R11, R8.reuse, R11 ;  /* 0x0000000b080b7220 */ /* 0x044fe20000410000 */
[----:B0-----:R-:W-:-:S05]  /*07c0*/  FMUL.FTZ R10, R8, R15 ;  /* 0x0000000f080a7220 */ /* 0x001fca0000410000 */
[----:B------:R-:W-:Y:S01]  /*07d0*/  F2FP.F16.F32.PACK_AB R28, R10, R11 ;  /* 0x0000000b0a1c723e */ /* 0x000fe200000000ff */
[----:B------:R-:W-:Y:S06]  /*07e0*/  BRA `(.L_x_1923) ;  /* 0x00000000001c7947 */ /* 0x000fec0003800000 */
.L_x_1922:
[----:B------:R-:W-:Y:S01]  /*07f0*/  BSSY.RECONVERGENT B0, `(.L_x_1923) ;  /* 0x0000006000007945 */ /* 0x000fe20003800200 */
[----:B------:R-:W-:-:S03]  /*0800*/  HFMA2 R28, -RZ, RZ, 0, 0 ;  /* 0x00000000ff1c7431 */ /* 0x000fc600000001ff */
[----:B------:R-:W-:Y:S05]  /*0810*/  @P0 BRA `(.L_x_1924) ;  /* 0x00000000000c0947 */ /* 0x000fea0003800000 */
[----:B------:R-:W1:Y:S02]  /*0820*/  LDC.64 R6, c[0x0][0x398] ;  /* 0x0000e600ff067b82 */ /* 0x000e640000000a00 */
[----:B-1----:R-:W-:-:S05]  /*0830*/  IMAD.WIDE R6, R25, 0x2, R6 ;  /* 0x0000000219067825 */ /* 0x002fca00078e0206 */
[----:B------:R1:W5:Y:S02]  /*0840*/  LDG.E R28, desc[UR36][R6.64] ;  /* 0x00000024061c7981 */ /* 0x000364000c1e1900 */
.L_x_1924:
[----:B------:R-:W-:Y:S05]  /*0850*/  BSYNC.RECONVERGENT B0 ;  /* 0x0000000000007941 */ /* 0x000fea0003800200 */
.L_x_1923:
[----:B------:R-:W2:Y:S01]  /*0860*/  LDCU.64 UR6, c[0x0][0x3a0] ;  /* 0x00007400ff0677ac */ /* 0x000ea20008000a00 */
[----:B-1----:R-:W1:Y:S01]  /*0870*/  LDC.64 R6, c[0x0][0x418] ;  /* 0x00010600ff067b82 */ /* 0x002e620000000a00 */
[----:B------:R-:W-:Y:S01]  /*0880*/  ISETP.EQ.U32.AND P3, PT, R4, RZ, PT ;  /* 0x000000ff0400720c */ /* 0x000fe20003f62070 */
[----:B------:R-:W3:Y:S03]  /*0890*/  LDCU.64 UR4, c[0x0][0x390] ;  /* 0x00007200ff0477ac */ /* 0x000ee60008000a00 */
[----:B------:R-:W-:Y:S01]  /*08a0*/  ISETP.EQ.OR.EX P0, PT, R5, RZ, P0, P3 ;  /* 0x000000ff0500720c */ /* 0x000fe20000702730 */
[----:B------:R-:W-:Y:S02]  /*08b0*/  IMAD.MOV.U32 R25, RZ, RZ, RZ ;  /* 0x000000ffff197224 */ /* 0x000fe400078e00ff */
[----:B------:R-:W4:Y:S01]  /*08c0*/  LDC R14, c[0x0][0x400] ;  /* 0x00010000ff0e7b82 */ /* 0x000f220000000800 */
[----:B--2---:R-:W-:-:S09]  /*08d0*/  ISETP.NE.U32.AND P1, PT, RZ, UR6, PT ;  /* 0x00000006ff007c0c */ /* 0x004fd2000bf25070 */
[----:B-----5:R-:W-:Y:S02]  /*08e0*/  @!P0 IMAD R12, R2, R3, RZ ;  /* 0x00000003020c8224 */ /* 0x020fe400078e02ff */
[----:B------:R-:W-:Y:S01]  /*08f0*/  IMAD.MOV.U32 R3, RZ, RZ, RZ ;  /* 0x000000ffff037224 */ /* 0x000fe200078e00ff */
[----:B---3--:R-:W-:Y:S01]  /*0900*/  ISETP.NE.U32.AND P2, PT, RZ, UR4, PT ;  /* 0x00000004ff007c0c */ /* 0x008fe2000bf45070 */
[----:B------:R-:W2:Y:S01]  /*0910*/  LDCU.U8 UR4, c[0x0][0x404] ;  /* 0x00008080ff0477ac */ /* 0x000ea20008000000 */
[----:B------:R-:W-:Y:S02]  /*0920*/  ISETP.NE.AND.EX P1, PT, RZ, UR7, PT, P1 ;  /* 0x00000007ff007c0c */ /* 0x000fe4000bf25310 */
[----:B------:R-:W-:Y:S02]  /*0930*/  ISETP.NE.AND.EX P2, PT, RZ, UR5, PT, P2 ;  /* 0x00000005ff007c0c */ /* 0x000fe4000bf45320 */
[C---:B------:R-:W-:Y:S02]  /*0940*/  ISETP.GT.U32.OR P1, PT, R24.reuse, 0x1f, !P1 ;  /* 0x0000001f1800780c */ /* 0x040fe40004f24470 */
[----:B------:R-:W-:-:S02]  /*0950*/  ISETP.GT.U32.OR P2, PT, R24, 0x1f, !P2 ;  /* 0x0000001f1800780c */ /* 0x000fc40005744470 */
[----:B-1----:R-:W-:Y:S02]  /*0960*/  ISETP.NE.U32.AND P3, PT, R6, RZ, PT ;  /* 0x000000ff0600720c */ /* 0x002fe40003f65070 */
[----:B------:R-:W-:Y:S02]  /*0970*/  @!P0 LEA R15, R12, R13, 0x6 ;  /* 0x0000000d0c0f8211 */ /* 0x000fe400078e30ff */
[----:B------:R-:W-:Y:S02]  /*0980*/  ISETP.NE.AND.EX P3, PT, R7, RZ, PT, P3 ;  /* 0x000000ff0700720c */ /* 0x000fe40003f65330 */
[----:B------:R-:W1:Y:S01]  /*0990*/  @!P0 LDC.64 R6, c[0x0][0x450] ;  /* 0x00011400ff068b82 */ /* 0x000e620000000a00 */
[----:B------:R-:W-:-:S07]  /*09a0*/  MOV R12, RZ ;  /* 0x000000ff000c7202 */ /* 0x000fce0000000f00 */
[----:B0-----:R-:W0:Y:S08]  /*09b0*/  @!P1 LDC.64 R10, c[0x0][0x3a0] ;  /* 0x0000e800ff0a9b82 */ /* 0x001e300000000a00 */
[----:B------:R-:W3:Y:S08]  /*09c0*/  @!P2 LDC.64 R8, c[0x0][0x390] ;  /* 0x0000e400ff08ab82 */ /* 0x000ef00000000a00 */
[----:B------:R-:W2:Y:S01]  /*09d0*/  @P3 LDC.64 R4, c[0x0][0x418] ;  /* 0x00010600ff043b82 */ /* 0x000ea20000000a00 */
[----:B-1----:R-:W-:-:S06]  /*09e0*/  @!P0 IMAD.WIDE R6, R15, 0x2, R6 ;  /* 0x000000020f068825 */ /* 0x002fcc00078e0206 */
[----:B------:R-:W4:Y:S01]  /*09f0*/  @!P0 LDG.E R7, desc[UR36][R6.64] ;  /* 0x0000002406078981 */ /* 0x000f22000c1e1900 */
[----:B0-----:R-:W-:-:S05]  /*0a00*/  @!P1 IMAD.WIDE.U32 R10, R13, 0x2, R10 ;  /* 0x000000020d0a9825 */ /* 0x001fca00078e000a */
[----:B------:R-:W4:Y:S01]  /*0a10*/  @!P1 LDG.E R3, desc[UR36][R10.64] ;  /* 0x000000240a039981 */ /* 0x000f22000c1e1900 */
[----:B---3--:R-:W-:-:S05]  /*0a20*/  @!P2 IMAD.WIDE.U32 R8, R13, 0x2, R8 ;  /* 0x000000020d08a825 */ /* 0x008fca00078e0008 */
[----:B------:R-:W3:Y:S01]  /*0a30*/  @!P2 LDG.E R12, desc[UR36][R8.64] ;  /* 0x00000024080ca981 */ /* 0x000ee2000c1e1900 */
[----:B--2---:R-:W-:-:S05]  /*0a40*/  @P3 IMAD.WIDE.U32 R4, R0, 0x4, R4 ;  /* 0x0000000400043825 */ /* 0x004fca00078e0004 */
[----:B------:R0:W5:Y:S01]  /*0a50*/  @P3 LDG.E R25, desc[UR36][R4.64] ;  /* 0x0000002404193981 */ /* 0x000162000c1e1900 */
[----:B------:R-:W-:-:S04]  /*0a60*/  ISETP.NE.AND P1, PT, RZ, UR4, PT ;  /* 0x00000004ff007c0c */ /* 0x000fc8000bf25270 */
[----:B----4-:R-:W-:Y:S01]  /*0a70*/  ISETP.LT.OR P1, PT, R14, 0x1, P1 ;  /* 0x000000010e00780c */ /* 0x010fe20000f21670 */
[----:B------:R-:W-:Y:S01]  /*0a80*/  BSSY.RECONVERGENT B6, `(.L_x_1925) ;  /* 0x00000a6000067945 */ /* 0x000fe20003800200 */
[----:B------:R-:W-:-:S04]  /*0a90*/  HADD2 R28, R28, R3 ;  /* 0x000000031c1c7230 */ /* 0x000fc80000000000 */
[----:B------:R-:W-:Y:S02]  /*0aa0*/  @!P0 HMUL2 R28, R28, R7 ;  /* 0x000000071c1c8232 */ /* 0x000fe40000000000 */
[----:B---3--:R-:W-:-:S05]  /*0ab0*/  HFMA2 R29, R29, 1, 1, R12 ;  /* 0x3c003c001d1d7831 */ /* 0x008fca000000000c */
        /* <DEDUP_REMOVED lines=31> */
.L_x_1926:
        /* <DEDUP_REMOVED lines=42> */
[----:B------:R-:W-:Y:S01]  /*0f50*/  MOV R13, RZ ;  /* 0x000000ff000d7202 */ /* 0x000fe20000000f00 */
[----:B------:R-:W1:Y:S01]  /*0f60*/  LDCU.64 UR6, c[0x4][0xd0] ;  /* 0x01001a00ff0677ac */ /* 0x000e620008000a00 */
[----:B------:R-:W2:Y:S01]  /*0f70*/  LDC.64 R14, c[0x4][R14] ;  /* 0x010000000e0e7b82 */ /* 0x000ea20000000a00 */
[----:B------:R-:W3:Y:S01]  /*0f80*/  LDCU.64 UR8, c[0x4][0x50] ;  /* 0x01000a00ff0877ac */ /* 0x000ee20008000a00 */
[----:B0-----:R-:W-:Y:S01]  /*0f90*/  MOV R4, UR4 ;  /* 0x0000000400047c02 */ /* 0x001fe20008000f00 */
[----:B------:R-:W-:Y:S01]  /*0fa0*/  IMAD.U32 R5, RZ, RZ, UR5 ;  /* 0x00000005ff057e24 */ /* 0x000fe2000f8e00ff */
[----:B-1----:R-:W-:-:S02]  /*0fb0*/  MOV R6, UR6 ;  /* 0x0000000600067c02 */ /* 0x002fc40008000f00 */
[----:B------:R-:W-:Y:S01]  /*0fc0*/  MOV R7, UR7 ;  /* 0x0000000700077c02 */ /* 0x000fe20008000f00 */
[----:B---3--:R-:W-:Y:S01]  /*0fd0*/  IMAD.U32 R10, RZ, RZ, UR8 ;  /* 0x00000008ff0a7e24 */ /* 0x008fe2000f8e00ff */
[----:B------:R-:W-:-:S07]  /*0fe0*/  MOV R11, UR9 ;  /* 0x00000009000b7c02 */ /* 0x000fce0008000f00 */
[----:B------:R-:W-:-:S07]  /*0ff0*/  LEPC R20, `(.L_x_1928) ;  /* 0x000000001014794e */ /* 0x000fce0000000000 */
[----:B--2--5:R-:W-:Y:S05]  /*1000*/  CALL.ABS.NOINC R14 ;  /* 0x000000000e007343 */ /* 0x024fea0003c00000 */
.L_x_1928:
        /* <DEDUP_REMOVED lines=10> */
[----:B------:R0:W-:Y:S01]  /*10b0*/  @!P6 STS [R6], R29 ;  /* 0x0000001d0600e388 */ /* 0x0001e20000000800 */
[----:B------:R-:W-:-:S05]  /*10c0*/  @!P6 LEA R5, R4, R3, 0x1 ;  /* 0x000000030405e211 */ /* 0x000fca00078e08ff */
        /* <DEDUP_REMOVED lines=9> */
[----:B------:R-:W-:-:S05]  /*1160*/  LEA.HI R4, R32, R5, RZ, 0x1f ;  /* 0x0000000520047211 */ /* 0x000fca00078ff8ff */
[----:B------:R-:W-:-:S05]  /*1170*/  IMAD.SHL.U32 R10, R4, 0x2, RZ ;  /* 0x00000002040a7824 */ /* 0x000fca00078e00ff */
[-C--:B------:R-:W-:Y:S02]  /*1180*/  IADD3 R5, PT, PT, R0, R10.reuse, RZ ;  /* 0x0000000a00057210 */ /* 0x080fe40007ffe0ff */
[----:B------:R-:W-:Y:S02]  /*1190*/  IADD3 R7, PT, PT, R3, R10, RZ ;  /* 0x0000000a03077210 */ /* 0x000fe40007ffe0ff */
[----:B------:R-:W-:Y:S01]  /*11a0*/  ISETP.GE.AND P0, PT, R10, R11, PT ;  /* 0x0000000b0a00720c */ /* 0x000fe20003f06270 */
[C---:B------:R-:W-:Y:S01]  /*11b0*/  IMAD R6, R30.reuse, 0x2, R5 ;  /* 0x000000021e067824 */ /* 0x040fe200078e0205 */
[----:B------:R-:W-:Y:S01]  /*11c0*/  LEA R4, R30, R7, 0x1 ;  /* 0x000000071e047211 */ /* 0x000fe200078e08ff */
[----:B------:R-:W-:Y:S04]  /*11d0*/  LDS.U16 R29, [R5] ;  /* 0x00000000051d7984 */ /* 0x000fe80000000400 */
[----:B------:R-:W-:Y:S04]  /*11e0*/  LDS.U16 R28, [R7] ;  /* 0x00000000071c7984 */ /* 0x000fe80000000400 */
[----:B------:R-:W0:Y:S04]  /*11f0*/  LDS.U16 R8, [R6] ;  /* 0x0000000006087984 */ /* 0x000e280000000400 */
[----:B------:R-:W1:Y:S01]  /*1200*/  LDS.U16 R9, [R4] ;  /* 0x0000000004097984 */ /* 0x000e620000000400 */
[----:B0-----:R-:W-:-:S02]  /*1210*/  PRMT R29, R29, 0x5410, R8 ;  /* 0x000054101d1d7816 */ /* 0x001fc40000000008 */
        /* <DEDUP_REMOVED lines=8> */
[----:B0----5:R-:W-:-:S04]  /*12a0*/  IADD3 R10, PT, PT, -R25, UR4, RZ ;  /* 0x00000004190a7c10 */ /* 0x021fc8000fffe1ff */
[----:B------:R-:W-:Y:S01]  /*12b0*/  I2FP.F32.S32 R11, R10 ;  /* 0x0000000a000b7245 */ /* 0x000fe20000201400 */
[----:B-1----:R-:W-:-:S04]  /*12c0*/  FMUL.FTZ R8, R8, R9 ;  /* 0x0000000908087220 */ /* 0x002fc80000410000 */
        /* <DEDUP_REMOVED lines=18> */
.L_x_1932:
[----:B------:R-:W-:Y:S05]  /*13f0*/  BSYNC.RECONVERGENT B1 ;  /* 0x0000000000017941 */ /* 0x000fea0003800200 */
.L_x_1931:
[----:B------:R-:W-:Y:S01]  /*1400*/  PRMT R8, R28, 0x7632, R8 ;  /* 0x000076321c087816 */ /* 0x000fe20000000008 */
[----:B------:R0:W-:Y:S01]  /*1410*/  STS.U16 [R7], R28 ;  /* 0x0000001c07007388 */ /* 0x0001e20000000400 */
[----:B------:R-:W-:-:S03]  /*1420*/  PRMT R9, R29, 0x7632, R9 ;  /* 0x000076321d097816 */ /* 0x000fc60000000009 */
[----:B------:R0:W-:Y:S04]  /*1430*/  STS.U16 [R4], R8 ;  /* 0x0000000804007388 */ /* 0x0001e80000000400 */
[----:B------:R0:W-:Y:S04]  /*1440*/  STS.U16 [R5], R29 ;  /* 0x0000001d05007388 */ /* 0x0001e80000000400 */
[----:B------:R0:W-:Y:S02]  /*1450*/  STS.U16 [R6], R9 ;  /* 0x0000000906007388 */ /* 0x0001e40000000400 */
.L_x_1930:
[----:B------:R-:W-:Y:S05]  /*1460*/  BSYNC.RECONVERGENT B0 ;  /* 0x0000000000007941 */ /* 0x000fea0003800200 */
.L_x_1929:
[----:B------:R-:W-:Y:S01]  /*1470*/  BAR.SYNC.DEFER_BLOCKING 0x0 ;  /* 0x0000000000007b1d */ /* 0x000fe20000010000 */
[----:B------:R-:W-:-:S04]  /*1480*/  @!P6 IMAD R30, R30, R31, R32 ;  /* 0x0000001f1e1ee224 */ /* 0x000fc800078e0220 */
[C---:B------:R-:W-:Y:S01]  /*1490*/  @!P6 IMAD R3, R30.reuse, 0x2, R3 ;  /* 0x000000021e03e824 */ /* 0x040fe200078e0203 */
[----:B------:R-:W-:-:S05]  /*14a0*/  @!P6 LEA R0, R30, R0, 0x1 ;  /* 0x000000001e00e211 */ /* 0x000fca00078e08ff */
[----:B0-----:R0:W1:Y:S04]  /*14b0*/  @!P6 LDS R29, [R0] ;  /* 0x00000000001de984 */ /* 0x0010680000000800 */
[----:B------:R0:W2:Y:S01]  /*14c0*/  @!P6 LDS R28, [R3] ;  /* 0x00000000031ce984 */ /* 0x0000a20000000800 */
[----:B------:R-:W-:Y:S06]  /*14d0*/  BAR.SYNC.DEFER_BLOCKING 0x0 ;  /* 0x0000000000007b1d */ /* 0x000fec0000010000 */
.L_x_1927:
[----:B------:R-:W-:Y:S05]  /*14e0*/  BSYNC.RECONVERGENT B6 ;  /* 0x0000000000067941 */ /* 0x000fea0003800200 */
.L_x_1925:
[----:B------:R-:W-:Y:S02]  /*14f0*/  ISETP.GT.U32.AND P0, PT, R24, 0x1f, PT ;  /* 0x0000001f1800780c */ /* 0x000fe40003f04070 */
[----:B------:R-:W-:-:S11]  /*1500*/  MOV R4, 0xff7fffff ;  /* 0xff7fffff00047802 */ /* 0x000fd60000000f00 */
[----:B------:R-:W-:Y:S05]  /*1510*/  @P0 BRA `(.L_x_1933) ;  /* 0x0000000000d40947 */ /* 0x000fea0003800000 */
[----:B------:R-:W3:Y:S01]  /*1520*/  S2R R9, SR_CgaCtaId ;  /* 0x0000000000097919 */ /* 0x000ee20000008800 */
[----:B------:R-:W4:Y:S01]  /*1530*/  LDCU UR4, c[0x0][0x3f4] ;  /* 0x00007e80ff0477ac */ /* 0x000f220008000800 */
[----:B------:R-:W1:Y:S01]  /*1540*/  LDC.64 R6, c[0x0][0x3b8] ;  /* 0x0000ee00ff067b82 */ /* 0x000e620000000a00 */
[----:B0-----:R-:W-:Y:S02]  /*1550*/  SHF.R.U32.HI R0, RZ, 0x2, R24 ;  /* 0x00000002ff007819 */ /* 0x001fe40000011618 */
[----:B------:R-:W-:Y:S02]  /*1560*/  LOP3.LUT R3, R27, 0x6, RZ, 0xc0, !PT ;  /* 0x000000061b037812 */ /* 0x000fe400078ec0ff */
[----:B------:R-:W-:Y:S01]  /*1570*/  MOV R8, 0x400 ;  /* 0x0000040000087802 */ /* 0x000fe20000000f00 */
[----:B----4-:R-:W-:Y:S02]  /*1580*/  IMAD R10, R22, UR4, RZ ;  /* 0x00000004160a7c24 */ /* 0x010fe4000f8e02ff */
[----:B------:R-:W-:Y:S01]  /*1590*/  IMAD R5, R0, UR4, R19 ;  /* 0x0000000400057c24 */ /* 0x000fe2000f8e0213 */
[----:B------:R-:W-:Y:S01]  /*15a0*/  IADD3 R0, PT, PT, R8, 0x10, RZ ;  /* 0x0000001008007810 */ /* 0x000fe20007ffe0ff */
[----:B------:R-:W-:Y:S01]  /*15b0*/  IMAD R10, R10, 0x40, R3 ;  /* 0x000000400a0a7824 */ /* 0x000fe200078e0203 */
[----:B------:R-:W-:-:S04]  /*15c0*/  UMOV UR4, 0xffffffff ;  /* 0xffffffff00047882 */ /* 0x000fc80000000000 */
[----:B------:R-:W-:Y:S02]  /*15d0*/  LEA R5, R5, R10, 0x3 ;  /* 0x0000000a05057211 */ /* 0x000fe400078e18ff */
[----:B---3--:R-:W-:-:S03]  /*15e0*/  LEA R3, R9, R0, 0x18 ;  /* 0x0000000009037211 */ /* 0x008fc600078ec0ff */
[----:B-1----:R-:W-:Y:S01]  /*15f0*/  IMAD.WIDE R6, R5, 0x2, R6 ;  /* 0x0000000205067825 */ /* 0x002fe200078e0206 */
[----:B------:R-:W-:-:S03]  /*1600*/  LEA R0, R24, R3, 0x2 ;  /* 0x0000000318007211 */ /* 0x000fc600078e10ff */
[----:B--2---:R-:W-:Y:S01]  /*1610*/  HMUL2 R3, R29, R28 ;  /* 0x0000001c1d037232 */ /* 0x004fe20000000000 */
[----:B------:R0:W-:Y:S04]  /*1620*/  STG.E desc[UR36][R6.64], R28 ;  /* 0x0000001c06007986 */ /* 0x0001e8000c101924 */
[----:B------:R0:W-:Y:S01]  /*1630*/  STS [R0], R29 ;  /* 0x0000001d00007388 */ /* 0x0001e20000000800 */
        /* <DEDUP_REMOVED lines=13> */
.L_x_2011:
[----:B------:R-:W-:Y:S01]  /*1710*/  ISETP.NE.AND P0, PT, R24, RZ, PT ;  /* 0x000000ff1800720c */ /* 0x000fe20003f05270 */
[----:B-1----:R-:W-:-:S12]  /*1720*/  FADD.FTZ R14, R6, R14 ;  /* 0x0000000e060e7221 */ /* 0x002fd80000010000 */
[----:B------:R-:W-:Y:S05]  /*1730*/  @P0 BRA `(.L_x_1933) ;  /* 0x00000000004c0947 */ /* 0x000fea0003800000 */
[----:B------:R-:W1:Y:S02]  /*1740*/  LDCU.64 UR4, c[0x0][0x438] ;  /* 0x00008700ff0477ac */ /* 0x000e640008000a00 */
[----:B-1----:R-:W-:Y:S01]  /*1750*/  ISETP.NE.U32.AND P0, PT, RZ, UR4, PT ;  /* 0x00000004ff007c0c */ /* 0x002fe2000bf05070 */
[----:B------:R-:W1:Y:S03]  /*1760*/  LDCU UR4, c[0x0][0x410] ;  /* 0x00008200ff0477ac */ /* 0x000e660008000800 */
[----:B------:R-:W-:-:S13]  /*1770*/  ISETP.NE.AND.EX P0, PT, RZ, UR5, PT, P0 ;  /* 0x00000005ff007c0c */ /* 0x000fda000bf05300 */
[----:B------:R-:W2:Y:S01]  /*1780*/  @P0 LDC R4, c[0x0][0x440] ;  /* 0x00011000ff040b82 */ /* 0x000ea20000000800 */
[----:B-----5:R-:W-:-:S07]  /*1790*/  @P0 IMAD.IADD R0, R16, 0x1, -R25 ;  /* 0x0000000110000824 */ /* 0x020fce00078e0a19 */
[----:B0-----:R-:W0:Y:S01]  /*17a0*/  @P0 LDC.64 R6, c[0x0][0x438] ;  /* 0x00010e00ff060b82 */ /* 0x001e220000000a00 */
[----:B--2---:R-:W-:-:S04]  /*17b0*/  @P0 IMAD R3, R17, R4, R0 ;  /* 0x0000000411030224 */ /* 0x004fc800078e0200 */
[----:B------:R-:W-:-:S04]  /*17c0*/  @P0 IMAD R3, R3, R4, R0 ;  /* 0x0000000403030224 */ /* 0x000fc800078e0200 */
[----:B0-----:R-:W-:-:S06]  /*17d0*/  @P0 IMAD.WIDE R6, R3, 0x2, R6 ;  /* 0x0000000203060825 */ /* 0x001fcc00078e0206 */
[----:B------:R-:W2:Y:S01]  /*17e0*/  @P0 LDG.E.U16 R6, desc[UR36][R6.64] ;  /* 0x0000002406060981 */ /* 0x000ea2000c1e1500 */
[----:B------:R-:W-:Y:S01]  /*17f0*/  IADD3 R8, PT, PT, R8, 0x90, RZ ;  /* 0x0000009008087810 */ /* 0x000fe20007ffe0ff */
[----:B-1----:R-:W-:Y:S01]  /*1800*/  FMUL.FTZ R4, R14, UR4 ;  /* 0x000000040e047c20 */ /* 0x002fe20008410000 */
[----:B------:R-:W-:Y:S02]  /*1810*/  IADD3 R0, PT, PT, -R35, R16, RZ ;  /* 0x0000001023007210 */ /* 0x000fe40007ffe1ff */
[----:B------:R-:W-:-:S05]  /*1820*/  LEA R5, R9, R8, 0x18 ;  /* 0x0000000809057211 */ /* 0x000fca00078ec0ff */
[----:B------:R-:W-:Y:S02]  /*1830*/  IMAD R5, R0, 0x4, R5 ;  /* 0x0000000400057824 */ /* 0x000fe400078e0205 */
[----:B--2---:R-:W-:-:S05]  /*1840*/  @P0 HADD2.F32 R3, -RZ, R6.H0_H0 ;  /* 0x20000006ff030230 */ /* 0x004fca0000004100 */
[----:B------:R-:W-:-:S05]  /*1850*/  @P0 FADD.FTZ R4, R4, R3 ;  /* 0x0000000304040221 */ /* 0x000fca0000010000 */
[----:B------:R3:W-:Y:S02]  /*1860*/  STS [R5], R4 ;  /* 0x0000000405007388 */ /* 0x0007e40000000800 */
.L_x_1933:
[----:B------:R-:W-:Y:S05]  /*1870*/  WARPSYNC.ALL ;  /* 0x0000000000007948 */ /* 0x000fea0003800000 */
[----:B0-----:R-:W-:Y:S01]  /*1880*/  IADD3 R0, PT, PT, -R35, R16, RZ ;  /* 0x0000001023007210 */ /* 0x001fe20007ffe1ff */
[----:B------:R-:W0:Y:S01]  /*1890*/  LDC.64 R6, c[0x0][0x3f0] ;  /* 0x0000fc00ff067b82 */ /* 0x000e220000000a00 */
[----:B------:R-:W-:Y:S01]  /*18a0*/  SHF.R.U32.HI R12, RZ, 0x2, R24 ;  /* 0x00000002ff0c7819 */ /* 0x000fe20000011618 */
[----:B------:R-:W-:Y:S01]  /*18b0*/  UMOV UR7, 0x400 ;  /* 0x0000040000077882 */ /* 0x000fe20000000000 */
[----:B------:R-:W-:Y:S01]  /*18c0*/  IADD3 R0, PT, PT, R0, 0x7, RZ ;  /* 0x0000000700007810 */ /* 0x000fe20007ffe0ff */
[----:B------:R-:W-:Y:S01]  /*18d0*/  UIADD3 UR4, UPT, UPT, UR7, 0x10, URZ ;  /* 0x0000001007047890 */ /* 0x000fe2000fffe0ff */
[----:B------:R-:W-:Y:S01]  /*18e0*/  IMAD.SHL.U32 R24, R24, 0x4, RZ ;  /* 0x0000000418187824 */ /* 0x000fe200078e00ff */
[----:B------:R-:W4:Y:S01]  /*18f0*/  LDCU UR20, c[0x0][0x3f4] ;  /* 0x00007e80ff1477ac */ /* 0x000f220008000800 */
[----:B------:R-:W-:Y:S01]  /*1900*/  SHF.R.S32.HI R3, RZ, 0x1f, R0 ;  /* 0x0000001fff037819 */ /* 0x000fe20000011400 */
[----:B------:R-:W1:Y:S01]  /*1910*/  S2UR UR12, SR_CgaCtaId ;  /* 0x00000000000c79c3 */ /* 0x000e620000008800 */
[----:B------:R-:W-:Y:S01]  /*1920*/  BSSY B0, `(.L_x_1935) ;  /* 0x00000db000007945 */ /* 0x000fe20003800000 */
[----:B------:R-:W0:Y:S01]  /*1930*/  LDCU UR15, c[0x0][0x410] ;  /* 0x00008200ff0f77ac */ /* 0x000e220008000800 */
[----:B------:R-:W-:-:S02]  /*1940*/  LEA.HI R3, R3, R0, RZ, 0x3 ;  /* 0x0000000003037211 */ /* 0x000fc400078f18ff */
[----:B------:R-:W-:Y:S01]  /*1950*/  LOP3.LUT R0, R24, 0xc, RZ, 0xc0, !PT ;  /* 0x0000000c18007812 */ /* 0x000fe200078ec0ff */
[----:B------:R-:W0:Y:S01]  /*1960*/  LDCU.64 UR10, c[0x0][0x3c8] ;  /* 0x00007900ff0a77ac */ /* 0x000e220008000a00 */
[----:B------:R-:W-:Y:S01]  /*1970*/  LOP3.LUT R3, R3, 0xfffffff8, RZ, 0xc0, !PT ;  /* 0xfffffff803037812 */ /* 0x000fe200078ec0ff */
[----:B------:R-:W0:Y:S01]  /*1980*/  LDCU.64 UR18, c[0x0][0x438] ;  /* 0x00008700ff1277ac */ /* 0x000e220008000a00 */
[----:B------:R-:W-:Y:S02]  /*1990*/  BAR.SYNC.DEFER_BLOCKING 0x0 ;  /* 0x0000000000007b1d */ /* 0x000fe40000010000 */
[----:B------:R-:W-:Y:S01]  /*19a0*/  ISETP.GE.AND P0, PT, R12, R3, PT ;  /* 0x000000030c00720c */ /* 0x000fe20003f06270 */
[----:B0-----:R-:W-:-:S03]  /*19b0*/  IMAD R6, R26, R6, R17 ;  /* 0x000000061a067224 */ /* 0x001fc600078e0211 */
[----:B------:R-:W0:Y:S02]  /*19c0*/  LDCU.64 UR16, c[0x0][0x3b8] ;  /* 0x00007700ff1077ac */ /* 0x000e240008000a00 */
[----:B------:R-:W-:Y:S01]  /*19d0*/  SHF.L.U32 R8, R6, 0x6, RZ ;  /* 0x0000000606087819 */ /* 0x000fe200000006ff */
[----:B-1----:R-:W-:-:S06]  /*19e0*/  ULEA UR4, UR12, UR4, 0x18 ;  /* 0x000000040c047291 */ /* 0x002fcc000f8ec0ff */
[----:B----4-:R-:W-:Y:S06]  /*19f0*/  @P0 BRA `(.L_x_1936) ;  /* 0x0000000c00340947 */ /* 0x010fec0003800000 */
[----:B------:R-:W1:Y:S01]  /*1a00*/  LDC R6, c[0x0][0x430] ;  /* 0x00010c00ff067b82 */ /* 0x000e620000000800 */
[----:B------:R-:W4:Y:S01]  /*1a10*/  LDCU UR14, c[0x0][0x440] ;  /* 0x00008800ff0e77ac */ /* 0x000f220008000800 */
[----:B------:R-:W-:Y:S01]  /*1a20*/  LOP3.LUT R21, R27, 0x6, RZ, 0xc0, !PT ;  /* 0x000000061b157812 */ /* 0x000fe200078ec0ff */
[----:B------:R-:W0:Y:S01]  /*1a30*/  LDS R33, [R0+UR4] ;  /* 0x0000000400217984 */ /* 0x000e220008000800 */
[----:B------:R-:W-:Y:S01]  /*1a40*/  IADD3 R27, PT, PT, R35, R12, RZ ;  /* 0x0000000c231b7210 */ /* 0x000fe20007ffe0ff */
[----:B------:R-:W3:Y:S01]  /*1a50*/  LDCU.64 UR8, c[0x0][0x420] ;  /* 0x00008400ff0877ac */ /* 0x000ee20008000a00 */
[-C--:B------:R-:W-:Y:S01]  /*1a60*/  IABS R3, R7.reuse ;  /* 0x0000000700037213 */ /* 0x080fe20000000000 */
[----:B------:R-:W0:Y:S01]  /*1a70*/  LDS R32, [R0+UR4+0x10] ;  /* 0x0000100400207984 */ /* 0x000e220008000800 */
[----:B------:R-:W-:Y:S01]  /*1a80*/  IMAD R21, R8, R7, R21 ;  /* 0x0000000708157224 */ /* 0x000fe200078e0215 */
[----:B------:R-:W4:Y:S02]  /*1a90*/  LDCU UR13, c[0x0][0x3f8] ;  /* 0x00007f00ff0d77ac */ /* 0x000f240008000800 */
[----:B------:R-:W0:Y:S01]  /*1aa0*/  LDS R31, [R0+UR4+0x20] ;  /* 0x00002004001f7984 */ /* 0x000e220008000800 */
[----:B------:R-:W1:Y:S03]  /*1ab0*/  LDCU UR6, c[0x0][0x408] ;  /* 0x00008100ff0677ac */ /* 0x000e660008000800 */
[----:B------:R-:W0:Y:S01]  /*1ac0*/  LDS R30, [R0+UR4+0x30] ;  /* 0x00003004001e7984 */ /* 0x000e220008000800 */
[----:B------:R-:W-:-:S03]  /*1ad0*/  UIADD3 UR5, UPT, UPT, UR7, 0x90, URZ ;  /* 0x0000009007057890 */ /* 0x000fc6000fffe0ff */
[----:B------:R-:W0:Y:S01]  /*1ae0*/  LDS R29, [R0+UR4+0x40] ;  /* 0x00004004001d7984 */ /* 0x000e220008000800 */
[----:B------:R-:W-:-:S03]  /*1af0*/  ULEA UR5, UR12, UR5, 0x18 ;  /* 0x000000050c057291 */ /* 0x000fc6000f8ec0ff */
[----:B--2---:R-:W2:Y:S01]  /*1b00*/  LDS R28, [R0+UR4+0x50] ;  /* 0x00005004001c7984 */ /* 0x004ea20008000800 */
[----:B---3--:R-:W-:Y:S02]  /*1b10*/  ISETP.NE.U32.AND P0, PT, RZ, UR8, PT ;  /* 0x00000008ff007c0c */ /* 0x008fe4000bf05070 */
[----:B------:R-:W-:Y:S01]  /*1b20*/  IADD3 R20, P1, P2, R23, UR8, R27 ;  /* 0x0000000817147c10 */ /* 0x000fe2000fa3e01b */
[----:B------:R-:W3:Y:S01]  /*1b30*/  LDS R26, [R0+UR4+0x60] ;  /* 0x00006004001a7984 */ /* 0x000ee20008000800 */
[----:B----4-:R-:W-:Y:S01]  /*1b40*/  IMAD R10, R7, UR13, RZ ;  /* 0x0000000d070a7c24 */ /* 0x010fe2000f8e02ff */
[----:B------:R-:W-:Y:S01]  /*1b50*/  ISETP.NE.AND.EX P0, PT, RZ, UR9, PT, P0 ;  /* 0x00000009ff007c0c */ /* 0x000fe2000bf05300 */
[----:B------:R-:W-:Y:S01]  /*1b60*/  IMAD.MOV.U32 R7, RZ, RZ, R3 ;  /* 0x000000ffff077224 */ /* 0x000fe200078e0003 */
[----:B------:R4:W0:Y:S01]  /*1b70*/  LDS R24, [R0+UR4+0x70] ;  /* 0x0000700400187984 */ /* 0x0008220008000800 */
[----:B------:R-:W-:Y:S02]  /*1b80*/  IADD3.X R9, PT, PT, R34, UR9, RZ, P1, P2 ;  /* 0x0000000922097c10 */ /* 0x000fe40008fe44ff */
[----:B-1----:R-:W-:-:S02]  /*1b90*/  IADD3 R6, PT, PT, R6, UR6, RZ ;  /* 0x0000000606067c10 */ /* 0x002fc4000fffe0ff */
[----:B------:R-:W-:Y:S01]  /*1ba0*/  LEA R5, R12, UR5, 0x2 ;  /* 0x000000050c057c11 */ /* 0x000fe2000f8e10ff */
[----:B----4-:R-:W-:-:S04]  /*1bb0*/  IMAD R0, R17, UR14, R16 ;  /* 0x0000000e11007c24 */ /* 0x010fc8000f8e0210 */
[----:B------:R-:W-:Y:S01]  /*1bc0*/  IMAD R3, R0, UR14, R27 ;  /* 0x0000000e00037c24 */ /* 0x000fe2000f8e021b */
[----:B------:R-:W-:-:S07]  /*1bd0*/  SHF.R.S32.HI R0, RZ, 0x1f, R21 ;  /* 0x0000001fff007819 */ /* 0x000fce0000011415 */
.L_x_1942:
[----:B------:R-:W1:Y:S01]  /*1be0*/  I2F.RP R14, R7 ;  /* 0x00000007000e7306 */ /* 0x000e620000209400 */
[----:B------:R-:W4:Y:S01]  /*1bf0*/  LDC R11, c[0x0][0x3f4] ;  /* 0x0000fd00ff0b7b82 */ /* 0x000f220000000800 */
[----:B------:R-:W-:Y:S02]  /*1c00*/  IABS R40, R27 ;  /* 0x0000001b00287213 */ /* 0x000fe40000000000 */
[----:B------:R-:W-:-:S04]  /*1c10*/  ISETP.GE.AND P2, PT, R27, RZ, PT ;  /* 0x000000ff1b00720c */ /* 0x000fc80003f46270 */
[----:B-1----:R-:W1:Y:S01]  /*1c20*/  MUFU.RCP R14, R14 ;  /* 0x0000000e000e7308 */ /* 0x002e620000001000 */
[----:B----4-:R-:W-:Y:S02]  /*1c30*/  ISETP.NE.AND P3, PT, R11, RZ, PT ;  /* 0x000000ff0b00720c */ /* 0x010fe40003f65270 */
[----:B-1----:R-:W-:Y:S02]  /*1c40*/  IADD3 R13, PT, PT, R14, 0xffffffe, RZ ;  /* 0x0ffffffe0e0d7810 */ /* 0x002fe40007ffe0ff */
[----:B------:R-:W-:-:S04]  /*1c50*/  IABS R14, R11 ;  /* 0x0000000b000e7213 */ /* 0x000fc80000000000 */
[----:B------:R-:W1:Y:S02]  /*1c60*/  F2I.FTZ.U32.TRUNC.NTZ R13, R13 ;  /* 0x0000000d000d7305 */ /* 0x000e64000021f000 */
[----:B-1----:R-:W-:-:S04]  /*1c70*/  IMAD.MOV R12, RZ, RZ, -R13 ;  /* 0x000000ffff0c7224 */ /* 0x002fc800078e0a0d */
[----:B------:R-:W-:Y:S02]  /*1c80*/  IMAD R15, R12, R7, RZ ;  /* 0x000000070c0f7224 */ /* 0x000fe400078e02ff */
[----:B------:R-:W-:-:S05]  /*1c90*/  HFMA2 R12, -RZ, RZ, 0, 0 ;  /* 0x00000000ff0c7431 */ /* 0x000fca00000001ff */
[----:B------:R-:W-:-:S06]  /*1ca0*/  IMAD.HI.U32 R15, R13, R15, R12 ;  /* 0x0000000f0d0f7227 */ /* 0x000fcc00078e000c */
[----:B------:R-:W-:Y:S01]  /*1cb0*/  IMAD.HI.U32 R12, R15, R40, RZ ;  /* 0x000000280f0c7227 */ /* 0x000fe200078e00ff */
[----:B------:R-:W-:-:S03]  /*1cc0*/  MOV R15, R14 ;  /* 0x0000000e000f7202 */ /* 0x000fc60000000f00 */
[----:B------:R-:W-:-:S04]  /*1cd0*/  IMAD.MOV R13, RZ, RZ, -R12 ;  /* 0x000000ffff0d7224 */ /* 0x000fc800078e0a0c */
[----:B------:R-:W-:Y:S01]  /*1ce0*/  IMAD R40, R15, R13, R40 ;  /* 0x0000000d0f287224 */ /* 0x000fe200078e0228 */
[----:B------:R-:W-:-:S04]  /*1cf0*/  SHF.R.S32.HI R13, RZ, 0x1f, R23 ;  /* 0x0000001fff0d7819 */ /* 0x000fc80000011417 */
[----:B------:R-:W-:-:S13]  /*1d00*/  ISETP.GT.U32.AND P1, PT, R7, R40, PT ;  /* 0x000000280700720c */ /* 0x000fda0003f24070 */
[----:B------:R-:W-:-:S04]  /*1d10*/  @!P1 IADD3 R40, PT, PT, R40, -R15, RZ ;  /* 0x8000000f28289210 */ /* 0x000fc80007ffe0ff */
[----:B------:R-:W-:-:S13]  /*1d20*/  ISETP.GT.U32.AND P1, PT, R7, R40, PT ;  /* 0x000000280700720c */ /* 0x000fda0003f24070 */
[----:B------:R-:W-:Y:S02]  /*1d30*/  @!P1 IADD3 R40, PT, PT, R40, -R15, RZ ;  /* 0x8000000f28289210 */ /* 0x000fe40007ffe0ff */
[----:B------:R-:W-:-:S03]  /*1d40*/  ISETP.GE.AND P1, PT, R27, R16, PT ;  /* 0x000000101b00720c */ /* 0x000fc60003f26270 */
[----:B------:R-:W-:Y:S01]  /*1d50*/  @!P2 IMAD.MOV R40, RZ, RZ, -R40 ;  /* 0x000000ffff28a224 */ /* 0x000fe200078e0a28 */
[----:B------:R-:W-:-:S04]  /*1d60*/  @!P3 LOP3.LUT R40, RZ, R11, RZ, 0x33, !PT ;  /* 0x0000000bff28b212 */ /* 0x000fc800078e33ff */
[----:B------:R-:W-:-:S04]  /*1d70*/  IADD3 R12, P2, PT, R23, R40, RZ ;  /* 0x00000028170c7210 */ /* 0x000fc80007f5e0ff */
[----:B------:R-:W-:Y:S02]  /*1d80*/  IADD3.X R13, PT, PT, RZ, R13, RZ, P2, !PT ;  /* 0x0000000dff0d7210 */ /* 0x000fe400017fe4ff */
[----:B------:R-:W-:-:S04]  /*1d90*/  LEA R44, P2, R12, UR10, 0x2 ;  /* 0x0000000a0c2c7c11 */ /* 0x000fc8000f8410ff */
[----:B------:R-:W-:Y:S02]  /*1da0*/  LEA.HI.X R45, R12, UR11, R13, 0x2, P2 ;  /* 0x0000000b0c2d7c11 */ /* 0x000fe400090f140d */
[----:B------:R-:W1:Y:S03]  /*1db0*/  @!P1 LDC.64 R12, c[0x0][0x3b8] ;  /* 0x0000ee00ff0c9b82 */ /* 0x000e660000000a00 */
[----:B------:R-:W4:Y:S04]  /*1dc0*/  @!P1 LDG.E R47, desc[UR36][R44.64] ;  /* 0x000000242c2f9981 */ /* 0x000f28000c1e1900 */
[----:B------:R-:W2:Y:S04]  /*1dd0*/  @!P1 LDG.E R49, desc[UR36][R44.64] ;  /* 0x000000242c319981 */ /* 0x000ea8000c1e1900 */
[----:B------:R-:W3:Y:S01]  /*1de0*/  @!P1 LDG.E R15, desc[UR36][R44.64] ;  /* 0x000000242c0f9981 */ /* 0x000ee2000c1e1900 */
[----:B------:R-:W-:-:S02]  /*1df0*/  IADD3 R42, PT, PT, R40, R11, RZ ;  /* 0x0000000b282a7210 */ /* 0x000fc40007ffe0ff */
[----:B------:R-:W-:Y:S01]  /*1e00*/  @!P1 LEA R46, R11, R40, 0x1 ;  /* 0x000000280b2e9211 */ /* 0x000fe200078e08ff */
[----:B------:R-:W3:Y:S01]  /*1e10*/  @!P1 LDG.E R53, desc[UR36][R44.64] ;  /* 0x000000242c359981 */ /* 0x000ee2000c1e1900 */
[----:B----4-:R-:W-:-:S04]  /*1e20*/  @!P1 IMAD R47, R10, R47, RZ ;  /* 0x0000002f0a2f9224 */ /* 0x010fc800078e02ff */
[----:B------:R-:W-:-:S05]  /*1e30*/  @!P1 IMAD.SHL.U32 R47, R47, 0x40, RZ ;  /* 0x000000402f2f9824 */ /* 0x000fca00078e00ff */
[----:B------:R-:W-:Y:S01]  /*1e40*/  @!P1 LEA R14, R42, R47, 0x3 ;  /* 0x0000002f2a0e9211 */ /* 0x000fe200078e18ff */
[----:B------:R-:W-:-:S03]  /*1e50*/  @!P1 IMAD.U32 R47, R46, 0x8, R47 ;  /* 0x000000082e2f9824 */ /* 0x000fc600078e002f */
[----:B------:R-:W-:-:S04]  /*1e60*/  @!P1 IADD3 R46, P2, PT, R21, R14, RZ ;  /* 0x0000000e152e9210 */ /* 0x000fc80007f5e0ff */
[----:B------:R-:W-:Y:S02]  /*1e70*/  @!P1 LEA.HI.X.SX32 R14, R14, R0, 0x1, P2 ;  /* 0x000000000e0e9211 */ /* 0x000fe400010f0eff */
[----:B-1----:R-:W-:-:S04]  /*1e80*/  @!P1 LEA R50, P2, R46, R12, 0x1 ;  /* 0x0000000c2e329211 */ /* 0x002fc800078408ff */
[----:B------:R-:W-:Y:S02]  /*1e90*/  @!P1 LEA.HI.X R51, R46, R13, R14, 0x1, P2 ;  /* 0x0000000d2e339211 */ /* 0x000fe400010f0c0e */
[----:B------:R-:W-:Y:S01]  /*1ea0*/  @!P1 IADD3 R14, P2, PT, R21, R47, RZ ;  /* 0x0000002f150e9210 */ /* 0x000fe20007f5e0ff */
[C---:B--2---:R-:W-:Y:S02]  /*1eb0*/  @!P1 IMAD R49, R10.reuse, R49, RZ ;  /* 0x000000310a319224 */ /* 0x044fe400078e02ff */
[----:B---3--:R-:W-:Y:S01]  /*1ec0*/  @!P1 IMAD R15, R10, R15, RZ ;  /* 0x0000000f0a0f9224 */ /* 0x008fe200078e02ff */
[----:B------:R-:W-:Y:S01]  /*1ed0*/  @!P1 LEA.HI.X.SX32 R47, R47, R0, 0x1, P2 ;  /* 0x000000002f2f9211 */ /* 0x000fe200010f0eff */
[----:B------:R1:W2:Y:S01]  /*1ee0*/  @!P1 LDG.E R35, desc[UR36][R50.64] ;  /* 0x0000002432239981 */ /* 0x0002a2000c1e1900 */
[----:B------:R-:W-:-:S04]  /*1ef0*/  @!P1 LEA R46, P2, R14, R12, 0x1 ;  /* 0x0000000c0e2e9211 */ /* 0x000fc800078408ff */
[----:B------:R-:W-:Y:S02]  /*1f00*/  @!P1 LEA.HI.X R47, R14, R13, R47, 0x1, P2 ;  /* 0x0000000d0e2f9211 */ /* 0x000fe400010f0c2f */
[----:B------:R-:W3:Y:S01]  /*1f10*/  @!P1 LDC.64 R12, c[0x0][0x3b8] ;  /* 0x0000ee00ff0c9b82 */ /* 0x000ee20000000a00 */
[----:B------:R-:W-:Y:S01]  /*1f20*/  @!P1 LEA R14, R49, R40, 0x3 ;  /* 0x00000028310e9211 */ /* 0x000fe200078e18ff */
[----:B------:R-:W-:Y:S01]  /*1f30*/  @!P1 IMAD R53, R10, R53, RZ ;  /* 0x000000350a359224 */ /* 0x000fe200078e02ff */
[----:B------:R4:W2:Y:S02]  /*1f40*/  @!P1 LDG.E R34, desc[UR36][R46.64] ;  /* 0x000000242e229981 */ /* 0x0008a4000c1e1900 */
[----:B------:R-:W-:-:S04]  /*1f50*/  @!P1 SHF.L.U32 R14, R14, 0x3, RZ ;  /* 0x000000030e0e9819 */ /* 0x000fc800000006ff */
[----:B------:R-:W-:-:S04]  /*1f60*/  @!P1 IADD3 R49, P2, PT, R21, R14, RZ ;  /* 0x0000000e15319210 */ /* 0x000fc80007f5e0ff */
[----:B------:R-:W-:Y:S02]  /*1f70*/  @!P1 LEA.HI.X.SX32 R14, R14, R0, 0x1, P2 ;  /* 0x000000000e0e9211 */ /* 0x000fe400010f0eff */
[----:B---3--:R-:W-:-:S04]  /*1f80*/  @!P1 LEA R48, P2, R49, R12, 0x1 ;  /* 0x0000000c31309211 */ /* 0x008fc800078408ff */
[----:B------:R-:W-:Y:S01]  /*1f90*/  @!P1 LEA.HI.X R49, R49, R13, R14, 0x1, P2 ;  /* 0x0000000d31319211 */ /* 0x000fe200010f0c0e */
[----:B------:R-:W-:Y:S01]  /*1fa0*/  IMAD R14, R11, 0x4, R42 ;  /* 0x000000040b0e7824 */ /* 0x000fe200078e022a */
[----:B------:R-:W3:Y:S03]  /*1fb0*/  @!P1 LDC.64 R12, c[0x0][0x3b8] ;  /* 0x0000ee00ff0c9b82 */ /* 0x000ee60000000a00 */
[----:B------:R0:W2:Y:S01]  /*1fc0*/  @!P1 LDG.E R36, desc[UR36][R48.64] ;  /* 0x0000002430249981 */ /* 0x0000a2000c1e1900 */
[----:B------:R-:W-:-:S04]  /*1fd0*/  @!P1 LEA R15, R15, R14, 0x3 ;  /* 0x0000000e0f0f9211 */ /* 0x000fc800078e18ff */
[----:B------:R-:W-:-:S04]  /*1fe0*/  @!P1 SHF.L.U32 R15, R15, 0x3, RZ ;  /* 0x000000030f0f9819 */ /* 0x000fc800000006ff */
[----:B-1----:R-:W-:-:S04]  /*1ff0*/  @!P1 IADD3 R51, P2, PT, R21, R15, RZ ;  /* 0x0000000f15339210 */ /* 0x002fc80007f5e0ff */
[----:B------:R-:W-:Y:S02]  /*2000*/  @!P1 LEA.HI.X.SX32 R52, R15, R0, 0x1, P2 ;  /* 0x000000000f349211 */ /* 0x000fe400010f0eff */
[----:B------:R-:W2:Y:S01]  /*2010*/  @!P1 LDG.E R15, desc[UR36][R44.64] ;  /* 0x000000242c0f9981 */ /* 0x000ea2000c1e1900 */
[----:B---3--:R-:W-:-:S04]  /*2020*/  @!P1 LEA R50, P2, R51, R12, 0x1 ;  /* 0x0000000c33329211 */ /* 0x008fc800078408ff */
[----:B------:R-:W-:Y:S02]  /*2030*/  @!P1 LEA.HI.X R51, R51, R13, R52, 0x1, P2 ;  /* 0x0000000d33339211 */ /* 0x000fe400010f0c34 */
[----:B------:R-:W1:Y:S01]  /*2040*/  @!P1 LDC.64 R12, c[0x0][0x3b8] ;  /* 0x0000ee00ff0c9b82 */ /* 0x000e620000000a00 */
[----:B------:R-:W-:Y:S02]  /*2050*/  IMAD.IADD R14, R14, 0x1, R11 ;  /* 0x000000010e0e7824 */ /* 0x000fe400078e020b */
[----:B-----5:R-:W5:Y:S03]  /*2060*/  @!P1 LDG.E R37, desc[UR36][R50.64] ;  /* 0x0000002432259981 */ /* 0x020f66000c1e1900 */
[----:B------:R-:W-:Y:S02]  /*2070*/  @!P1 LEA R52, R53, R14, 0x3 ;  /* 0x0000000e35349211 */ /* 0x000fe400078e18ff */
[----:B------:R-:W-:-:S03]  /*2080*/  @!P1 IADD3 R53, PT, PT, R14, R11, RZ ;  /* 0x0000000b0e359210 */ /* 0x000fc60007ffe0ff */
[----:B------:R-:W-:-:S05]  /*2090*/  @!P1 IMAD.SHL.U32 R52, R52, 0x8, RZ ;  /* 0x0000000834349824 */ /* 0x000fca00078e00ff */
[----:B----4-:R-:W-:-:S04]  /*20a0*/  @!P1 IADD3 R47, P2, PT, R21, R52, RZ ;  /* 0x00000034152f9210 */ /* 0x010fc80007f5e0ff */
[----:B------:R-:W-:Y:S02]  /*20b0*/  @!P1 LEA.HI.X.SX32 R52, R52, R0, 0x1, P2 ;  /* 0x0000000034349211 */ /* 0x000fe400010f0eff */
[----:B-1----:R-:W-:-:S04]  /*20c0*/  @!P1 LEA R12, P2, R47, R12, 0x1 ;  /* 0x0000000c2f0c9211 */ /* 0x002fc800078408ff */
[----:B------:R-:W-:Y:S01]  /*20d0*/  @!P1 LEA.HI.X R13, R47, R13, R52, 0x1, P2 ;  /* 0x0000000d2f0d9211 */ /* 0x000fe200010f0c34 */
[----:B0-----:R-:W0:Y:S04]  /*20e0*/  S2R R48, SR_TID.X ;  /* 0x0000000000307919 */ /* 0x001e280000002100 */
[----:B------:R1:W5:Y:S01]  /*20f0*/  @!P1 LDG.E R39, desc[UR36][R12.64] ;  /* 0x000000240c279981 */ /* 0x000362000c1e1900 */
[----:B--2---:R-:W-:Y:S02]  /*2100*/  @!P1 IMAD R46, R10, R15, RZ ;  /* 0x0000000f0a2e9224 */ /* 0x004fe400078e02ff */
[----:B------:R-:W2:Y:S03]  /*2110*/  @!P1 LDC.64 R14, c[0x0][0x3b8] ;  /* 0x0000ee00ff0e9b82 */ /* 0x000ea60000000a00 */
[----:B------:R-:W-:-:S04]  /*2120*/  @!P1 LEA R46, R46, R53, 0x3 ;  /* 0x000000352e2e9211 */ /* 0x000fc800078e18ff */
[----:B------:R-:W-:-:S04]  /*2130*/  @!P1 SHF.L.U32 R46, R46, 0x3, RZ ;  /* 0x000000032e2e9819 */ /* 0x000fc800000006ff */
[----:B------:R-:W-:-:S04]  /*2140*/  @!P1 IADD3 R47, P2, PT, R21, R46, RZ ;  /* 0x0000002e152f9210 */ /* 0x000fc80007f5e0ff */
[----:B------:R-:W-:Y:S02]  /*2150*/  @!P1 LEA.HI.X.SX32 R46, R46, R0, 0x1, P2 ;  /* 0x000000002e2e9211 */ /* 0x000fe400010f0eff */
[----:B--2---:R-:W-:-:S04]  /*2160*/  @!P1 LEA R14, P2, R47, R14, 0x1 ;  /* 0x0000000e2f0e9211 */ /* 0x004fc800078408ff */
[----:B------:R-:W-:-:S05]  /*2170*/  @!P1 LEA.HI.X R15, R47, R15, R46, 0x1, P2 ;  /* 0x0000000f2f0f9211 */ /* 0x000fca00010f0c2e */
[----:B------:R-:W5:Y:S01]  /*2180*/  @!P1 LDG.E R41, desc[UR36][R14.64] ;  /* 0x000000240e299981 */ /* 0x000f62000c1e1900 */
[----:B-1----:R-:W-:Y:S02]  /*2190*/  HMUL2 R13, R33, R36 ;  /* 0x00000024210d7232 */ /* 0x002fe40000000000 */
[----:B------:R-:W-:Y:S01]  /*21a0*/  @P0 IMAD.MOV.U32 R46, RZ, RZ, R20 ;  /* 0x000000ffff2e0224 */ /* 0x000fe200078e0014 */
[----:B------:R-:W-:Y:S01]  /*21b0*/  @P0 MOV R47, R9 ;  /* 0x00000009002f0202 */ /* 0x000fe20000000f00 */
[----:B------:R-:W-:Y:S01]  /*21c0*/  BSSY.RECONVERGENT B1, `(.L_x_1937) ;  /* 0x0000017000017945 */ /* 0x000fe20003800200 */
[----:B------:R-:W-:-:S03]  /*21d0*/  HFMA2 R13, R32, R35, R13 ;  /* 0x00000023200d7231 */ /* 0x000fc6000000000d */
[----:B------:R1:W5:Y:S02]  /*21e0*/  @P0 LDG.E.U8 R46, desc[UR36][R46.64] ;  /* 0x000000242e2e0981 */ /* 0x000364000c1e1100 */
[----:B-1----:R-:W-:Y:S01]  /*21f0*/  HFMA2 R47, R31, R34, R13 ;  /* 0x000000221f2f7231 */ /* 0x002fe2000000000d */
[----:B0-----:R-:W-:Y:S06]  /*2200*/  @P1 BRA `(.L_x_1938) ;  /* 0x0000000000481947 */ /* 0x001fec0003800000 */
[----:B------:R-:W2:Y:S01]  /*2210*/  LDG.E R45, desc[UR36][R44.64] ;  /* 0x000000242c2d7981 */ /* 0x000ea2000c1e1900 */
[C---:B------:R-:W-:Y:S01]  /*2220*/  LEA R42, R11.reuse, R42, 0x1 ;  /* 0x0000002a0b2a7211 */ /* 0x040fe200078e08ff */
[----:B------:R-:W-:Y:S02]  /*2230*/  IMAD R40, R11, 0x4, R40 ;  /* 0x000000040b287824 */ /* 0x000fe400078e0228 */
[----:B--2---:R-:W-:-:S05]  /*2240*/  IMAD R13, R10, R45, RZ ;  /* 0x0000002d0a0d7224 */ /* 0x004fca00078e02ff */
[C---:B------:R-:W-:Y:S02]  /*2250*/  LEA R11, R13.reuse, R42, 0x3 ;  /* 0x0000002a0d0b7211 */ /* 0x040fe400078e18ff */
[----:B------:R-:W-:-:S03]  /*2260*/  LEA R12, R13, R40, 0x3 ;  /* 0x000000280d0c7211 */ /* 0x000fc600078e18ff */
[----:B------:R-:W-:Y:S01]  /*2270*/  IMAD.SHL.U32 R11, R11, 0x8, RZ ;  /* 0x000000080b0b7824 */ /* 0x000fe200078e00ff */
[----:B------:R-:W-:-:S04]  /*2280*/  SHF.L.U32 R12, R12, 0x3, RZ ;  /* 0x000000030c0c7819 */ /* 0x000fc800000006ff */
        /* <DEDUP_REMOVED lines=10> */
.L_x_1938:
[----:B------:R-:W-:Y:S05]  /*2330*/  BSYNC.RECONVERGENT B1 ;  /* 0x0000000000017941 */ /* 0x000fea0003800200 */
.L_x_1937:
[----:B-----5:R-:W-:Y:S01]  /*2340*/  HFMA2 R47, R30, R43, R47 ;  /* 0x0000002b1e2f7231 */ /* 0x020fe2000000002f */
[----:B------:R-:W-:Y:S01]  /*2350*/  UMOV UR5, 0xffffffff ;  /* 0xffffffff00057882 */ /* 0x000fe20000000000 */
[----:B------:R-:W-:Y:S02]  /*2360*/  LOP3.LUT P1, RZ, R48, 0x3, RZ, 0xc0, !PT ;  /* 0x0000000330ff7812 */ /* 0x000fe4000782c0ff */
[----:B0-----:R-:W-:Y:S01]  /*2370*/  HFMA2 R14, R29, R38, R47 ;  /* 0x000000261d0e7231 */ /* 0x001fe2000000002f */
[----:B------:R-:W-:-:S03]  /*2380*/  ISETP.NE.AND P2, PT, R46, RZ, P0 ;  /* 0x000000ff2e00720c */ /* 0x000fc60000745270 */
[----:B------:R-:W-:-:S04]  /*2390*/  HFMA2 R13, R28, R37, R14 ;  /* 0x000000251c0d7231 */ /* 0x000fc8000000000e */
[----:B------:R-:W-:-:S04]  /*23a0*/  HFMA2 R12, R26, R39, R13 ;  /* 0x000000271a0c7231 */ /* 0x000fc8000000000d */
[----:B------:R-:W-:-:S05]  /*23b0*/  HFMA2 R12, R24, R41, R12 ;  /* 0x00000029180c7231 */ /* 0x000fca000000000c */
[--C-:B------:R-:W-:Y:S02]  /*23c0*/  HADD2.F32 R13, -RZ, R12.reuse.H0_H0 ;  /* 0x2000000cff0d7230 */ /* 0x100fe40000004100 */
[----:B------:R-:W-:-:S05]  /*23d0*/  HADD2.F32 R12, -RZ, R12.H1_H1 ;  /* 0x3000000cff0c7230 */ /* 0x000fca0000004100 */
[----:B------:R-:W-:Y:S01]  /*23e0*/  FADD.FTZ R13, R13, R12 ;  /* 0x0000000c0d0d7221 */ /* 0x000fe20000010000 */
[----:B------:R-:W-:Y:S06]  /*23f0*/  BRA.DIV UR5, `(.L_x_1939) ;  /* 0x0000005a05bc7947 */ /* 0x000fec000b800000 */
[----:B------:R-:W0:Y:S02]  /*2400*/  SHFL.BFLY PT, R14, R13, 0x2, 0x1f ;  /* 0x0c401f000d0e7f89 */ /* 0x000e2400000e0000 */
[----:B0-----:R-:W-:-:S05]  /*2410*/  FADD.FTZ R13, R13, R14 ;  /* 0x0000000e0d0d7221 */ /* 0x001fca0000010000 */
[----:B------:R0:W1:Y:S02]  /*2420*/  SHFL.BFLY PT, R14, R13, 0x1, 0x1f ;  /* 0x0c201f000d0e7f89 */ /* 0x00006400000e0000 */
.L_x_2015:
[----:B------:R-:W-:Y:S01]  /*2430*/  ISETP.GE.OR P1, PT, R27, R16, P1 ;  /* 0x000000101b00720c */ /* 0x000fe20000f26670 */
[----:B-1----:R-:W-:Y:S01]  /*2440*/  FADD.FTZ R14, R13, R14 ;  /* 0x0000000e0d0e7221 */ /* 0x002fe20000010000 */
[----:B------:R-:W-:Y:S03]  /*2450*/  BSSY.RECONVERGENT B1, `(.L_x_1940) ;  /* 0x0000018000017945 */ /* 0x000fe60003800200 */
[----:B------:R-:W-:-:S08]  /*2460*/  FMUL.FTZ R11, R14, UR15 ;  /* 0x0000000f0e0b7c20 */ /* 0x000fd00008410000 */
[----:B------:R-:W-:Y:S05]  /*2470*/  @P1 BRA `(.L_x_1941) ;  /* 0x0000000000541947 */ /* 0x000fea0003800000 */
[----:B0-----:R-:W0:Y:S01]  /*2480*/  LDC.64 R12, c[0x0][0x448] ;  /* 0x00011200ff0c7b82 */ /* 0x001e220000000a00 */
[----:B------:R-:W-:-:S04]  /*2490*/  ISETP.NE.U32.AND P3, PT, RZ, UR18, PT ;  /* 0x00000012ff007c0c */ /* 0x000fc8000bf65070 */
[----:B------:R-:W-:Y:S02]  /*24a0*/  ISETP.NE.AND.EX P3, PT, RZ, UR19, PT, P3 ;  /* 0x00000013ff007c0c */ /* 0x000fe4000bf65330 */
[----:B0-----:R-:W-:-:S04]  /*24b0*/  ISETP.NE.U32.AND P1, PT, R12, RZ, PT ;  /* 0x000000ff0c00720c */ /* 0x001fc80003f25070 */
[----:B------:R-:W-:-:S07]  /*24c0*/  ISETP.NE.AND.EX P1, PT, R13, RZ, PT, P1 ;  /* 0x000000ff0d00720c */ /* 0x000fce0003f25310 */
[----:B------:R-:W0:Y:S08]  /*24d0*/  @P3 LDC.64 R12, c[0x0][0x438] ;  /* 0x00010e00ff0c3b82 */ /* 0x000e300000000a00 */
[----:B------:R-:W1:Y:S01]  /*24e0*/  @P1 LDC.64 R14, c[0x0][0x448] ;  /* 0x00011200ff0e1b82 */ /* 0x000e620000000a00 */
[----:B0-----:R-:W-:-:S06]  /*24f0*/  @P3 IMAD.WIDE R12, R3, 0x2, R12 ;  /* 0x00000002030c3825 */ /* 0x001fcc00078e020c */
[----:B------:R-:W2:Y:S01]  /*2500*/  @P3 LDG.E.U16 R12, desc[UR36][R12.64] ;  /* 0x000000240c0c3981 */ /* 0x000ea2000c1e1500 */
[----:B-1----:R-:W-:-:S06]  /*2510*/  @P1 IMAD.WIDE.U32 R14, R17, 0x2, R14 ;  /* 0x00000002110e1825 */ /* 0x002fcc00078e000e */
[----:B------:R-:W3:Y:S01]  /*2520*/  @P1 LDG.E.U16 R14, desc[UR36][R14.64] ;  /* 0x000000240e0e1981 */ /* 0x000ee2000c1e1500 */
[----:B------:R-:W-:-:S04]  /*2530*/  @P1 ISETP.GE.AND P4, PT, R27, R6, PT ;  /* 0x000000061b00120c */ /* 0x000fc80003f86270 */
[----:B------:R-:W-:-:S04]  /*2540*/  @P1 SEL R40, R25, RZ, !P4 ;  /* 0x000000ff19281207 */ /* 0x000fc80006000000 */
[----:B------:R-:W-:-:S04]  /*2550*/  @P1 IADD3 R42, PT, PT, R27, R40, -R16 ;  /* 0x000000281b2a1210 */ /* 0x000fc80007ffe810 */
[----:B------:R-:W-:Y:S01]  /*2560*/  @P1 I2FP.F32.S32 R42, R42 ;  /* 0x0000002a002a1245 */ /* 0x000fe20000201400 */
[----:B--2---:R-:W-:-:S05]  /*2570*/  @P3 HADD2.F32 R40, -RZ, R12.H0_H0 ;  /* 0x2000000cff283230 */ /* 0x004fca0000004100 */
[----:B------:R-:W-:Y:S01]  /*2580*/  @P3 FADD.FTZ R11, R11, R40 ;  /* 0x000000280b0b3221 */ /* 0x000fe20000010000 */
[----:B---3--:R-:W-:-:S05]  /*2590*/  @P1 HADD2.F32 R44, -RZ, R14.H0_H0 ;  /* 0x2000000eff2c1230 */ /* 0x008fca0000004100 */
[----:B------:R-:W-:-:S05]  /*25a0*/  @P1 FFMA.FTZ R11, R42, R44, R11 ;  /* 0x0000002c2a0b1223 */ /* 0x000fca000001000b */
[----:B------:R1:W-:Y:S01]  /*25b0*/  STS [R5], R11 ;  /* 0x0000000b05007388 */ /* 0x0003e20000000800 */
[----:B------:R-:W-:-:S07]  /*25c0*/  @!P2 FMNMX.FTZ R4, R4, R11, !PT ;  /* 0x0000000b0404a209 */ /* 0x000fce0007810000 */
.L_x_1941:
[----:B------:R-:W-:Y:S05]  /*25d0*/  BSYNC.RECONVERGENT B1 ;  /* 0x0000000000017941 */ /* 0x000fea0003800200 */
.L_x_1940:
[----:B-1----:R-:W-:Y:S02]  /*25e0*/  IADD3 R11, PT, PT, R16, 0x1, RZ ;  /* 0x00000001100b7810 */ /* 0x002fe40007ffe0ff */
[----:B------:R-:W-:Y:S02]  /*25f0*/  IADD3 R27, PT, PT, R27, 0x10, RZ ;  /* 0x000000101b1b7810 */ /* 0x000fe40007ffe0ff */
[----:B------:R-:W-:Y:S02]  /*2600*/  VIADDMNMX R11, R11, -UR20, RZ, !PT ;  /* 0x800000140b0b7c46 */ /* 0x000fe4000f8001ff */
[----:B------:R-:W-:Y:S02]  /*2610*/  IADD3 R20, P2, PT, R20, 0x10, RZ ;  /* 0x0000001014147810 */ /* 0x000fe40007f5e0ff */
[----:B------:R-:W-:Y:S01]  /*2620*/  IADD3 R5, PT, PT, R5, 0x40, RZ ;  /* 0x0000004005057810 */ /* 0x000fe20007ffe0ff */
[----:B------:R-:W-:Y:S01]  /*2630*/  IMAD.IADD R12, R16, 0x1, -R11 ;  /* 0x00000001100c7824 */ /* 0x000fe200078e0a0b */
[----:B------:R-:W-:Y:S01]  /*2640*/  IADD3 R3, PT, PT, R3, 0x10, RZ ;  /* 0x0000001003037810 */ /* 0x000fe20007ffe0ff */
[----:B------:R-:W-:-:S03]  /*2650*/  IMAD.X R9, RZ, RZ, R9, P2 ;  /* 0x000000ffff097224 */ /* 0x000fc600010e0609 */
[----:B------:R-:W-:-:S04]  /*2660*/  IADD3 R12, PT, PT, R12, 0x7, RZ ;  /* 0x000000070c0c7810 */ /* 0x000fc80007ffe0ff */
[----:B0-----:R-:W-:-:S04]  /*2670*/  SHF.R.S32.HI R13, RZ, 0x1f, R12 ;  /* 0x0000001fff0d7819 */ /* 0x001fc8000001140c */
[----:B------:R-:W-:-:S04]  /*2680*/  LEA.HI R13, R13, R12, RZ, 0x3 ;  /* 0x0000000c0d0d7211 */ /* 0x000fc800078f18ff */
[----:B------:R-:W-:-:S05]  /*2690*/  LOP3.LUT R12, R13, 0xfffffff8, RZ, 0xc0, !PT ;  /* 0xfffffff80d0c7812 */ /* 0x000fca00078ec0ff */
[----:B------:R-:W-:-:S05]  /*26a0*/  IMAD.IADD R12, R11, 0x1, R12 ;  /* 0x000000010b0c7824 */ /* 0x000fca00078e020c */
[----:B------:R-:W-:-:S13]  /*26b0*/  ISETP.GE.AND P1, PT, R27, R12, PT ;  /* 0x0000000c1b00720c */ /* 0x000fda0003f26270 */
[----:B------:R-:W-:Y:S05]  /*26c0*/  @!P1 BRA `(.L_x_1942) ;  /* 0xfffffff400449947 */ /* 0x000fea000383ffff */
.L_x_1936:
[----:B0-----:R-:W-:Y:S05]  /*26d0*/  BSYNC B0 ;  /* 0x0000000000007941 */ /* 0x001fea0003800000 */
.L_x_1935:
[----:B------:R-:W0:Y:S01]  /*26e0*/  LDCU UR5, c[0x0][0x3f4] ;  /* 0x00007e80ff0577ac */ /* 0x000e220008000800 */
[----:B------:R-:W1:Y:S01]  /*26f0*/  S2R R0, SR_TID.X ;  /* 0x0000000000007919 */ /* 0x000e620000002100 */
[----:B------:R-:W-:Y:S02]  /*2700*/  IADD3 R6, PT, PT, R16, 0x1, RZ ;  /* 0x0000000110067810 */ /* 0x000fe40007ffe0ff */
[----:B------:R-:W-:Y:S02]  /*2710*/  SHF.R.S32.HI R40, RZ, 0x1f, R23 ;  /* 0x0000001fff287819 */ /* 0x000fe40000011417 */
[----:B0-----:R-:W-:Y:S01]  /*2720*/  VIADDMNMX R3, R6, -UR5, RZ, !PT ;  /* 0x8000000506037c46 */ /* 0x001fe2000f8001ff */
[----:B------:R-:W-:-:S03]  /*2730*/  UMOV UR5, 0xffffffff ;  /* 0xffffffff00057882 */ /* 0x000fc60000000000 */
[----:B------:R-:W-:Y:S05]  /*2740*/  BRA.DIV UR5, `(.L_x_1943) ;  /* 0x0000005a05287947 */ /* 0x000fea000b800000 */
[----:B------:R-:W0:Y:S02]  /*2750*/  SHFL.BFLY PT, R14, R4, 0x10, 0x1f ;  /* 0x0e001f00040e7f89 */ /* 0x000e2400000e0000 */
[----:B0-----:R-:W-:-:S05]  /*2760*/  FMNMX.FTZ R13, R14, R4, !PT ;  /* 0x000000040e0d7209 */ /* 0x001fca0007810000 */
[----:B------:R-:W3:Y:S02]  /*2770*/  SHFL.BFLY PT, R14, R13, 0x8, 0x1f ;  /* 0x0d001f000d0e7f89 */ /* 0x000ee400000e0000 */
[----:B---3--:R-:W-:-:S05]  /*2780*/  FMNMX.FTZ R5, R13, R14, !PT ;  /* 0x0000000e0d057209 */ /* 0x008fca0007810000 */
[----:B------:R0:W3:Y:S02]  /*2790*/  SHFL.BFLY PT, R14, R5, 0x4, 0x1f ;  /* 0x0c801f00050e7f89 */ /* 0x0000e400000e0000 */
.L_x_2020:
[----:B------:R-:W4:Y:S01]  /*27a0*/  S2R R15, SR_CgaCtaId ;  /* 0x00000000000f7919 */ /* 0x000f220000008800 */
[----:B-1----:R-:W-:Y:S01]  /*27b0*/  LOP3.LUT P0, R4, R0, 0x1f, RZ, 0xc0, !PT ;  /* 0x0000001f00047812 */ /* 0x002fe2000780c0ff */
[----:B------:R-:W-:Y:S05]  /*27c0*/  WARPSYNC.ALL ;  /* 0x0000000000007948 */ /* 0x000fea0003800000 */
[----:B------:R-:W-:Y:S02]  /*27d0*/  MOV R20, 0x400 ;  /* 0x0000040000147802 */ /* 0x000fe40000000f00 */
[----:B------:R-:W-:Y:S02]  /*27e0*/  SHF.R.U32.HI R36, RZ, 0x3, R0 ;  /* 0x00000003ff247819 */ /* 0x000fe40000011600 */
[----:B---3--:R-:W-:-:S02]  /*27f0*/  FMNMX.FTZ R14, R5, R14, !PT ;  /* 0x0000000e050e7209 */ /* 0x008fc40007810000 */
[----:B----4-:R-:W-:-:S04]  /*2800*/  LEA R9, R15, R20, 0x18 ;  /* 0x000000140f097211 */ /* 0x010fc800078ec0ff */
        /* <DEDUP_REMOVED lines=9> */
[----:B0-----:R-:W0:Y:S02]  /*28a0*/  SHFL.BFLY PT, R5, R12, 0x1, 0x1f ;  /* 0x0c201f000c057f89 */ /* 0x001e2400000e0000 */
[----:B0-----:R-:W-:-:S02]  /*28b0*/  FMNMX.FTZ R10, R5, R12, !PT ;  /* 0x0000000c050a7209 */ /* 0x001fc40007810000 */
[----:B------:R-:W-:-:S04]  /*28c0*/  IADD3 R5, PT, PT, R3, R0, RZ ;  /* 0x0000000003057210 */ /* 0x000fc80007ffe0ff */
[----:B------:R-:W-:Y:S01]  /*28d0*/  ISETP.GT.AND P0, PT, R5, R16, PT ;  /* 0x000000100500720c */ /* 0x000fe20003f04270 */
[----:B------:R-:W0:-:S12]  /*28e0*/  SHFL.IDX PT, R10, R10, RZ, 0x1f ;  /* 0x00001fff0a0a7589 */ /* 0x000e1800000e0000 */
        /* <DEDUP_REMOVED lines=13> */
[----:B------:R-:W-:-:S12]  /*29c0*/  HFMA2 R11, -RZ, RZ, 0, 0 ;  /* 0x00000000ff0b7431 */ /* 0x000fd800000001ff */
[----:B------:R-:W-:Y:S05]  /*29d0*/  @!P0 BRA `(.L_x_1948) ;  /* 0x00000000004c8947 */ /* 0x000fea0003800000 */
[----:B------:R-:W-:Y:S01]  /*29e0*/  VIADD R12, R20, 0x90 ;  /* 0x00000090140c7836 */ /* 0x000fe20000000000 */
[----:B------:R-:W-:-:S04]  /*29f0*/  LEA.HI R11, R13, 0x1, RZ, 0x1a ;  /* 0x000000010d0b7811 */ /* 0x000fc800078fd0ff */
[----:B------:R-:W-:Y:S02]  /*2a00*/  LEA R21, R15, R12, 0x18 ;  /* 0x0000000c0f157211 */ /* 0x000fe400078ec0ff */
[----:B------:R-:W-:Y:S02]  /*2a10*/  LOP3.LUT R13, R11, 0x3, RZ, 0xc0, !PT ;  /* 0x000000030b0d7812 */ /* 0x000fe400078ec0ff */
[----:B------:R-:W-:Y:S01]  /*2a20*/  MOV R11, RZ ;  /* 0x000000ff000b7202 */ /* 0x000fe20000000f00 */
[----:B------:R-:W-:Y:S01]  /*2a30*/  IMAD R14, R0, 0x4, R21 ;  /* 0x00000004000e7824 */ /* 0x000fe200078e0215 */
[----:B------:R-:W-:Y:S02]  /*2a40*/  MOV R12, R5 ;  /* 0x00000005000c7202 */ /* 0x000fe40000000f00 */
[----:B------:R-:W-:-:S07]  /*2a50*/  IADD3 R13, PT, PT, -R13, RZ, RZ ;  /* 0x000000ff0d0d7210 */ /* 0x000fce0007ffe1ff */
.L_x_1949:
        /* <DEDUP_REMOVED lines=11> */
.L_x_1948:
[----:B------:R-:W-:Y:S05]  /*2b10*/  BSYNC.RECONVERGENT B1 ;  /* 0x0000000000017941 */ /* 0x000fea0003800200 */
.L_x_1947:
[----:B------:R-:W-:Y:S05]  /*2b20*/  @!P1 BRA `(.L_x_1945) ;  /* 0x0000001000fc9947 */ /* 0x000fea0003800000 */
[----:B------:R-:W-:Y:S01]  /*2b30*/  IMAD.SHL.U32 R13, R3, 0x4, RZ ;  /* 0x00000004030d7824 */ /* 0x000fe200078e00ff */
[----:B------:R-:W-:Y:S01]  /*2b40*/  IADD3 R20, PT, PT, R20, 0x90, RZ ;  /* 0x0000009014147810 */ /* 0x000fe20007ffe0ff */
[----:B------:R-:W-:-:S03]  /*2b50*/  VIADD R27, R12, 0x100 ;  /* 0x000001000c1b7836 */ /* 0x000fc60000000000 */
[----:B------:R-:W-:Y:S02]  /*2b60*/  LEA R14, R15, R20, 0x18 ;  /* 0x000000140f0e7211 */ /* 0x000fe400078ec0ff */
[----:B------:R-:W-:Y:S02]  /*2b70*/  LEA R13, R12, -R13, 0x2 ;  /* 0x8000000d0c0d7211 */ /* 0x000fe400078e10ff */
[----:B------:R-:W-:Y:S02]  /*2b80*/  ISETP.GT.AND P0, PT, R27, R16, PT ;  /* 0x000000101b00720c */ /* 0x000fe40003f04270 */
[----:B------:R-:W-:-:S05]  /*2b90*/  IADD3 R14, PT, PT, R14, R13, RZ ;  /* 0x0000000d0e0e7210 */ /* 0x000fca0007ffe0ff */
[----:B------:R-:W0:Y:S04]  /*2ba0*/  LDS R13, [R14] ;  /* 0x000000000e0d7984 */ /* 0x000e280000000800 */
[----:B------:R-:W1:Y:S04]  /*2bb0*/  LDS R15, [R14+0x100] ;  /* 0x000100000e0f7984 */ /* 0x000e680000000800 */
[----:B------:R-:W3:Y:S04]  /*2bc0*/  LDS R21, [R14+0x200] ;  /* 0x000200000e157984 */ /* 0x000ee80000000800 */
[----:B-----5:R-:W4:Y:S01]  /*2bd0*/  LDS R25, [R14+0x300] ;  /* 0x000300000e197984 */ /* 0x020f220000000800 */
        /* <DEDUP_REMOVED lines=12> */
[----:B0-----:R0:W-:Y:S01]  /*2ca0*/  STS [R14], R13 ;  /* 0x0000000d0e007388 */ /* 0x0011e20000000800 */
[----:B------:R-:W-:-:S03]  /*2cb0*/  FADD.FTZ R11, R11, R13 ;  /* 0x0000000d0b0b7221 */ /* 0x000fc60000010000 */
[----:B-1----:R0:W-:Y:S01]  /*2cc0*/  STS [R14+0x100], R15 ;  /* 0x0001000f0e007388 */ /* 0x0021e20000000800 */
[----:B------:R-:W-:-:S03]  /*2cd0*/  FADD.FTZ R11, R11, R15 ;  /* 0x0000000f0b0b7221 */ /* 0x000fc60000010000 */
[----:B---3--:R0:W-:Y:S01]  /*2ce0*/  STS [R14+0x200], R21 ;  /* 0x000200150e007388 */ /* 0x0081e20000000800 */
[----:B------:R-:W-:-:S03]  /*2cf0*/  FADD.FTZ R11, R11, R21 ;  /* 0x000000150b0b7221 */ /* 0x000fc60000010000 */
[----:B----4-:R0:W-:Y:S01]  /*2d00*/  STS [R14+0x300], R25 ;  /* 0x000300190e007388 */ /* 0x0101e20000000800 */
[----:B------:R-:W-:Y:S01]  /*2d10*/  FADD.FTZ R11, R11, R25 ;  /* 0x000000190b0b7221 */ /* 0x000fe20000010000 */
[----:B------:R-:W-:Y:S06]  /*2d20*/  @P0 BRA `(.L_x_1945) ;  /* 0x00000010007c0947 */ /* 0x000fec0003800000 */
[----:B0-----:R-:W-:Y:S01]  /*2d30*/  MOV R13, R27 ;  /* 0x0000001b000d7202 */ /* 0x001fe20000000f00 */
[----:B------:R-:W-:Y:S01]  /*2d40*/  BSSY.RECONVERGENT B1, `(.L_x_1950) ;  /* 0x000006c000017945 */ /* 0x000fe20003800200 */
[----:B------:R-:W-:Y:S02]  /*2d50*/  PLOP3.LUT P0, PT, PT, PT, PT, 0x80, 0x8 ;  /* 0x000000000008781c */ /* 0x000fe40003f0f070 */
[----:B------:R-:W-:-:S04]  /*2d60*/  IADD3 R12, PT, PT, -R13, R16, RZ ;  /* 0x000000100d0c7210 */ /* 0x000fc80007ffe1ff */
[----:B------:R-:W-:Y:S01]  /*2d70*/  ISETP.GT.AND P1, PT, R12, 0x2ff, PT ;  /* 0x000002ff0c00780c */ /* 0x000fe20003f24270 */
[----:B------:R-:W-:-:S12]  /*2d80*/  VIADD R12, R14, 0x600 ;  /* 0x000006000e0c7836 */ /* 0x000fd80000000000 */
[----:B------:R-:W-:Y:S05]  /*2d90*/  @!P1 BRA `(.L_x_1951) ;  /* 0x0000000400989947 */ /* 0x000fea0003800000 */
[----:B------:R-:W-:Y:S02]  /*2da0*/  PLOP3.LUT P0, PT, PT, PT, PT, 0x8, 0x80 ;  /* 0x000000000080781c */ /* 0x000fe40003f0e170 */
[----:B------:R-:W-:-:S11]  /*2db0*/  IADD3 R14, PT, PT, R16, -0x2ff, RZ ;  /* 0xfffffd01100e7810 */ /* 0x000fd60007ffe0ff */
.L_x_1952:
[----:B------:R-:W0:Y:S01]  /*2dc0*/  LDS R15, [R12+-0x200] ;  /* 0xfffe00000c0f7984 */ /* 0x000e220000000800 */
[----:B------:R-:W-:-:S03]  /*2dd0*/  IADD3 R13, PT, PT, R13, 0x400, RZ ;  /* 0x000004000d0d7810 */ /* 0x000fc60007ffe0ff */
[----:B------:R-:W1:Y:S01]  /*2de0*/  LDS R21, [R12+-0x100] ;  /* 0xffff00000c157984 */ /* 0x000e620000000800 */
[----:B------:R-:W-:-:S03]  /*2df0*/  ISETP.GE.AND P1, PT, R13, R14, PT ;  /* 0x0000000e0d00720c */ /* 0x000fc60003f26270 */
[----:B------:R-:W3:Y:S04]  /*2e00*/  LDS R27, [R12] ;  /* 0x000000000c1b7984 */ /* 0x000ee80000000800 */
[----:B------:R-:W2:Y:S04]  /*2e10*/  LDS R33, [R12+0x100] ;  /* 0x000100000c217984 */ /* 0x000ea80000000800 */
[----:B------:R-:W4:Y:S04]  /*2e20*/  LDS R39, [R12+0x200] ;  /* 0x000200000c277984 */ /* 0x000f280000000800 */
[----:B------:R-:W5:Y:S04]  /*2e30*/  LDS R37, [R12+0x500] ;  /* 0x000500000c257984 */ /* 0x000f680000000800 */
[----:B------:R-:W5:Y:S04]  /*2e40*/  LDS R41, [R12+0x300] ;  /* 0x000300000c297984 */ /* 0x000f680000000800 */
[----:B------:R-:W5:Y:S04]  /*2e50*/  LDS R45, [R12+0x400] ;  /* 0x000400000c2d7984 */ /* 0x000f680000000800 */
[----:B------:R-:W5:Y:S04]  /*2e60*/  LDS R35, [R12+0x600] ;  /* 0x000600000c237984 */ /* 0x000f680000000800 */
[----:B------:R-:W5:Y:S01]  /*2e70*/  LDS R31, [R12+0x700] ;  /* 0x000700000c1f7984 */ /* 0x000f620000000800 */
[----:B0-----:R-:W-:-:S03]  /*2e80*/  FADD.FTZ R20, -R10, R15 ;  /* 0x0000000f0a147221 */ /* 0x001fc60000010100 */
[----:B------:R-:W0:Y:S01]  /*2e90*/  LDS R29, [R12+0x800] ;  /* 0x000800000c1d7984 */ /* 0x000e220000000800 */
[----:B------:R-:W-:-:S03]  /*2ea0*/  FMUL.FTZ R20, R20, 1.4426950216293334961 ;  /* 0x3fb8aa3b14147820 */ /* 0x000fc60000410000 */
[----:B------:R-:W0:Y:S01]  /*2eb0*/  LDS R25, [R12+0x900] ;  /* 0x000900000c197984 */ /* 0x000e220000000800 */
[C---:B-1----:R-:W-:Y:S01]  /*2ec0*/  FADD.FTZ R24, -R10.reuse, R21 ;  /* 0x000000150a187221 */ /* 0x042fe20000010100 */
[----:B---3--:R-:W-:Y:S02]  /*2ed0*/  FADD.FTZ R26, -R10, R27 ;  /* 0x0000001b0a1a7221 */ /* 0x008fe40000010100 */
[----:B------:R-:W1:Y:S01]  /*2ee0*/  LDS R15, [R12+0xa00] ;  /* 0x000a00000c0f7984 */ /* 0x000e620000000800 */
[----:B------:R-:W-:Y:S01]  /*2ef0*/  FMUL.FTZ R24, R24, 1.4426950216293334961 ;  /* 0x3fb8aa3b18187820 */ /* 0x000fe20000410000 */
[----:B------:R-:W3:Y:S01]  /*2f00*/  MUFU.EX2 R20, R20 ;  /* 0x0000001400147308 */ /* 0x000ee20000000800 */
[----:B--2---:R-:W-:Y:S01]  /*2f10*/  FADD.FTZ R28, -R10, R33 ;  /* 0x000000210a1c7221 */ /* 0x004fe20000010100 */
[----:B------:R-:W2:Y:S01]  /*2f20*/  LDS R21, [R12+0xb00] ;  /* 0x000b00000c157984 */ /* 0x000ea20000000800 */
[----:B------:R-:W-:Y:S01]  /*2f30*/  FMUL.FTZ R26, R26, 1.4426950216293334961 ;  /* 0x3fb8aa3b1a1a7820 */ /* 0x000fe20000410000 */
[----:B------:R5:W3:Y:S01]  /*2f40*/  MUFU.EX2 R43, R24 ;  /* 0x00000018002b7308 */ /* 0x000ae20000000800 */
[----:B----4-:R-:W-:Y:S01]  /*2f50*/  FADD.FTZ R30, -R10, R39 ;  /* 0x000000270a1e7221 */ /* 0x010fe20000010100 */
[----:B------:R-:W4:Y:S01]  /*2f60*/  LDS R27, [R12+0xc00] ;  /* 0x000c00000c1b7984 */ /* 0x000f220000000800 */
[----:B------:R-:W-:Y:S01]  /*2f70*/  FMUL.FTZ R28, R28, 1.4426950216293334961 ;  /* 0x3fb8aa3b1c1c7820 */ /* 0x000fe20000410000 */
[----:B------:R3:W0:Y:S01]  /*2f80*/  MUFU.EX2 R39, R26 ;  /* 0x0000001a00277308 */ /* 0x0006220000000800 */
[----:B------:R-:W-:Y:S01]  /*2f90*/  FMUL.FTZ R30, R30, 1.4426950216293334961 ;  /* 0x3fb8aa3b1e1e7820 */ /* 0x000fe20000410000 */
[----:B------:R-:W4:Y:S01]  /*2fa0*/  LDS R33, [R12+0xd00] ;  /* 0x000d00000c217984 */ /* 0x000f220000000800 */
[C---:B-----5:R-:W-:Y:S01]  /*2fb0*/  FADD.FTZ R24, -R10.reuse, R37 ;  /* 0x000000250a187221 */ /* 0x060fe20000010100 */
[----:B------:R-:W-:-:S02]  /*2fc0*/  FADD.FTZ R32, -R10, R41 ;  /* 0x000000290a207221 */ /* 0x000fc40000010100 */
[----:B---3--:R2:W-:Y:S01]  /*2fd0*/  STS [R12+-0x200], R20 ;  /* 0xfffe00140c007388 */ /* 0x0085e20000000800 */
[----:B------:R-:W3:Y:S01]  /*2fe0*/  MUFU.EX2 R41, R28 ;  /* 0x0000001c00297308 */ /* 0x000ee20000000800 */
[----:B------:R-:W-:Y:S01]  /*2ff0*/  FMUL.FTZ R26, R24, 1.4426950216293334961 ;  /* 0x3fb8aa3b181a7820 */ /* 0x000fe20000410000 */
[----:B------:R-:W-:Y:S01]  /*3000*/  FADD.FTZ R24, R20, R11 ;  /* 0x0000000b14187221 */ /* 0x000fe20000010000 */
[----:B------:R-:W-:Y:S01]  /*3010*/  FADD.FTZ R34, -R10, R45 ;  /* 0x0000002d0a227221 */ /* 0x000fe20000010100 */
[----:B------:R-:W-:Y:S01]  /*3020*/  FMUL.FTZ R32, R32, 1.4426950216293334961 ;  /* 0x3fb8aa3b20207820 */ /* 0x000fe20000410000 */
[----:B------:R-:W5:Y:S01]  /*3030*/  MUFU.EX2 R45, R30 ;  /* 0x0000001e002d7308 */ /* 0x000f620000000800 */
[----:B------:R-:W-:Y:S01]  /*3040*/  FADD.FTZ R24, R24, R43 ;  /* 0x0000002b18187221 */ /* 0x000fe20000010000 */
[----:B------:R-:W-:Y:S01]  /*3050*/  FMUL.FTZ R34, R34, 1.4426950216293334961 ;  /* 0x3fb8aa3b22227820 */ /* 0x000fe20000410000 */
[----:B------:R-:W-:Y:S01]  /*3060*/  FADD.FTZ R38, -R10, R35 ;  /* 0x000000230a267221 */ /* 0x000fe20000010100 */
[----:B------:R-:W1:Y:S01]  /*3070*/  MUFU.EX2 R37, R32 ;  /* 0x0000002000257308 */ /* 0x000e620000000800 */
[----:B0-----:R-:W-:Y:S01]  /*3080*/  FADD.FTZ R24, R24, R39 ;  /* 0x0000002718187221 */ /* 0x001fe20000010000 */
[----:B------:R-:W-:Y:S01]  /*3090*/  FADD.FTZ R42, -R10, R31 ;  /* 0x0000001f0a2a7221 */ /* 0x000fe20000010100 */
[----:B------:R-:W-:Y:S01]  /*30a0*/  FMUL.FTZ R38, R38, 1.4426950216293334961 ;  /* 0x3fb8aa3b26267820 */ /* 0x000fe20000410000 */
[----:B------:R-:W0:Y:S01]  /*30b0*/  MUFU.EX2 R35, R34 ;  /* 0x0000002200237308 */ /* 0x000e220000000800 */
[----:B---3--:R-:W-:Y:S01]  /*30c0*/  FADD.FTZ R24, R24, R41 ;  /* 0x0000002918187221 */ /* 0x008fe20000010000 */
[----:B------:R-:W-:Y:S01]  /*30d0*/  FADD.FTZ R29, -R10, R29 ;  /* 0x0000001d0a1d7221 */ /* 0x000fe20000010100 */
[----:B------:R-:W-:Y:S01]  /*30e0*/  FMUL.FTZ R42, R42, 1.4426950216293334961 ;  /* 0x3fb8aa3b2a2a7820 */ /* 0x000fe20000410000 */
[----:B------:R3:W4:Y:S01]  /*30f0*/  MUFU.EX2 R31, R26 ;  /* 0x0000001a001f7308 */ /* 0x0007220000000800 */
[----:B------:R-:W-:Y:S01]  /*3100*/  FADD.FTZ R28, -R10, R25 ;  /* 0x000000190a1c7221 */ /* 0x000fe20000010100 */
[----:B-----5:R-:W-:Y:S01]  /*3110*/  FADD.FTZ R24, R24, R45 ;  /* 0x0000002d18187221 */ /* 0x020fe20000010000 */
[----:B------:R-:W-:Y:S01]  /*3120*/  FMUL.FTZ R29, R29, 1.4426950216293334961 ;  /* 0x3fb8aa3b1d1d7820 */ /* 0x000fe20000410000 */
[----:B------:R-:W5:Y:S01]  /*3130*/  MUFU.EX2 R11, R38 ;  /* 0x00000026000b7308 */ /* 0x000f620000000800 */
[----:B------:R-:W-:Y:S01]  /*3140*/  FMUL.FTZ R28, R28, 1.4426950216293334961 ;  /* 0x3fb8aa3b1c1c7820 */ /* 0x000fe20000410000 */
[----:B-1----:R-:W-:Y:S01]  /*3150*/  FADD.FTZ R24, R24, R37 ;  /* 0x0000002518187221 */ /* 0x002fe20000010000 */
[----:B------:R1:W-:Y:S01]  /*3160*/  STS [R12+-0x100], R43 ;  /* 0xffff002b0c007388 */ /* 0x0003e20000000800 */
[----:B------:R-:W1:Y:S01]  /*3170*/  MUFU.EX2 R25, R42 ;  /* 0x0000002a00197308 */ /* 0x000e620000000800 */
[----:B---3--:R-:W-:Y:S01]  /*3180*/  FADD.FTZ R26, -R10, R15 ;  /* 0x0000000f0a1a7221 */ /* 0x008fe20000010100 */
[----:B0-----:R-:W-:Y:S01]  /*3190*/  FADD.FTZ R24, R24, R35 ;  /* 0x0000002318187221 */ /* 0x001fe20000010000 */
[----:B--2---:R-:W-:Y:S01]  /*31a0*/  FADD.FTZ R20, -R10, R21 ;  /* 0x000000150a147221 */ /* 0x004fe20000010100 */
[----:B------:R-:W0:Y:S01]  /*31b0*/  MUFU.EX2 R15, R29 ;  /* 0x0000001d000f7308 */ /* 0x000e220000000800 */
[----:B------:R-:W-:Y:S01]  /*31c0*/  FMUL.FTZ R26, R26, 1.4426950216293334961 ;  /* 0x3fb8aa3b1a1a7820 */ /* 0x000fe20000410000 */
[----:B----4-:R-:W-:Y:S01]  /*31d0*/  FADD.FTZ R24, R24, R31 ;  /* 0x0000001f18187221 */ /* 0x010fe20000010000 */
[----:B------:R-:W-:Y:S01]  /*31e0*/  FADD.FTZ R30, -R10, R27 ;  /* 0x0000001b0a1e7221 */ /* 0x000fe20000010100 */
[----:B------:R2:W3:Y:S01]  /*31f0*/  MUFU.EX2 R21, R28 ;  /* 0x0000001c00157308 */ /* 0x0004e20000000800 */
[----:B------:R-:W-:Y:S01]  /*3200*/  FMUL.FTZ R20, R20, 1.4426950216293334961 ;  /* 0x3fb8aa3b14147820 */ /* 0x000fe20000410000 */
[----:B-----5:R-:W-:Y:S01]  /*3210*/  FADD.FTZ R24, R24, R11 ;  /* 0x0000000b18187221 */ /* 0x020fe20000010000 */
[----:B------:R-:W-:Y:S01]  /*3220*/  FADD.FTZ R33, -R10, R33 ;  /* 0x000000210a217221 */ /* 0x000fe20000010100 */
[----:B------:R-:W4:Y:S01]  /*3230*/  MUFU.EX2 R27, R26 ;  /* 0x0000001a001b7308 */ /* 0x000f220000000800 */
[----:B------:R-:W-:Y:S01]  /*3240*/  FMUL.FTZ R30, R30, 1.4426950216293334961 ;  /* 0x3fb8aa3b1e1e7820 */ /* 0x000fe20000410000 */
[----:B-1----:R-:W-:Y:S01]  /*3250*/  FADD.FTZ R24, R24, R25 ;  /* 0x0000001918187221 */ /* 0x002fe20000010000 */
[----:B------:R-:W-:Y:S01]  /*3260*/  STS [R12], R39 ;  /* 0x000000270c007388 */ /* 0x000fe20000000800 */
[----:B------:R-:W1:Y:S01]  /*3270*/  MUFU.EX2 R29, R20 ;  /* 0x00000014001d7308 */ /* 0x000e620000000800 */
[----:B--2---:R-:W-:Y:S01]  /*3280*/  FMUL.FTZ R28, R33, 1.4426950216293334961 ;  /* 0x3fb8aa3b211c7820 */ /* 0x004fe20000410000 */
[----:B0-----:R-:W-:Y:S01]  /*3290*/  FADD.FTZ R24, R24, R15 ;  /* 0x0000000f18187221 */ /* 0x001fe20000010000 */
[----:B------:R-:W-:Y:S01]  /*32a0*/  STS [R12+0x100], R41 ;  /* 0x000100290c007388 */ /* 0x000fe20000000800 */
[----:B------:R-:W0:Y:S02]  /*32b0*/  MUFU.EX2 R33, R30 ;  /* 0x0000001e00217308 */ /* 0x000e240000000800 */
[----:B---3--:R-:W-:Y:S01]  /*32c0*/  FADD.FTZ R24, R24, R21 ;  /* 0x0000001518187221 */ /* 0x008fe20000010000 */
[----:B------:R-:W-:Y:S01]  /*32d0*/  STS [R12+0x200], R45 ;  /* 0x0002002d0c007388 */ /* 0x000fe20000000800 */
[----:B------:R-:W2:Y:S02]  /*32e0*/  MUFU.EX2 R43, R28 ;  /* 0x0000001c002b7308 */ /* 0x000ea40000000800 */
[----:B----4-:R-:W-:Y:S01]  /*32f0*/  FADD.FTZ R24, R24, R27 ;  /* 0x0000001b18187221 */ /* 0x010fe20000010000 */
[----:B------:R-:W-:Y:S03]  /*3300*/  STS [R12+0x300], R37 ;  /* 0x000300250c007388 */ /* 0x000fe60000000800 */
[----:B-1----:R-:W-:Y:S01]  /*3310*/  FADD.FTZ R24, R24, R29 ;  /* 0x0000001d18187221 */ /* 0x002fe20000010000 */
[----:B------:R-:W-:Y:S03]  /*3320*/  STS [R12+0x400], R35 ;  /* 0x000400230c007388 */ /* 0x000fe60000000800 */
[----:B0-----:R-:W-:Y:S01]  /*3330*/  FADD.FTZ R24, R24, R33 ;  /* 0x0000002118187221 */ /* 0x001fe20000010000 */
[----:B------:R-:W-:Y:S04]  /*3340*/  STS [R12+0x500], R31 ;  /* 0x0005001f0c007388 */ /* 0x000fe80000000800 */
[----:B------:R2:W-:Y:S04]  /*3350*/  STS [R12+0x600], R11 ;  /* 0x0006000b0c007388 */ /* 0x0005e80000000800 */
[----:B------:R-:W-:Y:S04]  /*3360*/  STS [R12+0x700], R25 ;  /* 0x000700190c007388 */ /* 0x000fe80000000800 */
[----:B------:R-:W-:Y:S01]  /*3370*/  STS [R12+0x800], R15 ;  /* 0x0008000f0c007388 */ /* 0x000fe20000000800 */
[----:B--2---:R-:W-:-:S03]  /*3380*/  FADD.FTZ R11, R24, R43 ;  /* 0x0000002b180b7221 */ /* 0x004fc60000010000 */
[----:B------:R-:W-:Y:S04]  /*3390*/  STS [R12+0x900], R21 ;  /* 0x000900150c007388 */ /* 0x000fe80000000800 */
[----:B------:R-:W-:Y:S04]  /*33a0*/  STS [R12+0xa00], R27 ;  /* 0x000a001b0c007388 */ /* 0x000fe80000000800 */
[----:B------:R-:W-:Y:S04]  /*33b0*/  STS [R12+0xb00], R29 ;  /* 0x000b001d0c007388 */ /* 0x000fe80000000800 */
[----:B------:R-:W-:Y:S04]  /*33c0*/  STS [R12+0xc00], R33 ;  /* 0x000c00210c007388 */ /* 0x000fe80000000800 */
[----:B------:R0:W-:Y:S02]  /*33d0*/  STS [R12+0xd00], R43 ;  /* 0x000d002b0c007388 */ /* 0x0001e40000000800 */
[----:B0-----:R-:W-:Y:S01]  /*33e0*/  VIADD R12, R12, 0x1000 ;  /* 0x000010000c0c7836 */ /* 0x001fe20000000000 */
[----:B------:R-:W-:Y:S06]  /*33f0*/  @!P1 BRA `(.L_x_1952) ;  /* 0xfffffff800709947 */ /* 0x000fec000383ffff */
.L_x_1951:
[----:B------:R-:W-:Y:S05]  /*3400*/  BSYNC.RECONVERGENT B1 ;  /* 0x0000000000017941 */ /* 0x000fea0003800200 */
.L_x_1950:
[----:B------:R-:W-:Y:S01]  /*3410*/  IADD3 R14, PT, PT, -R13, R16, RZ ;  /* 0x000000100d0e7210 */ /* 0x000fe20007ffe1ff */
        /* <DEDUP_REMOVED lines=53> */
[----:B0-----:R-:W-:-:S07]  /*3770*/  VIADD R12, R12, 0x800 ;  /* 0x000008000c0c7836 */ /* 0x001fce0000000000 */
.L_x_1954:
[----:B------:R-:W-:Y:S05]  /*3780*/  BSYNC.RECONVERGENT B1 ;  /* 0x0000000000017941 */ /* 0x000fea0003800200 */
.L_x_1953:
        /* <DEDUP_REMOVED lines=27> */
.L_x_1946:
        /* <DEDUP_REMOVED lines=11> */
[----:B------:R-:W-:Y:S02]  /*39f0*/  LEA.HI R11, R21, 0x1, RZ, 0x1a ;  /* 0x00000001150b7811 */ /* 0x000fe400078fd0ff */
[----:B-----5:R-:W-:Y:S02]  /*3a00*/  IADD3 R25, P1, P2, R23, R12, R5 ;  /* 0x0000000c17197210 */ /* 0x020fe40007a3e005 */
[----:B------:R-:W-:Y:S02]  /*3a10*/  LEA R15, R15, R20, 0x18 ;  /* 0x000000140f0f7211 */ /* 0x000fe400078ec0ff */
[----:B------:R-:W-:Y:S02]  /*3a20*/  LOP3.LUT R12, R11, 0x3, RZ, 0xc0, !PT ;  /* 0x000000030b0c7812 */ /* 0x000fe400078ec0ff */
[----:B------:R-:W-:Y:S01]  /*3a30*/  IADD3.X R13, PT, PT, R40, R13, RZ, P1, P2 ;  /* 0x0000000d280d7210 */ /* 0x000fe20000fe44ff */
[----:B------:R-:W-:Y:S01]  /*3a40*/  IMAD R15, R0, 0x4, R15 ;  /* 0x00000004000f7824 */ /* 0x000fe200078e020f */
[----:B------:R-:W-:-:S02]  /*3a50*/  MOV R11, RZ ;  /* 0x000000ff000b7202 */ /* 0x000fc40000000f00 */
[----:B------:R-:W-:Y:S02]  /*3a60*/  MOV R14, R5 ;  /* 0x00000005000e7202 */ /* 0x000fe40000000f00 */
[----:B------:R-:W-:-:S07]  /*3a70*/  IADD3 R20, PT, PT, -R12, RZ, RZ ;  /* 0x000000ff0c147210 */ /* 0x000fce0007ffe1ff */
.L_x_1957:
[----:B------:R-:W-:-:S06]  /*3a80*/  MOV R12, R25 ;  /* 0x00000019000c7202 */ /* 0x000fcc0000000f00 */
[----:B------:R1:W3:Y:S01]  /*3a90*/  LDG.E.U8 R12, desc[UR36][R12.64] ;  /* 0x000000240c0c7981 */ /* 0x0002e2000c1e1100 */
[----:B------:R-:W-:Y:S01]  /*3aa0*/  IMAD.MOV.U32 R24, RZ, RZ, RZ ;  /* 0x000000ffff187224 */ /* 0x000fe200078e00ff */
        /* <DEDUP_REMOVED lines=14> */
.L_x_1956:
[----:B------:R-:W-:Y:S05]  /*3b90*/  BSYNC.RECONVERGENT B1 ;  /* 0x0000000000017941 */ /* 0x000fea0003800200 */
.L_x_1955:
[----:B------:R-:W-:Y:S05]  /*3ba0*/  @!P0 BRA `(.L_x_1945) ;  /* 0x0000000000dc8947 */ /* 0x000fea0003800000 */
[----:B------:R-:W1:Y:S01]  /*3bb0*/  S2R R20, SR_CgaCtaId ;  /* 0x0000000000147919 */ /* 0x000e620000008800 */
[----:B------:R-:W3:Y:S01]  /*3bc0*/  LDCU.64 UR4, c[0x0][0x420] ;  /* 0x00008400ff0477ac */ /* 0x000ee20008000a00 */
[----:B------:R-:W-:Y:S02]  /*3bd0*/  MOV R12, 0x400 ;  /* 0x00000400000c7802 */ /* 0x000fe40000000f00 */
[----:B------:R-:W-:-:S03]  /*3be0*/  SHF.L.U32 R13, R3, 0x2, RZ ;  /* 0x00000002030d7819 */ /* 0x000fc600000006ff */
[----:B------:R-:W-:Y:S01]  /*3bf0*/  VIADD R15, R12, 0x90 ;  /* 0x000000900c0f7836 */ /* 0x000fe20000000000 */
[----:B------:R-:W-:Y:S02]  /*3c00*/  LEA R12, R14, -R13, 0x2 ;  /* 0x8000000d0e0c7211 */ /* 0x000fe400078e10ff */
[----:B---3--:R-:W-:-:S04]  /*3c10*/  IADD3 R21, P0, P1, R23, UR4, R14 ;  /* 0x0000000417157c10 */ /* 0x008fc8000f91e00e */
[----:B------:R-:W-:Y:S02]  /*3c20*/  IADD3 R21, P2, PT, R21, 0x80, RZ ;  /* 0x0000008015157810 */ /* 0x000fe40007f5e0ff */
[----:B------:R-:W-:-:S04]  /*3c30*/  IADD3.X R13, PT, PT, R40, UR5, RZ, P0, P1 ;  /* 0x00000005280d7c10 */ /* 0x000fc800087e24ff */
[----:B------:R-:W-:Y:S02]  /*3c40*/  IADD3.X R13, PT, PT, RZ, R13, RZ, P2, !PT ;  /* 0x0000000dff0d7210 */ /* 0x000fe400017fe4ff */
[----:B-1----:R-:W-:-:S04]  /*3c50*/  LEA R15, R20, R15, 0x18 ;  /* 0x0000000f140f7211 */ /* 0x002fc800078ec0ff */
[----:B------:R-:W-:-:S07]  /*3c60*/  IADD3 R15, PT, PT, R12, 0x200, R15 ;  /* 0x000002000c0f7810 */ /* 0x000fce0007ffe00f */
.L_x_1958:
[----:B------:R-:W-:-:S05]  /*3c70*/  IMAD.MOV.U32 R12, RZ, RZ, R21 ;  /* 0x000000ffff0c7224 */ /* 0x000fca00078e0015 */
[----:B-----5:R-:W3:Y:S04]  /*3c80*/  LDG.E.U8 R25, desc[UR36][R12.64+-0x80] ;  /* 0xffff80240c197981 */ /* 0x020ee8000c1e1100 */
[----:B------:R-:W4:Y:S04]  /*3c90*/  LDG.E.U8 R20, desc[UR36][R12.64+-0x40] ;  /* 0xffffc0240c147981 */ /* 0x000f28000c1e1100 */
[----:B------:R-:W4:Y:S04]  /*3ca0*/  LDG.E.U8 R21, desc[UR36][R12.64] ;  /* 0x000000240c157981 */ /* 0x000f28000c1e1100 */
[----:B------:R-:W4:Y:S01]  /*3cb0*/  LDG.E.U8 R24, desc[UR36][R12.64+0x40] ;  /* 0x000040240c187981 */ /* 0x000f22000c1e1100 */
[----:B------:R-:W-:-:S02]  /*3cc0*/  IMAD.MOV.U32 R26, RZ, RZ, RZ ;  /* 0x000000ffff1a7224 */ /* 0x000fc400078e00ff */
[----:B--2---:R-:W-:Y:S01]  /*3cd0*/  HFMA2 R28, -RZ, RZ, 0, 0 ;  /* 0x00000000ff1c7431 */ /* 0x004fe200000001ff */
[----:B------:R-:W-:Y:S02]  /*3ce0*/  IADD3 R14, PT, PT, R14, 0x100, RZ ;  /* 0x000001000e0e7810 */ /* 0x000fe40007ffe0ff */
[----:B---3--:R-:W-:Y:S02]  /*3cf0*/  ISETP.NE.AND P0, PT, R25, RZ, PT ;  /* 0x000000ff1900720c */ /* 0x008fe40003f05270 */
[----:B----4-:R-:W-:Y:S01]  /*3d00*/  ISETP.NE.AND P1, PT, R20, RZ, PT ;  /* 0x000000ff1400720c */ /* 0x010fe20003f25270 */
[----:B------:R-:W-:Y:S01]  /*3d10*/  HFMA2 R20, -RZ, RZ, 0, 0 ;  /* 0x00000000ff147431 */ /* 0x000fe200000001ff */
[----:B------:R-:W-:Y:S02]  /*3d20*/  ISETP.NE.AND P2, PT, R21, RZ, PT ;  /* 0x000000ff1500720c */ /* 0x000fe40003f45270 */
[----:B------:R-:W-:-:S07]  /*3d30*/  ISETP.NE.AND P3, PT, R24, RZ, PT ;  /* 0x000000ff1800720c */ /* 0x000fce0003f65270 */
[----:B------:R-:W0:Y:S01]  /*3d40*/  @!P0 LDS R21, [R15+-0x200] ;  /* 0xfffe00000f158984 */ /* 0x000e220000000800 */
[----:B------:R-:W-:-:S03]  /*3d50*/  MOV R24, RZ ;  /* 0x000000ff00187202 */ /* 0x000fc60000000f00 */
        /* <DEDUP_REMOVED lines=28> */
.L_x_1945:
[----:B------:R-:W-:Y:S05]  /*3f20*/  BSYNC.RECONVERGENT B0 ;  /* 0x0000000000007941 */ /* 0x000fea0003800200 */
.L_x_1944:
[----:B0-----:R-:W0:Y:S01]  /*3f30*/  SHFL.BFLY PT, R10, R11, 0x10, 0x1f ;  /* 0x0e001f000b0a7f89 */ /* 0x001e2200000e0000 */
[C---:B------:R-:W-:Y:S01]  /*3f40*/  ISETP.NE.AND P0, PT, R4.reuse, RZ, PT ;  /* 0x000000ff0400720c */ /* 0x040fe20003f05270 */
[----:B------:R-:W1:Y:S01]  /*3f50*/  LDCU UR4, c[0x0][0x40c] ;  /* 0x00008180ff0477ac */ /* 0x000e620008000800 */
[----:B------:R-:W-:Y:S01]  /*3f60*/  ISETP.GT.U32.AND P1, PT, R4, 0x1, PT ;  /* 0x000000010400780c */ /* 0x000fe20003f24070 */
[----:B------:R-:W1:Y:S01]  /*3f70*/  LDCU UR5, c[0x0][0x3f4] ;  /* 0x00007e80ff0577ac */ /* 0x000e620008000800 */
[----:B------:R-:W3:Y:S01]  /*3f80*/  LDCU.U8 UR6, c[0x0][0x48c] ;  /* 0x00009180ff0677ac */ /* 0x000ee20008000000 */
[----:B0-----:R-:W-:Y:S01]  /*3f90*/  FADD.FTZ R10, R10, R11 ;  /* 0x0000000b0a0a7221 */ /* 0x001fe20000010000 */
[----:B-1----:R-:W-:-:S04]  /*3fa0*/  UISETP.LT.AND UP0, UPT, UR5, UR4, UPT ;  /* 0x000000040500728c */ /* 0x002fc8000bf01270 */
[----:B------:R-:W0:Y:S01]  /*3fb0*/  SHFL.BFLY PT, R13, R10, 0x8, 0x1f ;  /* 0x0d001f000a0d7f89 */ /* 0x000e2200000e0000 */
[----:B------:R-:W-:-:S04]  /*3fc0*/  USEL UR4, UR5, UR4, UP0 ;  /* 0x0000000405047287 */ /* 0x000fc80008000000 */
[----:B------:R-:W-:-:S04]  /*3fd0*/  UIADD3 UR4, UPT, UPT, UR4, 0x4, URZ ;  /* 0x0000000404047890 */ /* 0x000fc8000fffe0ff */
[----:B------:R-:W-:-:S04]  /*3fe0*/  USHF.R.S32.HI UR5, URZ, 0x1f, UR4 ;  /* 0x0000001fff057899 */ /* 0x000fc80008011404 */
[----:B------:R-:W-:-:S04]  /*3ff0*/  ULEA.HI UR5, UR5, UR4, URZ, 0x2 ;  /* 0x0000000405057291 */ /* 0x000fc8000f8f10ff */
[----:B------:R-:W-:-:S04]  /*4000*/  USHF.L.U32 UR5, UR5, 0x2, URZ ;  /* 0x0000000205057899 */ /* 0x000fc800080006ff */
[----:B------:R-:W-:Y:S01]  /*4010*/  ULOP3.LUT UR5, UR5, 0xfffffff0, URZ, 0xc0, !UPT ;  /* 0xfffffff005057892 */ /* 0x000fe2000f8ec0ff */
        /* <DEDUP_REMOVED lines=11> */
[----:B------:R-:W-:-:S03]  /*40d0*/  ISETP.GT.AND P1, PT, R5, R16, PT ;  /* 0x000000100500720c */ /* 0x000fc60003f24270 */
[----:B0-----:R-:W0:Y:S02]  /*40e0*/  SHFL.BFLY PT, R11, R14, 0x1, 0x1f ;  /* 0x0c201f000e0b7f89 */ /* 0x001e2400000e0000 */
[----:B0-----:R-:W-:-:S06]  /*40f0*/  FADD.FTZ R11, R11, R14 ;  /* 0x0000000e0b0b7221 */ /* 0x001fcc0000010000 */
[----:B------:R-:W0:Y:S02]  /*4100*/  SHFL.IDX PT, R11, R11, RZ, 0x1f ;  /* 0x00001fff0b0b7589 */ /* 0x000e2400000e0000 */
[----:B0-----:R-:W-:Y:S01]  /*4110*/  FADD.FTZ R4, R11, 9.9999999747524270788e-07 ;  /* 0x358637bd0b047421 */ /* 0x001fe20000010000 */
[----:B------:R-:W-:-:S05]  /*4120*/  CS2R R10, SRZ ;  /* 0x00000000000a7805 */ /* 0x000fca000001ff00 */
[----:B------:R-:W0:Y:S01]  /*4130*/  MUFU.RCP R4, R4 ;  /* 0x0000000400047308 */ /* 0x000e220000001000 */
[----:B------:R-:W-:Y:S05]  /*4140*/  @!P0 BRA `(.L_x_1959) ;  /* 0x0000000000188947 */ /* 0x000fea0003800000 */
[----:B------:R-:W1:Y:S08]  /*4150*/  LDC R7, c[0x0][0x488] ;  /* 0x00012200ff077b82 */ /* 0x000e700000000800 */
[----:B------:R-:W1:Y:S08]  /*4160*/  LDC R9, c[0x0][0x40c] ;  /* 0x00010300ff097b82 */ /* 0x000e700000000800 */
[----:B------:R-:W3:Y:S01]  /*4170*/  LDC R10, c[0x0][0x3f4] ;  /* 0x0000fd00ff0a7b82 */ /* 0x000ee20000000800 */
[----:B-1----:R-:W-:-:S04]  /*4180*/  IMAD R7, R22, R7, R9 ;  /* 0x0000000716077224 */ /* 0x002fc800078e0209 */
[----:B---3--:R-:W-:-:S05]  /*4190*/  IMAD R10, R7, R10, RZ ;  /* 0x0000000a070a7224 */ /* 0x008fca00078e02ff */
[----:B------:R-:W-:-:S07]  /*41a0*/  SHF.R.S32.HI R11, RZ, 0x1f, R10 ;  /* 0x0000001fff0b7819 */ /* 0x000fce000001140a */
.L_x_1959:
[----:B------:R-:W-:Y:S04]  /*41b0*/  BSSY.RECONVERGENT B0, `(.L_x_1960) ;  /* 0x0000061000007945 */ /* 0x000fe80003800200 */
[----:B------:R-:W-:Y:S05]  /*41c0*/  @P1 BRA `(.L_x_1961) ;  /* 0x00000004007c1947 */ /* 0x000fea0003800000 */
        /* <DEDUP_REMOVED lines=8> */
[----:B------:R-:W1:Y:S01]  /*4250*/  S2R R12, SR_CgaCtaId ;  /* 0x00000000000c7919 */ /* 0x000e620000008800 */
[----:B------:R-:W3:Y:S01]  /*4260*/  LDCU.64 UR8, c[0x0][0x480] ;  /* 0x00009000ff0877ac */ /* 0x000ee20008000a00 */
[----:B------:R-:W-:Y:S02]  /*4270*/  MOV R7, 0x400 ;  /* 0x0000040000077802 */ /* 0x000fe40000000f00 */
[----:B------:R-:W-:Y:S02]  /*4280*/  LEA.HI R6, R6, 0x1, RZ, 0x1a ;  /* 0x0000000106067811 */ /* 0x000fe400078fd0ff */
[----:B------:R-:W-:Y:S02]  /*4290*/  IADD3 R9, PT, PT, R7, 0x90, RZ ;  /* 0x0000009007097810 */ /* 0x000fe40007ffe0ff */
[----:B------:R-:W-:Y:S01]  /*42a0*/  IADD3 R15, P2, PT, R5, R10, RZ ;  /* 0x0000000a050f7210 */ /* 0x000fe20007f5e0ff */
[C---:B------:R-:W-:Y:S01]  /*42b0*/  IMAD.SHL.U32 R7, R6.reuse, 0x40, RZ ;  /* 0x0000004006077824 */ /* 0x040fe200078e00ff */
[----:B------:R-:W-:-:S02]  /*42c0*/  LOP3.LUT R6, R6, 0x3, RZ, 0xc0, !PT ;  /* 0x0000000306067812 */ /* 0x000fc400078ec0ff */
[----:B------:R-:W-:Y:S02]  /*42d0*/  IADD3.X R20, PT, PT, RZ, R11, RZ, P2, !PT ;  /* 0x0000000bff147210 */ /* 0x000fe400017fe4ff */
[----:B------:R-:W-:Y:S02]  /*42e0*/  SHF.L.U32 R24, R0, 0x1, RZ ;  /* 0x0000000100187819 */ /* 0x000fe400000006ff */
[----:B------:R-:W-:Y:S02]  /*42f0*/  IADD3 R13, PT, PT, -R6, RZ, RZ ;  /* 0x000000ff060d7210 */ /* 0x000fe40007ffe1ff */
[----:B---3--:R-:W-:-:S04]  /*4300*/  LEA R14, P2, R15, UR8, 0x2 ;  /* 0x000000080f0e7c11 */ /* 0x008fc8000f8410ff */
[----:B------:R-:W-:Y:S02]  /*4310*/  LEA.HI.X R15, R15, UR9, R20, 0x2, P2 ;  /* 0x000000090f0f7c11 */ /* 0x000fe400090f1414 */
[----:B-1----:R-:W-:Y:S02]  /*4320*/  LEA R21, R12, R9, 0x18 ;  /* 0x000000090c157211 */ /* 0x002fe400078ec0ff */
[----:B------:R-:W-:Y:S02]  /*4330*/  LOP3.LUT R12, R7, 0xc0, RZ, 0xc0, !PT ;  /* 0x000000c0070c7812 */ /* 0x000fe400078ec0ff */
[----:B------:R-:W-:-:S03]  /*4340*/  IADD3 R9, PT, PT, R21, UR5, R24 ;  /* 0x0000000515097c10 */ /* 0x000fc6000fffe018 */
[----:B------:R-:W-:Y:S01]  /*4350*/  IMAD.IADD R5, R5, 0x1, R12 ;  /* 0x0000000105057824 */ /* 0x000fe200078e020c */
[----:B------:R-:W-:-:S07]  /*4360*/  LEA R12, R0, R21, 0x2 ;  /* 0x00000015000c7211 */ /* 0x000fce00078e10ff */
.L_x_1964:
[----:B-1----:R1:W0:Y:S01]  /*4370*/  LDS R7, [R12] ;  /* 0x000000000c077984 */ /* 0x0022220000000800 */
[----:B------:R-:W-:-:S04]  /*4380*/  IADD3 R13, PT, PT, R13, 0x1, RZ ;  /* 0x000000010d0d7810 */ /* 0x000fc80007ffe0ff */
[----:B------:R-:W-:Y:S01]  /*4390*/  ISETP.NE.AND P3, PT, R13, RZ, PT ;  /* 0x000000ff0d00720c */ /* 0x000fe20003f65270 */
[----:B-1----:R-:W-:Y:S02]  /*43a0*/  VIADD R12, R12, 0x100 ;  /* 0x000001000c0c7836 */ /* 0x002fe40000000000 */
[----:B0-----:R-:W-:Y:S01]  /*43b0*/  FMUL.FTZ R21, R7, R4 ;  /* 0x0000000407157220 */ /* 0x001fe20000410000 */
[----:B------:R-:W-:-:S04]  /*43c0*/  @P0 MOV R7, R15 ;  /* 0x0000000f00070202 */ /* 0x000fc80000000f00 */
        /* <DEDUP_REMOVED lines=9> */
.L_x_1963:
[----:B------:R-:W-:Y:S05]  /*4460*/  BSYNC.RECONVERGENT B1 ;  /* 0x0000000000017941 */ /* 0x000fea0003800200 */
.L_x_1962:
[----:B------:R-:W-:Y:S05]  /*4470*/  @!P1 BRA `(.L_x_1961) ;  /* 0x0000000000d09947 */ /* 0x000fea0003800000 */
[----:B-1----:R-:W1:Y:S01]  /*4480*/  S2R R7, SR_CgaCtaId ;  /* 0x0000000000077919 */ /* 0x002e620000008800 */
[----:B------:R-:W3:Y:S01]  /*4490*/  LDCU.64 UR8, c[0x0][0x480] ;  /* 0x00009000ff0877ac */ /* 0x000ee20008000a00 */
[----:B------:R-:W-:Y:S02]  /*44a0*/  MOV R6, 0x400 ;  /* 0x0000040000067802 */ /* 0x000fe40000000f00 */
[C---:B------:R-:W-:Y:S01]  /*44b0*/  IADD3 R9, P0, PT, R5.reuse, R10, RZ ;  /* 0x0000000a05097210 */ /* 0x040fe20007f1e0ff */
[----:B------:R-:W-:Y:S01]  /*44c0*/  UISETP.NE.AND UP0, UPT, UR6, URZ, UPT ;  /* 0x000000ff0600728c */ /* 0x000fe2000bf05270 */
[----:B------:R-:W-:Y:S01]  /*44d0*/  LEA R10, R5, UR5, 0x1 ;  /* 0x00000005050a7c11 */ /* 0x000fe2000f8e08ff */
[----:B------:R-:W-:Y:S01]  /*44e0*/  VIADD R6, R6, 0x90 ;  /* 0x0000009006067836 */ /* 0x000fe20000000000 */
[----:B------:R-:W-:Y:S02]  /*44f0*/  IADD3.X R14, PT, PT, RZ, R11, RZ, P0, !PT ;  /* 0x0000000bff0e7210 */ /* 0x000fe400007fe4ff */
[----:B------:R-:W-:Y:S01]  /*4500*/  ISETP.NE.AND P1, PT, RZ, UR6, PT ;  /* 0x00000006ff007c0c */ /* 0x000fe2000bf25270 */
[----:B------:R-:W-:Y:S01]  /*4510*/  IMAD R10, R3, -0x2, R10 ;  /* 0xfffffffe030a7824 */ /* 0x000fe200078e020a */
[----:B------:R-:W-:-:S02]  /*4520*/  PLOP3.LUT P0, PT, PT, PT, UP0, 0x80, 0x8 ;  /* 0x000000000008781c */ /* 0x000fc40003f0f008 */
[----:B---3--:R-:W-:-:S04]  /*4530*/  LEA R12, P3, R9, UR8, 0x2 ;  /* 0x00000008090c7c11 */ /* 0x008fc8000f8610ff */
[----:B------:R-:W-:Y:S02]  /*4540*/  IADD3 R12, P2, PT, R12, 0x200, RZ ;  /* 0x000002000c0c7810 */ /* 0x000fe40007f5e0ff */
[----:B------:R-:W-:-:S04]  /*4550*/  LEA.HI.X R14, R9, UR9, R14, 0x2, P3 ;  /* 0x00000009090e7c11 */ /* 0x000fc800098f140e */
[----:B------:R-:W-:Y:S02]  /*4560*/  IADD3.X R13, PT, PT, RZ, R14, RZ, P2, !PT ;  /* 0x0000000eff0d7210 */ /* 0x000fe400017fe4ff */
[----:B-1----:R-:W-:Y:S02]  /*4570*/  LEA R7, R7, R6, 0x18 ;  /* 0x0000000607077211 */ /* 0x002fe400078ec0ff */
[----:B------:R-:W-:Y:S02]  /*4580*/  SHF.L.U32 R6, R3, 0x2, RZ ;  /* 0x0000000203067819 */ /* 0x000fe400000006ff */
[----:B------:R-:W-:-:S03]  /*4590*/  IADD3 R10, PT, PT, R10, 0x100, R7 ;  /* 0x000001000a0a7810 */ /* 0x000fc60007ffe007 */
[----:B------:R-:W-:-:S05]  /*45a0*/  IMAD R6, R5, 0x4, -R6 ;  /* 0x0000000405067824 */ /* 0x000fca00078e0a06 */
[----:B------:R-:W-:-:S07]  /*45b0*/  IADD3 R9, PT, PT, R6, 0x200, R7 ;  /* 0x0000020006097810 */ /* 0x000fce0007ffe007 */
.L_x_1965:
[----:B------:R-:W0:Y:S01]  /*45c0*/  LDS R7, [R9+-0x200] ;  /* 0xfffe000009077984 */ /* 0x000e220000000800 */
[----:B------:R-:W-:-:S04]  /*45d0*/  IADD3 R5, PT, PT, R5, 0x100, RZ ;  /* 0x0000010005057810 */ /* 0x000fc80007ffe0ff */
[----:B------:R-:W-:Y:S01]  /*45e0*/  ISETP.GT.AND P2, PT, R5, R16, PT ;  /* 0x000000100500720c */ /* 0x000fe20003f44270 */
        /* <DEDUP_REMOVED lines=9> */
[----:B------:R-:W0:Y:S02]  /*4680*/  LDS R7, [R9] ;  /* 0x0000000009077984 */ /* 0x000e240000000800 */
[----:B0----5:R-:W-:Y:S01]  /*4690*/  FMUL.FTZ R25, R7, R4 ;  /* 0x0000000407197220 */ /* 0x021fe20000410000 */
[----:B------:R-:W-:-:S04]  /*46a0*/  IMAD.MOV.U32 R7, RZ, RZ, R13 ;  /* 0x000000ffff077224 */ /* 0x000fc800078e000d */
        /* <DEDUP_REMOVED lines=17> */
.L_x_1961:
[----:B------:R-:W-:Y:S05]  /*47c0*/  BSYNC.RECONVERGENT B0 ;  /* 0x0000000000007941 */ /* 0x000fea0003800200 */
.L_x_1960:
[----:B------:R-:W3:Y:S01]  /*47d0*/  LDCU.64 UR6, c[0x0][0x3b0] ;  /* 0x00007600ff0677ac */ /* 0x000ee20008000a00 */
[----:B------:R-:W-:Y:S01]  /*47e0*/  SHF.R.S32.HI R5, RZ, 0x1f, R16 ;  /* 0x0000001fff057819 */ /* 0x000fe20000011410 */
[----:B------:R-:W-:Y:S01]  /*47f0*/  IMAD.SHL.U32 R39, R0, 0x8, RZ ;  /* 0x0000000800277824 */ /* 0x000fe200078e00ff */
[----:B------:R-:W4:Y:S01]  /*4800*/  LDC.64 R46, c[0x0][0x3c0] ;  /* 0x0000f000ff2e7b82 */ /* 0x000f220000000a00 */
[----:B------:R-:W2:Y:S01]  /*4810*/  LDCU UR4, c[0x0][0x3f4] ;  /* 0x00007e80ff0477ac */ /* 0x000ea20008000800 */
[----:B------:R-:W-:Y:S02]  /*4820*/  LEA.HI R5, R5, R16, RZ, 0x3 ;  /* 0x0000001005057211 */ /* 0x000fe400078f18ff */
[----:B------:R-:W-:Y:S01]  /*4830*/  LOP3.LUT R39, R39, 0x38, RZ, 0xc0, !PT ;  /* 0x0000003827277812 */ /* 0x000fe200078ec0ff */
[----:B------:R-:W1:Y:S01]  /*4840*/  LDCU.64 UR8, c[0x0][0x3c8] ;  /* 0x00007900ff0877ac */ /* 0x000e620008000a00 */
[----:B------:R-:W-:-:S04]  /*4850*/  LOP3.LUT R5, R5, 0xfffffff8, RZ, 0xc0, !PT ;  /* 0xfffffff805057812 */ /* 0x000fc800078ec0ff */
[----:B------:R-:W-:Y:S02]  /*4860*/  IADD3 R41, PT, PT, -R5, R16, RZ ;  /* 0x0000001005297210 */ /* 0x000fe40007ffe1ff */
[----:B0-----:R-:W-:Y:S02]  /*4870*/  CS2R R4, SRZ ;  /* 0x0000000000047805 */ /* 0x001fe4000001ff00 */
[----:B---3--:R-:W-:-:S04]  /*4880*/  ISETP.NE.U32.AND P0, PT, RZ, UR6, PT ;  /* 0x00000006ff007c0c */ /* 0x008fc8000bf05070 */
[----:B------:R-:W-:-:S04]  /*4890*/  ISETP.NE.AND.EX P0, PT, RZ, UR7, PT, P0 ;  /* 0x00000007ff007c0c */ /* 0x000fc8000bf05300 */
[----:B------:R-:W-:-:S13]  /*48a0*/  ISETP.NE.OR P0, PT, R36, R41, !P0 ;  /* 0x000000292400720c */ /* 0x000fda0004705670 */
[----:B------:R-:W0:Y:S01]  /*48b0*/  @!P0 LDC.64 R10, c[0x0][0x3b0] ;  /* 0x0000ec00ff0a8b82 */ /* 0x000e220000000a00 */
[----:B-1----:R-:W-:-:S07]  /*48c0*/  @!P0 LEA R7, R17, R39, 0x6 ;  /* 0x0000002711078211 */ /* 0x002fce00078e30ff */
[----:B------:R-:W1:Y:S01]  /*48d0*/  S2UR UR6, SR_CgaCtaId ;  /* 0x00000000000679c3 */ /* 0x000e620000008800 */
[----:B--2---:R-:W-:Y:S02]  /*48e0*/  MOV R38, UR4 ;  /* 0x0000000400267c02 */ /* 0x004fe40008000f00 */
[----:B------:R-:W-:-:S03]  /*48f0*/  IADD3 R43, PT, PT, R3, R36, RZ ;  /* 0x00000024032b7210 */ /* 0x000fc60007ffe0ff */
[-C--:B------:R-:W-:Y:S01]  /*4900*/  IMAD R9, R8, R38.reuse, R39 ;  /* 0x0000002608097224 */ /* 0x080fe200078e0227 */
[----:B------:R-:W-:Y:S01]  /*4910*/  VIMNMX R8, PT, PT, R16, R38, PT ;  /* 0x0000002610087248 */ /* 0x000fe20003fe0100 */
[----:B0-----:R-:W-:Y:S01]  /*4920*/  @!P0 IMAD.WIDE.U32 R10, R7, 0x2, R10 ;  /* 0x00000002070a8825 */ /* 0x001fe200078e000a */
[----:B------:R-:W-:Y:S01]  /*4930*/  CS2R R6, SRZ ;  /* 0x0000000000067805 */ /* 0x000fe2000001ff00 */
[----:B------:R-:W-:-:S05]  /*4940*/  UMOV UR4, 0x400 ;  /* 0x0000040000047882 */ /* 0x000fca0000000000 */
[----:B------:R0:W5:Y:S01]  /*4950*/  @!P0 LDG.E.128 R4, desc[UR36][R10.64] ;  /* 0x000000240a048981 */ /* 0x000162000c1e1d00 */
[----:B------:R-:W-:Y:S01]  /*4960*/  ISETP.GE.AND P0, PT, R43, R8, PT ;  /* 0x000000082b00720c */ /* 0x000fe20003f06270 */
[----:B------:R-:W-:Y:S01]  /*4970*/  UIADD3 UR4, UPT, UPT, UR4, 0x90, URZ ;  /* 0x0000009004047890 */ /* 0x000fe2000fffe0ff */
[----:B------:R-:W-:Y:S01]  /*4980*/  BSSY.RECONVERGENT B0, `(.L_x_1966) ;  /* 0x00000eb000007945 */ /* 0x000fe20003800200 */
[----:B------:R-:W-:Y:S02]  /*4990*/  HFMA2 R37, -RZ, RZ, 0, 0 ;  /* 0x00000000ff257431 */ /* 0x000fe400000001ff */
[----:B------:R-:W-:Y:S01]  /*49a0*/  IMAD.SHL.U32 R20, R22, 0x40, RZ ;  /* 0x0000004016147824 */ /* 0x000fe200078e00ff */
[----:B-1----:R-:W-:Y:S01]  /*49b0*/  ULEA UR4, UR6, UR4, 0x18 ;  /* 0x0000000406047291 */ /* 0x002fe2000f8ec0ff */
[----:B------:R-:W-:Y:S02]  /*49c0*/  HFMA2 R24, -RZ, RZ, 0, 0 ;  /* 0x00000000ff187431 */ /* 0x000fe400000001ff */
[----:B----4-:R-:W-:Y:S01]  /*49d0*/  IMAD.WIDE R46, R9, 0x2, R46 ;  /* 0x00000002092e7825 */ /* 0x010fe200078e022e */
[----:B------:R-:W-:Y:S01]  /*49e0*/  CS2R R34, SRZ ;  /* 0x0000000000227805 */ /* 0x000fe2000001ff00 */
[----:B------:R-:W-:Y:S01]  /*49f0*/  UIADD3 UR6, UPT, UPT, UR4, UR5, URZ ;  /* 0x0000000504067290 */ /* 0x000fe2000fffe0ff */
[----:B------:R-:W-:Y:S01]  /*4a00*/  CS2R R32, SRZ ;  /* 0x0000000000207805 */ /* 0x000fe2000001ff00 */
[----:B------:R-:W-:Y:S01]  /*4a10*/  IMAD.MOV.U32 R22, RZ, RZ, RZ ;  /* 0x000000ffff167224 */ /* 0x000fe200078e00ff */
[----:B------:R-:W-:Y:S01]  /*4a20*/  MOV R21, RZ ;  /* 0x000000ff00157202 */ /* 0x000fe20000000f00 */
[----:B------:R-:W-:Y:S06]  /*4a30*/  BAR.SYNC.DEFER_BLOCKING 0x0 ;  /* 0x0000000000007b1d */ /* 0x000fec0000010000 */
[----:B0-----:R-:W-:Y:S05]  /*4a40*/  @P0 BRA `(.L_x_1967) ;  /* 0x0000000c00780947 */ /* 0x001fea0003800000 */
[----:B------:R-:W-:Y:S01]  /*4a50*/  VIADDMNMX R49, R43, 0x8, R8, !PT ;  /* 0x000000082b317846 */ /* 0x000fe20007800108 */
[----:B------:R-:W0:Y:S01]  /*4a60*/  LDCU UR7, c[0x0][0x3f8] ;  /* 0x00007f00ff0777ac */ /* 0x000e220008000800 */
[----:B------:R-:W-:Y:S01]  /*4a70*/  LOP3.LUT R8, RZ, R3, RZ, 0x33, !PT ;  /* 0x00000003ff087212 */ /* 0x000fe200078e33ff */
[----:B------:R-:W-:Y:S01]  /*4a80*/  BSSY.RECONVERGENT B1, `(.L_x_1968) ;  /* 0x000007e000017945 */ /* 0x000fe20003800200 */
[----:B------:R-:W-:Y:S01]  /*4a90*/  IMAD.MOV.U32 R24, RZ, RZ, RZ ;  /* 0x000000ffff187224 */ /* 0x000fe200078e00ff */
[----:B------:R-:W-:Y:S01]  /*4aa0*/  MOV R42, R43 ;  /* 0x0000002b002a7202 */ /* 0x000fe20000000f00 */
[----:B------:R-:W-:Y:S01]  /*4ab0*/  IMAD.MOV.U32 R22, RZ, RZ, RZ ;  /* 0x000000ffff167224 */ /* 0x000fe200078e00ff */
[----:B------:R-:W-:Y:S02]  /*4ac0*/  IADD3 R49, PT, PT, -R36, R49, R8 ;  /* 0x0000003124317210 */ /* 0x000fe40007ffe108 */
[----:B------:R-:W-:Y:S02]  /*4ad0*/  CS2R R32, SRZ ;  /* 0x0000000000207805 */ /* 0x000fe4000001ff00 */
[----:B------:R-:W-:-:S02]  /*4ae0*/  MOV R21, RZ ;  /* 0x000000ff00157202 */ /* 0x000fc40000000f00 */
[----:B------:R-:W-:Y:S02]  /*4af0*/  CS2R R34, SRZ ;  /* 0x0000000000227805 */ /* 0x000fe4000001ff00 */
[C---:B------:R-:W-:Y:S02]  /*4b00*/  ISETP.GE.U32.AND P0, PT, R49.reuse, 0x18, PT ;  /* 0x000000183100780c */ /* 0x040fe40003f06070 */
[----:B------:R-:W-:Y:S02]  /*4b10*/  LEA.HI R48, R49, 0x1, RZ, 0x1d ;  /* 0x0000000131307811 */ /* 0x000fe400078fe8ff */
[----:B------:R-:W-:Y:S02]  /*4b20*/  MOV R37, RZ ;  /* 0x000000ff00257202 */ /* 0x000fe40000000f00 */
[----:B------:R-:W-:Y:S01]  /*4b30*/  LOP3.LUT P1, R50, R48, 0x3, RZ, 0xc0, !PT ;  /* 0x0000000330327812 */ /* 0x000fe2000782c0ff */
[----:B0-----:R-:W-:-:S06]  /*4b40*/  IMAD R45, R38, UR7, RZ ;  /* 0x00000007262d7c24 */ /* 0x001fcc000f8e02ff */
[----:B------:R-:W-:Y:S06]  /*4b50*/  @!P0 BRA `(.L_x_1969) ;  /* 0x0000000400c08947 */ /* 0x000fec0003800000 */
[----:B------:R-:W-:Y:S01]  /*4b60*/  LOP3.LUT R48, R48, 0x3ffffffc, RZ, 0xc0, !PT ;  /* 0x3ffffffc30307812 */ /* 0x000fe200078ec0ff */
[----:B------:R-:W-:Y:S01]  /*4b70*/  IMAD.SHL.U32 R51, R3, 0x40, RZ ;  /* 0x0000004003337824 */ /* 0x000fe200078e00ff */
[----:B------:R-:W-:Y:S02]  /*4b80*/  LEA R52, R36, UR5, 0x1 ;  /* 0x0000000524347c11 */ /* 0x000fe4000f8e08ff */
[----:B------:R-:W-:Y:S01]  /*4b90*/  MOV R9, UR4 ;  /* 0x0000000400097c02 */ /* 0x000fe20008000f00 */
[----:B------:R-:W-:Y:S01]  /*4ba0*/  IMAD.MOV R48, RZ, RZ, -R48 ;  /* 0x000000ffff307224 */ /* 0x000fe200078e0a30 */
[----:B------:R-:W-:Y:S02]  /*4bb0*/  MOV R24, RZ ;  /* 0x000000ff00187202 */ /* 0x000fe40000000f00 */
[----:B------:R-:W-:Y:S02]  /*4bc0*/  IADD3 R52, PT, PT, R52, 0x20, R9 ;  /* 0x0000002034347810 */ /* 0x000fe40007ffe009 */
[----:B------:R-:W-:-:S07]  /*4bd0*/  MOV R42, R43 ;  /* 0x0000002b002a7202 */ /* 0x000fce0000000f00 */
.L_x_1970:
[----:B------:R-:W-:Y:S01]  /*4be0*/  IADD3 R8, P0, PT, R23, R42, RZ ;  /* 0x0000002a17087210 */ /* 0x000fe20007f1e0ff */
[----:B------:R-:W-:Y:S01]  /*4bf0*/  IMAD.SHL.U32 R12, R45, 0x40, RZ ;  /* 0x000000402d0c7824 */ /* 0x000fe200078e00ff */
[----:B------:R-:W-:Y:S01]  /*4c00*/  LEA R28, R36, R51, 0x6 ;  /* 0x00000033241c7211 */ /* 0x000fe200078e30ff */
[----:B------:R-:W0:Y:S01]  /*4c10*/  LDS.U16 R44, [R52+-0x20] ;  /* 0xffffe000342c7984 */ /* 0x000e220000000400 */
[----:B------:R-:W-:Y:S02]  /*4c20*/  IADD3.X R9, PT, PT, RZ, R40, RZ, P0, !PT ;  /* 0x00000028ff097210 */ /* 0x000fe400007fe4ff */
[----:B------:R-:W-:-:S04]  /*4c30*/  LEA R26, P0, R8, UR8, 0x2 ;  /* 0x00000008081a7c11 */ /* 0x000fc8000f8010ff */
[----:B------:R-:W-:-:S05]  /*4c40*/  LEA.HI.X R27, R8, UR9, R9, 0x2, P0 ;  /* 0x00000009081b7c11 */ /* 0x000fca00080f1409 */
[----:B------:R-:W2:Y:S04]  /*4c50*/  LDG.E R9, desc[UR36][R26.64] ;  /* 0x000000241a097981 */ /* 0x000ea8000c1e1900 */
[----:B------:R-:W3:Y:S04]  /*4c60*/  LDG.E R13, desc[UR36][R26.64+0x20] ;  /* 0x000020241a0d7981 */ /* 0x000ee8000c1e1900 */
[----:B-----5:R-:W4:Y:S04]  /*4c70*/  LDG.E R25, desc[UR36][R26.64+0x40] ;  /* 0x000040241a197981 */ /* 0x020f28000c1e1900 */
[----:B------:R1:W4:Y:S01]  /*4c80*/  LDG.E R29, desc[UR36][R26.64+0x60] ;  /* 0x000060241a1d7981 */ /* 0x000322000c1e1900 */
[----:B--2---:R-:W-:-:S04]  /*4c90*/  IMAD R9, R9, R12, R28 ;  /* 0x0000000c09097224 */ /* 0x004fc800078e021c */
[----:B------:R-:W-:-:S06]  /*4ca0*/  IMAD.WIDE R8, R9, 0x2, R46 ;  /* 0x0000000209087825 */ /* 0x000fcc00078e022e */
[----:B------:R-:W2:Y:S01]  /*4cb0*/  LDG.E.128 R8, desc[UR36][R8.64] ;  /* 0x0000002408087981 */ /* 0x000ea2000c1e1d00 */
[----:B---3--:R-:W-:-:S05]  /*4cc0*/  IMAD R13, R13, R12, R28 ;  /* 0x0000000c0d0d7224 */ /* 0x008fca00078e021c */
[----:B------:R-:W-:-:S05]  /*4cd0*/  IADD3 R13, PT, PT, R13, 0x200, RZ ;  /* 0x000002000d0d7810 */ /* 0x000fca0007ffe0ff */
[----:B------:R-:W-:-:S06]  /*4ce0*/  IMAD.WIDE R12, R13, 0x2, R46 ;  /* 0x000000020d0c7825 */ /* 0x000fcc00078e022e */
[----:B------:R-:W3:Y:S01]  /*4cf0*/  LDG.E.128 R12, desc[UR36][R12.64] ;  /* 0x000000240c0c7981 */ /* 0x000ee2000c1e1d00 */
[----:B------:R-:W-:-:S05]  /*4d00*/  SHF.L.U32 R30, R45, 0x6, RZ ;  /* 0x000000062d1e7819 */ /* 0x000fca00000006ff */
[----:B----4-:R-:W-:-:S04]  /*4d10*/  IMAD R25, R25, R30, R28 ;  /* 0x0000001e19197224 */ /* 0x010fc800078e021c */
[----:B------:R-:W-:Y:S02]  /*4d20*/  VIADD R25, R25, 0x400 ;  /* 0x0000040019197836 */ /* 0x000fe40000000000 */
[----:B0-----:R-:W-:Y:S02]  /*4d30*/  HADD2.F32 R44, -RZ, R44.H0_H0 ;  /* 0x2000002cff2c7230 */ /* 0x001fe40000004100 */
[----:B-1----:R-:W-:-:S04]  /*4d40*/  IMAD.WIDE R26, R25, 0x2, R46 ;  /* 0x00000002191a7825 */ /* 0x002fc800078e022e */
[----:B------:R-:W-:-:S05]  /*4d50*/  IMAD R28, R29, R30, R28 ;  /* 0x0000001e1d1c7224 */ /* 0x000fca00078e021c */
[----:B------:R-:W-:-:S05]  /*4d60*/  IADD3 R29, PT, PT, R28, 0x600, RZ ;  /* 0x000006001c1d7810 */ /* 0x000fca0007ffe0ff */
[----:B------:R-:W-:-:S06]  /*4d70*/  IMAD.WIDE R28, R29, 0x2, R46 ;  /* 0x000000021d1c7825 */ /* 0x000fcc00078e022e */
[----:B------:R-:W4:Y:S01]  /*4d80*/  LDG.E.128 R28, desc[UR36][R28.64] ;  /* 0x000000241c1c7981 */ /* 0x000f22000c1e1d00 */
[----:B--2---:R-:W-:-:S05]  /*4d90*/  HADD2.F32 R53, -RZ, R8.H0_H0 ;  /* 0x20000008ff357230 */ /* 0x004fca0000004100 */
[----:B------:R-:W-:Y:S02]  /*4da0*/  FFMA.FTZ R53, R44, R53, R24 ;  /* 0x000000352c357223 */ /* 0x000fe40000010018 */
[----:B------:R-:W2:Y:S01]  /*4db0*/  LDG.E.128 R24, desc[UR36][R26.64] ;  /* 0x000000241a187981 */ /* 0x000ea2000c1e1d00 */
[----:B------:R-:W-:-:S05]  /*4dc0*/  HADD2.F32 R8, -RZ, R8.H1_H1 ;  /* 0x30000008ff087230 */ /* 0x000fca0000004100 */
[----:B------:R-:W-:Y:S01]  /*4dd0*/  FFMA.FTZ R21, R44, R8, R21 ;  /* 0x000000082c157223 */ /* 0x000fe20000010015 */
[----:B------:R-:W-:-:S05]  /*4de0*/  HADD2.F32 R8, -RZ, R9.H0_H0 ;  /* 0x20000009ff087230 */ /* 0x000fca0000004100 */
[----:B------:R-:W-:Y:S01]  /*4df0*/  FFMA.FTZ R22, R44, R8, R22 ;  /* 0x000000082c167223 */ /* 0x000fe20000010016 */
[----:B------:R-:W-:-:S05]  /*4e00*/  HADD2.F32 R8, -RZ, R9.H1_H1 ;  /* 0x30000009ff087230 */ /* 0x000fca0000004100 */
[----:B------:R-:W-:Y:S01]  /*4e10*/  FFMA.FTZ R33, R44, R8, R33 ;  /* 0x000000082c217223 */ /* 0x000fe20000010021 */
[----:B------:R-:W-:-:S05]  /*4e20*/  HADD2.F32 R8, -RZ, R11.H1_H1 ;  /* 0x3000000bff087230 */ /* 0x000fca0000004100 */
[----:B------:R-:W-:Y:S02]  /*4e30*/  FFMA.FTZ R37, R44, R8, R37 ;  /* 0x000000082c257223 */ /* 0x000fe40000010025 */
[----:B------:R-:W0:Y:S01]  /*4e40*/  LDS.U16 R8, [R52+-0x10] ;  /* 0xfffff00034087984 */ /* 0x000e220000000400 */
[----:B------:R-:W-:-:S05]  /*4e50*/  HADD2.F32 R9, -RZ, R10.H0_H0 ;  /* 0x2000000aff097230 */ /* 0x000fca0000004100 */
[----:B------:R-:W-:Y:S01]  /*4e60*/  FFMA.FTZ R32, R44, R9, R32 ;  /* 0x000000092c207223 */ /* 0x000fe20000010020 */
[----:B------:R-:W-:-:S05]  /*4e70*/  HADD2.F32 R9, -RZ, R11.H0_H0 ;  /* 0x2000000bff097230 */ /* 0x000fca0000004100 */
[----:B------:R-:W-:Y:S01]  /*4e80*/  FFMA.FTZ R34, R44, R9, R34 ;  /* 0x000000092c227223 */ /* 0x000fe20000010022 */
[----:B---3--:R-:W-:Y:S02]  /*4e90*/  HADD2.F32 R9, -RZ, R12.H0_H0 ;  /* 0x2000000cff097230 */ /* 0x008fe40000004100 */
[----:B------:R-:W-:-:S05]  /*4ea0*/  HADD2.F32 R10, -RZ, R10.H1_H1 ;  /* 0x3000000aff0a7230 */ /* 0x000fca0000004100 */
[----:B------:R-:W-:Y:S01]  /*4eb0*/  FFMA.FTZ R35, R44, R10, R35 ;  /* 0x0000000a2c237223 */ /* 0x000fe20000010023 */
[----:B0-----:R-:W-:-:S05]  /*4ec0*/  HADD2.F32 R8, -RZ, R8.H0_H0 ;  /* 0x20000008ff087230 */ /* 0x001fca0000004100 */
[----:B------:R-:W-:Y:S02]  /*4ed0*/  FFMA.FTZ R53, R8, R9, R53 ;  /* 0x0000000908357223 */ /* 0x000fe40000010035 */
[----:B------:R-:W0:Y:S01]  /*4ee0*/  LDS.U16 R9, [R52] ;  /* 0x0000000034097984 */ /* 0x000e220000000400 */
[--C-:B------:R-:W-:Y:S02]  /*4ef0*/  HADD2.F32 R10, -RZ, R13.reuse.H1_H1 ;  /* 0x3000000dff0a7230 */ /* 0x100fe40000004100 */
[----:B------:R-:W-:-:S03]  /*4f00*/  HADD2.F32 R11, -RZ, R13.H0_H0 ;  /* 0x2000000dff0b7230 */ /* 0x000fc60000004100 */
[C---:B------:R-:W-:Y:S02]  /*4f10*/  FFMA.FTZ R33, R8.reuse, R10, R33 ;  /* 0x0000000a08217223 */ /* 0x040fe40000010021 */
[----:B------:R-:W1:Y:S01]  /*4f20*/  LDS.U16 R10, [R52+0x10] ;  /* 0x00001000340a7984 */ /* 0x000e620000000400 */
[C---:B------:R-:W-:Y:S01]  /*4f30*/  FFMA.FTZ R22, R8.reuse, R11, R22 ;  /* 0x0000000b08167223 */ /* 0x040fe20000010016 */
[----:B------:R-:W-:Y:S02]  /*4f40*/  HADD2.F32 R12, -RZ, R12.H1_H1 ;  /* 0x3000000cff0c7230 */ /* 0x000fe40000004100 */
[--C-:B------:R-:W-:Y:S02]  /*4f50*/  HADD2.F32 R11, -RZ, R14.reuse.H0_H0 ;  /* 0x2000000eff0b7230 */ /* 0x100fe40000004100 */
[----:B------:R-:W-:Y:S02]  /*4f60*/  HADD2.F32 R14, -RZ, R14.H1_H1 ;  /* 0x3000000eff0e7230 */ /* 0x000fe40000004100 */
[----:B------:R-:W-:Y:S01]  /*4f70*/  FFMA.FTZ R21, R8, R12, R21 ;  /* 0x0000000c08157223 */ /* 0x000fe20000010015 */
[----:B------:R-:W-:-:S02]  /*4f80*/  HADD2.F32 R12, -RZ, R15.H1_H1 ;  /* 0x3000000fff0c7230 */ /* 0x000fc40000004100 */
[C---:B------:R-:W-:Y:S01]  /*4f90*/  FFMA.FTZ R32, R8.reuse, R11, R32 ;  /* 0x0000000b08207223 */ /* 0x040fe20000010020 */
[----:B------:R-:W-:Y:S02]  /*4fa0*/  HADD2.F32 R11, -RZ, R15.H0_H0 ;  /* 0x2000000fff0b7230 */ /* 0x000fe40000004100 */
[C---:B------:R-:W-:Y:S01]  /*4fb0*/  FFMA.FTZ R35, R8.reuse, R14, R35 ;  /* 0x0000000e08237223 */ /* 0x040fe20000010023 */
[C---:B------:R-:W-:Y:S02]  /*4fc0*/  FFMA.FTZ R37, R8.reuse, R12, R37 ;  /* 0x0000000c08257223 */ /* 0x040fe40000010025 */
[----:B------:R-:W-:Y:S01]  /*4fd0*/  FFMA.FTZ R34, R8, R11, R34 ;  /* 0x0000000b08227223 */ /* 0x000fe20000010022 */
[----:B------:R-:W-:-:S04]  /*4fe0*/  IADD3 R48, PT, PT, R48, 0x4, RZ ;  /* 0x0000000430307810 */ /* 0x000fc80007ffe0ff */
[----:B------:R-:W-:Y:S01]  /*4ff0*/  ISETP.NE.AND P0, PT, R48, RZ, PT ;  /* 0x000000ff3000720c */ /* 0x000fe20003f05270 */
[----:B0-----:R-:W-:Y:S02]  /*5000*/  HADD2.F32 R8, -RZ, R9.H0_H0 ;  /* 0x20000009ff087230 */ /* 0x001fe40000004100 */
[----:B----4-:R-:W-:Y:S01]  /*5010*/  HADD2.F32 R13, -RZ, R31.H0_H0 ;  /* 0x2000001fff0d7230 */ /* 0x010fe20000004100 */
[----:B------:R-:W-:Y:S01]  /*5020*/  IADD3 R51, PT, PT, R51, 0x800, RZ ;  /* 0x0000080033337810 */ /* 0x000fe20007ffe0ff */
[----:B-1----:R-:W-:Y:S01]  /*5030*/  HADD2.F32 R10, -RZ, R10.H0_H0 ;  /* 0x2000000aff0a7230 */ /* 0x002fe20000004100 */
[----:B------:R-:W-:Y:S01]  /*5040*/  IADD3 R52, PT, PT, R52, 0x40, RZ ;  /* 0x0000004034347810 */ /* 0x000fe20007ffe0ff */
[----:B------:R-:W-:Y:S02]  /*5050*/  VIADD R42, R42, 0x20 ;  /* 0x000000202a2a7836 */ /* 0x000fe40000000000 */
[----:B--2---:R-:W-:Y:S02]  /*5060*/  HADD2.F32 R9, -RZ, R24.H0_H0 ;  /* 0x20000018ff097230 */ /* 0x004fe40000004100 */
[----:B------:R-:W-:-:S03]  /*5070*/  HADD2.F32 R12, -RZ, R25.H1_H1 ;  /* 0x30000019ff0c7230 */ /* 0x000fc60000004100 */
[C---:B------:R-:W-:Y:S01]  /*5080*/  FFMA.FTZ R53, R8.reuse, R9, R53 ;  /* 0x0000000908357223 */ /* 0x040fe20000010035 */
[----:B------:R-:W-:Y:S02]  /*5090*/  HADD2.F32 R9, -RZ, R25.H0_H0 ;  /* 0x20000019ff097230 */ /* 0x000fe40000004100 */
[C---:B------:R-:W-:Y:S01]  /*50a0*/  FFMA.FTZ R33, R8.reuse, R12, R33 ;  /* 0x0000000c08217223 */ /* 0x040fe20000010021 */
[----:B------:R-:W-:Y:S02]  /*50b0*/  HADD2.F32 R24, -RZ, R24.H1_H1 ;  /* 0x30000018ff187230 */ /* 0x000fe40000004100 */
[----:B------:R-:W-:Y:S02]  /*50c0*/  HADD2.F32 R11, -RZ, R27.H0_H0 ;  /* 0x2000001bff0b7230 */ /* 0x000fe40000004100 */
[----:B------:R-:W-:Y:S01]  /*50d0*/  FFMA.FTZ R22, R8, R9, R22 ;  /* 0x0000000908167223 */ /* 0x000fe20000010016 */
[--C-:B------:R-:W-:Y:S02]  /*50e0*/  HADD2.F32 R9, -RZ, R26.reuse.H0_H0 ;  /* 0x2000001aff097230 */ /* 0x100fe40000004100 */
[----:B------:R-:W-:-:S02]  /*50f0*/  HADD2.F32 R26, -RZ, R26.H1_H1 ;  /* 0x3000001aff1a7230 */ /* 0x000fc40000004100 */
[----:B------:R-:W-:Y:S02]  /*5100*/  HADD2.F32 R12, -RZ, R27.H1_H1 ;  /* 0x3000001bff0c7230 */ /* 0x000fe40000004100 */
[C---:B------:R-:W-:Y:S01]  /*5110*/  FFMA.FTZ R21, R8.reuse, R24, R21 ;  /* 0x0000001808157223 */ /* 0x040fe20000010015 */
[C---:B------:R-:W-:Y:S01]  /*5120*/  FFMA.FTZ R34, R8.reuse, R11, R34 ;  /* 0x0000000b08227223 */ /* 0x040fe20000010022 */
[C---:B------:R-:W-:Y:S01]  /*5130*/  FFMA.FTZ R32, R8.reuse, R9, R32 ;  /* 0x0000000908207223 */ /* 0x040fe20000010020 */
[C---:B------:R-:W-:Y:S01]  /*5140*/  FFMA.FTZ R35, R8.reuse, R26, R35 ;  /* 0x0000001a08237223 */ /* 0x040fe20000010023 */
[----:B------:R-:W-:Y:S01]  /*5150*/  FFMA.FTZ R37, R8, R12, R37 ;  /* 0x0000000c08257223 */ /* 0x000fe20000010025 */
[----:B------:R-:W-:Y:S02]  /*5160*/  HADD2.F32 R24, -RZ, R28.H0_H0 ;  /* 0x2000001cff187230 */ /* 0x000fe40000004100 */
[----:B------:R-:W-:Y:S02]  /*5170*/  HADD2.F32 R11, -RZ, R30.H0_H0 ;  /* 0x2000001eff0b7230 */ /* 0x000fe40000004100 */
[----:B------:R-:W-:-:S02]  /*5180*/  HADD2.F32 R28, -RZ, R28.H1_H1 ;  /* 0x3000001cff1c7230 */ /* 0x000fc40000004100 */
[--C-:B------:R-:W-:Y:S02]  /*5190*/  HADD2.F32 R9, -RZ, R29.reuse.H0_H0 ;  /* 0x2000001dff097230 */ /* 0x100fe40000004100 */
[----:B------:R-:W-:Y:S02]  /*51a0*/  HADD2.F32 R8, -RZ, R29.H1_H1 ;  /* 0x3000001dff087230 */ /* 0x000fe40000004100 */
[----:B------:R-:W-:Y:S02]  /*51b0*/  HADD2.F32 R30, -RZ, R30.H1_H1 ;  /* 0x3000001eff1e7230 */ /* 0x000fe40000004100 */
        /* <DEDUP_REMOVED lines=10> */
.L_x_1969:
[----:B------:R-:W-:Y:S05]  /*5260*/  BSYNC.RECONVERGENT B1 ;  /* 0x0000000000017941 */ /* 0x000fea0003800200 */
.L_x_1968:
[----:B------:R-:W-:Y:S05]  /*5270*/  @!P1 BRA `(.L_x_1967) ;  /* 0x00000004006c9947 */ /* 0x000fea0003800000 */
[----:B------:R-:W-:Y:S01]  /*5280*/  ISETP.NE.AND P1, PT, R50, 0x1, PT ;  /* 0x000000013200780c */ /* 0x000fe20003f25270 */
[----:B------:R-:W-:Y:S01]  /*5290*/  BSSY.RECONVERGENT B1, `(.L_x_1971) ;  /* 0x000003a000017945 */ /* 0x000fe20003800200 */
[----:B------:R-:W-:-:S11]  /*52a0*/  LOP3.LUT P0, RZ, R49, 0x8, RZ, 0xc0, !PT ;  /* 0x0000000831ff7812 */ /* 0x000fd6000780c0ff */
[----:B------:R-:W-:Y:S05]  /*52b0*/  @!P1 BRA `(.L_x_1972) ;  /* 0x0000000000dc9947 */ /* 0x000fea0003800000 */
[----:B------:R-:W0:Y:S01]  /*52c0*/  LDCU.64 UR10, c[0x0][0x3c8] ;  /* 0x00007900ff0a77ac */ /* 0x000e220008000a00 */
[----:B------:R-:W-:-:S05]  /*52d0*/  IADD3 R8, P1, PT, R23, R42, RZ ;  /* 0x0000002a17087210 */ /* 0x000fca0007f3e0ff */
[----:B------:R-:W-:Y:S01]  /*52e0*/  IMAD.X R9, RZ, RZ, R40, P1 ;  /* 0x000000ffff097224 */ /* 0x000fe200008e0628 */
[----:B0-----:R-:W-:-:S04]  /*52f0*/  LEA R26, P1, R8, UR10, 0x2 ;  /* 0x0000000a081a7c11 */ /* 0x001fc8000f8210ff */
[----:B------:R-:W-:-:S05]  /*5300*/  LEA.HI.X R27, R8, UR11, R9, 0x2, P1 ;  /* 0x0000000b081b7c11 */ /* 0x000fca00088f1409 */
[----:B------:R-:W2:Y:S04]  /*5310*/  LDG.E R8, desc[UR36][R26.64] ;  /* 0x000000241a087981 */ /* 0x000ea8000c1e1900 */
[----:B------:R0:W3:Y:S01]  /*5320*/  LDG.E R12, desc[UR36][R26.64+0x20] ;  /* 0x000020241a0c7981 */ /* 0x0000e2000c1e1900 */
[----:B------:R-:W-:Y:S02]  /*5330*/  SHF.L.U32 R13, R42, 0x6, RZ ;  /* 0x000000062a0d7819 */ /* 0x000fe400000006ff */
[----:B------:R-:W-:Y:S02]  /*5340*/  SHF.L.U32 R14, R45, 0x6, RZ ;  /* 0x000000062d0e7819 */ /* 0x000fe400000006ff */
[----:B-----5:R-:W-:-:S04]  /*5350*/  IADD3 R25, PT, PT, -R3, R42, RZ ;  /* 0x0000002a03197210 */ /* 0x020fc80007ffe1ff */
[----:B0-----:R-:W-:-:S05]  /*5360*/  LEA R26, R25, UR6, 0x1 ;  /* 0x00000006191a7c11 */ /* 0x001fca000f8e08ff */
[----:B------:R-:W0:Y:S04]  /*5370*/  LDS.U16 R27, [R26] ;  /* 0x000000001a1b7984 */ /* 0x000e280000000400 */
[----:B------:R-:W1:Y:S01]  /*5380*/  LDS.U16 R25, [R26+0x10] ;  /* 0x000010001a197984 */ /* 0x000e620000000400 */
[----:B--2---:R-:W-:-:S04]  /*5390*/  IMAD R9, R8, R14, R13 ;  /* 0x0000000e08097224 */ /* 0x004fc800078e020d */
[----:B------:R-:W-:-:S04]  /*53a0*/  IMAD.WIDE R8, R9, 0x2, R46 ;  /* 0x0000000209087825 */ /* 0x000fc800078e022e */
[----:B---3--:R-:W-:Y:S02]  /*53b0*/  IMAD R12, R12, R14, R13 ;  /* 0x0000000e0c0c7224 */ /* 0x008fe400078e020d */
[----:B------:R-:W2:Y:S02]  /*53c0*/  LDG.E.128 R8, desc[UR36][R8.64] ;  /* 0x0000002408087981 */ /* 0x000ea4000c1e1d00 */
[----:B------:R-:W-:-:S04]  /*53d0*/  VIADD R13, R12, 0x200 ;  /* 0x000002000c0d7836 */ /* 0x000fc80000000000 */
[----:B------:R-:W-:-:S06]  /*53e0*/  IMAD.WIDE R12, R13, 0x2, R46 ;  /* 0x000000020d0c7825 */ /* 0x000fcc00078e022e */
[----:B------:R-:W3:Y:S01]  /*53f0*/  LDG.E.128 R12, desc[UR36][R12.64] ;  /* 0x000000240c0c7981 */ /* 0x000ee2000c1e1d00 */
[----:B0-----:R-:W-:Y:S01]  /*5400*/  HADD2.F32 R27, -RZ, R27.H0_H0 ;  /* 0x2000001bff1b7230 */ /* 0x001fe20000004100 */
[----:B------:R-:W-:Y:S01]  /*5410*/  IADD3 R42, PT, PT, R42, 0x10, RZ ;  /* 0x000000102a2a7810 */ /* 0x000fe20007ffe0ff */
[----:B-1----:R-:W-:Y:S02]  /*5420*/  HADD2.F32 R25, -RZ, R25.H0_H0 ;  /* 0x20000019ff197230 */ /* 0x002fe40000004100 */
[--C-:B--2---:R-:W-:Y:S02]  /*5430*/  HADD2.F32 R29, -RZ, R9.reuse.H0_H0 ;  /* 0x20000009ff1d7230 */ /* 0x104fe40000004100 */
[----:B------:R-:W-:Y:S02]  /*5440*/  HADD2.F32 R30, -RZ, R9.H1_H1 ;  /* 0x30000009ff1e7230 */ /* 0x000fe40000004100 */
        /* <DEDUP_REMOVED lines=12> */
[----:B---3--:R-:W-:Y:S02]  /*5510*/  HADD2.F32 R8, -RZ, R12.H0_H0 ;  /* 0x2000000cff087230 */ /* 0x008fe40000004100 */
[C---:B------:R-:W-:Y:S01]  /*5520*/  FFMA.FTZ R34, R27.reuse, R31, R34 ;  /* 0x0000001f1b227223 */ /* 0x040fe20000010022 */
[--C-:B------:R-:W-:Y:S02]  /*5530*/  HADD2.F32 R9, -RZ, R13.reuse.H0_H0 ;  /* 0x2000000dff097230 */ /* 0x100fe40000004100 */
[----:B------:R-:W-:Y:S01]  /*5540*/  FFMA.FTZ R37, R27, R44, R37 ;  /* 0x0000002c1b257223 */ /* 0x000fe20000010025 */
        /* <DEDUP_REMOVED lines=14> */
.L_x_1972:
[----:B------:R-:W-:Y:S05]  /*5630*/  BSYNC.RECONVERGENT B1 ;  /* 0x0000000000017941 */ /* 0x000fea0003800200 */
.L_x_1971:
[----:B------:R-:W-:Y:S05]  /*5640*/  @P0 BRA `(.L_x_1967) ;  /* 0x0000000000780947 */ /* 0x000fea0003800000 */
[----:B------:R-:W0:Y:S01]  /*5650*/  LDCU.64 UR10, c[0x0][0x3c8] ;  /* 0x00007900ff0a77ac */ /* 0x000e220008000a00 */
[----:B------:R-:W-:-:S05]  /*5660*/  IADD3 R8, P0, PT, R23, R42, RZ ;  /* 0x0000002a17087210 */ /* 0x000fca0007f1e0ff */
[----:B------:R-:W-:Y:S01]  /*5670*/  IMAD.X R9, RZ, RZ, R40, P0 ;  /* 0x000000ffff097224 */ /* 0x000fe200000e0628 */
[----:B0-----:R-:W-:-:S04]  /*5680*/  LEA R12, P0, R8, UR10, 0x2 ;  /* 0x0000000a080c7c11 */ /* 0x001fc8000f8010ff */
[----:B------:R-:W-:-:S05]  /*5690*/  LEA.HI.X R13, R8, UR11, R9, 0x2, P0 ;  /* 0x0000000b080d7c11 */ /* 0x000fca00080f1409 */
[----:B------:R-:W2:Y:S01]  /*56a0*/  LDG.E R12, desc[UR36][R12.64] ;  /* 0x000000240c0c7981 */ /* 0x000ea2000c1e1900 */
[----:B------:R-:W-:-:S04]  /*56b0*/  IADD3 R14, PT, PT, -R3, R42, RZ ;  /* 0x0000002a030e7210 */ /* 0x000fc80007ffe1ff */
[----:B------:R-:W-:-:S06]  /*56c0*/  LEA R14, R14, UR6, 0x1 ;  /* 0x000000060e0e7c11 */ /* 0x000fcc000f8e08ff */
[----:B------:R-:W0:Y:S01]  /*56d0*/  LDS.U16 R14, [R14] ;  /* 0x000000000e0e7984 */ /* 0x000e220000000400 */
[----:B--2---:R-:W-:-:S05]  /*56e0*/  IMAD R9, R45, R12, R42 ;  /* 0x0000000c2d097224 */ /* 0x004fca00078e022a */
[----:B------:R-:W-:-:S05]  /*56f0*/  SHF.L.U32 R9, R9, 0x6, RZ ;  /* 0x0000000609097819 */ /* 0x000fca00000006ff */
[----:B------:R-:W-:-:S06]  /*5700*/  IMAD.WIDE R8, R9, 0x2, R46 ;  /* 0x0000000209087825 */ /* 0x000fcc00078e022e */
[----:B------:R-:W2:Y:S01]  /*5710*/  LDG.E.128 R8, desc[UR36][R8.64] ;  /* 0x0000002408087981 */ /* 0x000ea2000c1e1d00 */
[----:B0-----:R-:W-:Y:S02]  /*5720*/  HADD2.F32 R15, -RZ, R14.H0_H0 ;  /* 0x2000000eff0f7230 */ /* 0x001fe40000004100 */
[--C-:B--2--5:R-:W-:Y:S02]  /*5730*/  HADD2.F32 R25, -RZ, R8.reuse.H0_H0 ;  /* 0x20000008ff197230 */ /* 0x124fe40000004100 */
        /* <DEDUP_REMOVED lines=15> */
.L_x_1967:
[----:B------:R-:W-:Y:S05]  /*5830*/  BSYNC.RECONVERGENT B0 ;  /* 0x0000000000007941 */ /* 0x000fea0003800200 */
.L_x_1966:
[----:B------:R-:W-:Y:S01]  /*5840*/  ISETP.GE.AND P0, PT, R43, R16, PT ;  /* 0x000000102b00720c */ /* 0x000fe20003f06270 */
[----:B------:R-:W0:Y:S01]  /*5850*/  LDCU.64 UR8, c[0x0][0x3c8] ;  /* 0x00007900ff0877ac */ /* 0x000e220008000a00 */
[----:B------:R-:W-:Y:S01]  /*5860*/  BSSY.RECONVERGENT B0, `(.L_x_1973) ;  /* 0x000012c000007945 */ /* 0x000fe20003800200 */
[----:B------:R-:W1:Y:S10]  /*5870*/  LDCU.64 UR10, c[0x0][0x3c8] ;  /* 0x00007900ff0a77ac */ /* 0x000e740008000a00 */
[----:B------:R-:W-:Y:S05]  /*5880*/  @P0 BRA `(.L_x_1974) ;  /* 0x0000001000a40947 */ /* 0x000fea0003800000 */
[----:B------:R-:W-:Y:S01]  /*5890*/  VIADDMNMX R13, R43, 0x8, R16, !PT ;  /* 0x000000082b0d7846 */ /* 0x000fe20007800110 */
[----:B------:R-:W2:Y:S01]  /*58a0*/  LDCU UR7, c[0x0][0x3f8] ;  /* 0x00007f00ff0777ac */ /* 0x000ea20008000800 */
[----:B------:R-:W-:Y:S01]  /*58b0*/  LOP3.LUT R8, RZ, R3, RZ, 0x33, !PT ;  /* 0x00000003ff087212 */ /* 0x000fe200078e33ff */
[----:B------:R-:W-:Y:S03]  /*58c0*/  BSSY.RECONVERGENT B1, `(.L_x_1975) ;  /* 0x0000046000017945 */ /* 0x000fe60003800200 */
[----:B------:R-:W-:-:S04]  /*58d0*/  IADD3 R13, PT, PT, -R36, R13, R8 ;  /* 0x0000000d240d7210 */ /* 0x000fc80007ffe108 */
[----:B------:R-:W-:-:S04]  /*58e0*/  LOP3.LUT R8, R13, 0x18, RZ, 0xc0, !PT ;  /* 0x000000180d087812 */ /* 0x000fc800078ec0ff */
[----:B------:R-:W-:Y:S01]  /*58f0*/  ISETP.NE.AND P0, PT, R8, 0x18, PT ;  /* 0x000000180800780c */ /* 0x000fe20003f05270 */
[----:B--2---:R-:W-:-:S12]  /*5900*/  IMAD R12, R38, UR7, RZ ;  /* 0x00000007260c7c24 */ /* 0x004fd8000f8e02ff */
[----:B------:R-:W-:Y:S05]  /*5910*/  @!P0 BRA `(.L_x_1976) ;  /* 0x0000000400008947 */ /* 0x000fea0003800000 */
[----:B------:R-:W2:Y:S01]  /*5920*/  LDC R38, c[0x0][0x3f4] ;  /* 0x0000fd00ff267b82 */ /* 0x000ea20000000800 */
[----:B------:R-:W-:Y:S02]  /*5930*/  LEA.HI R8, R13, 0x1, RZ, 0x1d ;  /* 0x000000010d087811 */ /* 0x000fe400078fe8ff */
[----:B-----5:R-:W-:Y:S02]  /*5940*/  LEA R25, R36, UR5, 0x1 ;  /* 0x0000000524197c11 */ /* 0x020fe4000f8e08ff */
[----:B------:R-:W-:-:S03]  /*5950*/  LOP3.LUT R8, R8, 0x3, RZ, 0xc0, !PT ;  /* 0x0000000308087812 */ /* 0x000fc600078ec0ff */
[----:B------:R-:W-:Y:S01]  /*5960*/  VIADD R25, R25, UR4 ;  /* 0x0000000419197c36 */ /* 0x000fe20008000000 */
[----:B------:R-:W-:-:S07]  /*5970*/  IADD3 R26, PT, PT, -R8, RZ, RZ ;  /* 0x000000ff081a7210 */ /* 0x000fce0007ffe1ff */
.L_x_1979:
        /* <DEDUP_REMOVED lines=16> */
[----:B------:R-:W-:-:S04]  /*5a80*/  IMAD.HI.U32 R8, R9, R15, R8 ;  /* 0x0000000f09087227 */ /* 0x000fc800078e0008 */
[----:B------:R-:W-:Y:S02]  /*5a90*/  IMAD.MOV.U32 R9, RZ, RZ, R27 ;  /* 0x000000ffff097224 */ /* 0x000fe400078e001b */
[----:B------:R-:W2:Y:S02]  /*5aa0*/  LDS.U16 R27, [R25] ;  /* 0x00000000191b7984 */ /* 0x000ea40000000400 */
        /* <DEDUP_REMOVED lines=11> */
[----:B0-----:R-:W-:-:S04]  /*5b60*/  LEA R14, P1, R9, UR8, 0x2 ;  /* 0x00000008090e7c11 */ /* 0x001fc8000f8210ff */
[----:B------:R-:W-:-:S06]  /*5b70*/  LEA.HI.X R15, R9, UR9, R10, 0x2, P1 ;  /* 0x00000009090f7c11 */ /* 0x000fcc00088f140a */
[----:B------:R-:W3:Y:S02]  /*5b80*/  LDG.E R15, desc[UR36][R14.64] ;  /* 0x000000240e0f7981 */ /* 0x000ee4000c1e1900 */
[----:B---3--:R-:W-:-:S04]  /*5b90*/  IMAD R9, R12, R15, R8 ;  /* 0x0000000f0c097224 */ /* 0x008fc800078e0208 */
[----:B------:R-:W-:-:S04]  /*5ba0*/  IMAD.SHL.U32 R9, R9, 0x40, RZ ;  /* 0x0000004009097824 */ /* 0x000fc800078e00ff */
        /* <DEDUP_REMOVED lines=19> */
.L_x_1978:
[----:B01----:R-:W-:Y:S05]  /*5ce0*/  BSYNC.RECONVERGENT B2 ;  /* 0x0000000000027941 */ /* 0x003fea0003800200 */
.L_x_1977:
[----:B------:R-:W-:Y:S02]  /*5cf0*/  IADD3 R43, PT, PT, R43, 0x8, RZ ;  /* 0x000000082b2b7810 */ /* 0x000fe40007ffe0ff */
[----:B------:R-:W-:Y:S01]  /*5d00*/  IADD3 R25, PT, PT, R25, 0x10, RZ ;  /* 0x0000001019197810 */ /* 0x000fe20007ffe0ff */
[----:B------:R-:W-:Y:S06]  /*5d10*/  @P0 BRA `(.L_x_1979) ;  /* 0xfffffffc00180947 */ /* 0x000fec000383ffff */
.L_x_1976:
[----:B01----:R-:W-:Y:S05]  /*5d20*/  BSYNC.RECONVERGENT B1 ;  /* 0x0000000000017941 */ /* 0x003fea0003800200 */
.L_x_1975:
[----:B------:R-:W-:-:S13]  /*5d30*/  ISETP.GE.U32.AND P0, PT, R13, 0x18, PT ;  /* 0x000000180d00780c */ /* 0x000fda0003f06070 */
[----:B------:R-:W-:Y:S05]  /*5d40*/  @!P0 BRA `(.L_x_1974) ;  /* 0x0000000c00748947 */ /* 0x000fea0003800000 */
[----:B------:R-:W0:Y:S02]  /*5d50*/  LDC R38, c[0x0][0x3f4] ;  /* 0x0000fd00ff267b82 */ /* 0x000e240000000800 */
.L_x_1988:
[CC--:B0-----:R-:W-:Y:S01]  /*5d60*/  ISETP.GE.AND P3, PT, R43.reuse, R38.reuse, PT ;  /* 0x000000262b00720c */ /* 0x0c1fe20003f66270 */
[C---:B------:R-:W-:Y:S01]  /*5d70*/  VIADD R29, R43.reuse, 0x8 ;  /* 0x000000082b1d7836 */ /* 0x040fe20000000000 */
[C---:B------:R-:W-:Y:S01]  /*5d80*/  IADD3 R27, PT, PT, R43.reuse, 0x10, RZ ;  /* 0x000000102b1b7810 */ /* 0x040fe20007ffe0ff */
[C---:B------:R-:W-:Y:S01]  /*5d90*/  IMAD.IADD R13, R43.reuse, 0x1, -R3 ;  /* 0x000000012b0d7824 */ /* 0x040fe200078e0a03 */
[----:B-----5:R-:W-:Y:S01]  /*5da0*/  IADD3 R25, PT, PT, R43, 0x18, RZ ;  /* 0x000000182b197810 */ /* 0x020fe20007ffe0ff */
[----:B------:R-:W-:Y:S01]  /*5db0*/  BSSY.RECONVERGENT B1, `(.L_x_1980) ;  /* 0x0000037000017945 */ /* 0x000fe20003800200 */
[-C--:B------:R-:W-:Y:S02]  /*5dc0*/  ISETP.GE.AND P0, PT, R29, R38.reuse, PT ;  /* 0x000000261d00720c */ /* 0x080fe40003f06270 */
[-C--:B------:R-:W-:Y:S02]  /*5dd0*/  ISETP.GE.AND P1, PT, R27, R38.reuse, PT ;  /* 0x000000261b00720c */ /* 0x080fe40003f26270 */
[----:B------:R-:W-:-:S02]  /*5de0*/  ISETP.GE.AND P2, PT, R25, R38, PT ;  /* 0x000000261900720c */ /* 0x000fc40003f46270 */
        /* <DEDUP_REMOVED lines=11> */
[----:B------:R-:W-:Y:S01]  /*5ea0*/  IMAD R15, R8, R11, RZ ;  /* 0x0000000b080f7224 */ /* 0x000fe200078e02ff */
[----:B------:R-:W-:-:S05]  /*5eb0*/  MOV R8, RZ ;  /* 0x000000ff00087202 */ /* 0x000fca0000000f00 */
[----:B------:R-:W-:-:S04]  /*5ec0*/  IMAD.HI.U32 R8, R9, R15, R8 ;  /* 0x0000000f09087227 */ /* 0x000fc800078e0008 */
[----:B------:R-:W-:Y:S02]  /*5ed0*/  IMAD.MOV.U32 R9, RZ, RZ, R26 ;  /* 0x000000ffff097224 */ /* 0x000fe400078e001a */
[----:B------:R-:W0:Y:S02]  /*5ee0*/  LDS.U16 R26, [R13] ;  /* 0x000000000d1a7984 */ /* 0x000e240000000400 */
        /* <DEDUP_REMOVED lines=35> */
.L_x_1981:
[----:B------:R-:W-:Y:S05]  /*6120*/  BSYNC.RECONVERGENT B1 ;  /* 0x0000000000017941 */ /* 0x000fea0003800200 */
.L_x_1980:
        /* <DEDUP_REMOVED lines=14> */
[----:B------:R-:W-:Y:S02]  /*6210*/  MOV R9, R26 ;  /* 0x0000001a00097202 */ /* 0x000fe40000000f00 */
[----:B------:R-:W0:Y:S03]  /*6220*/  LDS.U16 R26, [R13+0x10] ;  /* 0x000010000d1a7984 */ /* 0x000e260000000400 */
        /* <DEDUP_REMOVED lines=9> */
[----:B------:R-:W-:-:S04]  /*62c0*/  IADD3 R9, P0, PT, R23, R8, RZ ;  /* 0x0000000817097210 */ /* 0x000fc80007f1e0ff */
[----:B------:R-:W-:Y:S02]  /*62d0*/  IADD3.X R10, PT, PT, RZ, R40, RZ, P0, !PT ;  /* 0x00000028ff0a7210 */ /* 0x000fe400007fe4ff */
[----:B------:R-:W-:-:S04]  /*62e0*/  LEA R14, P0, R9, UR10, 0x2 ;  /* 0x0000000a090e7c11 */ /* 0x000fc8000f8010ff */
[----:B------:R-:W-:-:S06]  /*62f0*/  LEA.HI.X R15, R9, UR11, R10, 0x2, P0 ;  /* 0x0000000b090f7c11 */ /* 0x000fcc00080f140a */
[----:B------:R-:W2:Y:S02]  /*6300*/  LDG.E R15, desc[UR36][R14.64] ;  /* 0x000000240e0f7981 */ /* 0x000ea4000c1e1900 */
[----:B--2---:R-:W-:-:S04]  /*6310*/  IMAD R9, R12, R15, R8 ;  /* 0x0000000f0c097224 */ /* 0x004fc800078e0208 */
[----:B------:R-:W-:-:S04]  /*6320*/  IMAD.SHL.U32 R9, R9, 0x40, RZ ;  /* 0x0000004009097824 */ /* 0x000fc800078e00ff */
        /* <DEDUP_REMOVED lines=19> */
.L_x_1983:
[----:B------:R-:W-:Y:S05]  /*6460*/  BSYNC.RECONVERGENT B1 ;  /* 0x0000000000017941 */ /* 0x000fea0003800200 */
.L_x_1982:
        /* <DEDUP_REMOVED lines=12> */
[----:B------:R-:W-:-:S05]  /*6530*/  HFMA2 R8, -RZ, RZ, 0, 0 ;  /* 0x00000000ff087431 */ /* 0x000fca00000001ff */
[----:B------:R-:W-:-:S04]  /*6540*/  IMAD.HI.U32 R8, R9, R15, R8 ;  /* 0x0000000f09087227 */ /* 0x000fc800078e0008 */
[----:B------:R-:W-:Y:S02]  /*6550*/  IMAD.MOV.U32 R9, RZ, RZ, R26 ;  /* 0x000000ffff097224 */ /* 0x000fe400078e001a */
[----:B------:R-:W0:Y:S02]  /*6560*/  LDS.U16 R26, [R13+0x20] ;  /* 0x000020000d1a7984 */ /* 0x000e240000000400 */
        /* <DEDUP_REMOVED lines=35> */
.L_x_1985:
[----:B------:R-:W-:Y:S05]  /*67a0*/  BSYNC.RECONVERGENT B1 ;  /* 0x0000000000017941 */ /* 0x000fea0003800200 */
.L_x_1984:
        /* <DEDUP_REMOVED lines=51> */
.L_x_1987:
[----:B------:R-:W-:Y:S05]  /*6ae0*/  BSYNC.RECONVERGENT B1 ;  /* 0x0000000000017941 */ /* 0x000fea0003800200 */
.L_x_1986:
[----:B------:R-:W-:-:S04]  /*6af0*/  IADD3 R43, PT, PT, R43, 0x20, RZ ;  /* 0x000000202b2b7810 */ /* 0x000fc80007ffe0ff */
[----:B------:R-:W-:-:S13]  /*6b00*/  ISETP.GE.AND P0, PT, R43, R16, PT ;  /* 0x000000102b00720c */ /* 0x000fda0003f06270 */
[----:B------:R-:W-:Y:S05]  /*6b10*/  @!P0 BRA `(.L_x_1988) ;  /* 0xfffffff000908947 */ /* 0x000fea000383ffff */
.L_x_1974:
[----:B01----:R-:W-:Y:S05]  /*6b20*/  BSYNC.RECONVERGENT B0 ;  /* 0x0000000000007941 */ /* 0x003fea0003800200 */
.L_x_1973:
        /* <DEDUP_REMOVED lines=37> */
[----:B------:R-:W-:Y:S01]  /*6d80*/  MOV R12, R15 ;  /* 0x0000000f000c7202 */ /* 0x000fe20000000f00 */
[----:B------:R-:W-:Y:S02]  /*6d90*/  IMAD.MOV.U32 R8, RZ, RZ, R14 ;  /* 0x000000ffff087224 */ /* 0x000fe400078e000e */
[----:B------:R-:W-:Y:S01]  /*6da0*/  @P2 LOP3.LUT R27, R27, 0xffffff00, RZ, 0xfc, !PT ;  /* 0xffffff001b1b2812 */ /* 0x000fe200078efcff */
[----:B------:R-:W0:Y:S01]  /*6db0*/  I2F.S16 R11, R11 ;  /* 0x0000000b000b7306 */ /* 0x000e220000101400 */
[----:B------:R-:W-:-:S02]  /*6dc0*/  SHF.R.S32.HI R12, RZ, 0x8, R12 ;  /* 0x00000008ff0c7819 */ /* 0x000fc4000001140c */
[----:B------:R-:W-:Y:S02]  /*6dd0*/  SHF.R.S32.HI R8, RZ, 0x8, R8 ;  /* 0x00000008ff087819 */ /* 0x000fe40000011408 */
[----:B------:R-:W-:Y:S02]  /*6de0*/  @P1 LOP3.LUT R28, R28, 0xffffff00, RZ, 0xfc, !PT ;  /* 0xffffff001c1c1812 */ /* 0x000fe400078efcff */
[----:B------:R-:W-:Y:S01]  /*6df0*/  @P0 LOP3.LUT R30, R30, 0xffffff00, RZ, 0xfc, !PT ;  /* 0xffffff001e1e0812 */ /* 0x000fe200078efcff */
[----:B-----5:R0:W1:Y:S08]  /*6e00*/  I2F.S16 R25, R12 ;  /* 0x0000000c00197306 */ /* 0x0200700000101400 */
        /* <DEDUP_REMOVED lines=15> */
.L_x_1991:
[----:B------:R-:W0:Y:S02]  /*6f00*/  LDC.64 R8, c[0x0][0x3a8] ;  /* 0x0000ea00ff087b82 */ /* 0x000e240000000a00 */
[----:B0-----:R-:W-:-:S06]  /*6f10*/  IMAD.WIDE R8, R11, 0x2, R8 ;  /* 0x000000020b087825 */ /* 0x001fcc00078e0208 */
[----:B------:R-:W5:Y:S02]  /*6f20*/  LDG.E.128 R8, desc[UR36][R8.64] ;  /* 0x0000002408087981 */ /* 0x000f64000c1e1d00 */
.L_x_1992:
[----:B------:R-:W0:Y:S02]  /*6f30*/  LDCU.64 UR8, c[0x0][0x460] ;  /* 0x00008c00ff0877ac */ /* 0x000e240008000a00 */
[----:B0-----:R-:W-:-:S04]  /*6f40*/  ISETP.NE.U32.AND P0, PT, RZ, UR8, PT ;  /* 0x00000008ff007c0c */ /* 0x001fc8000bf05070 */
[----:B------:R-:W-:Y:S01]  /*6f50*/  ISETP.NE.AND.EX P0, PT, RZ, UR9, PT, P0 ;  /* 0x00000009ff007c0c */ /* 0x000fe2000bf05300 */
[----:B------:R-:W0:-:S12]  /*6f60*/  LDCU.64 UR8, c[0x0][0x3c0] ;  /* 0x00007800ff0877ac */ /* 0x000e180008000a00 */
[----:B------:R-:W1:Y:S08]  /*6f70*/  @P0 LDC R14, c[0x0][0x3f8] ;  /* 0x0000fe00ff0e0b82 */ /* 0x000e700000000800 */
[----:B------:R-:W2:Y:S01]  /*6f80*/  @P0 LDC.64 R12, c[0x0][0x458] ;  /* 0x00011600ff0c0b82 */ /* 0x000ea20000000a00 */
[----:B-1----:R-:W-:-:S05]  /*6f90*/  @P0 IMAD R2, R2, R14, R17 ;  /* 0x0000000e02020224 */ /* 0x002fca00078e0211 */
[----:B------:R-:W-:-:S05]  /*6fa0*/  @P0 LEA R15, R2, R39, 0x6 ;  /* 0x00000027020f0211 */ /* 0x000fca00078e30ff */
[----:B--2---:R-:W-:-:S06]  /*6fb0*/  @P0 IMAD.WIDE R12, R15, 0x2, R12 ;  /* 0x000000020f0c0825 */ /* 0x004fcc00078e020c */
[----:B------:R-:W2:Y:S01]  /*6fc0*/  @P0 LDG.E.128 R12, desc[UR36][R12.64] ;  /* 0x000000240c0c0981 */ /* 0x000ea2000c1e1d00 */
[----:B------:R-:W-:Y:S01]  /*6fd0*/  IADD3 R16, PT, PT, -R3, R16, RZ ;  /* 0x0000001003107210 */ /* 0x000fe20007ffe1ff */
[----:B------:R-:W-:Y:S01]  /*6fe0*/  IMAD R38, R20, R38, R39 ;  /* 0x0000002614267224 */ /* 0x000fe200078e0227 */
[----:B------:R-:W-:Y:S01]  /*6ff0*/  SHF.L.U32 R19, R19, 0x6, RZ ;  /* 0x0000000613137819 */ /* 0x000fe200000006ff */
[----:B-----5:R-:W-:Y:S01]  /*7000*/  HFMA2 R4, R8, 1, 1, R4 ;  /* 0x3c003c0008047831 */ /* 0x020fe20000000004 */
[----:B------:R-:W-:Y:S01]  /*7010*/  LEA R16, R16, UR6, 0x1 ;  /* 0x0000000610107c11 */ /* 0x000fe2000f8e08ff */
[----:B------:R-:W-:Y:S01]  /*7020*/  HADD2 R5, R9, R5 ;  /* 0x0000000509057230 */ /* 0x000fe20000000000 */
[----:B------:R-:W-:Y:S01]  /*7030*/  SHF.R.S32.HI R2, RZ, 0x1f, R38 ;  /* 0x0000001fff027819 */ /* 0x000fe20000011426 */
[----:B------:R-:W-:Y:S01]  /*7040*/  HFMA2 R6, R10, 1, 1, R6 ;  /* 0x3c003c000a067831 */ /* 0x000fe20000000006 */
[C---:B------:R-:W-:Y:S01]  /*7050*/  IADD3 R38, P1, PT, R19.reuse, R38, RZ ;  /* 0x0000002613267210 */ /* 0x040fe20007f3e0ff */
[----:B------:R-:W-:Y:S01]  /*7060*/  HADD2 R7, R11, R7 ;  /* 0x000000070b077230 */ /* 0x000fe20000000000 */
[----:B------:R-:W1:Y:S02]  /*7070*/  LDS.U16 R16, [R16] ;  /* 0x0000000010107984 */ /* 0x000e640000000400 */
[----:B------:R-:W-:-:S02]  /*7080*/  LEA.HI.X.SX32 R19, R19, R2, 0x1, P1 ;  /* 0x0000000213137211 */ /* 0x000fc400008f0eff */
        /* <DEDUP_REMOVED lines=24> */
.L_x_1990:
[----:B------:R-:W-:Y:S05]  /*7210*/  BSYNC.RECONVERGENT B0 ;  /* 0x0000000000007941 */ /* 0x000fea0003800200 */
.L_x_1989:
[C---:B------:R-:W-:Y:S01]  /*7220*/  LOP3.LUT R2, R0.reuse, 0x3e0, RZ, 0xc0, !PT ;  /* 0x000003e000027812 */ /* 0x040fe200078ec0ff */
[----:B------:R-:W-:Y:S01]  /*7230*/  BAR.SYNC.DEFER_BLOCKING 0x0 ;  /* 0x0000000000007b1d */ /* 0x000fe20000010000 */
[----:B------:R-:W-:Y:S02]  /*7240*/  LOP3.LUT R3, R0, 0x3f0, RZ, 0xc0, !PT ;  /* 0x000003f000037812 */ /* 0x000fe400078ec0ff */
[----:B------:R-:W-:Y:S02]  /*7250*/  ISETP.NE.AND P0, PT, R2, 0x20, PT ;  /* 0x000000200200780c */ /* 0x000fe40003f05270 */
[----:B------:R-:W-:Y:S01]  /*7260*/  ISETP.NE.AND P1, PT, R3, 0x10, PT ;  /* 0x000000100300780c */ /* 0x000fe20003f25270 */
[----:B------:R-:W-:Y:S01]  /*7270*/  IMAD.SHL.U32 R3, R39, 0x2, RZ ;  /* 0x0000000227037824 */ /* 0x000fe200078e00ff */
[C---:B-----5:R-:W-:Y:S01]  /*7280*/  LOP3.LUT R4, R0.reuse, 0x3f8, RZ, 0xc0, !PT ;  /* 0x000003f800047812 */ /* 0x060fe200078ec0ff */
[----:B------:R-:W-:Y:S01]  /*7290*/  BSSY.RECONVERGENT B0, `(.L_x_1993) ;  /* 0x000000c000007945 */ /* 0x000fe20003800200 */
[----:B------:R-:W-:-:S02]  /*72a0*/  ISETP.GT.U32.AND P5, PT, R0, 0x1f, PT ;  /* 0x0000001f0000780c */ /* 0x000fc40003fa4070 */
        /* <DEDUP_REMOVED lines=10> */
.L_x_1994:
[----:B------:R-:W-:Y:S05]  /*7350*/  BSYNC.RECONVERGENT B0 ;  /* 0x0000000000007941 */ /* 0x000fea0003800200 */
.L_x_1993:
        /* <DEDUP_REMOVED lines=20> */
.L_x_1996:
[----:B------:R-:W-:Y:S05]  /*74a0*/  BSYNC.RECONVERGENT B0 ;  /* 0x0000000000007941 */ /* 0x000fea0003800200 */
.L_x_1995:
        /* <DEDUP_REMOVED lines=8> */
.L_x_1998:
[----:B------:R-:W-:Y:S05]  /*7530*/  BSYNC.RECONVERGENT B0 ;  /* 0x0000000000007941 */ /* 0x000fea0003800200 */
.L_x_1997:
        /* <DEDUP_REMOVED lines=20> */
.L_x_2000:
[----:B------:R-:W-:Y:S05]  /*7680*/  BSYNC.RECONVERGENT B0 ;  /* 0x0000000000007941 */ /* 0x000fea0003800200 */
.L_x_1999:
        /* <DEDUP_REMOVED lines=8> */
.L_x_2002:
[----:B------:R-:W-:Y:S05]  /*7710*/  BSYNC.RECONVERGENT B0 ;  /* 0x0000000000007941 */ /* 0x000fea0003800200 */
.L_x_2001:
        /* <DEDUP_REMOVED lines=20> */
.L_x_2004:
[----:B------:R-:W-:Y:S05]  /*7860*/  BSYNC.RECONVERGENT B0 ;  /* 0x0000000000007941 */ /* 0x000fea0003800200 */
.L_x_2003:
[----:B------:R-:W-:Y:S06]  /*7870*/  BAR.SYNC.DEFER_BLOCKING 0x0 ;  /* 0x0000000000007b1d */ /* 0x000fec0000010000 */
[----:B------:R-:W-:Y:S05]  /*7880*/  @P4 EXIT ;  /* 0x000000000000494d */ /* 0x000fea0003800000 */
[----:B------:R-:W3:Y:S02]  /*7890*/  LDCU UR4, c[0x0][0x478] ;  /* 0x00008f00ff0477ac */ /* 0x000ee40008000800 */
[----:B---3--:R-:W-:-:S09]  /*78a0*/  UISETP.NE.AND UP0, UPT, UR4, 0x2, UPT ;  /* 0x000000020400788c */ /* 0x008fd2000bf05270 */
[----:B------:R-:W-:Y:S05]  /*78b0*/  BRA.U UP0, `(.L_x_2005) ;  /* 0x0000000100e07547 */ /* 0x000fea000b800000 */
[----:B--2---:R-:W2:Y:S01]  /*78c0*/  LDC.64 R2, c[0x0][0x470] ;  /* 0x00011c00ff027b82 */ /* 0x004ea20000000a00 */
[----:B------:R-:W3:Y:S01]  /*78d0*/  LDCU.64 UR4, c[0x0][0x380] ;  /* 0x00007000ff0477ac */ /* 0x000ee20008000a00 */
[----:B--2---:R-:W2:Y:S01]  /*78e0*/  LDG.E R2, desc[UR36][R2.64] ;  /* 0x0000002402027981 */ /* 0x004ea2000c1e1900 */
[----:B------:R-:W-:-:S04]  /*78f0*/  IADD3 R20, PT, PT, R20, R39, RZ ;  /* 0x0000002714147210 */ /* 0x000fc80007ffe0ff */
[----:B---3--:R-:W-:Y:S01]  /*7900*/  IADD3 R8, P0, PT, R20, UR4, RZ ;  /* 0x0000000414087c10 */ /* 0x008fe2000ff1e0ff */
[C---:B--2---:R-:W-:Y:S01]  /*7910*/  FMUL.FTZ R34, R2.reuse, R34 ;  /* 0x0000002202227220 */ /* 0x044fe20000410000 */
[C---:B------:R-:W-:Y:S01]  /*7920*/  FMUL.FTZ R35, R2.reuse, R35 ;  /* 0x0000002302237220 */ /* 0x040fe20000410000 */
[C---:B------:R-:W-:Y:S01]  /*7930*/  FMUL.FTZ R37, R2.reuse, R37 ;  /* 0x0000002502257220 */ /* 0x040fe20000410000 */
[C---:B------:R-:W-:Y:S01]  /*7940*/  FMUL.FTZ R33, R2.reuse, R33 ;  /* 0x0000002102217220 */ /* 0x040fe20000410000 */
[C---:B------:R-:W-:Y:S01]  /*7950*/  FMUL.FTZ R21, R2.reuse, R21 ;  /* 0x0000001502157220 */ /* 0x040fe20000410000 */
[C---:B------:R-:W-:Y:S01]  /*7960*/  FMUL.FTZ R22, R2.reuse, R22 ;  /* 0x0000001602167220 */ /* 0x040fe20000410000 */
[----:B------:R-:W2:Y:S01]  /*7970*/  F2I.S8.NTZ R34, R34 ;  /* 0x0000002200227305 */ /* 0x000ea20000202100 */
[C---:B------:R-:W-:Y:S01]  /*7980*/  FMUL.FTZ R32, R2.reuse, R32 ;  /* 0x0000002002207220 */ /* 0x040fe20000410000 */
[----:B------:R-:W-:-:S06]  /*7990*/  FMUL.FTZ R2, R2, R24 ;  /* 0x0000001802027220 */ /* 0x000fcc0000410000 */
[----:B------:R-:W3:Y:S01]  /*79a0*/  F2I.S8.NTZ R35, R35 ;  /* 0x0000002300237305 */ /* 0x000ee20000202100 */
[----:B--2---:R-:W-:-:S07]  /*79b0*/  PRMT R0, R34, 0x8880, RZ ;  /* 0x0000888022007816 */ /* 0x004fce00000000ff */
[----:B------:R-:W2:Y:S01]  /*79c0*/  F2I.S8.NTZ R37, R37 ;  /* 0x0000002500257305 */ /* 0x000ea20000202100 */
[----:B------:R-:W-:-:S04]  /*79d0*/  PRMT R0, R0, 0x7710, RZ ;  /* 0x0000771000007816 */ /* 0x000fc800000000ff */
[----:B------:R-:W-:-:S03]  /*79e0*/  SHF.L.U32 R0, R0, 0x10, RZ ;  /* 0x0000001000007819 */ /* 0x000fc600000006ff */
[----:B------:R-:W4:Y:S01]  /*79f0*/  F2I.S8.NTZ R33, R33 ;  /* 0x0000002100217305 */ /* 0x000f220000202100 */
[----:B---3--:R-:W-:Y:S02]  /*7a00*/  PRMT R35, R35, 0x8880, RZ ;  /* 0x0000888023237816 */ /* 0x008fe400000000ff */
[----:B01----:R-:W-:Y:S02]  /*7a10*/  LOP3.LUT R4, R0, 0xff0000, RZ, 0xc0, !PT ;  /* 0x00ff000000047812 */ /* 0x003fe400078ec0ff */
[----:B------:R-:W-:Y:S02]  /*7a20*/  PRMT R0, R35, 0x7710, RZ ;  /* 0x0000771023007816 */ /* 0x000fe400000000ff */
[----:B--2---:R-:W-:Y:S01]  /*7a30*/  PRMT R3, R37, 0x8880, RZ ;  /* 0x0000888025037816 */ /* 0x004fe200000000ff */
[----:B------:R-:W0:Y:S02]  /*7a40*/  F2I.S8.NTZ R21, R21 ;  /* 0x0000001500157305 */ /* 0x000e240000202100 */
[----:B------:R-:W-:Y:S01]  /*7a50*/  IMAD.SHL.U32 R0, R0, 0x100, RZ ;  /* 0x0000010000007824 */ /* 0x000fe200078e00ff */
[----:B------:R-:W-:-:S04]  /*7a60*/  PRMT R3, R3, 0x7710, RZ ;  /* 0x0000771003037816 */ /* 0x000fc800000000ff */
[----:B------:R-:W-:Y:S01]  /*7a70*/  PRMT R3, R4, 0x4210, R3 ;  /* 0x0000421004037816 */ /* 0x000fe20000000003 */
[----:B------:R-:W1:Y:S01]  /*7a80*/  F2I.S8.NTZ R22, R22 ;  /* 0x0000001600167305 */ /* 0x000e620000202100 */
[----:B----4-:R-:W-:Y:S02]  /*7a90*/  PRMT R4, R33, 0x8880, RZ ;  /* 0x0000888021047816 */ /* 0x010fe400000000ff */
[----:B------:R-:W-:Y:S02]  /*7aa0*/  LOP3.LUT R9, R3, 0xff00, R0, 0xf8, !PT ;  /* 0x0000ff0003097812 */ /* 0x000fe400078ef800 */
[----:B------:R-:W-:Y:S02]  /*7ab0*/  PRMT R4, R4, 0x7710, RZ ;  /* 0x0000771004047816 */ /* 0x000fe400000000ff */
[----:B0-----:R-:W-:Y:S01]  /*7ac0*/  PRMT R21, R21, 0x8880, RZ ;  /* 0x0000888015157816 */ /* 0x001fe200000000ff */
[----:B------:R-:W0:Y:S01]  /*7ad0*/  F2I.S8.NTZ R32, R32 ;  /* 0x0000002000207305 */ /* 0x000e220000202100 */
[----:B------:R-:W-:-:S02]  /*7ae0*/  LOP3.LUT R4, R4, 0xff, RZ, 0xc0, !PT ;  /* 0x000000ff04047812 */ /* 0x000fc400078ec0ff */
[----:B------:R-:W-:Y:S02]  /*7af0*/  PRMT R0, R21, 0x7710, RZ ;  /* 0x0000771015007816 */ /* 0x000fe400000000ff */
[----:B-1----:R-:W-:-:S03]  /*7b00*/  PRMT R22, R22, 0x8880, RZ ;  /* 0x0000888016167816 */ /* 0x002fc600000000ff */
[----:B------:R-:W1:Y:S01]  /*7b10*/  F2I.S8.NTZ R2, R2 ;  /* 0x0000000200027305 */ /* 0x000e620000202100 */
[----:B------:R-:W-:Y:S02]  /*7b20*/  LOP3.LUT R6, R0, 0xff, RZ, 0xc0, !PT ;  /* 0x000000ff00067812 */ /* 0x000fe400078ec0ff */
[----:B------:R-:W-:-:S03]  /*7b30*/  PRMT R3, R22, 0x7710, RZ ;  /* 0x0000771016037816 */ /* 0x000fc600000000ff */
[----:B------:R-:W-:Y:S01]  /*7b40*/  IMAD.WIDE.U32 R6, R6, 0x100, RZ ;  /* 0x0000010006067825 */ /* 0x000fe200078e00ff */
[----:B0-----:R-:W-:Y:S02]  /*7b50*/  PRMT R32, R32, 0x8880, RZ ;  /* 0x0000888020207816 */ /* 0x001fe400000000ff */
[----:B------:R-:W-:Y:S02]  /*7b60*/  LOP3.LUT R5, R3, 0xff, RZ, 0xc0, !PT ;  /* 0x000000ff03057812 */ /* 0x000fe400078ec0ff */
[----:B------:R-:W-:Y:S02]  /*7b70*/  PRMT R0, R32, 0x7710, RZ ;  /* 0x0000771020007816 */ /* 0x000fe400000000ff */
[----:B-1----:R-:W-:Y:S01]  /*7b80*/  PRMT R10, R2, 0x8880, RZ ;  /* 0x00008880020a7816 */ /* 0x002fe200000000ff */
[----:B------:R-:W-:Y:S01]  /*7b90*/  IMAD.WIDE.U32 R2, R4, 0x1000000, RZ ;  /* 0x0100000004027825 */ /* 0x000fe200078e00ff */
[----:B------:R-:W-:Y:S02]  /*7ba0*/  LOP3.LUT R9, R9, 0xff, R0, 0xf8, !PT ;  /* 0x000000ff09097812 */ /* 0x000fe400078ef800 */
[----:B------:R-:W-:Y:S01]  /*7bb0*/  PRMT R0, R10, 0x7710, RZ ;  /* 0x000077100a007816 */ /* 0x000fe200000000ff */
[----:B------:R-:W-:-:S03]  /*7bc0*/  IMAD.WIDE.U32 R4, R5, 0x10000, RZ ;  /* 0x0001000005047825 */ /* 0x000fc600078e00ff */
[----:B------:R-:W-:Y:S02]  /*7bd0*/  LOP3.LUT R11, R6, R2, R4, 0xfe, !PT ;  /* 0x00000002060b7212 */ /* 0x000fe400078efe04 */
[----:B------:R-:W-:Y:S02]  /*7be0*/  LOP3.LUT R3, R5, R9, R3, 0xfe, !PT ;  /* 0x0000000905037212 */ /* 0x000fe400078efe03 */
[----:B------:R-:W-:Y:S02]  /*7bf0*/  LEA.HI.X.SX32 R9, R20, UR5, 0x1, P0 ;  /* 0x0000000514097c11 */ /* 0x000fe400080f0eff */
[----:B------:R-:W-:Y:S02]  /*7c00*/  LOP3.LUT R2, R11, 0xff, R0, 0xf8, !PT ;  /* 0x000000ff0b027812 */ /* 0x000fe400078ef800 */
[----:B------:R-:W-:-:S05]  /*7c10*/  LOP3.LUT R3, R3, R7, RZ, 0xfc, !PT ;  /* 0x0000000703037212 */ /* 0x000fca00078efcff */
[----:B------:R-:W-:Y:S01]  /*7c20*/  STG.E.64 desc[UR36][R8.64], R2 ;  /* 0x0000000208007986 */ /* 0x000fe2000c101b24 */
[----:B------:R-:W-:Y:S05]  /*7c30*/  EXIT ;  /* 0x000000000000794d */ /* 0x000fea0003800000 */
.L_x_2005:
[----:B--2---:R-:W2:Y:S01]  /*7c40*/  LDC.64 R2, c[0x0][0x380] ;  /* 0x0000e000ff027b82 */ /* 0x004ea20000000a00 */
[----:B------:R-:W-:Y:S02]  /*7c50*/  IADD3 R39, PT, PT, R20, R39, RZ ;  /* 0x0000002714277210 */ /* 0x000fe40007ffe0ff */
[----:B------:R-:W-:Y:S02]  /*7c60*/  F2FP.F16.F32.PACK_AB R21, R21, R24 ;  /* 0x000000181515723e */ /* 0x000fe400000000ff */
[----:B------:R-:W-:Y:S02]  /*7c70*/  F2FP.F16.F32.PACK_AB R33, R33, R22 ;  /* 0x000000162121723e */ /* 0x000fe400000000ff */
[----:B------:R-:W-:Y:S02]  /*7c80*/  F2FP.F16.F32.PACK_AB R35, R35, R32 ;  /* 0x000000202323723e */ /* 0x000fe400000000ff */
[----:B------:R-:W-:Y:S01]  /*7c90*/  F2FP.F16.F32.PACK_AB R37, R37, R34 ;  /* 0x000000222525723e */ /* 0x000fe200000000ff */
[----:B--2---:R-:W-:-:S05]  /*7ca0*/  IMAD.WIDE R2, R39, 0x2, R2 ;  /* 0x0000000227027825 */ /* 0x004fca00078e0202 */
[----:B------:R-:W-:Y:S04]  /*7cb0*/  STG.E desc[UR36][R2.64], R21 ;  /* 0x0000001502007986 */ /* 0x000fe8000c101924 */
[----:B------:R-:W-:Y:S04]  /*7cc0*/  STG.E desc[UR36][R2.64+0x4], R33 ;  /* 0x0000042102007986 */ /* 0x000fe8000c101924 */
[----:B------:R-:W-:Y:S04]  /*7cd0*/  STG.E desc[UR36][R2.64+0x8], R35 ;  /* 0x0000082302007986 */ /* 0x000fe8000c101924 */
[----:B------:R-:W-:Y:S01]  /*7ce0*/  STG.E desc[UR36][R2.64+0xc], R37 ;  /* 0x00000c2502007986 */ /* 0x000fe2000c101924 */
[----:B------:R-:W-:Y:S05]  /*7cf0*/  EXIT ;  /* 0x000000000000794d */ /* 0x000fea0003800000 */
.L_x_1934:
[----:B------:R-:W-:Y:S01]  /*7d00*/  HFMA2 R12, -RZ, RZ, 0, 9.5367431640625e-07 ;  /* 0x00000010ff0c7431 */ /* 0x000fe200000001ff */
[----:B------:R-:W-:Y:S01]  /*7d10*/  MOV R11, 0x1f ;  /* 0x0000001f000b7802 */ /* 0x000fe20000000f00 */
[----:B------:R-:W-:-:S07]  /*7d20*/  IMAD.MOV.U32 R15, RZ, RZ, -0x1 ;  /* 0xffffffffff0f7424 */ /* 0x000fce00078e00ff */
[----:B0----5:R-:W-:Y:S05]  /*7d30*/  WARPSYNC.COLLECTIVE R15, `(.L_x_2006) ;  /* 0x000000000f087348 */ /* 0x021fea0003c00000 */
[----:B------:R1:W2:Y:S02]  /*7d40*/  SHFL.BFLY P6, R14, R13, R12, R11 ;  /* 0x0c00000c0d0e7389 */ /* 0x0002a400000c000b */
[----:B012--5:R-:W-:Y:S05]  /*7d50*/  ENDCOLLECTIVE ;  /* 0x000000000000791b */ /* 0x027fea0003800000 */
.L_x_2006:
[----:B------:R-:W-:Y:S02]  /*7d60*/  HFMA2 R12, -RZ, RZ, 0, 4.76837158203125e-07 ;  /* 0x00000008ff0c7431 */ /* 0x000fe400000001ff */
[----:B------:R-:W-:-:S05]  /*7d70*/  FADD.FTZ R0, R13, R14 ;  /* 0x0000000e0d007221 */ /* 0x000fca0000010000 */
[----:B------:R-:W-:-:S07]  /*7d80*/  MOV R13, R0 ;  /* 0x00000000000d7202 */ /* 0x000fce0000000f00 */
[----:B------:R-:W-:Y:S05]  /*7d90*/  WARPSYNC.COLLECTIVE R15, `(.L_x_2007) ;  /* 0x000000000f087348 */ /* 0x000fea0003c00000 */
[----:B------:R0:W1:Y:S02]  /*7da0*/  SHFL.BFLY P6, R14, R13, R12, R11 ;  /* 0x0c00000c0d0e7389 */ /* 0x00006400000c000b */
[----:B01----:R-:W-:Y:S05]  /*7db0*/  ENDCOLLECTIVE ;  /* 0x000000000000791b */ /* 0x003fea0003800000 */
.L_x_2007:
[----:B------:R-:W-:Y:S02]  /*7dc0*/  IMAD.MOV.U32 R12, RZ, RZ, 0x4 ;  /* 0x00000004ff0c7424 */ /* 0x000fe400078e00ff */
[----:B------:R-:W-:-:S05]  /*7dd0*/  FADD.FTZ R3, R0, R14 ;  /* 0x0000000e00037221 */ /* 0x000fca0000010000 */
[----:B------:R-:W-:-:S07]  /*7de0*/  MOV R13, R3 ;  /* 0x00000003000d7202 */ /* 0x000fce0000000f00 */
[----:B------:R-:W-:Y:S05]  /*7df0*/  WARPSYNC.COLLECTIVE R15, `(.L_x_2008) ;  /* 0x000000000f087348 */ /* 0x000fea0003c00000 */
[----:B------:R0:W1:Y:S02]  /*7e00*/  SHFL.BFLY P6, R14, R13, R12, R11 ;  /* 0x0c00000c0d0e7389 */ /* 0x00006400000c000b */
[----:B01----:R-:W-:Y:S05]  /*7e10*/  ENDCOLLECTIVE ;  /* 0x000000000000791b */ /* 0x003fea0003800000 */
.L_x_2008:
[----:B------:R-:W-:Y:S02]  /*7e20*/  HFMA2 R12, -RZ, RZ, 0, 1.1920928955078125e-07 ;  /* 0x00000002ff0c7431 */ /* 0x000fe400000001ff */
[----:B------:R-:W-:-:S05]  /*7e30*/  FADD.FTZ R5, R3, R14 ;  /* 0x0000000e03057221 */ /* 0x000fca0000010000 */
[----:B------:R-:W-:-:S07]  /*7e40*/  MOV R13, R5 ;  /* 0x00000005000d7202 */ /* 0x000fce0000000f00 */
[----:B------:R-:W-:Y:S05]  /*7e50*/  WARPSYNC.COLLECTIVE R15, `(.L_x_2009) ;  /* 0x000000000f087348 */ /* 0x000fea0003c00000 */
[----:B------:R0:W1:Y:S02]  /*7e60*/  SHFL.BFLY P6, R14, R13, R12, R11 ;  /* 0x0c00000c0d0e7389 */ /* 0x00006400000c000b */
[----:B01----:R-:W-:Y:S05]  /*7e70*/  ENDCOLLECTIVE ;  /* 0x000000000000791b */ /* 0x003fea0003800000 */
.L_x_2009:
[----:B------:R-:W-:Y:S02]  /*7e80*/  IMAD.MOV.U32 R12, RZ, RZ, 0x1 ;  /* 0x00000001ff0c7424 */ /* 0x000fe400078e00ff */
[----:B------:R-:W-:-:S05]  /*7e90*/  FADD.FTZ R6, R5, R14 ;  /* 0x0000000e05067221 */ /* 0x000fca0000010000 */
[----:B------:R-:W-:-:S07]  /*7ea0*/  MOV R13, R6 ;  /* 0x00000006000d7202 */ /* 0x000fce0000000f00 */
[----:B------:R-:W-:Y:S05]  /*7eb0*/  WARPSYNC.COLLECTIVE R15, `(.L_x_2010) ;  /* 0x000000000f087348 */ /* 0x000fea0003c00000 */
[----:B------:R0:W1:Y:S02]  /*7ec0*/  SHFL.BFLY P6, R14, R13, R12, R11 ;  /* 0x0c00000c0d0e7389 */ /* 0x00006400000c000b */
[----:B01----:R-:W-:Y:S05]  /*7ed0*/  ENDCOLLECTIVE ;  /* 0x000000000000791b */ /* 0x003fea0003800000 */
.L_x_2010:
[----:B------:R-:W-:Y:S05]  /*7ee0*/  BRA `(.L_x_2011) ;  /* 0xffffff9800087947 */ /* 0x000fea000383ffff */
.L_x_1939:
[----:B------:R-:W-:Y:S01]  /*7ef0*/  BSSY B1, `(.L_x_2012) ;  /* 0x0000007000017945 */ /* 0x000fe20003800000 */
[----:B------:R-:W-:Y:S02]  /*7f00*/  MOV R12, 0x2 ;  /* 0x00000002000c7802 */ /* 0x000fe40000000f00 */
[----:B------:R-:W-:Y:S02]  /*7f10*/  MOV R11, 0x1f ;  /* 0x0000001f000b7802 */ /* 0x000fe40000000f00 */
[----:B------:R-:W-:-:S07]  /*7f20*/  MOV R15, 0xffffffff ;  /* 0xffffffff000f7802 */ /* 0x000fce0000000f00 */
[----:B------:R-:W-:Y:S05]  /*7f30*/  WARPSYNC.COLLECTIVE R15, `(.L_x_2013) ;  /* 0x000000000f087348 */ /* 0x000fea0003c00000 */
[----:B------:R0:W1:Y:S02]  /*7f40*/  SHFL.BFLY P6, R14, R13, R12, R11 ;  /* 0x0c00000c0d0e7389 */ /* 0x00006400000c000b */
[----:B01----:R-:W-:Y:S05]  /*7f50*/  ENDCOLLECTIVE ;  /* 0x000000000000791b */ /* 0x003fea0003800000 */
.L_x_2013:
[----:B------:R-:W-:Y:S05]  /*7f60*/  BSYNC B1 ;  /* 0x0000000000017941 */ /* 0x000fea0003800000 */
.L_x_2012:
[----:B------:R-:W-:Y:S01]  /*7f70*/  FADD.FTZ R13, R13, R14 ;  /* 0x0000000e0d0d7221 */ /* 0x000fe20000010000 */
[----:B------:R-:W-:Y:S02]  /*7f80*/  IMAD.MOV.U32 R12, RZ, RZ, 0x1 ;  /* 0x00000001ff0c7424 */ /* 0x000fe400078e00ff */
[----:B------:R-:W-:Y:S01]  /*7f90*/  HFMA2 R11, -RZ, RZ, 0, 1.847743988037109375e-06 ;  /* 0x0000001fff0b7431 */ /* 0x000fe200000001ff */
[----:B------:R-:W-:-:S07]  /*7fa0*/  MOV R15, 0xffffffff ;  /* 0xffffffff000f7802 */ /* 0x000fce0000000f00 */
[----:B------:R-:W-:Y:S05]  /*7fb0*/  WARPSYNC.COLLECTIVE R15, `(.L_x_2014) ;  /* 0x000000000f087348 */ /* 0x000fea0003c00000 */
[----:B------:R0:W1:Y:S02]  /*7fc0*/  SHFL.BFLY P6, R14, R13, R12, R11 ;  /* 0x0c00000c0d0e7389 */ /* 0x00006400000c000b */
[----:B01----:R-:W-:Y:S05]  /*7fd0*/  ENDCOLLECTIVE ;  /* 0x000000000000791b */ /* 0x003fea0003800000 */
.L_x_2014:
[----:B------:R-:W-:Y:S05]  /*7fe0*/  BRA `(.L_x_2015) ;  /* 0xffffffa400107947 */ /* 0x000fea000383ffff */
.L_x_1943:
[----:B------:R-:W-:Y:S01]  /*7ff0*/  HFMA2 R11, -RZ, RZ, 0, 1.847743988037109375e-06 ;  /* 0x0000001fff0b7431 */ /* 0x000fe200000001ff */
[----:B------:R-:W-:Y:S01]  /*8000*/  BSSY B0, `(.L_x_2016) ;  /* 0x0000007000007945 */ /* 0x000fe20003800000 */
[----:B------:R-:W-:Y:S01]  /*8010*/  MOV R13, R4 ;  /* 0x00000004000d7202 */ /* 0x000fe20000000f00 */
[----:B------:R-:W-:Y:S01]  /*8020*/  IMAD.MOV.U32 R12, RZ, RZ, 0x10 ;  /* 0x00000010ff0c7424 */ /* 0x000fe200078e00ff */
[----:B------:R-:W-:-:S07]  /*8030*/  MOV R15, 0xffffffff ;  /* 0xffffffff000f7802 */ /* 0x000fce0000000f00 */
[----:B-123-5:R-:W-:Y:S05]  /*8040*/  WARPSYNC.COLLECTIVE R15, `(.L_x_2017) ;  /* 0x000000000f087348 */ /* 0x02efea0003c00000 */
[----:B------:R0:W4:Y:S02]  /*8050*/  SHFL.BFLY P6, R14, R13, R12, R11 ;  /* 0x0c00000c0d0e7389 */ /* 0x00012400000c000b */
[----:B012345:R-:W-:Y:S05]  /*8060*/  ENDCOLLECTIVE ;  /* 0x000000000000791b */ /* 0x03ffea0003800000 */
.L_x_2017:
[----:B------:R-:W-:Y:S05]  /*8070*/  BSYNC B0 ;  /* 0x0000000000007941 */ /* 0x000fea0003800000 */
.L_x_2016:
[----:B------:R-:W-:Y:S01]  /*8080*/  FMNMX.FTZ R13, R14, R4, !PT ;  /* 0x000000040e0d7209 */ /* 0x000fe20007810000 */
[----:B------:R-:W-:Y:S02]  /*8090*/  HFMA2 R12, -RZ, RZ, 0, 4.76837158203125e-07 ;  /* 0x00000008ff0c7431 */ /* 0x000fe400000001ff */
[----:B------:R-:W-:Y:S01]  /*80a0*/  IMAD.MOV.U32 R11, RZ, RZ, 0x1f ;  /* 0x0000001fff0b7424 */ /* 0x000fe200078e00ff */
[----:B------:R-:W-:-:S07]  /*80b0*/  MOV R15, 0xffffffff ;  /* 0xffffffff000f7802 */ /* 0x000fce0000000f00 */
[----:B------:R-:W-:Y:S05]  /*80c0*/  WARPSYNC.COLLECTIVE R15, `(.L_x_2018) ;  /* 0x000000000f087348 */ /* 0x000fea0003c00000 */
[----:B------:R0:W1:Y:S02]  /*80d0*/  SHFL.BFLY P6, R14, R13, R12, R11 ;  /* 0x0c00000c0d0e7389 */ /* 0x00006400000c000b */
[----:B01----:R-:W-:Y:S05]  /*80e0*/  ENDCOLLECTIVE ;  /* 0x000000000000791b */ /* 0x003fea0003800000 */
.L_x_2018:
[----:B------:R-:W-:Y:S01]  /*80f0*/  HFMA2 R12, -RZ, RZ, 0, 2.384185791015625e-07 ;  /* 0x00000004ff0c7431 */ /* 0x000fe200000001ff */
[----:B------:R-:W-:-:S04]  /*8100*/  FMNMX.FTZ R5, R13, R14, !PT ;  /* 0x0000000e0d057209 */ /* 0x000fc80007810000 */
[----:B------:R-:W-:-:S07]  /*8110*/  MOV R13, R5 ;  /* 0x00000005000d7202 */ /* 0x000fce0000000f00 */
[----:B------:R-:W-:Y:S05]  /*8120*/  WARPSYNC.COLLECTIVE R15, `(.L_x_2019) ;  /* 0x000000000f087348 */ /* 0x000fea0003c00000 */
[----:B------:R0:W1:Y:S02]  /*8130*/  SHFL.BFLY P6, R14, R13, R12, R11 ;  /* 0x0c00000c0d0e7389 */ /* 0x00006400000c000b */
[----:B01----:R-:W-:Y:S05]  /*8140*/  ENDCOLLECTIVE ;  /* 0x000000000000791b */ /* 0x003fea0003800000 */
.L_x_2019:
[----:B------:R-:W-:Y:S05]  /*8150*/  BRA `(.L_x_2020) ;  /* 0xffffffa400907947 */ /* 0x000fea000383ffff */
.L_x_2021:
        /* <DEDUP_REMOVED lines=10> */
.L_x_3014:


//--------------------- .text._ZN4mmha33masked_multihead_attention_kernelItLi64ELi64ELi1ELi8ELi256ELb0ELb0EEEv26Multihead_attention_paramsIT_XT5_EE --------------------------
	.section	.text._ZN4mmha33masked_multihead_attention_kernelItLi64ELi64ELi1ELi8ELi256ELb0ELb0EEEv26Multihead_attention_paramsIT_XT5_EE,"ax",@progbits
	.align	128
        .global         _ZN4mmha33masked_multihead_attention_kernelItLi64ELi64ELi1ELi8ELi256ELb0ELb0EEEv26Multihead_attention_paramsIT_XT5_EE
        .type           _ZN4mmha33masked_multihead_attention_kernelItLi64ELi64ELi1ELi8ELi256ELb0ELb0EEEv26Multihead_attention_paramsIT_XT5_EE,@function
        .size           _ZN4mmha33masked_multihead_attention_kernelItLi64ELi64ELi1ELi8ELi256ELb0ELb0EEEv26Multihead_attention_paramsIT_XT5_EE,(.L_x_3015 - _ZN4mmha33masked_multihead_attention_kernelItLi64ELi64ELi1ELi8ELi256ELb0ELb0EEEv26Multihead_attention_paramsIT_XT5_EE)
        .other          _ZN4mmha33masked_multihead_attention_kernelItLi64ELi64ELi1ELi8ELi256ELb0ELb0EEEv26Multihead_attention_paramsIT_XT5_EE,@"STO_CUDA_ENTRY STV_DEFAULT"
_ZN4mmha33masked_multihead_attention_kernelItLi64ELi64ELi1ELi8ELi256ELb0ELb0EEEv26Multihead_attention_paramsIT_XT5_EE:
.text._ZN4mmha33masked_multihead_attention_kernelItLi64ELi64ELi1ELi8ELi256ELb0ELb0EEEv26Multihead_attention_paramsIT_XT5_EE:
        /* <DEDUP_REMOVED lines=12> */
.L_x_2022:
[----:B------:R-:W1:Y:S01]  /*00c0*/  LDC R11, c[0x0][0x3f0] ;  /* 0x0000fc00ff0b7b82 */ /* 0x000e620000000800 */
[----:B--2---:R-:W-:-:S07]  /*00d0*/  IABS R8, R40 ;  /* 0x0000002800087213 */ /* 0x004fce0000000000 */
[----:B------:R-:W2:Y:S08]  /*00e0*/  LDC.64 R4, c[0x0][0x4a0] ;  /* 0x00012800ff047b82 */ /* 0x000eb00000000a00 */
[----:B------:R-:W3:Y:S01]  /*00f0*/  LDC R10, c[0x0][0x3f4] ;  /* 0x0000fd00ff0a7b82 */ /* 0x000ee20000000800 */
[----:B-1----:R-:W-:Y:S01]  /*0100*/  IABS R7, R11 ;  /* 0x0000000b00077213 */ /* 0x002fe20000000000 */
[----:B------:R-:W-:Y:S01]  /*0110*/  IMAD.MOV.U32 R18, RZ, RZ, RZ ;  /* 0x000000ffff127224 */ /* 0x000fe200078e00ff */
[----:B------:R-:W1:Y:S05]  /*0120*/  S2R R41, SR_CTAID.X ;  /* 0x0000000000297919 */ /* 0x000e6a0000002500 */
[----:B------:R-:W1:Y:S01]  /*0130*/  LDC R15, c[0x0][0x3f8] ;  /* 0x0000fe00ff0f7b82 */ /* 0x000e620000000800 */
[----:B------:R-:W4:Y:S01]  /*0140*/  I2F.RP R0, R7 ;  /* 0x0000000700007306 */ /* 0x000f220000209400 */
[----:B--2---:R-:W-:-:S04]  /*0150*/  ISETP.NE.U32.AND P0, PT, R4, RZ, PT ;  /* 0x000000ff0400720c */ /* 0x004fc80003f05070 */
[----:B------:R-:W-:-:S03]  /*0160*/  ISETP.NE.AND.EX P0, PT, R5, RZ, PT, P0 ;  /* 0x000000ff0500720c */ /* 0x000fc60003f05300 */
[----:B----4-:R-:W2:Y:S10]  /*0170*/  MUFU.RCP R0, R0 ;  /* 0x0000000000007308 */ /* 0x010eb40000001000 */
[----:B------:R-:W4:Y:S01]  /*0180*/  @P0 LDC.64 R4, c[0x0][0x4a0] ;  /* 0x00012800ff040b82 */ /* 0x000f220000000a00 */
[----:B--2---:R-:W-:-:S04]  /*0190*/  IADD3 R6, PT, PT, R0, 0xffffffe, RZ ;  /* 0x0ffffffe00067810 */ /* 0x004fc80007ffe0ff */
[----:B------:R-:W2:Y:S01]  /*01a0*/  F2I.FTZ.U32.TRUNC.NTZ R3, R6 ;  /* 0x0000000600037305 */ /* 0x000ea2000021f000 */
[----:B----4-:R-:W-:Y:S01]  /*01b0*/  @P0 IMAD.WIDE.U32 R4, R40, 0x4, R4 ;  /* 0x0000000428040825 */ /* 0x010fe200078e0004 */
[----:B--2---:R-:W-:-:S05]  /*01c0*/  IADD3 R2, PT, PT, RZ, -R3, RZ ;  /* 0x80000003ff027210 */ /* 0x004fca0007ffe0ff */
[----:B------:R-:W-:Y:S02]  /*01d0*/  IMAD R9, R2, R7, RZ ;  /* 0x0000000702097224 */ /* 0x000fe400078e02ff */
[----:B------:R-:W-:-:S05]  /*01e0*/  HFMA2 R2, -RZ, RZ, 0, 0 ;  /* 0x00000000ff027431 */ /* 0x000fca00000001ff */
[----:B------:R-:W-:Y:S02]  /*01f0*/  IMAD.HI.U32 R0, R3, R9, R2 ;  /* 0x0000000903007227 */ /* 0x000fe400078e0002 */
[----:B------:R2:W4:Y:S01]  /*0200*/  @P0 LDG.E R9, desc[UR36][R4.64] ;  /* 0x0000002404090981 */ /* 0x000522000c1e1900 */
[----:B------:R-:W0:Y:S03]  /*0210*/  LDC.64 R2, c[0x0][0x460] ;  /* 0x00011800ff027b82 */ /* 0x000e260000000a00 */
[----:B------:R-:W-:-:S05]  /*0220*/  IMAD.HI.U32 R0, R0, R8, RZ ;  /* 0x0000000800007227 */ /* 0x000fca00078e00ff */
[----:B------:R-:W-:-:S05]  /*0230*/  IADD3 R6, PT, PT, -R0, RZ, RZ ;  /* 0x000000ff00067210 */ /* 0x000fca0007ffe1ff */
[----:B------:R-:W-:-:S05]  /*0240*/  IMAD R6, R7, R6, R8 ;  /* 0x0000000607067224 */ /* 0x000fca00078e0208 */
[----:B------:R-:W-:-:S13]  /*0250*/  ISETP.GT.U32.AND P3, PT, R7, R6, PT ;  /* 0x000000060700720c */ /* 0x000fda0003f64070 */
[----:B------:R-:W-:-:S05]  /*0260*/  @!P3 IMAD.IADD R6, R6, 0x1, -R7 ;  /* 0x000000010606b824 */ /* 0x000fca00078e0a07 */
[----:B------:R-:W-:Y:S02]  /*0270*/  ISETP.GE.U32.AND P2, PT, R6, R7, PT ;  /* 0x000000070600720c */ /* 0x000fe40003f46070 */
[----:B------:R-:W-:Y:S02]  /*0280*/  @!P3 IADD3 R0, PT, PT, R0, 0x1, RZ ;  /* 0x000000010000b810 */ /* 0x000fe40007ffe0ff */
[----:B0-----:R-:W-:Y:S02]  /*0290*/  ISETP.NE.U32.AND P1, PT, R2, RZ, PT ;  /* 0x000000ff0200720c */ /* 0x001fe40003f25070 */
[----:B---3--:R-:W-:Y:S02]  /*02a0*/  IABS R21, R10 ;  /* 0x0000000a00157213 */ /* 0x008fe40000000000 */
[----:B------:R-:W-:-:S05]  /*02b0*/  ISETP.NE.AND.EX P1, PT, R3, RZ, PT, P1 ;  /* 0x000000ff0300720c */ /* 0x000fca0003f25310 */
[----:B------:R-:W-:-:S04]  /*02c0*/  @P2 IADD3 R0, PT, PT, R0, 0x1, RZ ;  /* 0x0000000100002810 */ /* 0x000fc80007ffe0ff */
[----:B------:R-:W-:Y:S02]  /*02d0*/  MOV R24, R0 ;  /* 0x0000000000187202 */ /* 0x000fe40000000f00 */
[----:B------:R-:W0:Y:S01]  /*02e0*/  I2F.RP R0, R21 ;  /* 0x0000001500007306 */ /* 0x000e220000209400 */
[----:B------:R-:W-:Y:S01]  /*02f0*/  LOP3.LUT R8, R40, R11, RZ, 0x3c, !PT ;  /* 0x0000000b28087212 */ /* 0x000fe200078e3cff */
[----:B------:R-:W2:Y:S01]  /*0300*/  @P1 LDC.64 R6, c[0x0][0x460] ;  /* 0x00011800ff061b82 */ /* 0x000ea20000000a00 */
[----:B------:R-:W-:Y:S02]  /*0310*/  ISETP.NE.AND P3, PT, R11, RZ, PT ;  /* 0x000000ff0b00720c */ /* 0x000fe40003f65270 */
[----:B------:R-:W-:-:S05]  /*0320*/  ISETP.GE.AND P4, PT, R8, RZ, PT ;  /* 0x000000ff0800720c */ /* 0x000fca0003f86270 */
[----:B------:R-:W3:Y:S01]  /*0330*/  @!P0 LDC R19, c[0x0][0x40c] ;  /* 0x00010300ff138b82 */ /* 0x000ee20000000800 */
[----:B0-----:R-:W0:Y:S07]  /*0340*/  MUFU.RCP R0, R0 ;  /* 0x0000000000007308 */ /* 0x001e2e0000001000 */
[----:B------:R-:W-:Y:S01]  /*0350*/  @!P4 IADD3 R24, PT, PT, -R24, RZ, RZ ;  /* 0x000000ff1818c210 */ /* 0x000fe20007ffe1ff */
[----:B------:R-:W4:Y:S01]  /*0360*/  @P0 LDC R8, c[0x0][0x430] ;  /* 0x00010c00ff080b82 */ /* 0x000f220000000800 */
[----:B------:R-:W-:-:S05]  /*0370*/  @!P3 LOP3.LUT R24, RZ, R11, RZ, 0x33, !PT ;  /* 0x0000000bff18b212 */ /* 0x000fca00078e33ff */
[----:B--2---:R-:W-:-:S05]  /*0380*/  @P1 IMAD.WIDE R4, R24, 0x4, R6 ;  /* 0x0000000418041825 */ /* 0x004fca00078e0206 */
[----:B------:R2:W5:Y:S01]  /*0390*/  @P1 LDG.E R18, desc[UR36][R4.64] ;  /* 0x0000002404121981 */ /* 0x000562000c1e1900 */
[----:B0-----:R-:W-:-:S04]  /*03a0*/  IADD3 R6, PT, PT, R0, 0xffffffe, RZ ;  /* 0x0ffffffe00067810 */ /* 0x001fc80007ffe0ff */
[----:B------:R0:W1:Y:S01]  /*03b0*/  F2I.FTZ.U32.TRUNC.NTZ R7, R6 ;  /* 0x0000000600077305 */ /* 0x000062000021f000 */
[----:B------:R-:W3:Y:S01]  /*03c0*/  S2R R83, SR_TID.X ;  /* 0x0000000000537919 */ /* 0x000ee20000002100 */
[----:B--2---:R-:W2:Y:S01]  /*03d0*/  LDC R4, c[0x0][0x3e8] ;  /* 0x0000fa00ff047b82 */ /* 0x004ea20000000800 */
[----:B0-----:R-:W-:Y:S01]  /*03e0*/  HFMA2 R6, -RZ, RZ, 0, 0 ;  /* 0x00000000ff067431 */ /* 0x001fe200000001ff */
[----:B-1----:R-:W-:-:S05]  /*03f0*/  IADD3 R12, PT, PT, RZ, -R7, RZ ;  /* 0x80000007ff0c7210 */ /* 0x002fca0007ffe0ff */
[----:B------:R-:W-:-:S04]  /*0400*/  IMAD R5, R12, R21, RZ ;  /* 0x000000150c057224 */ /* 0x000fc800078e02ff */
[----:B------:R-:W-:Y:S01]  /*0410*/  IMAD.HI.U32 R7, R7, R5, R6 ;  /* 0x0000000507077227 */ /* 0x000fe200078e0006 */
[----:B--2---:R-:W-:-:S03]  /*0420*/  ISETP.NE.AND P1, PT, R4, RZ, PT ;  /* 0x000000ff0400720c */ /* 0x004fc60003f25270 */
[----:B------:R-:W-:Y:S01]  /*0430*/  IMAD R22, R40, R15, R41 ;  /* 0x0000000f28167224 */ /* 0x000fe200078e0229 */
[----:B------:R-:W-:Y:S01]  /*0440*/  BSSY.RECONVERGENT B0, `(.L_x_2023) ;  /* 0x0000021000007945 */ /* 0x000fe20003800200 */
[----:B---3--:R-:W-:-:S08]  /*0450*/  SHF.L.U32 R26, R83, 0x1, RZ ;  /* 0x00000001531a7819 */ /* 0x008fd000000006ff */
[----:B------:R-:W-:Y:S01]  /*0460*/  @P1 SHF.L.U32 R5, R41, 0x6, RZ ;  /* 0x0000000629051819 */ /* 0x000fe200000006ff */
[----:B------:R-:W-:-:S04]  /*0470*/  @!P1 IMAD.SHL.U32 R17, R22, 0x40, RZ ;  /* 0x0000004016119824 */ /* 0x000fc800078e00ff */
[----:B------:R-:W-:Y:S01]  /*0480*/  @P1 IMAD R17, R40, R4, R5 ;  /* 0x0000000428111224 */ /* 0x000fe200078e0205 */
[----:B------:R-:W-:-:S04]  /*0490*/  MOV R23, RZ ;  /* 0x000000ff00177202 */ /* 0x000fc80000000f00 */
[----:B------:R-:W-:Y:S02]  /*04a0*/  IADD3 R25, PT, PT, R26, R17, RZ ;  /* 0x000000111a197210 */ /* 0x000fe40007ffe0ff */
[----:B----4-:R-:W-:-:S04]  /*04b0*/  @P0 IADD3 R19, PT, PT, R9, R8, RZ ;  /* 0x0000000809130210 */ /* 0x010fc80007ffe0ff */
[----:B------:R-:W-:-:S05]  /*04c0*/  IABS R16, R19 ;  /* 0x0000001300107213 */ /* 0x000fca0000000000 */
[----:B------:R-:W-:-:S05]  /*04d0*/  IMAD.HI.U32 R7, R7, R16, RZ ;  /* 0x0000001007077227 */ /* 0x000fca00078e00ff */
[----:B------:R-:W-:-:S05]  /*04e0*/  IADD3 R7, PT, PT, -R7, RZ, RZ ;  /* 0x000000ff07077210 */ /* 0x000fca0007ffe1ff */
        /* <DEDUP_REMOVED lines=22> */
.L_x_2024:
[----:B------:R-:W-:Y:S05]  /*0650*/  BSYNC.RECONVERGENT B0 ;  /* 0x0000000000007941 */ /* 0x000fea0003800200 */
.L_x_2023:
[----:B------:R-:W1:Y:S01]  /*0660*/  LDCU UR4, c[0x0][0x478] ;  /* 0x00008f00ff0477ac */ /* 0x000e620008000800 */
[C---:B------:R-:W-:Y:S01]  /*0670*/  ISETP.GE.AND P3, PT, R19.reuse, RZ, PT ;  /* 0x000000ff1300720c */ /* 0x040fe20003f66270 */
[----:B------:R-:W-:Y:S01]  /*0680*/  @!P2 IMAD.IADD R16, R16, 0x1, -R21 ;  /* 0x000000011010a824 */ /* 0x000fe200078e0a15 */
[----:B------:R-:W-:Y:S01]  /*0690*/  ISETP.NE.AND P1, PT, R10, RZ, PT ;  /* 0x000000ff0a00720c */ /* 0x000fe20003f25270 */
[----:B------:R-:W-:Y:S01]  /*06a0*/  IMAD R24, R24, R15, RZ ;  /* 0x0000000f18187224 */ /* 0x000fe200078e02ff */
[----:B------:R-:W-:Y:S02]  /*06b0*/  IADD3 R74, PT, PT, R19, 0x1, -R10 ;  /* 0x00000001134a7810 */ /* 0x000fe40007ffe80a */
[----:B------:R-:W-:Y:S02]  /*06c0*/  LEA R13, R41, R26, 0x6 ;  /* 0x0000001a290d7211 */ /* 0x000fe400078e30ff */
[----:B------:R-:W-:-:S05]  /*06d0*/  VIMNMX R74, PT, PT, RZ, R74, !PT ;  /* 0x0000004aff4a7248 */ /* 0x000fca0007fe0100 */
[----:B------:R-:W-:Y:S02]  /*06e0*/  @!P3 IADD3 R16, PT, PT, -R16, RZ, RZ ;  /* 0x000000ff1010b210 */ /* 0x000fe40007ffe1ff */
[----:B------:R-:W-:Y:S01]  /*06f0*/  @!P1 LOP3.LUT R16, RZ, R10, RZ, 0x33, !PT ;  /* 0x0000000aff109212 */ /* 0x000fe200078e33ff */
        /* <DEDUP_REMOVED lines=14> */
.L_x_2025:
[----:B------:R-:W-:Y:S01]  /*07e0*/  BSSY.RECONVERGENT B0, `(.L_x_2026) ;  /* 0x0000006000007945 */ /* 0x000fe20003800200 */
[----:B------:R-:W-:-:S03]  /*07f0*/  HFMA2 R0, -RZ, RZ, 0, 0 ;  /* 0x00000000ff007431 */ /* 0x000fc600000001ff */
[----:B------:R-:W-:Y:S05]  /*0800*/  @P0 BRA `(.L_x_2027) ;  /* 0x00000000000c0947 */ /* 0x000fea0003800000 */
[----:B------:R-:W1:Y:S02]  /*0810*/  LDC.64 R4, c[0x0][0x398] ;  /* 0x0000e600ff047b82 */ /* 0x000e640000000a00 */
[----:B-1----:R-:W-:-:S05]  /*0820*/  IMAD.WIDE R4, R25, 0x2, R4 ;  /* 0x0000000219047825 */ /* 0x002fca00078e0204 */
[----:B------:R1:W5:Y:S02]  /*0830*/  LDG.E R0, desc[UR36][R4.64] ;  /* 0x0000002404007981 */ /* 0x000364000c1e1900 */
.L_x_2027:
[----:B------:R-:W-:Y:S05]  /*0840*/  BSYNC.RECONVERGENT B0 ;  /* 0x0000000000007941 */ /* 0x000fea0003800200 */
.L_x_2026:
[----:B------:R-:W2:Y:S01]  /*0850*/  LDCU.64 UR6, c[0x0][0x3a0] ;  /* 0x00007400ff0677ac */ /* 0x000ea20008000a00 */
[----:B-1----:R-:W1:Y:S01]  /*0860*/  LDC.64 R4, c[0x0][0x418] ;  /* 0x00010600ff047b82 */ /* 0x002e620000000a00 */
[----:B------:R-:W-:Y:S01]  /*0870*/  ISETP.EQ.U32.AND P3, PT, R2, RZ, PT ;  /* 0x000000ff0200720c */ /* 0x000fe20003f62070 */
[----:B------:R-:W-:Y:S01]  /*0880*/  IMAD.MOV.U32 R12, RZ, RZ, RZ ;  /* 0x000000ffff0c7224 */ /* 0x000fe200078e00ff */
[----:B------:R-:W3:Y:S02]  /*0890*/  LDCU.64 UR4, c[0x0][0x390] ;  /* 0x00007200ff0477ac */ /* 0x000ee40008000a00 */
[----:B------:R-:W-:Y:S02]  /*08a0*/  ISETP.EQ.OR.EX P0, PT, R3, RZ, P0, P3 ;  /* 0x000000ff0300720c */ /* 0x000fe40000702730 */
[----:B------:R-:W-:Y:S02]  /*08b0*/  MOV R3, RZ ;  /* 0x000000ff00037202 */ /* 0x000fe40000000f00 */
[----:B--2---:R-:W-:-:S09]  /*08c0*/  ISETP.NE.U32.AND P1, PT, RZ, UR6, PT ;  /* 0x00000006ff007c0c */ /* 0x004fd2000bf25070 */
[----:B------:R-:W2:Y:S01]  /*08d0*/  @!P0 LDC.64 R8, c[0x0][0x450] ;  /* 0x00011400ff088b82 */ /* 0x000ea20000000a00 */
[----:B-----5:R-:W-:Y:S01]  /*08e0*/  @!P0 IMAD R2, R18, R15, RZ ;  /* 0x0000000f12028224 */ /* 0x020fe200078e02ff */
[----:B---3--:R-:W-:Y:S01]  /*08f0*/  ISETP.NE.U32.AND P2, PT, RZ, UR4, PT ;  /* 0x00000004ff007c0c */ /* 0x008fe2000bf45070 */
[----:B------:R-:W3:Y:S01]  /*0900*/  LDCU.U8 UR4, c[0x0][0x404] ;  /* 0x00008080ff0477ac */ /* 0x000ee20008000000 */
[----:B------:R-:W-:Y:S02]  /*0910*/  ISETP.NE.AND.EX P1, PT, RZ, UR7, PT, P1 ;  /* 0x00000007ff007c0c */ /* 0x000fe4000bf25310 */
[----:B------:R-:W-:Y:S02]  /*0920*/  ISETP.NE.AND.EX P2, PT, RZ, UR5, PT, P2 ;  /* 0x00000005ff007c0c */ /* 0x000fe4000bf45320 */
[C---:B------:R-:W-:Y:S02]  /*0930*/  ISETP.GT.U32.OR P1, PT, R83.reuse, 0x1f, !P1 ;  /* 0x0000001f5300780c */ /* 0x040fe40004f24470 */
[----:B------:R-:W-:-:S02]  /*0940*/  ISETP.GT.U32.OR P2, PT, R83, 0x1f, !P2 ;  /* 0x0000001f5300780c */ /* 0x000fc40005744470 */
[----:B-1----:R-:W-:Y:S02]  /*0950*/  ISETP.NE.U32.AND P3, PT, R4, RZ, PT ;  /* 0x000000ff0400720c */ /* 0x002fe40003f65070 */
[----:B------:R-:W-:Y:S02]  /*0960*/  @!P0 LEA R15, R2, R13, 0x6 ;  /* 0x0000000d020f8211 */ /* 0x000fe400078e30ff */
[----:B------:R-:W-:-:S05]  /*0970*/  ISETP.NE.AND.EX P3, PT, R5, RZ, PT, P3 ;  /* 0x000000ff0500720c */ /* 0x000fca0003f65330 */
[----:B0-----:R-:W0:Y:S01]  /*0980*/  @!P1 LDC.64 R6, c[0x0][0x3a0] ;  /* 0x0000e800ff069b82 */ /* 0x001e220000000a00 */
[----:B--2---:R-:W-:-:S07]  /*0990*/  @!P0 IMAD.WIDE R8, R15, 0x2, R8 ;  /* 0x000000020f088825 */ /* 0x004fce00078e0208 */
[----:B------:R-:W1:Y:S01]  /*09a0*/  @!P2 LDC.64 R4, c[0x0][0x390] ;  /* 0x0000e400ff04ab82 */ /* 0x000e620000000a00 */
[----:B------:R-:W-:Y:S01]  /*09b0*/  HFMA2 R2, -RZ, RZ, 0, 0 ;  /* 0x00000000ff027431 */ /* 0x000fe200000001ff */
[----:B------:R-:W2:Y:S06]  /*09c0*/  @!P0 LDG.E R9, desc[UR36][R8.64] ;  /* 0x0000002408098981 */ /* 0x000eac000c1e1900 */
[----:B------:R-:W4:Y:S01]  /*09d0*/  @P3 LDC.64 R10, c[0x0][0x418] ;  /* 0x00010600ff0a3b82 */ /* 0x000f220000000a00 */
[----:B0-----:R-:W-:-:S05]  /*09e0*/  @!P1 IMAD.WIDE.U32 R6, R13, 0x2, R6 ;  /* 0x000000020d069825 */ /* 0x001fca00078e0006 */
[----:B------:R-:W2:Y:S01]  /*09f0*/  @!P1 LDG.E R3, desc[UR36][R6.64] ;  /* 0x0000002406039981 */ /* 0x000ea2000c1e1900 */
[----:B-1----:R-:W-:Y:S02]  /*0a00*/  @!P2 IMAD.WIDE.U32 R4, R13, 0x2, R4 ;  /* 0x000000020d04a825 */ /* 0x002fe400078e0004 */
[----:B------:R-:W0:Y:S03]  /*0a10*/  LDC R13, c[0x0][0x400] ;  /* 0x00010000ff0d7b82 */ /* 0x000e260000000800 */
[----:B------:R-:W2:Y:S01]  /*0a20*/  @!P2 LDG.E R12, desc[UR36][R4.64] ;  /* 0x00000024040ca981 */ /* 0x000ea2000c1e1900 */
[----:B----4-:R-:W-:-:S05]  /*0a30*/  @P3 IMAD.WIDE.U32 R10, R40, 0x4, R10 ;  /* 0x00000004280a3825 */ /* 0x010fca00078e000a */
[----:B------:R1:W5:Y:S01]  /*0a40*/  @P3 LDG.E R2, desc[UR36][R10.64] ;  /* 0x000000240a023981 */ /* 0x000362000c1e1900 */
[----:B---3--:R-:W-:-:S04]  /*0a50*/  ISETP.NE.AND P1, PT, RZ, UR4, PT ;  /* 0x00000004ff007c0c */ /* 0x008fc8000bf25270 */
[----:B0-----:R-:W-:Y:S01]  /*0a60*/  ISETP.LT.OR P1, PT, R13, 0x1, P1 ;  /* 0x000000010d00780c */ /* 0x001fe20000f21670 */
[----:B------:R-:W-:Y:S01]  /*0a70*/  BSSY.RECONVERGENT B6, `(.L_x_2028) ;  /* 0x00000a7000067945 */ /* 0x000fe20003800200 */
[----:B--2---:R-:W-:-:S04]  /*0a80*/  HADD2 R28, R0, R3 ;  /* 0x00000003001c7230 */ /* 0x004fc80000000000 */
[----:B------:R-:W-:Y:S02]  /*0a90*/  @!P0 HMUL2 R28, R28, R9 ;  /* 0x000000091c1c8232 */ /* 0x000fe40000000000 */
[----:B------:R-:W-:-:S05]  /*0aa0*/  HFMA2 R23, R23, 1, 1, R12 ;  /* 0x3c003c0017177831 */ /* 0x000fca000000000c */
[----:B-1----:R-:W-:Y:S05]  /*0ab0*/  @P1 BRA `(.L_x_2029) ;  /* 0x0000000000781947 */ /* 0x002fea0003800000 */
        /* <DEDUP_REMOVED lines=30> */
.L_x_2029:
        /* <DEDUP_REMOVED lines=13> */
[----:B0-----:R-:W-:Y:S01]  /*0d70*/  HFMA2 R4, -RZ, RZ, 0, 0 ;  /* 0x00000000ff047431 */ /* 0x001fe200000001ff */
[----:B-1----:R-:W-:-:S05]  /*0d80*/  IADD3 R6, PT, PT, RZ, -R5, RZ ;  /* 0x80000005ff067210 */ /* 0x002fca0007ffe0ff */
[----:B------:R-:W-:Y:S01]  /*0d90*/  IMAD R7, R6, R3, RZ ;  /* 0x0000000306077224 */ /* 0x000fe200078e02ff */
[----:B------:R-:W-:-:S03]  /*0da0*/  MOV R6, R8 ;  /* 0x0000000800067202 */ /* 0x000fc60000000f00 */
        /* <DEDUP_REMOVED lines=11> */
[----:B------:R-:W-:Y:S02]  /*0e60*/  @P0 IADD3 R5, PT, PT, R5, 0x1, RZ ;  /* 0x0000000105050810 */ /* 0x000fe40007ffe0ff */
[----:B------:R-:W-:Y:S02]  /*0e70*/  ISETP.GE.AND P0, PT, R26, R13, PT ;  /* 0x0000000d1a00720c */ /* 0x000fe40003f06270 */
        /* <DEDUP_REMOVED lines=11> */
[----:B------:R-:W-:Y:S02]  /*0f30*/  MOV R8, 0x53f ;  /* 0x0000053f00087802 */ /* 0x000fe40000000f00 */
[----:B------:R1:W2:Y:S01]  /*0f40*/  LDC.64 R14, c[0x4][R0] ;  /* 0x01000000000e7b82 */ /* 0x0002a20000000a00 */
[----:B------:R-:W3:Y:S01]  /*0f50*/  LDCU.64 UR6, c[0x4][0xd0] ;  /* 0x01001a00ff0677ac */ /* 0x000ee20008000a00 */
[----:B------:R-:W-:Y:S02]  /*0f60*/  MOV R12, 0x1 ;  /* 0x00000001000c7802 */ /* 0x000fe40000000f00 */
[----:B------:R-:W-:Y:S01]  /*0f70*/  MOV R13, RZ ;  /* 0x000000ff000d7202 */ /* 0x000fe20000000f00 */
[----:B------:R-:W4:Y:S01]  /*0f80*/  LDCU.64 UR8, c[0x4][0x48] ;  /* 0x01000900ff0877ac */ /* 0x000f220008000a00 */
[----:B0-----:R-:W-:-:S02]  /*0f90*/  MOV R4, UR4 ;  /* 0x0000000400047c02 */ /* 0x001fc40008000f00 */
[----:B------:R-:W-:Y:S02]  /*0fa0*/  MOV R5, UR5 ;  /* 0x0000000500057c02 */ /* 0x000fe40008000f00 */
[----:B---3--:R-:W-:Y:S02]  /*0fb0*/  MOV R6, UR6 ;  /* 0x0000000600067c02 */ /* 0x008fe40008000f00 */
[----:B------:R-:W-:Y:S02]  /*0fc0*/  MOV R7, UR7 ;  /* 0x0000000700077c02 */ /* 0x000fe40008000f00 */
[----:B----4-:R-:W-:Y:S01]  /*0fd0*/  MOV R10, UR8 ;  /* 0x00000008000a7c02 */ /* 0x010fe20008000f00 */
[----:B-1----:R-:W-:-:S07]  /*0fe0*/  IMAD.U32 R11, RZ, RZ, UR9 ;  /* 0x00000009ff0b7e24 */ /* 0x002fce000f8e00ff */
[----:B------:R-:W-:-:S07]  /*0ff0*/  LEPC R20, `(.L_x_2031) ;  /* 0x000000001014794e */ /* 0x000fce0000000000 */
[----:B--2--5:R-:W-:Y:S05]  /*1000*/  CALL.ABS.NOINC R14 ;  /* 0x000000000e007343 */ /* 0x024fea0003c00000 */
.L_x_2031:
        /* <DEDUP_REMOVED lines=8> */
[----:B-1----:R-:W-:Y:S01]  /*1090*/  LEA R3, R7, R0, 0x1 ;  /* 0x0000000007037211 */ /* 0x002fe200078e08ff */
[----:B------:R-:W-:-:S03]  /*10a0*/  @!P6 IMAD R6, R4, 0x2, R0 ;  /* 0x000000020406e824 */ /* 0x000fc600078e0200 */
[----:B------:R-:W-:Y:S02]  /*10b0*/  @!P6 LEA R5, R4, R3, 0x1 ;  /* 0x000000030405e211 */ /* 0x000fe400078e08ff */
        /* <DEDUP_REMOVED lines=51> */
.L_x_2035:
[----:B------:R-:W-:Y:S05]  /*13f0*/  BSYNC.RECONVERGENT B1 ;  /* 0x0000000000017941 */ /* 0x000fea0003800200 */
.L_x_2034:
[----:B------:R-:W-:Y:S01]  /*1400*/  PRMT R7, R28, 0x7632, R7 ;  /* 0x000076321c077816 */ /* 0x000fe20000000007 */
[----:B------:R0:W-:Y:S01]  /*1410*/  STS.U16 [R13], R28 ;  /* 0x0000001c0d007388 */ /* 0x0001e20000000400 */
[----:B------:R-:W-:-:S03]  /*1420*/  PRMT R4, R23, 0x7632, R4 ;  /* 0x0000763217047816 */ /* 0x000fc60000000004 */
[----:B------:R0:W-:Y:S04]  /*1430*/  STS.U16 [R14], R7 ;  /* 0x000000070e007388 */ /* 0x0001e80000000400 */
[----:B------:R0:W-:Y:S04]  /*1440*/  STS.U16 [R12], R23 ;  /* 0x000000170c007388 */ /* 0x0001e80000000400 */
[----:B------:R0:W-:Y:S02]  /*1450*/  STS.U16 [R11], R4 ;  /* 0x000000040b007388 */ /* 0x0001e40000000400 */
.L_x_2033:
[----:B------:R-:W-:Y:S05]  /*1460*/  BSYNC.RECONVERGENT B0 ;  /* 0x0000000000007941 */ /* 0x000fea0003800200 */
.L_x_2032:
[----:B------:R-:W-:Y:S01]  /*1470*/  BAR.SYNC.DEFER_BLOCKING 0x0 ;  /* 0x0000000000007b1d */ /* 0x000fe20000010000 */
[----:B------:R-:W-:-:S05]  /*1480*/  @!P6 IMAD R25, R25, R30, R27 ;  /* 0x0000001e1919e224 */ /* 0x000fca00078e021b */
[C---:B------:R-:W-:Y:S02]  /*1490*/  @!P6 LEA R0, R25.reuse, R0, 0x1 ;  /* 0x000000001900e211 */ /* 0x040fe400078e08ff */
[----:B------:R-:W-:-:S03]  /*14a0*/  @!P6 LEA R3, R25, R3, 0x1 ;  /* 0x000000031903e211 */ /* 0x000fc600078e08ff */
[----:B0-----:R0:W1:Y:S04]  /*14b0*/  @!P6 LDS R23, [R0] ;  /* 0x000000000017e984 */ /* 0x0010680000000800 */
[----:B------:R0:W2:Y:S01]  /*14c0*/  @!P6 LDS R28, [R3] ;  /* 0x00000000031ce984 */ /* 0x0000a20000000800 */
[----:B------:R-:W-:Y:S06]  /*14d0*/  BAR.SYNC.DEFER_BLOCKING 0x0 ;  /* 0x0000000000007b1d */ /* 0x000fec0000010000 */
.L_x_2030:
[----:B------:R-:W-:Y:S05]  /*14e0*/  BSYNC.RECONVERGENT B6 ;  /* 0x0000000000067941 */ /* 0x000fea0003800200 */
.L_x_2028:
[----:B------:R-:W-:Y:S02]  /*14f0*/  ISETP.GT.U32.AND P0, PT, R83, 0x1f, PT ;  /* 0x0000001f5300780c */ /* 0x000fe40003f04070 */
[----:B0-----:R-:W-:-:S11]  /*1500*/  MOV R0, 0xff7fffff ;  /* 0xff7fffff00007802 */ /* 0x001fd60000000f00 */
[----:B------:R-:W-:Y:S05]  /*1510*/  @P0 BRA `(.L_x_2036) ;  /* 0x0000000000d40947 */ /* 0x000fea0003800000 */
[----:B------:R-:W0:Y:S01]  /*1520*/  S2R R10, SR_CgaCtaId ;  /* 0x00000000000a7919 */ /* 0x000e220000008800 */
[----:B------:R-:W3:Y:S01]  /*1530*/  LDCU UR4, c[0x0][0x3f4] ;  /* 0x00007e80ff0477ac */ /* 0x000ee20008000800 */
[----:B------:R-:W4:Y:S01]  /*1540*/  LDC.64 R4, c[0x0][0x3b8] ;  /* 0x0000ee00ff047b82 */ /* 0x000f220000000a00 */
[----:B------:R-:W-:Y:S02]  /*1550*/  SHF.R.U32.HI R3, RZ, 0x2, R83 ;  /* 0x00000002ff037819 */ /* 0x000fe40000011653 */
[----:B------:R-:W-:Y:S02]  /*1560*/  LOP3.LUT R26, R26, 0x6, RZ, 0xc0, !PT ;  /* 0x000000061a1a7812 */ /* 0x000fe400078ec0ff */
[----:B------:R-:W-:Y:S01]  /*1570*/  MOV R9, 0x400 ;  /* 0x0000040000097802 */ /* 0x000fe20000000f00 */
[----:B---3--:R-:W-:Y:S02]  /*1580*/  IMAD R7, R22, UR4, RZ ;  /* 0x0000000416077c24 */ /* 0x008fe4000f8e02ff */
[----:B------:R-:W-:Y:S01]  /*1590*/  IMAD R8, R3, UR4, R16 ;  /* 0x0000000403087c24 */ /* 0x000fe2000f8e0210 */
[----:B------:R-:W-:Y:S01]  /*15a0*/  IADD3 R3, PT, PT, R9, 0x40, RZ ;  /* 0x0000004009037810 */ /* 0x000fe20007ffe0ff */
[----:B------:R-:W-:Y:S01]  /*15b0*/  UMOV UR4, 0xffffffff ;  /* 0xffffffff00047882 */ /* 0x000fe20000000000 */
[----:B------:R-:W-:-:S05]  /*15c0*/  LEA R7, R7, R26, 0x6 ;  /* 0x0000001a07077211 */ /* 0x000fca00078e30ff */
[----:B------:R-:W-:Y:S01]  /*15d0*/  IMAD R7, R8, 0x8, R7 ;  /* 0x0000000808077824 */ /* 0x000fe200078e0207 */
[----:B0-----:R-:W-:-:S03]  /*15e0*/  LEA R6, R10, R3, 0x18 ;  /* 0x000000030a067211 */ /* 0x001fc600078ec0ff */
[----:B----4-:R-:W-:-:S04]  /*15f0*/  IMAD.WIDE R4, R7, 0x2, R4 ;  /* 0x0000000207047825 */ /* 0x010fc800078e0204 */
[----:B-12---:R-:W-:Y:S01]  /*1600*/  HMUL2 R3, R23, R28 ;  /* 0x0000001c17037232 */ /* 0x006fe20000000000 */
[----:B------:R-:W-:Y:S01]  /*1610*/  LEA R6, R83, R6, 0x2 ;  /* 0x0000000653067211 */ /* 0x000fe200078e10ff */
[----:B------:R0:W-:Y:S03]  /*1620*/  STG.E desc[UR36][R4.64], R28 ;  /* 0x0000001c04007986 */ /* 0x0001e6000c101924 */
[--C-:B------:R-:W-:Y:S02]  /*1630*/  HADD2.F32 R13, -RZ, R3.reuse.H0_H0 ;  /* 0x20000003ff0d7230 */ /* 0x100fe40000004100 */
[----:B------:R-:W-:Y:S01]  /*1640*/  HADD2.F32 R8, -RZ, R3.H1_H1 ;  /* 0x30000003ff087230 */ /* 0x000fe20000004100 */
[----:B------:R0:W-:Y:S04]  /*1650*/  STS [R6], R23 ;  /* 0x0000001706007388 */ /* 0x0001e80000000800 */
        /* <DEDUP_REMOVED lines=11> */
.L_x_2118:
        /* <DEDUP_REMOVED lines=14> */
[----:B------:R-:W-:Y:S01]  /*17f0*/  IADD3 R9, PT, PT, R9, 0xc0, RZ ;  /* 0x000000c009097810 */ /* 0x000fe20007ffe0ff */
[----:B-1----:R-:W-:Y:S01]  /*1800*/  FMUL.FTZ R0, R14, UR4 ;  /* 0x000000040e007c20 */ /* 0x002fe20008410000 */
[----:B------:R-:W-:Y:S02]  /*1810*/  IADD3 R6, PT, PT, -R74, R19, RZ ;  /* 0x000000134a067210 */ /* 0x000fe40007ffe1ff */
[----:B------:R-:W-:-:S04]  /*1820*/  LEA R7, R10, R9, 0x18 ;  /* 0x000000090a077211 */ /* 0x000fc800078ec0ff */
[----:B------:R-:W-:Y:S01]  /*1830*/  LEA R7, R6, R7, 0x2 ;  /* 0x0000000706077211 */ /* 0x000fe200078e10ff */
[----:B--2---:R-:W-:-:S05]  /*1840*/  @P0 HADD2.F32 R3, -RZ, R4.H0_H0 ;  /* 0x20000004ff030230 */ /* 0x004fca0000004100 */
[----:B------:R-:W-:-:S05]  /*1850*/  @P0 FADD.FTZ R0, R0, R3 ;  /* 0x0000000300000221 */ /* 0x000fca0000010000 */
[----:B------:R3:W-:Y:S02]  /*1860*/  STS [R7], R0 ;  /* 0x0000000007007388 */ /* 0x0007e40000000800 */
.L_x_2036:
[----:B------:R-:W-:Y:S05]  /*1870*/  WARPSYNC.ALL ;  /* 0x0000000000007948 */ /* 0x000fea0003800000 */
[----:B------:R-:W-:Y:S01]  /*1880*/  IMAD.IADD R3, R19, 0x1, -R74 ;  /* 0x0000000113037824 */ /* 0x000fe200078e0a4a */
[----:B------:R-:W4:Y:S01]  /*1890*/  LDCU UR4, c[0x0][0x3f0] ;  /* 0x00007e00ff0477ac */ /* 0x000f220008000800 */
[----:B------:R-:W-:Y:S03]  /*18a0*/  BSSY.RECONVERGENT B0, `(.L_x_2038) ;  /* 0x00000d2000007945 */ /* 0x000fe60003800200 */
[----:B------:R-:W-:Y:S01]  /*18b0*/  IADD3 R3, PT, PT, R3, 0x1f, RZ ;  /* 0x0000001f03037810 */ /* 0x000fe20007ffe0ff */
[----:B------:R-:W0:Y:S03]  /*18c0*/  LDCU UR11, c[0x0][0x410] ;  /* 0x00008200ff0b77ac */ /* 0x000e260008000800 */
[----:B------:R-:W-:Y:S01]  /*18d0*/  SHF.R.S32.HI R4, RZ, 0x1f, R3 ;  /* 0x0000001fff047819 */ /* 0x000fe20000011403 */
[----:B------:R-:W0:Y:S03]  /*18e0*/  LDCU.64 UR12, c[0x0][0x438] ;  /* 0x00008700ff0c77ac */ /* 0x000e260008000a00 */
[----:B------:R-:W-:Y:S01]  /*18f0*/  LEA.HI R4, R4, R3, RZ, 0x5 ;  /* 0x0000000304047211 */ /* 0x000fe200078f28ff */
[----:B------:R-:W0:Y:S03]  /*1900*/  LDCU.64 UR8, c[0x0][0x448] ;  /* 0x00008900ff0877ac */ /* 0x000e260008000a00 */
[----:B------:R-:W-:Y:S01]  /*1910*/  LOP3.LUT R73, R4, 0xffffffe0, RZ, 0xc0, !PT ;  /* 0xffffffe004497812 */ /* 0x000fe200078ec0ff */
[----:B----4-:R-:W-:Y:S01]  /*1920*/  IMAD R3, R24, UR4, R41 ;  /* 0x0000000418037c24 */ /* 0x010fe2000f8e0229 */
[----:B------:R-:W-:Y:S02]  /*1930*/  BAR.SYNC.DEFER_BLOCKING 0x0 ;  /* 0x0000000000007b1d */ /* 0x000fe40000010000 */
[----:B------:R-:W-:-:S02]  /*1940*/  ISETP.GE.AND P0, PT, R83, R73, PT ;  /* 0x000000495300720c */ /* 0x000fc40003f06270 */
[----:B------:R-:W-:-:S11]  /*1950*/  SHF.L.U32 R3, R3, 0x6, RZ ;  /* 0x0000000603037819 */ /* 0x000fd600000006ff */
[----:B0-----:R-:W-:Y:S05]  /*1960*/  @P0 BRA `(.L_x_2039) ;  /* 0x0000000c00140947 */ /* 0x001fea0003800000 */
[----:B------:R-:W0:Y:S01]  /*1970*/  LDC R45, c[0x0][0x3f4] ;  /* 0x0000fd00ff2d7b82 */ /* 0x000e220000000800 */
[----:B------:R-:W-:Y:S01]  /*1980*/  UMOV UR4, 0x400 ;  /* 0x0000040000047882 */ /* 0x000fe20000000000 */
[----:B------:R-:W4:Y:S01]  /*1990*/  LDCU UR10, c[0x0][0x440] ;  /* 0x00008800ff0a77ac */ /* 0x000f220008000800 */
[C---:B------:R-:W-:Y:S01]  /*19a0*/  IADD3 R73, PT, PT, R74.reuse, R73, RZ ;  /* 0x000000494a497210 */ /* 0x040fe20007ffe0ff */
[----:B------:R-:W-:-:S04]  /*19b0*/  IMAD.IADD R74, R74, 0x1, R83 ;  /* 0x000000014a4a7824 */ /* 0x000fc800078e0253 */
[----:B------:R-:W1:Y:S01]  /*19c0*/  S2UR UR5, SR_CgaCtaId ;  /* 0x00000000000579c3 */ /* 0x000e620000008800 */
[----:B----4-:R-:W-:Y:S01]  /*19d0*/  IMAD R41, R41, UR10, R19 ;  /* 0x0000000a29297c24 */ /* 0x010fe2000f8e0213 */
[-C--:B0-----:R-:W-:Y:S01]  /*19e0*/  IABS R72, R45.reuse ;  /* 0x0000002d00487213 */ /* 0x081fe20000000000 */
[----:B------:R-:W-:Y:S02]  /*19f0*/  IMAD R45, R40, R45, RZ ;  /* 0x0000002d282d7224 */ /* 0x000fe400078e02ff */
[----:B------:R-:W-:Y:S01]  /*1a00*/  IMAD R82, R41, UR10, R74 ;  /* 0x0000000a29527c24 */ /* 0x000fe2000f8e024a */
[----:B------:R-:W0:Y:S02]  /*1a10*/  I2F.RP R36, R72 ;  /* 0x0000004800247306 */ /* 0x000e240000209400 */
[----:B------:R-:W-:Y:S01]  /*1a20*/  SHF.R.S32.HI R77, RZ, 0x1f, R45 ;  /* 0x0000001fff4d7819 */ /* 0x000fe2000001142d */
[----:B-1----:R-:W-:Y:S02]  /*1a30*/  ULEA UR6, UR5, UR4, 0x18 ;  /* 0x0000000405067291 */ /* 0x002fe4000f8ec0ff */
[----:B------:R-:W-:-:S04]  /*1a40*/  UIADD3 UR4, UPT, UPT, UR4, 0xc0, URZ ;  /* 0x000000c004047890 */ /* 0x000fc8000fffe0ff */
[----:B------:R-:W-:-:S03]  /*1a50*/  ULEA UR4, UR5, UR4, 0x18 ;  /* 0x0000000405047291 */ /* 0x000fc6000f8ec0ff */
[----:B---3--:R-:W1:Y:S01]  /*1a60*/  LDS.128 R4, [UR6+0x40] ;  /* 0x00004006ff047984 */ /* 0x008e620008000c00 */
[----:B0-----:R-:W0:Y:S02]  /*1a70*/  MUFU.RCP R36, R36 ;  /* 0x0000002400247308 */ /* 0x001e240000001000 */
[----:B------:R-:W-:Y:S01]  /*1a80*/  LEA R83, R83, UR4, 0x2 ;  /* 0x0000000453537c11 */ /* 0x000fe2000f8e10ff */
[----:B------:R-:W3:Y:S04]  /*1a90*/  LDS.128 R8, [UR6+0x50] ;  /* 0x00005006ff087984 */ /* 0x000ee80008000c00 */
[----:B------:R-:W4:Y:S04]  /*1aa0*/  LDS.128 R12, [UR6+0x60] ;  /* 0x00006006ff0c7984 */ /* 0x000f280008000c00 */
[----:B------:R-:W1:Y:S04]  /*1ab0*/  LDS.128 R20, [UR6+0x70] ;  /* 0x00007006ff147984 */ /* 0x000e680008000c00 */
[----:B------:R-:W1:Y:S01]  /*1ac0*/  LDS.128 R24, [UR6+0x80] ;  /* 0x00008006ff187984 */ /* 0x000e620008000c00 */
[----:B0-----:R-:W-:-:S03]  /*1ad0*/  IADD3 R42, PT, PT, R36, 0xffffffe, RZ ;  /* 0x0ffffffe242a7810 */ /* 0x001fc60007ffe0ff */
[----:B--2---:R-:W0:Y:S01]  /*1ae0*/  LDS.128 R28, [UR6+0x90] ;  /* 0x00009006ff1c7984 */ /* 0x004e220008000c00 */
[----:B------:R2:W3:Y:S03]  /*1af0*/  F2I.FTZ.U32.TRUNC.NTZ R43, R42 ;  /* 0x0000002a002b7305 */ /* 0x0004e6000021f000 */
[----:B------:R-:W0:Y:S04]  /*1b00*/  LDS.128 R32, [UR6+0xa0] ;  /* 0x0000a006ff207984 */ /* 0x000e280008000c00 */
[----:B------:R-:W0:Y:S01]  /*1b10*/  LDS.128 R36, [UR6+0xb0] ;  /* 0x0000b006ff247984 */ /* 0x000e220008000c00 */
[----:B------:R-:W4:Y:S01]  /*1b20*/  LDCU.64 UR6, c[0x0][0x420] ;  /* 0x00008400ff0677ac */ /* 0x000f220008000a00 */
[----:B--2---:R-:W-:Y:S01]  /*1b30*/  HFMA2 R42, -RZ, RZ, 0, 0 ;  /* 0x00000000ff2a7431 */ /* 0x004fe200000001ff */
[----:B---3--:R-:W-:-:S05]  /*1b40*/  IADD3 R75, PT, PT, RZ, -R43, RZ ;  /* 0x8000002bff4b7210 */ /* 0x008fca0007ffe0ff */
[----:B------:R-:W-:Y:S01]  /*1b50*/  IMAD R75, R75, R72, RZ ;  /* 0x000000484b4b7224 */ /* 0x000fe200078e02ff */
[----:B----4-:R-:W-:-:S03]  /*1b60*/  ISETP.NE.U32.AND P0, PT, RZ, UR6, PT ;  /* 0x00000006ff007c0c */ /* 0x010fc6000bf05070 */
[----:B------:R-:W-:Y:S01]  /*1b70*/  IMAD.HI.U32 R75, R43, R75, R42 ;  /* 0x0000004b2b4b7227 */ /* 0x000fe200078e002a */
[----:B------:R-:W-:Y:S02]  /*1b80*/  IADD3 R76, P1, P2, R45, UR6, R74 ;  /* 0x000000062d4c7c10 */ /* 0x000fe4000fa3e04a */
[----:B------:R-:W-:Y:S02]  /*1b90*/  ISETP.NE.AND.EX P0, PT, RZ, UR7, PT, P0 ;  /* 0x00000007ff007c0c */ /* 0x000fe4000bf05300 */
[----:B-1----:R-:W-:-:S11]  /*1ba0*/  IADD3.X R77, PT, PT, R77, UR7, RZ, P1, P2 ;  /* 0x000000074d4d7c10 */ /* 0x002fd60008fe44ff */
.L_x_2042:
[----:B------:R-:W1:Y:S01]  /*1bb0*/  LDC R84, c[0x0][0x3f4] ;  /* 0x0000fd00ff547b82 */ /* 0x000e620000000800 */
[----:B------:R-:W-:Y:S02]  /*1bc0*/  IABS R80, R74 ;  /* 0x0000004a00507213 */ /* 0x000fe40000000000 */
[----:B------:R-:W-:-:S03]  /*1bd0*/  ISETP.GE.AND P3, PT, R74, RZ, PT ;  /* 0x000000ff4a00720c */ /* 0x000fc60003f66270 */
[----:B------:R-:W-:-:S05]  /*1be0*/  IMAD.HI.U32 R78, R75, R80, RZ ;  /* 0x000000504b4e7227 */ /* 0x000fca00078e00ff */
[----:B------:R-:W-:Y:S02]  /*1bf0*/  IADD3 R87, PT, PT, -R78, RZ, RZ ;  /* 0x000000ff4e577210 */ /* 0x000fe40007ffe1ff */
[----:B-1----:R-:W-:Y:S02]  /*1c00*/  IABS R86, R84 ;  /* 0x0000005400567213 */ /* 0x002fe40000000000 */
[----:B------:R-:W-:-:S03]  /*1c10*/  ISETP.NE.AND P4, PT, R84, RZ, PT ;  /* 0x000000ff5400720c */ /* 0x000fc60003f85270 */
[----:B------:R-:W-:-:S05]  /*1c20*/  IMAD R87, R86, R87, R80 ;  /* 0x0000005756577224 */ /* 0x000fca00078e0250 */
[----:B------:R-:W-:-:S13]  /*1c30*/  ISETP.GT.U32.AND P1, PT, R72, R87, PT ;  /* 0x000000574800720c */ /* 0x000fda0003f24070 */
[----:B------:R-:W-:Y:S02]  /*1c40*/  @!P1 IADD3 R87, PT, PT, R87, -R86, RZ ;  /* 0x8000005657579210 */ /* 0x000fe40007ffe0ff */
[----:B------:R-:W-:Y:S02]  /*1c50*/  ISETP.GE.AND P1, PT, R74, R19, PT ;  /* 0x000000134a00720c */ /* 0x000fe40003f26270 */
[----:B------:R-:W-:-:S11]  /*1c60*/  ISETP.GT.U32.AND P2, PT, R72, R87, PT ;  /* 0x000000574800720c */ /* 0x000fd60003f44070 */
[----:B------:R-:W1:Y:S01]  /*1c70*/  @!P1 LDC.64 R78, c[0x0][0x3b8] ;  /* 0x0000ee00ff4e9b82 */ /* 0x000e620000000a00 */
[----:B------:R-:W-:Y:S01]  /*1c80*/  @!P1 IMAD R88, R3, R84, RZ ;  /* 0x0000005403589224 */ /* 0x000fe200078e02ff */
[----:B------:R-:W-:-:S04]  /*1c90*/  @!P2 IADD3 R87, PT, PT, R87, -R86, RZ ;  /* 0x800000565757a210 */ /* 0x000fc80007ffe0ff */
[----:B------:R-:W-:Y:S02]  /*1ca0*/  @!P3 IADD3 R87, PT, PT, -R87, RZ, RZ ;  /* 0x000000ff5757b210 */ /* 0x000fe40007ffe1ff */
[----:B------:R-:W-:Y:S02]  /*1cb0*/  @!P4 LOP3.LUT R87, RZ, R84, RZ, 0x33, !PT ;  /* 0x00000054ff57c212 */ /* 0x000fe400078e33ff */
[----:B------:R-:W-:-:S03]  /*1cc0*/  @!P1 SHF.R.S32.HI R80, RZ, 0x1f, R88 ;  /* 0x0000001fff509819 */ /* 0x000fc60000011458 */
[----:B------:R-:W-:-:S05]  /*1cd0*/  IMAD.IADD R85, R87, 0x1, R84 ;  /* 0x0000000157557824 */ /* 0x000fca00078e0254 */
[----:B------:R-:W-:-:S04]  /*1ce0*/  @!P1 SHF.L.U32 R81, R85, 0x3, RZ ;  /* 0x0000000355519819 */ /* 0x000fc800000006ff */
[----:B------:R-:W-:-:S04]  /*1cf0*/  @!P1 IADD3 R86, P2, PT, R88, R81, RZ ;  /* 0x0000005158569210 */ /* 0x000fc80007f5e0ff */
[----:B------:R-:W-:Y:S02]  /*1d00*/  @!P1 LEA.HI.X.SX32 R81, R81, R80, 0x1, P2 ;  /* 0x0000005051519211 */ /* 0x000fe400010f0eff */
[----:B-1----:R-:W-:-:S04]  /*1d10*/  @!P1 LEA R90, P2, R86, R78, 0x1 ;  /* 0x0000004e565a9211 */ /* 0x002fc800078408ff */
[----:B------:R-:W-:Y:S02]  /*1d20*/  @!P1 LEA.HI.X R91, R86, R79, R81, 0x1, P2 ;  /* 0x0000004f565b9211 */ /* 0x000fe400010f0c51 */
[----:B------:R-:W-:Y:S01]  /*1d30*/  @!P1 LEA R81, R84, R87, 0x1 ;  /* 0x0000005754519211 */ /* 0x000fe200078e08ff */
[----:B------:R-:W-:Y:S02]  /*1d40*/  @!P1 IMAD R92, R3, R84, RZ ;  /* 0x00000054035c9224 */ /* 0x000fe400078e02ff */
[----:B-----5:R1:W5:Y:S01]  /*1d50*/  @!P1 LDG.E.128 R40, desc[UR36][R90.64] ;  /* 0x000000245a289981 */ /* 0x020362000c1e1d00 */
[----:B------:R-:W-:-:S04]  /*1d60*/  @!P1 SHF.L.U32 R81, R81, 0x3, RZ ;  /* 0x0000000351519819 */ /* 0x000fc800000006ff */
[----:B------:R-:W-:-:S04]  /*1d70*/  @!P1 IADD3 R86, P2, PT, R88, R81, RZ ;  /* 0x0000005158569210 */ /* 0x000fc80007f5e0ff */
[----:B------:R-:W-:Y:S02]  /*1d80*/  @!P1 LEA.HI.X.SX32 R80, R81, R80, 0x1, P2 ;  /* 0x0000005051509211 */ /* 0x000fe400010f0eff */
[----:B------:R-:W-:-:S04]  /*1d90*/  @!P1 LEA R88, P2, R86, R78, 0x1 ;  /* 0x0000004e56589211 */ /* 0x000fc800078408ff */
[----:B------:R-:W-:Y:S02]  /*1da0*/  @!P1 LEA.HI.X R89, R86, R79, R80, 0x1, P2 ;  /* 0x0000004f56599211 */ /* 0x000fe400010f0c50 */
[----:B------:R-:W2:Y:S01]  /*1db0*/  @!P1 LDC.64 R78, c[0x0][0x3b8] ;  /* 0x0000ee00ff4e9b82 */ /* 0x000ea20000000a00 */
[C---:B------:R-:W-:Y:S01]  /*1dc0*/  @!P1 LEA R81, R84.reuse, R85, 0x1 ;  /* 0x0000005554519211 */ /* 0x040fe200078e08ff */
[----:B-1----:R-:W-:Y:S01]  /*1dd0*/  @!P1 IMAD R91, R84, 0x4, R87 ;  /* 0x00000004545b9824 */ /* 0x002fe200078e0257 */
[----:B------:R-:W-:Y:S01]  /*1de0*/  @!P1 SHF.R.S32.HI R86, RZ, 0x1f, R92 ;  /* 0x0000001fff569819 */ /* 0x000fe2000001145c */
[----:B------:R1:W5:Y:S01]  /*1df0*/  @!P1 LDG.E.128 R44, desc[UR36][R88.64] ;  /* 0x00000024582c9981 */ /* 0x000362000c1e1d00 */
[----:B------:R-:W-:-:S04]  /*1e00*/  @!P1 SHF.L.U32 R81, R81, 0x3, RZ ;  /* 0x0000000351519819 */ /* 0x000fc800000006ff */
[----:B------:R-:W-:Y:S02]  /*1e10*/  @!P1 IADD3 R93, P2, PT, R92, R81, RZ ;  /* 0x000000515c5d9210 */ /* 0x000fe40007f5e0ff */
[----:B------:R-:W-:Y:S02]  /*1e20*/  @!P1 SHF.L.U32 R91, R91, 0x3, RZ ;  /* 0x000000035b5b9819 */ /* 0x000fe400000006ff */
[----:B------:R-:W-:Y:S02]  /*1e30*/  @!P1 LEA.HI.X.SX32 R81, R81, R86, 0x1, P2 ;  /* 0x0000005651519211 */ /* 0x000fe400010f0eff */
[----:B--2---:R-:W-:-:S04]  /*1e40*/  @!P1 LEA R80, P2, R93, R78, 0x1 ;  /* 0x0000004e5d509211 */ /* 0x004fc800078408ff */
[----:B------:R-:W-:Y:S02]  /*1e50*/  @!P1 LEA.HI.X R81, R93, R79, R81, 0x1, P2 ;  /* 0x0000004f5d519211 */ /* 0x000fe400010f0c51 */
[----:B------:R-:W-:-:S03]  /*1e60*/  @!P1 IADD3 R92, P2, PT, R92, R91, RZ ;  /* 0x0000005b5c5c9210 */ /* 0x000fc60007f5e0ff */
[----:B------:R2:W5:Y:S01]  /*1e70*/  @!P1 LDG.E.128 R48, desc[UR36][R80.64] ;  /* 0x0000002450309981 */ /* 0x000562000c1e1d00 */
[----:B------:R-:W-:Y:S02]  /*1e80*/  @!P1 LEA.HI.X.SX32 R86, R91, R86, 0x1, P2 ;  /* 0x000000565b569211 */ /* 0x000fe400010f0eff */
[----:B-1----:R-:W-:-:S04]  /*1e90*/  @!P1 LEA R88, P2, R92, R78, 0x1 ;  /* 0x0000004e5c589211 */ /* 0x002fc800078408ff */
[----:B------:R-:W-:Y:S02]  /*1ea0*/  @!P1 LEA.HI.X R89, R92, R79, R86, 0x1, P2 ;  /* 0x0000004f5c599211 */ /* 0x000fe400010f0c56 */
[----:B------:R-:W1:Y:S01]  /*1eb0*/  @!P1 LDC.64 R78, c[0x0][0x3b8] ;  /* 0x0000ee00ff4e9b82 */ /* 0x000e620000000a00 */
[----:B------:R-:W-:-:S07]  /*1ec0*/  @!P1 IMAD R86, R3, R84, RZ ;  /* 0x0000005403569224 */ /* 0x000fce00078e02ff */
[----:B--2---:R-:W2:Y:S01]  /*1ed0*/  @!P1 LDC.64 R80, c[0x0][0x3b8] ;  /* 0x0000ee00ff509b82 */ /* 0x004ea20000000a00 */
[----:B------:R-:W-:Y:S02]  /*1ee0*/  @!P1 LEA R87, P2, R87, R86, 0x3 ;  /* 0x0000005657579211 */ /* 0x000fe400078418ff */
[----:B------:R-:W-:Y:S01]  /*1ef0*/  LEA R85, R84, R85, 0x2 ;  /* 0x0000005554557211 */ /* 0x000fe200078e10ff */
[CC--:B------:R-:W-:Y:S01]  /*1f00*/  @!P1 IMAD R91, R3.reuse, R84.reuse, RZ ;  /* 0x00000054035b9224 */ /* 0x0c0fe200078e02ff */
[----:B------:R-:W-:Y:S01]  /*1f10*/  @!P1 LEA.HI.X.SX32 R86, R86, RZ, 0x1, P2 ;  /* 0x000000ff56569211 */ /* 0x000fe200010f0eff */
[----:B------:R-:W-:Y:S01]  /*1f20*/  @!P1 IMAD R92, R3, R84, RZ ;  /* 0x00000054035c9224 */ /* 0x000fe200078e02ff */
[----:B------:R3:W5:Y:S01]  /*1f30*/  @!P1 LDG.E.128 R52, desc[UR36][R88.64] ;  /* 0x0000002458349981 */ /* 0x000762000c1e1d00 */
[----:B-1----:R-:W-:-:S04]  /*1f40*/  @!P1 LEA R78, P2, R87, R78, 0x1 ;  /* 0x0000004e574e9211 */ /* 0x002fc800078408ff */
[----:B------:R-:W-:Y:S02]  /*1f50*/  @!P1 LEA.HI.X R79, R87, R79, R86, 0x1, P2 ;  /* 0x0000004f574f9211 */ /* 0x000fe400010f0c56 */
[C---:B------:R-:W-:Y:S02]  /*1f60*/  @!P1 SHF.L.U32 R86, R85.reuse, 0x3, RZ ;  /* 0x0000000355569819 */ /* 0x040fe400000006ff */
[----:B------:R-:W-:Y:S01]  /*1f70*/  IADD3 R85, PT, PT, R85, R84, RZ ;  /* 0x0000005455557210 */ /* 0x000fe20007ffe0ff */
[----:B------:R3:W5:Y:S01]  /*1f80*/  @!P1 LDG.E.128 R56, desc[UR36][R78.64] ;  /* 0x000000244e389981 */ /* 0x000762000c1e1d00 */
[----:B------:R-:W-:Y:S02]  /*1f90*/  @!P1 SHF.R.S32.HI R87, RZ, 0x1f, R86 ;  /* 0x0000001fff579819 */ /* 0x000fe40000011456 */
[----:B------:R-:W-:-:S04]  /*1fa0*/  @!P1 IADD3 R90, P2, PT, R91, R86, RZ ;  /* 0x000000565b5a9210 */ /* 0x000fc80007f5e0ff */
[----:B------:R-:W-:Y:S02]  /*1fb0*/  @!P1 LEA.HI.X.SX32 R87, R91, R87, 0x1, P2 ;  /* 0x000000575b579211 */ /* 0x000fe400010f0eff */
[C---:B--2---:R-:W-:Y:S02]  /*1fc0*/  @!P1 LEA R86, P2, R90.reuse, R80, 0x1 ;  /* 0x000000505a569211 */ /* 0x044fe400078408ff */
[C---:B------:R-:W-:Y:S02]  /*1fd0*/  @!P1 SHF.L.U32 R80, R85.reuse, 0x3, RZ ;  /* 0x0000000355509819 */ /* 0x040fe400000006ff */
[----:B------:R-:W-:Y:S02]  /*1fe0*/  @!P1 LEA.HI.X R87, R90, R81, R87, 0x1, P2 ;  /* 0x000000515a579211 */ /* 0x000fe400010f0c57 */
[----:B------:R-:W-:Y:S02]  /*1ff0*/  @!P1 SHF.R.S32.HI R81, RZ, 0x1f, R80 ;  /* 0x0000001fff519819 */ /* 0x000fe40000011450 */
[C---:B------:R-:W-:Y:S01]  /*2000*/  @!P1 IADD3 R91, P2, PT, R92.reuse, R80, RZ ;  /* 0x000000505c5b9210 */ /* 0x040fe20007f5e0ff */
[----:B------:R-:W-:Y:S01]  /*2010*/  @!P1 IMAD.IADD R85, R85, 0x1, R84 ;  /* 0x0000000155559824 */ /* 0x000fe200078e0254 */
[----:B------:R3:W5:Y:S02]  /*2020*/  @!P1 LDG.E.128 R60, desc[UR36][R86.64] ;  /* 0x00000024563c9981 */ /* 0x000764000c1e1d00 */
[----:B------:R-:W-:-:S02]  /*2030*/  @!P1 LEA.HI.X.SX32 R92, R92, R81, 0x1, P2 ;  /* 0x000000515c5c9211 */ /* 0x000fc400010f0eff */
[----:B------:R-:W1:Y:S01]  /*2040*/  @!P1 LDC.64 R80, c[0x0][0x3b8] ;  /* 0x0000ee00ff509b82 */ /* 0x000e620000000a00 */
[----:B------:R-:W-:Y:S01]  /*2050*/  @!P1 IMAD R84, R3, R84, RZ ;  /* 0x0000005403549224 */ /* 0x000fe200078e02ff */
[----:B------:R-:W-:Y:S02]  /*2060*/  @!P1 SHF.L.U32 R85, R85, 0x3, RZ ;  /* 0x0000000355559819 */ /* 0x000fe400000006ff */
[C---:B-1----:R-:W-:Y:S02]  /*2070*/  @!P1 LEA R90, P2, R91.reuse, R80, 0x1 ;  /* 0x000000505b5a9211 */ /* 0x042fe400078408ff */
[----:B------:R-:W-:Y:S02]  /*2080*/  @!P1 SHF.R.S32.HI R80, RZ, 0x1f, R85 ;  /* 0x0000001fff509819 */ /* 0x000fe40000011455 */
[----:B------:R-:W-:Y:S02]  /*2090*/  @!P1 LEA.HI.X R91, R91, R81, R92, 0x1, P2 ;  /* 0x000000515b5b9211 */ /* 0x000fe400010f0c5c */
[----:B------:R-:W-:-:S03]  /*20a0*/  @!P1 IADD3 R85, P2, PT, R84, R85, RZ ;  /* 0x0000005554559210 */ /* 0x000fc60007f5e0ff */
[----:B------:R3:W5:Y:S01]  /*20b0*/  @!P1 LDG.E.128 R64, desc[UR36][R90.64] ;  /* 0x000000245a409981 */ /* 0x000762000c1e1d00 */
[----:B------:R-:W-:Y:S02]  /*20c0*/  @!P1 LEA.HI.X.SX32 R84, R84, R80, 0x1, P2 ;  /* 0x0000005054549211 */ /* 0x000fe400010f0eff */
[----:B------:R-:W1:Y:S02]  /*20d0*/  @!P1 LDC.64 R80, c[0x0][0x3b8] ;  /* 0x0000ee00ff509b82 */ /* 0x000e640000000a00 */
[----:B-1----:R-:W-:-:S04]  /*20e0*/  @!P1 LEA R80, P2, R85, R80, 0x1 ;  /* 0x0000005055509211 */ /* 0x002fc800078408ff */
[----:B------:R-:W-:Y:S02]  /*20f0*/  @!P1 LEA.HI.X R81, R85, R81, R84, 0x1, P2 ;  /* 0x0000005155519211 */ /* 0x000fe400010f0c54 */
[----:B------:R-:W2:Y:S04]  /*2100*/  @P0 LDG.E.U8 R84, desc[UR36][R76.64] ;  /* 0x000000244c540981 */ /* 0x000ea8000c1e1100 */
[----:B------:R3:W5:Y:S01]  /*2110*/  @!P1 LDG.E.128 R68, desc[UR36][R80.64] ;  /* 0x0000002450449981 */ /* 0x000762000c1e1d00 */
[----:B------:R-:W-:Y:S01]  /*2120*/  BSSY.RECONVERGENT B1, `(.L_x_2040) ;  /* 0x0000042000017945 */ /* 0x000fe20003800200 */
[----:B--2---:R-:W-:-:S03]  /*2130*/  ISETP.NE.AND P3, PT, R84, RZ, P0 ;  /* 0x000000ff5400720c */ /* 0x004fc60000765270 */
[----:B---3--:R-:W-:Y:S10]  /*2140*/  @P1 BRA `(.L_x_2041) ;  /* 0x0000000000fc1947 */ /* 0x008ff40003800000 */
[----:B------:R-:W-:Y:S02]  /*2150*/  ISETP.NE.U32.AND P1, PT, RZ, UR8, PT ;  /* 0x00000008ff007c0c */ /* 0x000fe4000bf25070 */
[----:B------:R-:W-:Y:S02]  /*2160*/  ISETP.NE.U32.AND P2, PT, RZ, UR12, PT ;  /* 0x0000000cff007c0c */ /* 0x000fe4000bf45070 */
[----:B------:R-:W-:Y:S02]  /*2170*/  ISETP.NE.AND.EX P1, PT, RZ, UR9, PT, P1 ;  /* 0x00000009ff007c0c */ /* 0x000fe4000bf25310 */
[----:B------:R-:W-:-:S11]  /*2180*/  ISETP.NE.AND.EX P2, PT, RZ, UR13, PT, P2 ;  /* 0x0000000dff007c0c */ /* 0x000fd6000bf45320 */
[----:B------:R-:W1:Y:S01]  /*2190*/  @P1 S2R R85, SR_CTAID.X ;  /* 0x0000000000551919 */ /* 0x000e620000002500 */
[----:B------:R-:W1:Y:S08]  /*21a0*/  @P1 LDC.64 R80, c[0x0][0x448] ;  /* 0x00011200ff501b82 */ /* 0x000e700000000a00 */
[----:B------:R-:W2:Y:S01]  /*21b0*/  @P2 LDC.64 R78, c[0x0][0x438] ;  /* 0x00010e00ff4e2b82 */ /* 0x000ea20000000a00 */
[----:B-1----:R-:W-:-:S04]  /*21c0*/  @P1 IMAD.WIDE.U32 R80, R85, 0x2, R80 ;  /* 0x0000000255501825 */ /* 0x002fc800078e0050 */
[----:B--2---:R-:W-:Y:S02]  /*21d0*/  @P2 IMAD.WIDE R78, R82, 0x2, R78 ;  /* 0x00000002524e2825 */ /* 0x004fe400078e024e */
[----:B------:R1:W2:Y:S04]  /*21e0*/  @P1 LDG.E.U16 R80, desc[UR36][R80.64] ;  /* 0x0000002450501981 */ /* 0x0002a8000c1e1500 */
[----:B------:R3:W4:Y:S01]  /*21f0*/  @P2 LDG.E.U16 R78, desc[UR36][R78.64] ;  /* 0x000000244e4e2981 */ /* 0x000722000c1e1500 */
[----:B-1---5:R-:W-:Y:S02]  /*2200*/  HFMA2 R81, R5, R57, -RZ ;  /* 0x0000003905517231 */ /* 0x022fe400001000ff */
[----:B---3--:R-:W-:Y:S02]  /*2210*/  HMUL2 R79, R4, R56 ;  /* 0x00000038044f7232 */ /* 0x008fe40000000000 */
        /* <DEDUP_REMOVED lines=8> */
[----:B0-----:R-:W-:Y:S02]  /*22a0*/  HFMA2 R81, R29, R61, R81 ;  /* 0x0000003d1d517231 */ /* 0x001fe40000000051 */
[----:B------:R-:W-:Y:S02]  /*22b0*/  HFMA2 R79, R28, R60, R79 ;  /* 0x0000003c1c4f7231 */ /* 0x000fe4000000004f */
[----:B------:R-:W-:Y:S02]  /*22c0*/  HFMA2 R81, R33, R65, R81 ;  /* 0x0000004121517231 */ /* 0x000fe40000000051 */
[----:B------:R-:W-:Y:S02]  /*22d0*/  HFMA2 R79, R32, R64, R79 ;  /* 0x00000040204f7231 */ /* 0x000fe4000000004f */
[----:B------:R-:W-:-:S02]  /*22e0*/  HFMA2 R84, R37, R69, R81 ;  /* 0x0000004525547231 */ /* 0x000fc40000000051 */
[----:B------:R-:W-:Y:S02]  /*22f0*/  HFMA2 R79, R36, R68, R79 ;  /* 0x00000044244f7231 */ /* 0x000fe4000000004f */
[----:B------:R-:W-:Y:S02]  /*2300*/  HMUL2 R81, R6, R58 ;  /* 0x0000003a06517232 */ /* 0x000fe40000000000 */
[----:B------:R-:W-:Y:S02]  /*2310*/  HADD2 R79, R79, R84 ;  /* 0x000000544f4f7230 */ /* 0x000fe40000000000 */
[----:B------:R-:W-:Y:S02]  /*2320*/  HFMA2 R84, R7, R59, -RZ ;  /* 0x0000003b07547231 */ /* 0x000fe400001000ff */
[----:B------:R-:W-:Y:S02]  /*2330*/  HFMA2 R81, R10, R42, R81 ;  /* 0x0000002a0a517231 */ /* 0x000fe40000000051 */
[----:B------:R-:W-:-:S02]  /*2340*/  HFMA2 R84, R11, R43, R84 ;  /* 0x0000002b0b547231 */ /* 0x000fc40000000054 */
[----:B------:R-:W-:Y:S02]  /*2350*/  HFMA2 R81, R14, R46, R81 ;  /* 0x0000002e0e517231 */ /* 0x000fe40000000051 */
[----:B------:R-:W-:Y:S02]  /*2360*/  HFMA2 R85, R15, R47, R84 ;  /* 0x0000002f0f557231 */ /* 0x000fe40000000054 */
[----:B------:R-:W-:Y:S01]  /*2370*/  HFMA2 R86, R22, R50, R81 ;  /* 0x0000003216567231 */ /* 0x000fe20000000051 */
[----:B------:R-:W0:Y:S01]  /*2380*/  @P1 LDC R84, c[0x0][0x408] ;  /* 0x00010200ff541b82 */ /* 0x000e220000000800 */
[----:B------:R-:W-:Y:S02]  /*2390*/  HFMA2 R85, R23, R51, R85 ;  /* 0x0000003317557231 */ /* 0x000fe40000000055 */
[----:B------:R-:W-:-:S05]  /*23a0*/  HFMA2 R86, R26, R54, R86 ;  /* 0x000000361a567231 */ /* 0x000fca0000000056 */
[----:B------:R-:W0:Y:S01]  /*23b0*/  @P1 LDC R81, c[0x0][0x430] ;  /* 0x00010c00ff511b82 */ /* 0x000e220000000800 */
[----:B------:R-:W-:Y:S02]  /*23c0*/  HFMA2 R86, R30, R62, R86 ;  /* 0x0000003e1e567231 */ /* 0x000fe40000000056 */
[----:B------:R-:W-:Y:S02]  /*23d0*/  HFMA2 R85, R27, R55, R85 ;  /* 0x000000371b557231 */ /* 0x000fe40000000055 */
[----:B------:R-:W-:Y:S02]  /*23e0*/  HFMA2 R86, R34, R66, R86 ;  /* 0x0000004222567231 */ /* 0x000fe40000000056 */
[----:B------:R-:W-:Y:S02]  /*23f0*/  HFMA2 R85, R31, R63, R85 ;  /* 0x0000003f1f557231 */ /* 0x000fe40000000055 */
[----:B------:R-:W-:Y:S02]  /*2400*/  HFMA2 R86, R38, R70, R86 ;  /* 0x0000004626567231 */ /* 0x000fe40000000056 */
[----:B------:R-:W-:-:S02]  /*2410*/  HFMA2 R85, R35, R67, R85 ;  /* 0x0000004323557231 */ /* 0x000fc40000000055 */
[----:B------:R-:W-:Y:S02]  /*2420*/  HADD2 R79, R79, R86 ;  /* 0x000000564f4f7230 */ /* 0x000fe40000000000 */
[----:B------:R-:W-:-:S04]  /*2430*/  HFMA2 R85, R39, R71, R85 ;  /* 0x0000004727557231 */ /* 0x000fc80000000055 */
[----:B------:R-:W-:Y:S01]  /*2440*/  HFMA2 R79, R79, 1, 1, R85 ;  /* 0x3c003c004f4f7831 */ /* 0x000fe20000000055 */
[----:B0-----:R-:W-:-:S04]  /*2450*/  @P1 IADD3 R81, PT, PT, R81, R84, RZ ;  /* 0x0000005451511210 */ /* 0x001fc80007ffe0ff */
[--C-:B------:R-:W-:Y:S01]  /*2460*/  HADD2.F32 R84, -RZ, R79.reuse.H1_H1 ;  /* 0x3000004fff547230 */ /* 0x100fe20000004100 */
[----:B------:R-:W-:Y:S01]  /*2470*/  @P1 ISETP.GE.AND P4, PT, R74, R81, PT ;  /* 0x000000514a00120c */ /* 0x000fe20003f86270 */
[----:B------:R-:W-:-:S03]  /*2480*/  HADD2.F32 R81, -RZ, R79.H0_H0 ;  /* 0x2000004fff517230 */ /* 0x000fc60000004100 */
[----:B------:R-:W-:Y:S02]  /*2490*/  @P1 SEL R79, R2, RZ, !P4 ;  /* 0x000000ff024f1207 */ /* 0x000fe40006000000 */
[----:B------:R-:W-:Y:S02]  /*24a0*/  FADD.FTZ R81, R81, R84 ;  /* 0x0000005451517221 */ /* 0x000fe40000010000 */
[----:B------:R-:W-:Y:S02]  /*24b0*/  @P1 IADD3 R79, PT, PT, R74, R79, -R19 ;  /* 0x0000004f4a4f1210 */ /* 0x000fe40007ffe813 */
[----:B------:R-:W-:Y:S01]  /*24c0*/  FMUL.FTZ R81, R81, UR11 ;  /* 0x0000000b51517c20 */ /* 0x000fe20008410000 */
[----:B--2---:R-:W-:Y:S02]  /*24d0*/  @P1 HADD2.F32 R84, -RZ, R80.H0_H0 ;  /* 0x20000050ff541230 */ /* 0x004fe40000004100 */
[----:B----4-:R-:W-:Y:S01]  /*24e0*/  @P2 HADD2.F32 R78, -RZ, R78.H0_H0 ;  /* 0x2000004eff4e2230 */ /* 0x010fe20000004100 */
[----:B------:R-:W-:-:S04]  /*24f0*/  @P1 I2FP.F32.S32 R80, R79 ;  /* 0x0000004f00501245 */ /* 0x000fc80000201400 */
[----:B------:R-:W-:-:S04]  /*2500*/  @P2 FADD.FTZ R81, R81, R78 ;  /* 0x0000004e51512221 */ /* 0x000fc80000010000 */
[----:B------:R-:W-:-:S05]  /*2510*/  @P1 FFMA.FTZ R81, R80, R84, R81 ;  /* 0x0000005450511223 */ /* 0x000fca0000010051 */
[----:B------:R1:W-:Y:S01]  /*2520*/  STS [R83], R81 ;  /* 0x0000005153007388 */ /* 0x0003e20000000800 */
[----:B------:R-:W-:-:S07]  /*2530*/  @!P3 FMNMX.FTZ R0, R0, R81, !PT ;  /* 0x000000510000b209 */ /* 0x000fce0007810000 */
.L_x_2041:
[----:B------:R-:W-:Y:S05]  /*2540*/  BSYNC.RECONVERGENT B1 ;  /* 0x0000000000017941 */ /* 0x000fea0003800200 */
.L_x_2040:
[----:B------:R-:W-:Y:S01]  /*2550*/  IADD3 R74, PT, PT, R74, 0x100, RZ ;  /* 0x000001004a4a7810 */ /* 0x000fe20007ffe0ff */
[----:B------:R-:W-:Y:S01]  /*2560*/  VIADD R82, R82, 0x100 ;  /* 0x0000010052527836 */ /* 0x000fe20000000000 */
[----:B------:R-:W-:Y:S02]  /*2570*/  IADD3 R76, P2, PT, R76, 0x100, RZ ;  /* 0x000001004c4c7810 */ /* 0x000fe40007f5e0ff */
[----:B------:R-:W-:Y:S02]  /*2580*/  ISETP.GE.AND P1, PT, R74, R73, PT ;  /* 0x000000494a00720c */ /* 0x000fe40003f26270 */
[----:B------:R-:W-:Y:S02]  /*2590*/  IADD3.X R77, PT, PT, RZ, R77, RZ, P2, !PT ;  /* 0x0000004dff4d7210 */ /* 0x000fe400017fe4ff */
[----:B-1----:R-:W-:-:S09]  /*25a0*/  IADD3 R83, PT, PT, R83, 0x400, RZ ;  /* 0x0000040053537810 */ /* 0x002fd20007ffe0ff */
[----:B------:R-:W-:Y:S05]  /*25b0*/  @!P1 BRA `(.L_x_2042) ;  /* 0xfffffff4007c9947 */ /* 0x000fea000383ffff */
.L_x_2039:
[----:B------:R-:W-:Y:S05]  /*25c0*/  BSYNC.RECONVERGENT B0 ;  /* 0x0000000000007941 */ /* 0x000fea0003800200 */
.L_x_2038:
[----:B------:R-:W4:Y:S01]  /*25d0*/  SHFL.BFLY PT, R5, R0, 0x10, 0x1f ;  /* 0x0e001f0000057f89 */ /* 0x000f2200000e0000 */
[----:B------:R-:W1:Y:S01]  /*25e0*/  S2UR UR6, SR_CgaCtaId ;  /* 0x00000000000679c3 */ /* 0x000e620000008800 */
[----:B------:R-:W-:Y:S01]  /*25f0*/  UMOV UR5, 0x400 ;  /* 0x0000040000057882 */ /* 0x000fe20000000000 */
[----:B------:R-:W-:Y:S01]  /*2600*/  BSSY.RECONVERGENT B0, `(.L_x_2043) ;  /* 0x0000187000007945 */ /* 0x000fe20003800200 */
[----:B0-2---:R-:W3:Y:S05]  /*2610*/  S2R R28, SR_TID.X ;  /* 0x00000000001c7919 */ /* 0x005eea0000002100 */
[----:B------:R-:W0:Y:S01]  /*2620*/  LDC R10, c[0x0][0x3f4] ;  /* 0x0000fd00ff0a7b82 */ /* 0x000e220000000800 */
[----:B----4-:R-:W-:Y:S01]  /*2630*/  FMNMX.FTZ R5, R5, R0, !PT ;  /* 0x0000000005057209 */ /* 0x010fe20007810000 */
[----:B-1----:R-:W-:-:S04]  /*2640*/  ULEA UR7, UR6, UR5, 0x18 ;  /* 0x0000000506077291 */ /* 0x002fc8000f8ec0ff */
[----:B-----5:R-:W1:Y:S01]  /*2650*/  SHFL.BFLY PT, R2, R5, 0x8, 0x1f ;  /* 0x0d001f0005027f89 */ /* 0x020e6200000e0000 */
[----:B0-----:R-:W-:Y:S02]  /*2660*/  IADD3 R10, PT, PT, R19, 0x1, -R10 ;  /* 0x00000001130a7810 */ /* 0x001fe40007ffe80a */
[----:B---3--:R-:W-:Y:S02]  /*2670*/  SHF.R.U32.HI R0, RZ, 0x3, R28 ;  /* 0x00000003ff007819 */ /* 0x008fe4000001161c */
[----:B------:R-:W-:Y:S02]  /*2680*/  VIMNMX R29, PT, PT, RZ, R10, !PT ;  /* 0x0000000aff1d7248 */ /* 0x000fe40007fe0100 */
[----:B-1----:R-:W-:-:S05]  /*2690*/  FMNMX.FTZ R4, R5, R2, !PT ;  /* 0x0000000205047209 */ /* 0x002fca0007810000 */
[----:B------:R-:W0:Y:S02]  /*26a0*/  SHFL.BFLY PT, R7, R4, 0x4, 0x1f ;  /* 0x0c801f0004077f89 */ /* 0x000e2400000e0000 */
[----:B0-----:R-:W-:-:S05]  /*26b0*/  FMNMX.FTZ R7, R4, R7, !PT ;  /* 0x0000000704077209 */ /* 0x001fca0007810000 */
[----:B------:R-:W0:Y:S02]  /*26c0*/  SHFL.BFLY PT, R2, R7, 0x2, 0x1f ;  /* 0x0c401f0007027f89 */ /* 0x000e2400000e0000 */
[----:B0-----:R-:W-:Y:S02]  /*26d0*/  FMNMX.FTZ R6, R7, R2, !PT ;  /* 0x0000000207067209 */ /* 0x001fe40007810000 */
[----:B------:R-:W-:Y:S02]  /*26e0*/  LOP3.LUT P0, R2, R28, 0x1f, RZ, 0xc0, !PT ;  /* 0x0000001f1c027812 */ /* 0x000fe4000780c0ff */
[----:B------:R-:W-:Y:S01]  /*26f0*/  MOV R7, 0xff7fffff ;  /* 0xff7fffff00077802 */ /* 0x000fe20000000f00 */
[----:B------:R-:W0:Y:S01]  /*2700*/  SHFL.BFLY PT, R9, R6, 0x1, 0x1f ;  /* 0x0c201f0006097f89 */ /* 0x000e2200000e0000 */
[C---:B------:R-:W-:Y:S02]  /*2710*/  ISETP.GT.U32.AND P1, PT, R2.reuse, 0x7, PT ;  /* 0x000000070200780c */ /* 0x040fe40003f24070 */
[----:B------:R-:W-:-:S02]  /*2720*/  LEA R5, R2, UR7, 0x2 ;  /* 0x0000000702057c11 */ /* 0x000fc4000f8e10ff */
[----:B0-----:R-:W-:-:S05]  /*2730*/  FMNMX.FTZ R11, R6, R9, !PT ;  /* 0x00000009060b7209 */ /* 0x001fca0007810000 */
[----:B------:R-:W-:Y:S01]  /*2740*/  @!P0 STS [R0+UR7], R11 ;  /* 0x0000000b00008988 */ /* 0x000fe20008000807 */
[----:B------:R-:W-:Y:S06]  /*2750*/  BAR.SYNC.DEFER_BLOCKING 0x0 ;  /* 0x0000000000007b1d */ /* 0x000fec0000010000 */
[----:B------:R-:W0:Y:S04]  /*2760*/  @!P1 LDS R7, [R5] ;  /* 0x0000000005079984 */ /* 0x000e280000000800 */
[----:B0-----:R-:W0:Y:S02]  /*2770*/  SHFL.BFLY PT, R4, R7, 0x4, 0x1f ;  /* 0x0c801f0007047f89 */ /* 0x001e2400000e0000 */
[----:B0-----:R-:W-:-:S02]  /*2780*/  FMNMX.FTZ R8, R4, R7, !PT ;  /* 0x0000000704087209 */ /* 0x001fc40007810000 */
[----:B------:R-:W-:-:S03]  /*2790*/  IADD3 R7, PT, PT, R19, 0x1, RZ ;  /* 0x0000000113077810 */ /* 0x000fc60007ffe0ff */
[----:B------:R-:W0:Y:S02]  /*27a0*/  SHFL.BFLY PT, R9, R8, 0x2, 0x1f ;  /* 0x0c401f0008097f89 */ /* 0x000e2400000e0000 */
[----:B0-----:R-:W-:Y:S01]  /*27b0*/  FMNMX.FTZ R9, R8, R9, !PT ;  /* 0x0000000908097209 */ /* 0x001fe20007810000 */
[----:B------:R-:W-:-:S04]  /*27c0*/  HFMA2 R8, -RZ, RZ, 0, 0 ;  /* 0x00000000ff087431 */ /* 0x000fc800000001ff */
[----:B------:R-:W0:Y:S02]  /*27d0*/  SHFL.BFLY PT, R4, R9, 0x1, 0x1f ;  /* 0x0c201f0009047f89 */ /* 0x000e2400000e0000 */
[----:B0-----:R-:W-:Y:S02]  /*27e0*/  FMNMX.FTZ R6, R9, R4, !PT ;  /* 0x0000000409067209 */ /* 0x001fe40007810000 */
        /* <DEDUP_REMOVED lines=11> */
[----:B------:R-:W-:Y:S01]  /*28a0*/  IADD3 R10, PT, PT, -R29, R8, R9 ;  /* 0x000000081d0a7210 */ /* 0x000fe20007ffe109 */
        /* <DEDUP_REMOVED lines=11> */
[----:B------:R-:W-:-:S03]  /*2960*/  HFMA2 R8, -RZ, RZ, 0, 0 ;  /* 0x00000000ff087431 */ /* 0x000fc600000001ff */
[----:B------:R-:W-:Y:S02]  /*2970*/  IADD3 R11, PT, PT, -R10, RZ, RZ ;  /* 0x000000ff0a0b7210 */ /* 0x000fe40007ffe1ff */
[----:B------:R-:W-:-:S07]  /*2980*/  LEA R10, R28, UR4, 0x2 ;  /* 0x000000041c0a7c11 */ /* 0x000fce000f8e10ff */
.L_x_2048:
        /* <DEDUP_REMOVED lines=11> */
.L_x_2047:
[----:B------:R-:W-:Y:S05]  /*2a40*/  BSYNC.RECONVERGENT B1 ;  /* 0x0000000000017941 */ /* 0x000fea0003800200 */
.L_x_2046:
[----:B------:R-:W-:Y:S05]  /*2a50*/  @!P1 BRA `(.L_x_2044) ;  /* 0x0000001400049947 */ /* 0x000fea0003800000 */
[----:B------:R-:W-:Y:S01]  /*2a60*/  UIADD3 UR4, UPT, UPT, UR5, 0xc0, URZ ;  /* 0x000000c005047890 */ /* 0x000fe2000fffe0ff */
[----:B------:R-:W-:Y:S02]  /*2a70*/  SHF.L.U32 R10, R29, 0x2, RZ ;  /* 0x000000021d0a7819 */ /* 0x000fe400000006ff */
[C---:B------:R-:W-:Y:S01]  /*2a80*/  IADD3 R12, PT, PT, R9.reuse, 0x400, RZ ;  /* 0x00000400090c7810 */ /* 0x040fe20007ffe0ff */
[----:B------:R-:W-:Y:S01]  /*2a90*/  ULEA UR4, UR6, UR4, 0x18 ;  /* 0x0000000406047291 */ /* 0x000fe2000f8ec0ff */
[----:B------:R-:W-:Y:S02]  /*2aa0*/  LEA R10, R9, -R10, 0x2 ;  /* 0x8000000a090a7211 */ /* 0x000fe400078e10ff */
[----:B------:R-:W-:-:S03]  /*2ab0*/  ISETP.GT.AND P0, PT, R12, R19, PT ;  /* 0x000000130c00720c */ /* 0x000fc60003f04270 */
[----:B------:R-:W-:-:S03]  /*2ac0*/  IADD3 R9, PT, PT, R10, UR4, RZ ;  /* 0x000000040a097c10 */ /* 0x000fc6000fffe0ff */
[----:B------:R-:W0:Y:S04]  /*2ad0*/  LDS R11, [R10+UR4] ;  /* 0x000000040a0b7984 */ /* 0x000e280008000800 */
[----:B------:R-:W1:Y:S04]  /*2ae0*/  LDS R13, [R10+UR4+0x400] ;  /* 0x000400040a0d7984 */ /* 0x000e680008000800 */
[----:B------:R-:W2:Y:S04]  /*2af0*/  LDS R15, [R10+UR4+0x800] ;  /* 0x000800040a0f7984 */ /* 0x000ea80008000800 */
[----:B------:R-:W3:Y:S01]  /*2b00*/  LDS R21, [R10+UR4+0xc00] ;  /* 0x000c00040a157984 */ /* 0x000ee20008000800 */
        /* <DEDUP_REMOVED lines=12> */
[----:B0-----:R-:W-:Y:S01]  /*2bd0*/  FADD.FTZ R8, R8, R11 ;  /* 0x0000000b08087221 */ /* 0x001fe20000010000 */
[----:B------:R4:W-:Y:S03]  /*2be0*/  STS [R10+UR4], R11 ;  /* 0x0000000b0a007988 */ /* 0x0009e60008000804 */
[----:B-1----:R-:W-:Y:S01]  /*2bf0*/  FADD.FTZ R8, R8, R13 ;  /* 0x0000000d08087221 */ /* 0x002fe20000010000 */
[----:B------:R4:W-:Y:S03]  /*2c00*/  STS [R10+UR4+0x400], R13 ;  /* 0x0004000d0a007988 */ /* 0x0009e60008000804 */
[----:B--2---:R-:W-:Y:S01]  /*2c10*/  FADD.FTZ R8, R8, R15 ;  /* 0x0000000f08087221 */ /* 0x004fe20000010000 */
[----:B------:R4:W-:Y:S03]  /*2c20*/  STS [R10+UR4+0x800], R15 ;  /* 0x0008000f0a007988 */ /* 0x0009e60008000804 */
[----:B---3--:R-:W-:Y:S01]  /*2c30*/  FADD.FTZ R8, R8, R21 ;  /* 0x0000001508087221 */ /* 0x008fe20000010000 */
[----:B------:R4:W-:Y:S01]  /*2c40*/  STS [R10+UR4+0xc00], R21 ;  /* 0x000c00150a007988 */ /* 0x0009e20008000804 */
[----:B------:R-:W-:Y:S05]  /*2c50*/  @P0 BRA `(.L_x_2044) ;  /* 0x0000001000840947 */ /* 0x000fea0003800000 */
[----:B----4-:R-:W-:Y:S01]  /*2c60*/  MOV R10, R12 ;  /* 0x0000000c000a7202 */ /* 0x010fe20000000f00 */
[----:B------:R-:W-:Y:S01]  /*2c70*/  BSSY.RECONVERGENT B1, `(.L_x_2049) ;  /* 0x000006c000017945 */ /* 0x000fe20003800200 */
[----:B------:R-:W-:Y:S02]  /*2c80*/  IADD3 R9, PT, PT, R9, 0x1800, RZ ;  /* 0x0000180009097810 */ /* 0x000fe40007ffe0ff */
[----:B------:R-:W-:Y:S01]  /*2c90*/  PLOP3.LUT P0, PT, PT, PT, PT, 0x80, 0x8 ;  /* 0x000000000008781c */ /* 0x000fe20003f0f070 */
[----:B------:R-:W-:-:S05]  /*2ca0*/  IMAD.IADD R11, R19, 0x1, -R10 ;  /* 0x00000001130b7824 */ /* 0x000fca00078e0a0a */
[----:B------:R-:W-:-:S13]  /*2cb0*/  ISETP.GT.AND P1, PT, R11, 0xbff, PT ;  /* 0x00000bff0b00780c */ /* 0x000fda0003f24270 */
[----:B------:R-:W-:Y:S05]  /*2cc0*/  @!P1 BRA `(.L_x_2050) ;  /* 0x0000000400989947 */ /* 0x000fea0003800000 */
[----:B------:R-:W-:Y:S02]  /*2cd0*/  PLOP3.LUT P0, PT, PT, PT, PT, 0x8, 0x80 ;  /* 0x000000000080781c */ /* 0x000fe40003f0e170 */
[----:B------:R-:W-:-:S11]  /*2ce0*/  IADD3 R11, PT, PT, R19, -0xbff, RZ ;  /* 0xfffff401130b7810 */ /* 0x000fd60007ffe0ff */
.L_x_2051:
[----:B------:R-:W0:Y:S01]  /*2cf0*/  LDS R13, [R9+-0x800] ;  /* 0xfff80000090d7984 */ /* 0x000e220000000800 */
[----:B------:R-:W-:-:S03]  /*2d00*/  IADD3 R10, PT, PT, R10, 0x1000, RZ ;  /* 0x000010000a0a7810 */ /* 0x000fc60007ffe0ff */
[----:B------:R-:W1:Y:S01]  /*2d10*/  LDS R15, [R9+-0x400] ;  /* 0xfffc0000090f7984 */ /* 0x000e620000000800 */
[----:B------:R-:W-:-:S03]  /*2d20*/  ISETP.GE.AND P1, PT, R10, R11, PT ;  /* 0x0000000b0a00720c */ /* 0x000fc60003f26270 */
[----:B------:R-:W2:Y:S04]  /*2d30*/  LDS R21, [R9] ;  /* 0x0000000009157984 */ /* 0x000ea80000000800 */
        /* <DEDUP_REMOVED lines=23> */
[C---:B-----5:R-:W-:Y:S01]  /*2eb0*/  FADD.FTZ R27, -R6.reuse, R27 ;  /* 0x0000001b061b7221 */ /* 0x060fe20000010100 */
[----:B------:R-:W4:Y:S01]  /*2ec0*/  MUFU.EX2 R21, R21 ;  /* 0x0000001500157308 */ /* 0x000f220000000800 */
[----:B------:R-:W5:Y:S01]  /*2ed0*/  LDS R49, [R9+0x3400] ;  /* 0x0034000009317984 */ /* 0x000f620000000800 */
[----:B------:R-:W-:Y:S01]  /*2ee0*/  FMUL.FTZ R25, R25, 1.4426950216293334961 ;  /* 0x3fb8aa3b19197820 */ /* 0x000fe20000410000 */
[C---:B------:R-:W-:Y:S01]  /*2ef0*/  FADD.FTZ R31, -R6.reuse, R31 ;  /* 0x0000001f061f7221 */ /* 0x040fe20000010100 */
        /* <DEDUP_REMOVED lines=19> */
[----:B0-----:R-:W-:Y:S01]  /*3030*/  FADD.FTZ R41, -R6, R41 ;  /* 0x0000002906297221 */ /* 0x001fe20000010100 */
[----:B------:R-:W0:Y:S01]  /*3040*/  MUFU.EX2 R35, R35 ;  /* 0x0000002300237308 */ /* 0x000e220000000800 */
[----:B------:R-:W-:Y:S01]  /*3050*/  FMUL.FTZ R39, R39, 1.4426950216293334961 ;  /* 0x3fb8aa3b27277820 */ /* 0x000fe20000410000 */
[----:B---3--:R-:W-:Y:S01]  /*3060*/  FADD.FTZ R8, R8, R27 ;  /* 0x0000001b08087221 */ /* 0x008fe20000010000 */
[----:B-1----:R-:W-:Y:S01]  /*3070*/  FADD.FTZ R43, -R6, R43 ;  /* 0x0000002b062b7221 */ /* 0x002fe20000010100 */
[----:B------:R-:W1:Y:S01]  /*3080*/  MUFU.EX2 R37, R37 ;  /* 0x0000002500257308 */ /* 0x000e620000000800 */
        /* <DEDUP_REMOVED lines=42> */
.L_x_2050:
[----:B------:R-:W-:Y:S05]  /*3330*/  BSYNC.RECONVERGENT B1 ;  /* 0x0000000000017941 */ /* 0x000fea0003800200 */
.L_x_2049:
[----:B------:R-:W-:Y:S01]  /*3340*/  IADD3 R11, PT, PT, -R10, R19, RZ ;  /* 0x000000130a0b7210 */ /* 0x000fe20007ffe1ff */
        /* <DEDUP_REMOVED lines=25> */
[----:B-----5:R-:W-:Y:S01]  /*34e0*/  FADD.FTZ R25, -R6, R25 ;  /* 0x0000001906197221 */ /* 0x020fe20000010100 */
        /* <DEDUP_REMOVED lines=28> */
.L_x_2053:
[----:B------:R-:W-:Y:S05]  /*36b0*/  BSYNC.RECONVERGENT B1 ;  /* 0x0000000000017941 */ /* 0x000fea0003800200 */
.L_x_2052:
[----:B------:R-:W-:-:S13]  /*36c0*/  ISETP.GT.AND P1, PT, R10, R19, PT ;  /* 0x000000130a00720c */ /* 0x000fda0003f24270 */
[----:B------:R-:W-:Y:S05]  /*36d0*/  @!P0 BRA P1, `(.L_x_2044) ;  /* 0x0000000400e48947 */ /* 0x000fea0000800000 */
        /* <DEDUP_REMOVED lines=25> */
.L_x_2045:
[----:B------:R-:W1:Y:S01]  /*3870*/  S2UR UR4, SR_CTAID.Y ;  /* 0x00000000000479c3 */ /* 0x000e620000002600 */
[----:B------:R-:W-:Y:S01]  /*3880*/  VIADDMNMX R12, R4, 0x100, R7, !PT ;  /* 0x00000100040c7846 */ /* 0x000fe20007800107 */
[----:B------:R-:W-:Y:S01]  /*3890*/  BSSY.RECONVERGENT B1, `(.L_x_2054) ;  /* 0x0000026000017945 */ /* 0x000fe20003800200 */
[----:B------:R-:W-:-:S04]  /*38a0*/  LOP3.LUT R9, RZ, R28, RZ, 0x33, !PT ;  /* 0x0000001cff097212 */ /* 0x000fc800078e33ff */
[----:B------:R-:W-:Y:S01]  /*38b0*/  IADD3 R9, PT, PT, -R29, R12, R9 ;  /* 0x0000000c1d097210 */ /* 0x000fe20007ffe109 */
[----:B------:R-:W1:Y:S03]  /*38c0*/  LDC R8, c[0x0][0x3f4] ;  /* 0x0000fd00ff087b82 */ /* 0x000e660000000800 */
[C---:B------:R-:W-:Y:S02]  /*38d0*/  LOP3.LUT R12, R9.reuse, 0x300, RZ, 0xc0, !PT ;  /* 0x00000300090c7812 */ /* 0x040fe400078ec0ff */
[----:B------:R-:W-:Y:S02]  /*38e0*/  ISETP.GE.U32.AND P1, PT, R9, 0x300, PT ;  /* 0x000003000900780c */ /* 0x000fe40003f26070 */
[----:B------:R-:W-:Y:S02]  /*38f0*/  ISETP.NE.AND P0, PT, R12, 0x300, PT ;  /* 0x000003000c00780c */ /* 0x000fe40003f05270 */
[----:B------:R-:W-:Y:S01]  /*3900*/  MOV R12, R4 ;  /* 0x00000004000c7202 */ /* 0x000fe20000000f00 */
[----:B-1----:R-:W-:-:S02]  /*3910*/  IMAD R21, R8, UR4, RZ ;  /* 0x0000000408157c24 */ /* 0x002fc4000f8e02ff */
[----:B------:R-:W-:-:S03]  /*3920*/  HFMA2 R8, -RZ, RZ, 0, 0 ;  /* 0x00000000ff087431 */ /* 0x000fc600000001ff */
        /* <DEDUP_REMOVED lines=8> */
[----:B------:R-:W-:Y:S01]  /*39b0*/  MOV R8, RZ ;  /* 0x000000ff00087202 */ /* 0x000fe20000000f00 */
[----:B------:R-:W-:Y:S01]  /*39c0*/  IMAD.MOV R13, RZ, RZ, -R9 ;  /* 0x000000ffff0d7224 */ /* 0x000fe200078e0a09 */
[----:B------:R-:W-:-:S02]  /*39d0*/  MOV R12, R4 ;  /* 0x00000004000c7202 */ /* 0x000fc40000000f00 */
[----:B------:R-:W-:-:S07]  /*39e0*/  LEA R9, R28, UR4, 0x2 ;  /* 0x000000041c097c11 */ /* 0x000fce000f8e10ff */
.L_x_2056:
[----:B------:R1:W2:Y:S01]  /*39f0*/  LDG.E.U8 R14, desc[UR36][R10.64] ;  /* 0x000000240a0e7981 */ /* 0x0002a2000c1e1100 */
[----:B------:R-:W-:Y:S02]  /*3a00*/  IADD3 R13, PT, PT, R13, 0x1, RZ ;  /* 0x000000010d0d7810 */ /* 0x000fe40007ffe0ff */
[----:B------:R-:W-:Y:S02]  /*3a10*/  IADD3 R12, PT, PT, R12, 0x100, RZ ;  /* 0x000001000c0c7810 */ /* 0x000fe40007ffe0ff */
[----:B-1----:R-:W-:-:S04]  /*3a20*/  IADD3 R10, P2, PT, R10, 0x100, RZ ;  /* 0x000001000a0a7810 */ /* 0x002fc80007f5e0ff */
[----:B------:R-:W-:Y:S02]  /*3a30*/  IADD3.X R11, PT, PT, RZ, R11, RZ, P2, !PT ;  /* 0x0000000bff0b7210 */ /* 0x000fe400017fe4ff */
[----:B--2---:R-:W-:Y:S01]  /*3a40*/  ISETP.NE.AND P0, PT, R14, RZ, PT ;  /* 0x000000ff0e00720c */ /* 0x004fe20003f05270 */
        /* <DEDUP_REMOVED lines=10> */
.L_x_2055:
[----:B------:R-:W-:Y:S05]  /*3af0*/  BSYNC.RECONVERGENT B1 ;  /* 0x0000000000017941 */ /* 0x000fea0003800200 */
.L_x_2054:
[----:B------:R-:W-:Y:S05]  /*3b00*/  @!P1 BRA `(.L_x_2044) ;  /* 0x0000000000d89947 */ /* 0x000fea0003800000 */
[----:B------:R-:W1:Y:S01]  /*3b10*/  S2R R14, SR_CgaCtaId ;  /* 0x00000000000e7919 */ /* 0x000e620000008800 */
[----:B------:R-:W2:Y:S01]  /*3b20*/  LDCU.64 UR8, c[0x0][0x420] ;  /* 0x00008400ff0877ac */ /* 0x000ea20008000a00 */
[----:B------:R-:W-:Y:S01]  /*3b30*/  MOV R11, 0x400 ;  /* 0x00000400000b7802 */ /* 0x000fe20000000f00 */
[----:B------:R-:W-:-:S03]  /*3b40*/  IMAD.SHL.U32 R9, R29, 0x4, RZ ;  /* 0x000000041d097824 */ /* 0x000fc600078e00ff */
[----:B------:R-:W-:Y:S02]  /*3b50*/  IADD3 R11, PT, PT, R11, 0xc0, RZ ;  /* 0x000000c00b0b7810 */ /* 0x000fe40007ffe0ff */
[----:B------:R-:W-:Y:S02]  /*3b60*/  LEA R9, R12, -R9, 0x2 ;  /* 0x800000090c097211 */ /* 0x000fe400078e10ff */
[----:B--2---:R-:W-:-:S04]  /*3b70*/  IADD3 R10, P0, P1, R21, UR8, R12 ;  /* 0x00000008150a7c10 */ /* 0x004fc8000f91e00c */
[----:B------:R-:W-:Y:S02]  /*3b80*/  IADD3 R10, P2, PT, R10, 0x200, RZ ;  /* 0x000002000a0a7810 */ /* 0x000fe40007f5e0ff */
[----:B-1----:R-:W-:Y:S02]  /*3b90*/  LEA R14, R14, R11, 0x18 ;  /* 0x0000000b0e0e7211 */ /* 0x002fe400078ec0ff */
[----:B------:R-:W-:Y:S02]  /*3ba0*/  IADD3.X R11, PT, PT, R20, UR9, RZ, P0, P1 ;  /* 0x00000009140b7c10 */ /* 0x000fe400087e24ff */
[----:B------:R-:W-:Y:S02]  /*3bb0*/  IADD3 R9, PT, PT, R9, 0x800, R14 ;  /* 0x0000080009097810 */ /* 0x000fe40007ffe00e */
[----:B------:R-:W-:-:S07]  /*3bc0*/  IADD3.X R11, PT, PT, RZ, R11, RZ, P2, !PT ;  /* 0x0000000bff0b7210 */ /* 0x000fce00017fe4ff */
.L_x_2057:
[----:B------:R-:W2:Y:S04]  /*3bd0*/  LDG.E.U8 R20, desc[UR36][R10.64+-0x200] ;  /* 0xfffe00240a147981 */ /* 0x000ea8000c1e1100 */
[----:B------:R-:W3:Y:S04]  /*3be0*/  LDG.E.U8 R13, desc[UR36][R10.64+-0x100] ;  /* 0xffff00240a0d7981 */ /* 0x000ee8000c1e1100 */
[----:B------:R-:W4:Y:S04]  /*3bf0*/  LDG.E.U8 R14, desc[UR36][R10.64] ;  /* 0x000000240a0e7981 */ /* 0x000f28000c1e1100 */
[----:B------:R-:W5:Y:S01]  /*3c00*/  LDG.E.U8 R15, desc[UR36][R10.64+0x100] ;  /* 0x000100240a0f7981 */ /* 0x000f62000c1e1100 */
[----:B------:R-:W-:Y:S01]  /*3c10*/  IMAD.MOV.U32 R22, RZ, RZ, RZ ;  /* 0x000000ffff167224 */ /* 0x000fe200078e00ff */
[----:B------:R-:W-:-:S02]  /*3c20*/  MOV R24, RZ ;  /* 0x000000ff00187202 */ /* 0x000fc40000000f00 */
[----:B------:R-:W-:Y:S02]  /*3c30*/  IADD3 R12, PT, PT, R12, 0x400, RZ ;  /* 0x000004000c0c7810 */ /* 0x000fe40007ffe0ff */
[----:B--2---:R-:W-:Y:S01]  /*3c40*/  ISETP.NE.AND P0, PT, R20, RZ, PT ;  /* 0x000000ff1400720c */ /* 0x004fe20003f05270 */
[----:B------:R-:W-:Y:S01]  /*3c50*/  HFMA2 R20, -RZ, RZ, 0, 0 ;  /* 0x00000000ff147431 */ /* 0x000fe200000001ff */
        /* <DEDUP_REMOVED lines=8> */
[----:B------:R-:W-:-:S03]  /*3ce0*/  MOV R13, RZ ;  /* 0x000000ff000d7202 */ /* 0x000fc60000000f00 */
[----:B------:R-:W-:Y:S01]  /*3cf0*/  @!P0 FMUL.FTZ R14, R14, 1.4426950216293334961 ;  /* 0x3fb8aa3b0e0e8820 */ /* 0x000fe20000410000 */
[----:B-1----:R-:W-:-:S03]  /*3d00*/  @!P1 FADD.FTZ R15, -R6, R15 ;  /* 0x0000000f060f9221 */ /* 0x002fc60000010100 */
[----:B------:R-:W0:Y:S01]  /*3d10*/  @!P0 MUFU.EX2 R13, R14 ;  /* 0x0000000e000d8308 */ /* 0x000e220000000800 */
[----:B------:R-:W-:Y:S01]  /*3d20*/  @!P1 FMUL.FTZ R15, R15, 1.4426950216293334961 ;  /* 0x3fb8aa3b0f0f9820 */ /* 0x000fe20000410000 */
[----:B--2---:R-:W-:Y:S01]  /*3d30*/  @!P2 FADD.FTZ R21, -R6, R21 ;  /* 0x000000150615a221 */ /* 0x004fe20000010100 */
[----:B------:R-:W-:Y:S01]  /*3d40*/  ISETP.GT.AND P0, PT, R12, R19, PT ;  /* 0x000000130c00720c */ /* 0x000fe20003f04270 */
        /* <DEDUP_REMOVED lines=18> */
.L_x_2044:
[----:B------:R-:W-:Y:S05]  /*3e70*/  BSYNC.RECONVERGENT B0 ;  /* 0x0000000000007941 */ /* 0x000fea0003800200 */
.L_x_2043:
[----:B0-----:R-:W0:Y:S01]  /*3e80*/  SHFL.BFLY PT, R9, R8, 0x10, 0x1f ;  /* 0x0e001f0008097f89 */ /* 0x001e2200000e0000 */
[C---:B------:R-:W-:Y:S01]  /*3e90*/  ISETP.NE.AND P0, PT, R2.reuse, RZ, PT ;  /* 0x000000ff0200720c */ /* 0x040fe20003f05270 */
[----:B------:R-:W1:Y:S01]  /*3ea0*/  LDCU UR4, c[0x0][0x40c] ;  /* 0x00008180ff0477ac */ /* 0x000e620008000800 */
[----:B------:R-:W-:Y:S01]  /*3eb0*/  ISETP.GT.U32.AND P1, PT, R2, 0x7, PT ;  /* 0x000000070200780c */ /* 0x000fe20003f24070 */
[----:B------:R-:W2:Y:S01]  /*3ec0*/  S2R R41, SR_CTAID.X ;  /* 0x0000000000297919 */ /* 0x000ea20000002500 */
[----:B------:R-:W2:Y:S01]  /*3ed0*/  S2UR UR6, SR_CTAID.Y ;  /* 0x00000000000679c3 */ /* 0x000ea20000002600 */
[----:B------:R-:W1:Y:S01]  /*3ee0*/  LDCU UR5, c[0x0][0x3f4] ;  /* 0x00007e80ff0577ac */ /* 0x000e620008000800 */
        /* <DEDUP_REMOVED lines=10> */
[----:B----4-:R-:W0:Y:S02]  /*3f90*/  SHFL.BFLY PT, R11, R6, 0x4, 0x1f ;  /* 0x0c801f00060b7f89 */ /* 0x010e2400000e0000 */
[----:B0-----:R-:W-:-:S05]  /*3fa0*/  FADD.FTZ R11, R6, R11 ;  /* 0x0000000b060b7221 */ /* 0x001fca0000010000 */
[----:B------:R-:W0:Y:S02]  /*3fb0*/  SHFL.BFLY PT, R10, R11, 0x2, 0x1f ;  /* 0x0c401f000b0a7f89 */ /* 0x000e2400000e0000 */
[----:B0-----:R-:W-:-:S05]  /*3fc0*/  FADD.FTZ R10, R11, R10 ;  /* 0x0000000a0b0a7221 */ /* 0x001fca0000010000 */
[----:B------:R-:W0:Y:S02]  /*3fd0*/  SHFL.BFLY PT, R13, R10, 0x1, 0x1f ;  /* 0x0c201f000a0d7f89 */ /* 0x000e2400000e0000 */
[----:B0-----:R-:W-:Y:S02]  /*3fe0*/  FADD.FTZ R13, R10, R13 ;  /* 0x0000000d0a0d7221 */ /* 0x001fe40000010000 */
[----:B------:R-:W2:Y:S03]  /*3ff0*/  LDC R10, c[0x0][0x3f8] ;  /* 0x0000fe00ff0a7b82 */ /* 0x000ea60000000800 */
[----:B------:R-:W-:Y:S01]  /*4000*/  @!P0 STS [R0+UR7+0x20], R13 ;  /* 0x0000200d00008988 */ /* 0x000fe20008000807 */
[----:B------:R-:W0:Y:S04]  /*4010*/  LDCU.U8 UR7, c[0x0][0x48c] ;  /* 0x00009180ff0777ac */ /* 0x000e280008000000 */
[----:B------:R-:W-:Y:S01]  /*4020*/  BAR.SYNC.DEFER_BLOCKING 0x0 ;  /* 0x0000000000007b1d */ /* 0x000fe20000010000 */
[----:B0-----:R-:W-:Y:S01]  /*4030*/  ISETP.NE.AND P0, PT, RZ, UR7, PT ;  /* 0x00000007ff007c0c */ /* 0x001fe2000bf05270 */
[----:B--2---:R-:W-:-:S04]  /*4040*/  IMAD R39, R10, UR6, R41 ;  /* 0x000000060a277c24 */ /* 0x004fc8000f8e0229 */
[----:B------:R-:W0:Y:S01]  /*4050*/  @!P1 LDS R13, [R5+0x20] ;  /* 0x00002000050d9984 */ /* 0x000e220000000800 */
[----:B------:R-:W-:-:S03]  /*4060*/  ISETP.GT.AND P1, PT, R4, R19, PT ;  /* 0x000000130400720c */ /* 0x000fc60003f24270 */
        /* <DEDUP_REMOVED lines=9> */
[----:B------:R0:W1:Y:S01]  /*4100*/  MUFU.RCP R15, R2 ;  /* 0x00000002000f7308 */ /* 0x0000620000001000 */
[----:B------:R-:W-:Y:S05]  /*4110*/  @!P0 BRA `(.L_x_2058) ;  /* 0x0000000000188947 */ /* 0x000fea0003800000 */
[----:B0-----:R-:W0:Y:S08]  /*4120*/  LDC R2, c[0x0][0x488] ;  /* 0x00012200ff027b82 */ /* 0x001e300000000800 */
[----:B------:R-:W0:Y:S08]  /*4130*/  LDC R5, c[0x0][0x40c] ;  /* 0x00010300ff057b82 */ /* 0x000e300000000800 */
[----:B------:R-:W2:Y:S01]  /*4140*/  LDC R9, c[0x0][0x3f4] ;  /* 0x0000fd00ff097b82 */ /* 0x000ea20000000800 */
[----:B0-----:R-:W-:-:S04]  /*4150*/  IMAD R2, R39, R2, R5 ;  /* 0x0000000227027224 */ /* 0x001fc800078e0205 */
[----:B--2---:R-:W-:-:S05]  /*4160*/  IMAD R8, R2, R9, RZ ;  /* 0x0000000902087224 */ /* 0x004fca00078e02ff */
[----:B------:R-:W-:-:S07]  /*4170*/  SHF.R.S32.HI R9, RZ, 0x1f, R8 ;  /* 0x0000001fff097819 */ /* 0x000fce0000011408 */
.L_x_2058:
[----:B------:R-:W-:Y:S04]  /*4180*/  BSSY.RECONVERGENT B0, `(.L_x_2059) ;  /* 0x0000061000007945 */ /* 0x000fe80003800200 */
[----:B------:R-:W-:Y:S05]  /*4190*/  @P1 BRA `(.L_x_2060) ;  /* 0x00000004007c1947 */ /* 0x000fea0003800000 */
[----:B0-----:R-:W-:Y:S01]  /*41a0*/  VIADDMNMX R2, R4, 0x100, R7, !PT ;  /* 0x0000010004027846 */ /* 0x001fe20007800107 */
        /* <DEDUP_REMOVED lines=8> */
[----:B------:R-:W2:Y:S01]  /*4230*/  LDCU.64 UR8, c[0x0][0x480] ;  /* 0x00009000ff0877ac */ /* 0x000ea20008000a00 */
[----:B------:R-:W-:Y:S02]  /*4240*/  LEA.HI R2, R2, 0x1, RZ, 0x18 ;  /* 0x0000000102027811 */ /* 0x000fe400078fc0ff */
[----:B------:R-:W-:Y:S01]  /*4250*/  IADD3 R12, P1, PT, R4, R8, RZ ;  /* 0x00000008040c7210 */ /* 0x000fe20007f3e0ff */
[----:B------:R-:W-:Y:S01]  /*4260*/  UMOV UR4, 0x400 ;  /* 0x0000040000047882 */ /* 0x000fe20000000000 */
[C---:B------:R-:W-:Y:S01]  /*4270*/  SHF.L.U32 R5, R2.reuse, 0x8, RZ ;  /* 0x0000000802057819 */ /* 0x040fe200000006ff */
[----:B------:R-:W-:Y:S01]  /*4280*/  UIADD3 UR4, UPT, UPT, UR4, 0xc0, URZ ;  /* 0x000000c004047890 */ /* 0x000fe2000fffe0ff */
[----:B------:R-:W-:Y:S01]  /*4290*/  LOP3.LUT R2, R2, 0x3, RZ, 0xc0, !PT ;  /* 0x0000000302027812 */ /* 0x000fe200078ec0ff */
[----:B------:R-:W-:Y:S01]  /*42a0*/  IMAD.X R13, RZ, RZ, R9, P1 ;  /* 0x000000ffff0d7224 */ /* 0x000fe200008e0609 */
[----:B------:R-:W-:-:S02]  /*42b0*/  LOP3.LUT R7, R5, 0x300, RZ, 0xc0, !PT ;  /* 0x0000030005077812 */ /* 0x000fc400078ec0ff */
[----:B------:R-:W-:Y:S02]  /*42c0*/  LEA R5, R28, UR5, 0x1 ;  /* 0x000000051c057c11 */ /* 0x000fe4000f8e08ff */
[----:B------:R-:W-:Y:S02]  /*42d0*/  IADD3 R10, PT, PT, -R2, RZ, RZ ;  /* 0x000000ff020a7210 */ /* 0x000fe40007ffe1ff */
[----:B------:R-:W-:Y:S02]  /*42e0*/  IADD3 R4, PT, PT, R4, R7, RZ ;  /* 0x0000000704047210 */ /* 0x000fe40007ffe0ff */
[----:B--2---:R-:W-:-:S04]  /*42f0*/  LEA R11, P1, R12, UR8, 0x2 ;  /* 0x000000080c0b7c11 */ /* 0x004fc8000f8210ff */
[----:B------:R-:W-:Y:S01]  /*4300*/  LEA.HI.X R12, R12, UR9, R13, 0x2, P1 ;  /* 0x000000090c0c7c11 */ /* 0x000fe200088f140d */
[----:B0-----:R-:W-:-:S06]  /*4310*/  ULEA UR4, UR6, UR4, 0x18 ;  /* 0x0000000406047291 */ /* 0x001fcc000f8ec0ff */
[----:B------:R-:W-:Y:S02]  /*4320*/  IADD3 R5, PT, PT, R5, UR4, RZ ;  /* 0x0000000405057c10 */ /* 0x000fe4000fffe0ff */
[----:B------:R-:W-:-:S07]  /*4330*/  LEA R2, R28, UR4, 0x2 ;  /* 0x000000041c027c11 */ /* 0x000fce000f8e10ff */
.L_x_2063:
[----:B--2---:R0:W1:Y:S01]  /*4340*/  LDS R6, [R2] ;  /* 0x0000000002067984 */ /* 0x0040620000000800 */
[----:B------:R-:W-:Y:S01]  /*4350*/  @P0 MOV R7, R12 ;  /* 0x0000000c00070202 */ /* 0x000fe20000000f00 */
[----:B------:R-:W-:-:S05]  /*4360*/  VIADD R10, R10, 0x1 ;  /* 0x000000010a0a7836 */ /* 0x000fca0000000000 */
        /* <DEDUP_REMOVED lines=12> */
.L_x_2062:
[----:B------:R-:W-:Y:S05]  /*4430*/  BSYNC.RECONVERGENT B1 ;  /* 0x0000000000017941 */ /* 0x000fea0003800200 */
.L_x_2061:
[----:B------:R-:W-:Y:S05]  /*4440*/  @!P2 BRA `(.L_x_2060) ;  /* 0x0000000000d0a947 */ /* 0x000fea0003800000 */
[----:B------:R-:W0:Y:S01]  /*4450*/  S2R R5, SR_CgaCtaId ;  /* 0x0000000000057919 */ /* 0x000e220000008800 */
[----:B------:R-:W3:Y:S01]  /*4460*/  LDCU.64 UR8, c[0x0][0x480] ;  /* 0x00009000ff0877ac */ /* 0x000ee20008000a00 */
[----:B------:R-:W-:Y:S02]  /*4470*/  MOV R2, 0x400 ;  /* 0x0000040000027802 */ /* 0x000fe40000000f00 */
[----:B------:R-:W-:Y:S01]  /*4480*/  IADD3 R8, P0, PT, R4, R8, RZ ;  /* 0x0000000804087210 */ /* 0x000fe20007f1e0ff */
[----:B------:R-:W-:Y:S01]  /*4490*/  UISETP.NE.AND UP0, UPT, UR7, URZ, UPT ;  /* 0x000000ff0700728c */ /* 0x000fe2000bf05270 */
[----:B------:R-:W-:Y:S02]  /*44a0*/  IADD3 R2, PT, PT, R2, 0xc0, RZ ;  /* 0x000000c002027810 */ /* 0x000fe40007ffe0ff */
[----:B--2---:R-:W-:Y:S02]  /*44b0*/  LEA R6, R4, UR5, 0x1 ;  /* 0x0000000504067c11 */ /* 0x004fe4000f8e08ff */
[----:B------:R-:W-:-:S02]  /*44c0*/  IADD3.X R11, PT, PT, RZ, R9, RZ, P0, !PT ;  /* 0x00000009ff0b7210 */ /* 0x000fc400007fe4ff */
[----:B------:R-:W-:Y:S01]  /*44d0*/  ISETP.NE.AND P1, PT, RZ, UR7, PT ;  /* 0x00000007ff007c0c */ /* 0x000fe2000bf25270 */
[----:B------:R-:W-:Y:S01]  /*44e0*/  IMAD R6, R29, -0x2, R6 ;  /* 0xfffffffe1d067824 */ /* 0x000fe200078e0206 */
[----:B------:R-:W-:Y:S02]  /*44f0*/  PLOP3.LUT P0, PT, PT, PT, UP0, 0x80, 0x8 ;  /* 0x000000000008781c */ /* 0x000fe40003f0f008 */
[----:B---3--:R-:W-:-:S04]  /*4500*/  LEA R9, P3, R8, UR8, 0x2 ;  /* 0x0000000808097c11 */ /* 0x008fc8000f8610ff */
[----:B------:R-:W-:Y:S02]  /*4510*/  IADD3 R9, P2, PT, R9, 0x800, RZ ;  /* 0x0000080009097810 */ /* 0x000fe40007f5e0ff */
[----:B------:R-:W-:-:S04]  /*4520*/  LEA.HI.X R11, R8, UR9, R11, 0x2, P3 ;  /* 0x00000009080b7c11 */ /* 0x000fc800098f140b */
[----:B------:R-:W-:Y:S02]  /*4530*/  IADD3.X R10, PT, PT, RZ, R11, RZ, P2, !PT ;  /* 0x0000000bff0a7210 */ /* 0x000fe400017fe4ff */
[----:B0-----:R-:W-:Y:S01]  /*4540*/  LEA R7, R5, R2, 0x18 ;  /* 0x0000000205077211 */ /* 0x001fe200078ec0ff */
[----:B------:R-:W-:-:S05]  /*4550*/  IMAD.SHL.U32 R5, R29, 0x4, RZ ;  /* 0x000000041d057824 */ /* 0x000fca00078e00ff */
[----:B------:R-:W-:Y:S02]  /*4560*/  LEA R2, R4, -R5, 0x2 ;  /* 0x8000000504027211 */ /* 0x000fe400078e10ff */
[--C-:B------:R-:W-:Y:S02]  /*4570*/  IADD3 R5, PT, PT, R6, 0x400, R7.reuse ;  /* 0x0000040006057810 */ /* 0x100fe40007ffe007 */
[----:B------:R-:W-:-:S07]  /*4580*/  IADD3 R2, PT, PT, R2, 0x800, R7 ;  /* 0x0000080002027810 */ /* 0x000fce0007ffe007 */
.L_x_2064:
        /* <DEDUP_REMOVED lines=17> */
[----:B------:R1:W2:Y:S01]  /*46a0*/  LDS R8, [R2+0x400] ;  /* 0x0004000002087984 */ /* 0x0002a20000000800 */
[----:B0-----:R-:W-:Y:S02]  /*46b0*/  MOV R6, R9 ;  /* 0x0000000900067202 */ /* 0x001fe40000000f00 */
[----:B-1----:R-:W-:Y:S02]  /*46c0*/  IADD3 R2, PT, PT, R2, 0x1000, RZ ;  /* 0x0000100002027810 */ /* 0x002fe40007ffe0ff */
[----:B------:R-:W-:Y:S01]  /*46d0*/  IADD3 R9, P3, PT, R6, 0x1000, RZ ;  /* 0x0000100006097810 */ /* 0x000fe20007f7e0ff */
[----:B------:R-:W-:Y:S01]  /*46e0*/  @P0 STG.E desc[UR36][R6.64+-0x800], R11 ;  /* 0xfff8000b06000986 */ /* 0x000fe2000c101924 */
[----:B------:R-:W-:-:S03]  /*46f0*/  PLOP3.LUT P0, PT, P1, PT, PT, 0x80, 0x8 ;  /* 0x000000000008781c */ /* 0x000fc60000f0f070 */
[----:B------:R-:W-:-:S10]  /*4700*/  IMAD.X R10, RZ, RZ, R7, P3 ;  /* 0x000000ffff0a7224 */ /* 0x000fd400018e0607 */
[----:B------:R-:W-:Y:S04]  /*4710*/  @P0 STG.E desc[UR36][R6.64+-0x400], R13 ;  /* 0xfffc000d06000986 */ /* 0x000fe8000c101924 */
[----:B------:R-:W-:Y:S01]  /*4720*/  @P0 STG.E desc[UR36][R6.64], R21 ;  /* 0x0000001506000986 */ /* 0x000fe2000c101924 */
[----:B--2---:R-:W-:-:S05]  /*4730*/  FMUL.FTZ R23, R8, R15 ;  /* 0x0000000f08177220 */ /* 0x004fca0000410000 */
[----:B------:R-:W-:Y:S01]  /*4740*/  @P0 STG.E desc[UR36][R6.64+0x400], R23 ;  /* 0x0004001706000986 */ /* 0x000fe2000c101924 */
[----:B------:R-:W-:-:S05]  /*4750*/  F2FP.F16.F32.PACK_AB R8, RZ, R23 ;  /* 0x00000017ff08723e */ /* 0x000fca00000000ff */
[----:B------:R0:W-:Y:S02]  /*4760*/  STS.U16 [R5+0x200], R8 ;  /* 0x0002000805007388 */ /* 0x0001e40000000400 */
[----:B0-----:R-:W-:Y:S01]  /*4770*/  IADD3 R5, PT, PT, R5, 0x800, RZ ;  /* 0x0000080005057810 */ /* 0x001fe20007ffe0ff */
[----:B------:R-:W-:Y:S06]  /*4780*/  @!P2 BRA `(.L_x_2064) ;  /* 0xfffffffc0080a947 */ /* 0x000fec000383ffff */
.L_x_2060:
[----:B------:R-:W-:Y:S05]  /*4790*/  BSYNC.RECONVERGENT B0 ;  /* 0x0000000000007941 */ /* 0x000fea0003800200 */
.L_x_2059:
[----:B------:R-:W3:Y:S01]  /*47a0*/  LDCU.64 UR6, c[0x0][0x3b0] ;  /* 0x00007600ff0677ac */ /* 0x000ee20008000a00 */
[----:B0-----:R-:W-:Y:S01]  /*47b0*/  SHF.R.S32.HI R2, RZ, 0x1f, R19 ;  /* 0x0000001fff027819 */ /* 0x001fe20000011413 */
[----:B------:R-:W0:Y:S01]  /*47c0*/  LDC.64 R10, c[0x0][0x3c0] ;  /* 0x0000f000ff0a7b82 */ /* 0x000e220000000a00 */
[----:B------:R-:W-:Y:S01]  /*47d0*/  SHF.L.U32 R30, R28, 0x3, RZ ;  /* 0x000000031c1e7819 */ /* 0x000fe200000006ff */
[----:B------:R-:W4:Y:S01]  /*47e0*/  LDCU UR4, c[0x0][0x3f4] ;  /* 0x00007e80ff0477ac */ /* 0x000f220008000800 */
[----:B------:R-:W-:Y:S02]  /*47f0*/  LEA.HI R2, R2, R19, RZ, 0x5 ;  /* 0x0000001302027211 */ /* 0x000fe400078f28ff */
[----:B--2---:R-:W-:Y:S02]  /*4800*/  CS2R R6, SRZ ;  /* 0x0000000000067805 */ /* 0x004fe4000001ff00 */
[----:B------:R-:W-:Y:S02]  /*4810*/  LOP3.LUT R30, R30, 0x38, RZ, 0xc0, !PT ;  /* 0x000000381e1e7812 */ /* 0x000fe400078ec0ff */
[----:B------:R-:W-:-:S04]  /*4820*/  LOP3.LUT R2, R2, 0xffffffe0, RZ, 0xc0, !PT ;  /* 0xffffffe002027812 */ /* 0x000fc800078ec0ff */
[----:B------:R-:W-:Y:S02]  /*4830*/  IADD3 R43, PT, PT, -R2, R19, RZ ;  /* 0x00000013022b7210 */ /* 0x000fe40007ffe1ff */
[----:B---3--:R-:W-:-:S04]  /*4840*/  ISETP.NE.U32.AND P0, PT, RZ, UR6, PT ;  /* 0x00000006ff007c0c */ /* 0x008fc8000bf05070 */
[----:B------:R-:W-:-:S04]  /*4850*/  ISETP.NE.AND.EX P0, PT, RZ, UR7, PT, P0 ;  /* 0x00000007ff007c0c */ /* 0x000fc8000bf05300 */
[----:B------:R-:W-:-:S13]  /*4860*/  ISETP.NE.OR P0, PT, R0, R43, !P0 ;  /* 0x0000002b0000720c */ /* 0x000fda0004705670 */
[----:B------:R-:W2:Y:S01]  /*4870*/  @!P0 LDC.64 R8, c[0x0][0x3b0] ;  /* 0x0000ec00ff088b82 */ /* 0x000ea20000000a00 */
[----:B------:R-:W-:-:S07]  /*4880*/  @!P0 LEA R5, R41, R30, 0x6 ;  /* 0x0000001e29058211 */ /* 0x000fce00078e30ff */
[----:B------:R-:W3:Y:S01]  /*4890*/  S2UR UR6, SR_CgaCtaId ;  /* 0x00000000000679c3 */ /* 0x000ee20000008800 */
[----:B----4-:R-:W-:Y:S01]  /*48a0*/  IMAD.U32 R40, RZ, RZ, UR4 ;  /* 0x00000004ff287e24 */ /* 0x010fe2000f8e00ff */
[----:B------:R-:W-:-:S04]  /*48b0*/  IADD3 R42, PT, PT, R29, R0, RZ ;  /* 0x000000001d2a7210 */ /* 0x000fc80007ffe0ff */
[----:B------:R-:W-:Y:S01]  /*48c0*/  VIMNMX R45, PT, PT, R19, R40, PT ;  /* 0x00000028132d7248 */ /* 0x000fe20003fe0100 */
[----:B--2---:R-:W-:Y:S01]  /*48d0*/  @!P0 IMAD.WIDE.U32 R8, R5, 0x2, R8 ;  /* 0x0000000205088825 */ /* 0x004fe200078e0008 */
[----:B------:R-:W-:Y:S01]  /*48e0*/  CS2R R4, SRZ ;  /* 0x0000000000047805 */ /* 0x000fe2000001ff00 */
[----:B------:R-:W-:-:S05]  /*48f0*/  UMOV UR4, 0x400 ;  /* 0x0000040000047882 */ /* 0x000fca0000000000 */
[----:B------:R2:W5:Y:S01]  /*4900*/  @!P0 LDG.E.128 R4, desc[UR36][R8.64] ;  /* 0x0000002408048981 */ /* 0x000562000c1e1d00 */
[----:B------:R-:W-:Y:S01]  /*4910*/  ISETP.GE.AND P0, PT, R42, R45, PT ;  /* 0x0000002d2a00720c */ /* 0x000fe20003f06270 */
[----:B------:R-:W-:Y:S01]  /*4920*/  UIADD3 UR4, UPT, UPT, UR4, 0xc0, URZ ;  /* 0x000000c004047890 */ /* 0x000fe2000fffe0ff */
[----:B------:R-:W-:Y:S01]  /*4930*/  IMAD R3, R3, R40, R30 ;  /* 0x0000002803037224 */ /* 0x000fe200078e021e */
[----:B------:R-:W-:Y:S01]  /*4940*/  BSSY.RECONVERGENT B0, `(.L_x_2065) ;  /* 0x00000c4000007945 */ /* 0x000fe20003800200 */
[----:B------:R-:W-:Y:S01]  /*4950*/  HFMA2 R38, -RZ, RZ, 0, 0 ;  /* 0x00000000ff267431 */ /* 0x000fe200000001ff */
[----:B---3--:R-:W-:Y:S01]  /*4960*/  ULEA UR4, UR6, UR4, 0x18 ;  /* 0x0000000406047291 */ /* 0x008fe2000f8ec0ff */
[----:B0-----:R-:W-:Y:S01]  /*4970*/  IMAD.WIDE R2, R3, 0x2, R10 ;  /* 0x0000000203027825 */ /* 0x001fe200078e020a */
[----:B------:R-:W-:Y:S02]  /*4980*/  SHF.L.U32 R39, R39, 0x6, RZ ;  /* 0x0000000627277819 */ /* 0x000fe400000006ff */
[----:B------:R-:W-:Y:S01]  /*4990*/  CS2R R36, SRZ ;  /* 0x0000000000247805 */ /* 0x000fe2000001ff00 */
[----:B------:R-:W-:Y:S01]  /*49a0*/  UIADD3 UR6, UPT, UPT, UR4, UR5, URZ ;  /* 0x0000000504067290 */ /* 0x000fe2000fffe0ff */
[----:B------:R-:W-:-:S02]  /*49b0*/  CS2R R34, SRZ ;  /* 0x0000000000227805 */ /* 0x000fc4000001ff00 */
[----:B------:R-:W-:Y:S02]  /*49c0*/  CS2R R32, SRZ ;  /* 0x0000000000207805 */ /* 0x000fe4000001ff00 */
[----:B------:R-:W-:Y:S01]  /*49d0*/  MOV R31, RZ ;  /* 0x000000ff001f7202 */ /* 0x000fe20000000f00 */
[----:B------:R-:W-:Y:S06]  /*49e0*/  BAR.SYNC.DEFER_BLOCKING 0x0 ;  /* 0x0000000000007b1d */ /* 0x000fec0000010000 */
[----:B--2---:R-:W-:Y:S05]  /*49f0*/  @P0 BRA `(.L_x_2066) ;  /* 0x0000000800e00947 */ /* 0x004fea0003800000 */
[----:B------:R-:W-:Y:S01]  /*4a00*/  VIADDMNMX R45, R42, 0x20, R45, !PT ;  /* 0x000000202a2d7846 */ /* 0x000fe2000780012d */
[----:B------:R-:W-:Y:S01]  /*4a10*/  BSSY.RECONVERGENT B1, `(.L_x_2067) ;  /* 0x000006b000017945 */ /* 0x000fe20003800200 */
[----:B------:R-:W-:Y:S01]  /*4a20*/  LOP3.LUT R8, RZ, R29, RZ, 0x33, !PT ;  /* 0x0000001dff087212 */ /* 0x000fe200078e33ff */
[----:B------:R-:W-:Y:S01]  /*4a30*/  IMAD.MOV.U32 R44, RZ, RZ, R42 ;  /* 0x000000ffff2c7224 */ /* 0x000fe200078e002a */
[----:B------:R-:W-:Y:S02]  /*4a40*/  MOV R31, RZ ;  /* 0x000000ff001f7202 */ /* 0x000fe40000000f00 */
[----:B------:R-:W-:Y:S02]  /*4a50*/  CS2R R32, SRZ ;  /* 0x0000000000207805 */ /* 0x000fe4000001ff00 */
[----:B------:R-:W-:Y:S02]  /*4a60*/  IADD3 R45, PT, PT, -R0, R45, R8 ;  /* 0x0000002d002d7210 */ /* 0x000fe40007ffe108 */
[----:B------:R-:W-:-:S02]  /*4a70*/  CS2R R34, SRZ ;  /* 0x0000000000227805 */ /* 0x000fc4000001ff00 */
[----:B------:R-:W-:Y:S02]  /*4a80*/  CS2R R36, SRZ ;  /* 0x0000000000247805 */ /* 0x000fe4000001ff00 */
[----:B------:R-:W-:Y:S02]  /*4a90*/  MOV R38, RZ ;  /* 0x000000ff00267202 */ /* 0x000fe40000000f00 */
[C---:B------:R-:W-:Y:S02]  /*4aa0*/  ISETP.GE.U32.AND P0, PT, R45.reuse, 0x60, PT ;  /* 0x000000602d00780c */ /* 0x040fe40003f06070 */
[----:B------:R-:W-:-:S04]  /*4ab0*/  LEA.HI R46, R45, 0x1, RZ, 0x1b ;  /* 0x000000012d2e7811 */ /* 0x000fc800078fd8ff */
[----:B------:R-:W-:-:S07]  /*4ac0*/  LOP3.LUT P1, R55, R46, 0x3, RZ, 0xc0, !PT ;  /* 0x000000032e377812 */ /* 0x000fce000782c0ff */
[----:B------:R-:W-:Y:S06]  /*4ad0*/  @!P0 BRA `(.L_x_2068) ;  /* 0x0000000400788947 */ /* 0x000fec0003800000 */
[----:B------:R-:W-:Y:S01]  /*4ae0*/  HFMA2 R47, -RZ, RZ, 0, 0 ;  /* 0x00000000ff2f7431 */ /* 0x000fe200000001ff */
[----:B------:R-:W-:Y:S02]  /*4af0*/  LOP3.LUT R46, R46, 0xffffffc, RZ, 0xc0, !PT ;  /* 0x0ffffffc2e2e7812 */ /* 0x000fe400078ec0ff */
[----:B------:R-:W-:Y:S02]  /*4b00*/  MOV R31, RZ ;  /* 0x000000ff001f7202 */ /* 0x000fe40000000f00 */
[----:B------:R-:W-:-:S07]  /*4b10*/  MOV R44, R42 ;  /* 0x0000002a002c7202 */ /* 0x000fce0000000f00 */
.L_x_2069:
[----:B------:R-:W-:-:S05]  /*4b20*/  SHF.L.U32 R25, R44, 0x6, RZ ;  /* 0x000000062c197819 */ /* 0x000fca00000006ff */
[----:B------:R-:W-:-:S04]  /*4b30*/  IMAD.WIDE.U32 R8, R25, 0x2, R2 ;  /* 0x0000000219087825 */ /* 0x000fc800078e0002 */
[C---:B------:R-:W-:Y:S02]  /*4b40*/  VIADD R13, R25.reuse, 0x800 ;  /* 0x00000800190d7836 */ /* 0x040fe40000000000 */
[----:B------:R-:W2:Y:S01]  /*4b50*/  LDG.E.128 R8, desc[UR36][R8.64] ;  /* 0x0000002408087981 */ /* 0x000ea2000c1e1d00 */
[----:B------:R-:W-:Y:S01]  /*4b60*/  IADD3 R21, PT, PT, R25, 0x1000, RZ ;  /* 0x0000100019157810 */ /* 0x000fe20007ffe0ff */
[----:B------:R-:W-:Y:S01]  /*4b70*/  IMAD.WIDE.U32 R12, R13, 0x2, R2 ;  /* 0x000000020d0c7825 */ /* 0x000fe200078e0002 */
[----:B------:R-:W-:-:S03]  /*4b80*/  IADD3 R25, PT, PT, R25, 0x1800, RZ ;  /* 0x0000180019197810 */ /* 0x000fc60007ffe0ff */
[--C-:B------:R-:W-:Y:S02]  /*4b90*/  IMAD.WIDE.U32 R20, R21, 0x2, R2.reuse ;  /* 0x0000000215147825 */ /* 0x100fe400078e0002 */
[----:B-1----:R-:W3:Y:S02]  /*4ba0*/  LDG.E.128 R12, desc[UR36][R12.64] ;  /* 0x000000240c0c7981 */ /* 0x002ee4000c1e1d00 */
[----:B------:R-:W-:Y:S02]  /*4bb0*/  IMAD.WIDE.U32 R24, R25, 0x2, R2 ;  /* 0x0000000219187825 */ /* 0x000fe400078e0002 */
[----:B------:R-:W4:Y:S04]  /*4bc0*/  LDG.E.128 R20, desc[UR36][R20.64] ;  /* 0x0000002414147981 */ /* 0x000f28000c1e1d00 */
[----:B------:R-:W4:Y:S01]  /*4bd0*/  LDG.E.128 R24, desc[UR36][R24.64] ;  /* 0x0000002418187981 */ /* 0x000f22000c1e1d00 */
[----:B------:R-:W-:-:S02]  /*4be0*/  IADD3 R48, PT, PT, -R29, R44, RZ ;  /* 0x0000002c1d307210 */ /* 0x000fc40007ffe1ff */
[----:B------:R-:W-:Y:S02]  /*4bf0*/  IADD3 R47, PT, PT, R47, 0x4, RZ ;  /* 0x000000042f2f7810 */ /* 0x000fe40007ffe0ff */
[----:B------:R-:W-:Y:S02]  /*4c00*/  LEA R48, R48, UR6, 0x1 ;  /* 0x0000000630307c11 */ /* 0x000fe4000f8e08ff */
[----:B------:R-:W-:Y:S02]  /*4c10*/  ISETP.NE.AND P0, PT, R47, R46, PT ;  /* 0x0000002e2f00720c */ /* 0x000fe40003f05270 */
[----:B------:R-:W-:Y:S01]  /*4c20*/  IADD3 R44, PT, PT, R44, 0x80, RZ ;  /* 0x000000802c2c7810 */ /* 0x000fe20007ffe0ff */
[----:B------:R-:W-:Y:S04]  /*4c30*/  LDS.U16 R49, [R48] ;  /* 0x0000000030317984 */ /* 0x000fe80000000400 */
[----:B------:R-:W0:Y:S04]  /*4c40*/  LDS.U16 R53, [R48+0x40] ;  /* 0x0000400030357984 */ /* 0x000e280000000400 */
[----:B------:R-:W1:Y:S04]  /*4c50*/  LDS.U16 R56, [R48+0x80] ;  /* 0x0000800030387984 */ /* 0x000e680000000400 */
[----:B------:R-:W1:Y:S01]  /*4c60*/  LDS.U16 R48, [R48+0xc0] ;  /* 0x0000c00030307984 */ /* 0x000e620000000400 */
[----:B0-----:R-:W-:-:S02]  /*4c70*/  HADD2.F32 R53, -RZ, R53.H0_H0 ;  /* 0x20000035ff357230 */ /* 0x001fc40000004100 */
[--C-:B--2---:R-:W-:Y:S02]  /*4c80*/  HADD2.F32 R50, -RZ, R8.reuse.H0_H0 ;  /* 0x20000008ff327230 */ /* 0x104fe40000004100 */
[----:B------:R-:W-:Y:S02]  /*4c90*/  HADD2.F32 R51, -RZ, R8.H1_H1 ;  /* 0x30000008ff337230 */ /* 0x000fe40000004100 */
[----:B------:R-:W-:Y:S02]  /*4ca0*/  HADD2.F32 R52, -RZ, R9.H0_H0 ;  /* 0x20000009ff347230 */ /* 0x000fe40000004100 */
[----:B------:R-:W-:Y:S02]  /*4cb0*/  HADD2.F32 R8, -RZ, R49.H0_H0 ;  /* 0x20000031ff087230 */ /* 0x000fe40000004100 */
[----:B------:R-:W-:Y:S02]  /*4cc0*/  HADD2.F32 R9, -RZ, R9.H1_H1 ;  /* 0x30000009ff097230 */ /* 0x000fe40000004100 */
        /* <DEDUP_REMOVED lines=8> */
[----:B---3--:R-:W-:-:S02]  /*4d50*/  HADD2.F32 R32, -RZ, R13.H1_H1 ;  /* 0x3000000dff207230 */ /* 0x008fc40000004100 */
[C---:B------:R-:W-:Y:S01]  /*4d60*/  FFMA.FTZ R10, R8.reuse, R10, R37 ;  /* 0x0000000a080a7223 */ /* 0x040fe20000010025 */
[--C-:B------:R-:W-:Y:S02]  /*4d70*/  HADD2.F32 R33, -RZ, R15.reuse.H0_H0 ;  /* 0x2000000fff217230 */ /* 0x100fe40000004100 */
[C---:B------:R-:W-:Y:S01]  /*4d80*/  FFMA.FTZ R54, R8.reuse, R54, R35 ;  /* 0x0000003608367223 */ /* 0x040fe20000010023 */
[----:B------:R-:W-:Y:S02]  /*4d90*/  HADD2.F32 R34, -RZ, R15.H1_H1 ;  /* 0x3000000fff227230 */ /* 0x000fe40000004100 */
[C---:B------:R-:W-:Y:S01]  /*4da0*/  FFMA.FTZ R49, R8.reuse, R49, R36 ;  /* 0x0000003108317223 */ /* 0x040fe20000010024 */
[----:B------:R-:W-:Y:S01]  /*4db0*/  FFMA.FTZ R11, R8, R11, R38 ;  /* 0x0000000b080b7223 */ /* 0x000fe20000010026 */
        /* <DEDUP_REMOVED lines=10> */
[----:B----4-:R-:W-:-:S02]  /*4e60*/  HADD2.F32 R32, -RZ, R20.H0_H0 ;  /* 0x20000014ff207230 */ /* 0x010fc40000004100 */
[C---:B------:R-:W-:Y:S01]  /*4e70*/  FFMA.FTZ R31, R53.reuse, R31, R52 ;  /* 0x0000001f351f7223 */ /* 0x040fe20000010034 */
[----:B------:R-:W-:Y:S02]  /*4e80*/  HADD2.F32 R33, -RZ, R20.H1_H1 ;  /* 0x30000014ff217230 */ /* 0x000fe40000004100 */
[C---:B------:R-:W-:Y:S01]  /*4e90*/  FFMA.FTZ R13, R53.reuse, R13, R54 ;  /* 0x0000000d350d7223 */ /* 0x040fe20000010036 */
[--C-:B------:R-:W-:Y:S02]  /*4ea0*/  HADD2.F32 R20, -RZ, R21.reuse.H0_H0 ;  /* 0x20000015ff147230 */ /* 0x100fe40000004100 */
[----:B------:R-:W-:Y:S01]  /*4eb0*/  FFMA.FTZ R14, R53, R14, R49 ;  /* 0x0000000e350e7223 */ /* 0x000fe20000010031 */
[----:B------:R-:W-:Y:S02]  /*4ec0*/  HADD2.F32 R34, -RZ, R21.H1_H1 ;  /* 0x30000015ff227230 */ /* 0x000fe40000004100 */
[----:B-1----:R-:W-:Y:S02]  /*4ed0*/  HADD2.F32 R15, -RZ, R56.H0_H0 ;  /* 0x20000038ff0f7230 */ /* 0x002fe40000004100 */
[----:B------:R-:W-:-:S02]  /*4ee0*/  HADD2.F32 R36, -RZ, R22.H0_H0 ;  /* 0x20000016ff247230 */ /* 0x000fc40000004100 */
[----:B------:R-:W-:Y:S02]  /*4ef0*/  HADD2.F32 R21, -RZ, R22.H1_H1 ;  /* 0x30000016ff157230 */ /* 0x000fe40000004100 */
        /* <DEDUP_REMOVED lines=8> */
[C---:B------:R-:W-:Y:S01]  /*4f80*/  FFMA.FTZ R10, R15.reuse, R35, R10 ;  /* 0x000000230f0a7223 */ /* 0x040fe2000001000a */
[----:B------:R-:W-:Y:S01]  /*4f90*/  FFMA.FTZ R11, R15, R22, R11 ;  /* 0x000000160f0b7223 */ /* 0x000fe2000001000b */
[----:B------:R-:W-:-:S02]  /*4fa0*/  HADD2.F32 R33, -RZ, R25.H0_H0 ;  /* 0x20000019ff217230 */ /* 0x000fc40000004100 */
[----:B------:R-:W-:Y:S02]  /*4fb0*/  HADD2.F32 R9, -RZ, R48.H0_H0 ;  /* 0x20000030ff097230 */ /* 0x000fe40000004100 */
        /* <DEDUP_REMOVED lines=16> */
.L_x_2068:
[----:B------:R-:W-:Y:S05]  /*50c0*/  BSYNC.RECONVERGENT B1 ;  /* 0x0000000000017941 */ /* 0x000fea0003800200 */
.L_x_2067:
[----:B------:R-:W-:Y:S05]  /*50d0*/  @!P1 BRA `(.L_x_2066) ;  /* 0x0000000400289947 */ /* 0x000fea0003800000 */
[----:B------:R-:W-:Y:S01]  /*50e0*/  ISETP.NE.AND P1, PT, R55, 0x1, PT ;  /* 0x000000013700780c */ /* 0x000fe20003f25270 */
[----:B------:R-:W-:Y:S01]  /*50f0*/  BSSY.RECONVERGENT B1, `(.L_x_2070) ;  /* 0x0000030000017945 */ /* 0x000fe20003800200 */
[----:B------:R-:W-:-:S11]  /*5100*/  LOP3.LUT P0, RZ, R45, 0x20, RZ, 0xc0, !PT ;  /* 0x000000202dff7812 */ /* 0x000fd6000780c0ff */
[----:B------:R-:W-:Y:S05]  /*5110*/  @!P1 BRA `(.L_x_2071) ;  /* 0x0000000000b49947 */ /* 0x000fea0003800000 */
[----:B------:R-:W-:-:S04]  /*5120*/  IMAD.SHL.U32 R13, R44, 0x40, RZ ;  /* 0x000000402c0d7824 */ /* 0x000fc800078e00ff */
[C---:B------:R-:W-:Y:S01]  /*5130*/  IMAD.WIDE.U32 R8, R13.reuse, 0x2, R2 ;  /* 0x000000020d087825 */ /* 0x040fe200078e0002 */
[----:B------:R-:W-:-:S05]  /*5140*/  IADD3 R13, PT, PT, R13, 0x800, RZ ;  /* 0x000008000d0d7810 */ /* 0x000fca0007ffe0ff */
[----:B------:R-:W2:Y:S01]  /*5150*/  LDG.E.128 R8, desc[UR36][R8.64] ;  /* 0x0000002408087981 */ /* 0x000ea2000c1e1d00 */
[----:B------:R-:W-:-:S06]  /*5160*/  IMAD.WIDE.U32 R12, R13, 0x2, R2 ;  /* 0x000000020d0c7825 */ /* 0x000fcc00078e0002 */
[----:B-1----:R-:W3:Y:S01]  /*5170*/  LDG.E.128 R12, desc[UR36][R12.64] ;  /* 0x000000240c0c7981 */ /* 0x002ee2000c1e1d00 */
[----:B------:R-:W-:Y:S02]  /*5180*/  IADD3 R20, PT, PT, -R29, R44, RZ ;  /* 0x0000002c1d147210 */ /* 0x000fe40007ffe1ff */
[----:B------:R-:W-:Y:S02]  /*5190*/  IADD3 R44, PT, PT, R44, 0x40, RZ ;  /* 0x000000402c2c7810 */ /* 0x000fe40007ffe0ff */
[----:B------:R-:W-:-:S05]  /*51a0*/  LEA R20, R20, UR6, 0x1 ;  /* 0x0000000614147c11 */ /* 0x000fca000f8e08ff */
[----:B------:R-:W-:Y:S04]  /*51b0*/  LDS.U16 R21, [R20] ;  /* 0x0000000014157984 */ /* 0x000fe80000000400 */
[----:B------:R-:W0:Y:S02]  /*51c0*/  LDS.U16 R25, [R20+0x40] ;  /* 0x0000400014197984 */ /* 0x000e240000000400 */
[----:B0-----:R-:W-:Y:S02]  /*51d0*/  HADD2.F32 R25, -RZ, R25.H0_H0 ;  /* 0x20000019ff197230 */ /* 0x001fe40000004100 */
[--C-:B--2---:R-:W-:Y:S02]  /*51e0*/  HADD2.F32 R22, -RZ, R8.reuse.H0_H0 ;  /* 0x20000008ff167230 */ /* 0x104fe40000004100 */
[----:B------:R-:W-:-:S02]  /*51f0*/  HADD2.F32 R23, -RZ, R8.H1_H1 ;  /* 0x30000008ff177230 */ /* 0x000fc40000004100 */
[----:B------:R-:W-:Y:S02]  /*5200*/  HADD2.F32 R8, -RZ, R21.H0_H0 ;  /* 0x20000015ff087230 */ /* 0x000fe40000004100 */
[--C-:B------:R-:W-:Y:S02]  /*5210*/  HADD2.F32 R26, -RZ, R10.reuse.H0_H0 ;  /* 0x2000000aff1a7230 */ /* 0x100fe40000004100 */
[----:B------:R-:W-:Y:S02]  /*5220*/  HADD2.F32 R21, -RZ, R10.H1_H1 ;  /* 0x3000000aff157230 */ /* 0x000fe40000004100 */
        /* <DEDUP_REMOVED lines=9> */
[----:B---3--:R-:W-:Y:S02]  /*52c0*/  HADD2.F32 R31, -RZ, R12.H0_H0 ;  /* 0x2000000cff1f7230 */ /* 0x008fe40000004100 */
[----:B------:R-:W-:Y:S01]  /*52d0*/  FFMA.FTZ R9, R8, R9, R34 ;  /* 0x0000000908097223 */ /* 0x000fe20000010022 */
[----:B------:R-:W-:-:S02]  /*52e0*/  HADD2.F32 R35, -RZ, R14.H0_H0 ;  /* 0x2000000eff237230 */ /* 0x000fc40000004100 */
[C---:B------:R-:W-:Y:S01]  /*52f0*/  FFMA.FTZ R11, R8.reuse, R11, R38 ;  /* 0x0000000b080b7223 */ /* 0x040fe20000010026 */
[----:B------:R-:W-:Y:S02]  /*5300*/  HADD2.F32 R12, -RZ, R12.H1_H1 ;  /* 0x3000000cff0c7230 */ /* 0x000fe40000004100 */
[----:B------:R-:W-:Y:S01]  /*5310*/  FFMA.FTZ R21, R8, R21, R36 ;  /* 0x0000001508157223 */ /* 0x000fe20000010024 */
[--C-:B------:R-:W-:Y:S02]  /*5320*/  HADD2.F32 R33, -RZ, R13.reuse.H0_H0 ;  /* 0x2000000dff217230 */ /* 0x100fe40000004100 */
        /* <DEDUP_REMOVED lines=11> */
[----:B------:R-:W-:-:S07]  /*53e0*/  FFMA.FTZ R38, R25, R38, R11 ;  /* 0x0000002619267223 */ /* 0x000fce000001000b */
.L_x_2071:
[----:B------:R-:W-:Y:S05]  /*53f0*/  BSYNC.RECONVERGENT B1 ;  /* 0x0000000000017941 */ /* 0x000fea0003800200 */
.L_x_2070:
[----:B------:R-:W-:Y:S05]  /*5400*/  @P0 BRA `(.L_x_2066) ;  /* 0x00000000005c0947 */ /* 0x000fea0003800000 */
[----:B------:R-:W-:-:S05]  /*5410*/  SHF.L.U32 R9, R44, 0x6, RZ ;  /* 0x000000062c097819 */ /* 0x000fca00000006ff */
[----:B------:R-:W-:-:S06]  /*5420*/  IMAD.WIDE.U32 R8, R9, 0x2, R2 ;  /* 0x0000000209087825 */ /* 0x000fcc00078e0002 */
[----:B------:R-:W2:Y:S01]  /*5430*/  LDG.E.128 R8, desc[UR36][R8.64] ;  /* 0x0000002408087981 */ /* 0x000ea2000c1e1d00 */
[----:B------:R-:W-:-:S04]  /*5440*/  IADD3 R12, PT, PT, -R29, R44, RZ ;  /* 0x0000002c1d0c7210 */ /* 0x000fc80007ffe1ff */
[----:B------:R-:W-:-:S06]  /*5450*/  LEA R12, R12, UR6, 0x1 ;  /* 0x000000060c0c7c11 */ /* 0x000fcc000f8e08ff */
[----:B------:R-:W0:Y:S02]  /*5460*/  LDS.U16 R12, [R12] ;  /* 0x000000000c0c7984 */ /* 0x000e240000000400 */
[----:B0-----:R-:W-:Y:S02]  /*5470*/  HADD2.F32 R14, -RZ, R12.H0_H0 ;  /* 0x2000000cff0e7230 */ /* 0x001fe40000004100 */
[--C-:B--2---:R-:W-:Y:S02]  /*5480*/  HADD2.F32 R13, -RZ, R8.reuse.H0_H0 ;  /* 0x20000008ff0d7230 */ /* 0x104fe40000004100 */
[----:B-1----:R-:W-:Y:S02]  /*5490*/  HADD2.F32 R15, -RZ, R8.H1_H1 ;  /* 0x30000008ff0f7230 */ /* 0x002fe40000004100 */
        /* <DEDUP_REMOVED lines=14> */
.L_x_2066:
[----:B------:R-:W-:Y:S05]  /*5580*/  BSYNC.RECONVERGENT B0 ;  /* 0x0000000000007941 */ /* 0x000fea0003800200 */
.L_x_2065:
[----:B------:R-:W-:Y:S01]  /*5590*/  ISETP.GE.AND P0, PT, R42, R19, PT ;  /* 0x000000132a00720c */ /* 0x000fe20003f06270 */
[----:B------:R-:W-:-:S12]  /*55a0*/  BSSY.RECONVERGENT B0, `(.L_x_2072) ;  /* 0x000010b000007945 */ /* 0x000fd80003800200 */
[----:B------:R-:W-:Y:S05]  /*55b0*/  @P0 BRA `(.L_x_2073) ;  /* 0x0000001000240947 */ /* 0x000fea0003800000 */
[----:B------:R-:W-:Y:S01]  /*55c0*/  VIADDMNMX R9, R42, 0x20, R19, !PT ;  /* 0x000000202a097846 */ /* 0x000fe20007800113 */
[----:B------:R-:W-:Y:S01]  /*55d0*/  BSSY.RECONVERGENT B1, `(.L_x_2074) ;  /* 0x0000040000017945 */ /* 0x000fe20003800200 */
[----:B------:R-:W-:-:S04]  /*55e0*/  LOP3.LUT R24, RZ, R29, RZ, 0x33, !PT ;  /* 0x0000001dff187212 */ /* 0x000fc800078e33ff */
[----:B------:R-:W-:-:S04]  /*55f0*/  IADD3 R24, PT, PT, -R0, R9, R24 ;  /* 0x0000000900187210 */ /* 0x000fc80007ffe118 */
[----:B------:R-:W-:-:S04]  /*5600*/  LOP3.LUT R8, R24, 0x60, RZ, 0xc0, !PT ;  /* 0x0000006018087812 */ /* 0x000fc800078ec0ff */
[----:B------:R-:W-:-:S13]  /*5610*/  ISETP.NE.AND P0, PT, R8, 0x60, PT ;  /* 0x000000600800780c */ /* 0x000fda0003f05270 */
[----:B------:R-:W-:Y:S05]  /*5620*/  @!P0 BRA `(.L_x_2075) ;  /* 0x0000000000e88947 */ /* 0x000fea0003800000 */
[----:B------:R-:W0:Y:S01]  /*5630*/  LDC R40, c[0x0][0x3f4] ;  /* 0x0000fd00ff287b82 */ /* 0x000e220000000800 */
[----:B------:R-:W-:Y:S02]  /*5640*/  LEA.HI R9, R24, 0x1, RZ, 0x1b ;  /* 0x0000000118097811 */ /* 0x000fe400078fd8ff */
[----:B------:R-:W-:Y:S02]  /*5650*/  LEA R8, R0, UR5, 0x1 ;  /* 0x0000000500087c11 */ /* 0x000fe4000f8e08ff */
[----:B------:R-:W-:-:S03]  /*5660*/  LOP3.LUT R9, R9, 0x3, RZ, 0xc0, !PT ;  /* 0x0000000309097812 */ /* 0x000fc600078ec0ff */
[----:B------:R-:W-:Y:S01]  /*5670*/  VIADD R12, R8, UR4 ;  /* 0x00000004080c7c36 */ /* 0x000fe20008000000 */
[----:B------:R-:W-:-:S07]  /*5680*/  IADD3 R13, PT, PT, -R9, RZ, RZ ;  /* 0x000000ff090d7210 */ /* 0x000fce0007ffe1ff */
.L_x_2078:
[----:B0-----:R-:W-:Y:S01]  /*5690*/  ISETP.GE.AND P0, PT, R42, R40, PT ;  /* 0x000000282a00720c */ /* 0x001fe20003f06270 */
[----:B------:R-:W-:Y:S01]  /*56a0*/  BSSY.RECONVERGENT B2, `(.L_x_2076) ;  /* 0x000002f000027945 */ /* 0x000fe20003800200 */
[----:B------:R-:W-:-:S04]  /*56b0*/  IADD3 R13, PT, PT, R13, 0x1, RZ ;  /* 0x000000010d0d7810 */ /* 0x000fc80007ffe0ff */
[----:B------:R-:W-:-:S07]  /*56c0*/  ISETP.NE.AND P2, PT, R13, RZ, PT ;  /* 0x000000ff0d00720c */ /* 0x000fce0003f45270 */
[----:B------:R-:W-:Y:S06]  /*56d0*/  @!P0 BRA `(.L_x_2077) ;  /* 0x0000000000ac8947 */ /* 0x000fec0003800000 */
        /* <DEDUP_REMOVED lines=10> */
[----:B-1----:R-:W-:Y:S02]  /*5780*/  IMAD R15, R8, R11, RZ ;  /* 0x0000000b080f7224 */ /* 0x002fe400078e02ff */
        /* <DEDUP_REMOVED lines=9> */
[----:B------:R-:W-:-:S04]  /*5820*/  @!P0 IADD3 R8, PT, PT, R8, -R11, RZ ;  /* 0x8000000b08088210 */ /* 0x000fc80007ffe0ff */
[----:B------:R-:W-:Y:S02]  /*5830*/  @!P1 IADD3 R8, PT, PT, -R8, RZ, RZ ;  /* 0x000000ff08089210 */ /* 0x000fe40007ffe1ff */
[----:B------:R-:W-:-:S04]  /*5840*/  @!P3 LOP3.LUT R8, RZ, R40, RZ, 0x33, !PT ;  /* 0x00000028ff08b212 */ /* 0x000fc800078e33ff */
[----:B------:R-:W-:-:S05]  /*5850*/  SHF.L.U32 R9, R8, 0x6, RZ ;  /* 0x0000000608097819 */ /* 0x000fca00000006ff */
[----:B------:R-:W-:-:S06]  /*5860*/  IMAD.WIDE.U32 R8, R9, 0x2, R2 ;  /* 0x0000000209087825 */ /* 0x000fcc00078e0002 */
[----:B------:R-:W2:Y:S01]  /*5870*/  LDG.E.128 R8, desc[UR36][R8.64] ;  /* 0x0000002408087981 */ /* 0x000ea2000c1e1d00 */
[----:B0-----:R-:W-:Y:S02]  /*5880*/  HADD2.F32 R14, -RZ, R14.H0_H0 ;  /* 0x2000000eff0e7230 */ /* 0x001fe40000004100 */
        /* <DEDUP_REMOVED lines=16> */
.L_x_2077:
[----:B------:R-:W-:Y:S05]  /*5990*/  BSYNC.RECONVERGENT B2 ;  /* 0x0000000000027941 */ /* 0x000fea0003800200 */
.L_x_2076:
[----:B------:R-:W-:Y:S01]  /*59a0*/  VIADD R42, R42, 0x20 ;  /* 0x000000202a2a7836 */ /* 0x000fe20000000000 */
[----:B------:R-:W-:Y:S01]  /*59b0*/  IADD3 R12, PT, PT, R12, 0x40, RZ ;  /* 0x000000400c0c7810 */ /* 0x000fe20007ffe0ff */
[----:B------:R-:W-:Y:S06]  /*59c0*/  @P2 BRA `(.L_x_2078) ;  /* 0xfffffffc00302947 */ /* 0x000fec000383ffff */
.L_x_2075:
[----:B------:R-:W-:Y:S05]  /*59d0*/  BSYNC.RECONVERGENT B1 ;  /* 0x0000000000017941 */ /* 0x000fea0003800200 */
.L_x_2074:
[----:B------:R-:W-:-:S13]  /*59e0*/  ISETP.GE.U32.AND P0, PT, R24, 0x60, PT ;  /* 0x000000601800780c */ /* 0x000fda0003f06070 */
[----:B------:R-:W-:Y:S05]  /*59f0*/  @!P0 BRA `(.L_x_2073) ;  /* 0x0000000c00148947 */ /* 0x000fea0003800000 */
[----:B------:R-:W0:Y:S02]  /*5a00*/  LDC R40, c[0x0][0x3f4] ;  /* 0x0000fd00ff287b82 */ /* 0x000e240000000800 */
.L_x_2087:
[C---:B0-----:R-:W-:Y:S01]  /*5a10*/  ISETP.GE.AND P3, PT, R42.reuse, R40, PT ;  /* 0x000000282a00720c */ /* 0x041fe20003f66270 */
[----:B------:R-:W-:Y:S01]  /*5a20*/  BSSY.RECONVERGENT B1, `(.L_x_2079) ;  /* 0x0000035000017945 */ /* 0x000fe20003800200 */
[C---:B------:R-:W-:Y:S02]  /*5a30*/  IADD3 R27, PT, PT, R42.reuse, 0x20, RZ ;  /* 0x000000202a1b7810 */ /* 0x040fe40007ffe0ff */
[C---:B-1----:R-:W-:Y:S02]  /*5a40*/  IADD3 R15, PT, PT, R42.reuse, 0x40, RZ ;  /* 0x000000402a0f7810 */ /* 0x042fe40007ffe0ff */
[----:B------:R-:W-:Y:S02]  /*5a50*/  IADD3 R13, PT, PT, R42, 0x60, RZ ;  /* 0x000000602a0d7810 */ /* 0x000fe40007ffe0ff */
[----:B------:R-:W-:Y:S02]  /*5a60*/  IADD3 R12, PT, PT, -R29, R42, RZ ;  /* 0x0000002a1d0c7210 */ /* 0x000fe40007ffe1ff */
[----:B------:R-:W-:-:S02]  /*5a70*/  ISETP.GE.AND P2, PT, R27, R40, PT ;  /* 0x000000281b00720c */ /* 0x000fc40003f46270 */
[-C--:B------:R-:W-:Y:S02]  /*5a80*/  ISETP.GE.AND P0, PT, R15, R40.reuse, PT ;  /* 0x000000280f00720c */ /* 0x080fe40003f06270 */
        /* <DEDUP_REMOVED lines=46> */
.L_x_2080:
[----:B------:R-:W-:Y:S05]  /*5d70*/  BSYNC.RECONVERGENT B1 ;  /* 0x0000000000017941 */ /* 0x000fea0003800200 */
.L_x_2079:
        /* <DEDUP_REMOVED lines=45> */
.L_x_2082:
[----:B------:R-:W-:Y:S05]  /*6050*/  BSYNC.RECONVERGENT B1 ;  /* 0x0000000000017941 */ /* 0x000fea0003800200 */
.L_x_2081:
        /* <DEDUP_REMOVED lines=45> */
.L_x_2084:
[----:B------:R-:W-:Y:S05]  /*6330*/  BSYNC.RECONVERGENT B1 ;  /* 0x0000000000017941 */ /* 0x000fea0003800200 */
.L_x_2083:
        /* <DEDUP_REMOVED lines=45> */
.L_x_2086:
[----:B------:R-:W-:Y:S05]  /*6610*/  BSYNC.RECONVERGENT B1 ;  /* 0x0000000000017941 */ /* 0x000fea0003800200 */
.L_x_2085:
[----:B------:R-:W-:-:S05]  /*6620*/  VIADD R42, R42, 0x80 ;  /* 0x000000802a2a7836 */ /* 0x000fca0000000000 */
[----:B------:R-:W-:-:S13]  /*6630*/  ISETP.GE.AND P0, PT, R42, R19, PT ;  /* 0x000000132a00720c */ /* 0x000fda0003f06270 */
[----:B------:R-:W-:Y:S05]  /*6640*/  @!P0 BRA `(.L_x_2087) ;  /* 0xfffffff000f08947 */ /* 0x000fea000383ffff */
.L_x_2073:
[----:B------:R-:W-:Y:S05]  /*6650*/  BSYNC.RECONVERGENT B0 ;  /* 0x0000000000007941 */ /* 0x000fea0003800200 */
.L_x_2072:
        /* <DEDUP_REMOVED lines=10> */
[----:B------:R-:W1:Y:S01]  /*6700*/  LDG.E.64 R20, desc[UR36][R2.64] ;  /* 0x0000002402147981 */ /* 0x000e62000c1e1b00 */
[----:B------:R-:W0:Y:S03]  /*6710*/  LDC.64 R8, c[0x0][0x468] ;  /* 0x00011a00ff087b82 */ /* 0x000e260000000a00 */
[----:B0-----:R0:W2:Y:S01]  /*6720*/  LDG.E R8, desc[UR36][R8.64+0x8] ;  /* 0x0000082408087981 */ /* 0x0010a2000c1e1900 */
[----:B-1----:R-:W-:Y:S01]  /*6730*/  LOP3.LUT R15, R21, 0xff, RZ, 0xc0, !PT ;  /* 0x000000ff150f7812 */ /* 0x002fe200078ec0ff */
[----:B------:R1:W2:Y:S01]  /*6740*/  I2F.S8 R11, R20 ;  /* 0x00000014000b7306 */ /* 0x0002a20000001400 */
[----:B------:R-:W-:Y:S02]  /*6750*/  SHF.R.S64 R13, R20, 0x10, R21 ;  /* 0x00000010140d7819 */ /* 0x000fe40000001015 */
[----:B------:R-:W-:Y:S02]  /*6760*/  SHF.R.U64 R12, R15, 0x7, RZ ;  /* 0x000000070f0c7819 */ /* 0x000fe400000012ff */
[----:B------:R-:W-:-:S02]  /*6770*/  LOP3.LUT R13, R13, 0xff, RZ, 0xc0, !PT ;  /* 0x000000ff0d0d7812 */ /* 0x000fc400078ec0ff */
[----:B------:R-:W-:Y:S02]  /*6780*/  ISETP.NE.U32.AND P1, PT, R12, RZ, PT ;  /* 0x000000ff0c00720c */ /* 0x000fe40003f25070 */
[C---:B------:R-:W-:Y:S02]  /*6790*/  PRMT R10, R20.reuse, 0x9910, RZ ;  /* 0x00009910140a7816 */ /* 0x040fe400000000ff */
[--C-:B------:R-:W-:Y:S02]  /*67a0*/  SHF.R.U64 R12, R20, 0x10, R21.reuse ;  /* 0x00000010140c7819 */ /* 0x100fe40000001215 */
[----:B-1----:R-:W-:Y:S02]  /*67b0*/  SHF.R.S32.HI R20, RZ, 0x10, R21 ;  /* 0x00000010ff147819 */ /* 0x002fe40000011415 */
[----:B0-----:R-:W-:Y:S02]  /*67c0*/  SHF.R.U64 R9, R13, 0x7, RZ ;  /* 0x000000070d097819 */ /* 0x001fe400000012ff */
[----:B------:R-:W-:-:S02]  /*67d0*/  PRMT R12, R12, 0x9910, RZ ;  /* 0x000099100c0c7816 */ /* 0x000fc400000000ff */
[----:B------:R-:W-:Y:S02]  /*67e0*/  LOP3.LUT R20, R20, 0xff, RZ, 0xc0, !PT ;  /* 0x000000ff14147812 */ /* 0x000fe400078ec0ff */
[----:B------:R-:W-:Y:S02]  /*67f0*/  ISETP.NE.U32.AND P0, PT, R9, RZ, PT ;  /* 0x000000ff0900720c */ /* 0x000fe40003f05070 */
[----:B------:R-:W-:Y:S01]  /*6800*/  MOV R9, R12 ;  /* 0x0000000c00097202 */ /* 0x000fe20000000f00 */
[----:B--2---:R-:W-:Y:S01]  /*6810*/  FMUL.FTZ R11, R8, R11 ;  /* 0x0000000b080b7220 */ /* 0x004fe20000410000 */
[----:B------:R-:W-:Y:S02]  /*6820*/  SHF.R.U64 R12, R20, 0x7, RZ ;  /* 0x00000007140c7819 */ /* 0x000fe400000012ff */
[----:B------:R-:W-:Y:S02]  /*6830*/  ISETP.NE.U32.AND.EX P1, PT, RZ, RZ, PT, P1 ;  /* 0x000000ffff00720c */ /* 0x000fe40003f25110 */
[----:B------:R-:W-:-:S02]  /*6840*/  ISETP.NE.U32.AND P2, PT, R12, RZ, PT ;  /* 0x000000ff0c00720c */ /* 0x000fc40003f45070 */
[----:B------:R-:W-:Y:S02]  /*6850*/  ISETP.NE.U32.AND.EX P0, PT, RZ, RZ, PT, P0 ;  /* 0x000000ffff00720c */ /* 0x000fe40003f05100 */
[----:B------:R-:W-:Y:S02]  /*6860*/  ISETP.NE.U32.AND.EX P2, PT, RZ, RZ, PT, P2 ;  /* 0x000000ffff00720c */ /* 0x000fe40003f45120 */
[----:B------:R-:W-:Y:S02]  /*6870*/  PRMT R3, R21, 0x9910, RZ ;  /* 0x0000991015037816 */ /* 0x000fe400000000ff */
[----:B------:R-:W-:Y:S02]  /*6880*/  SHF.R.S32.HI R2, RZ, 0x8, R10 ;  /* 0x00000008ff027819 */ /* 0x000fe4000001140a */
[----:B------:R-:W-:Y:S02]  /*6890*/  MOV R10, R3 ;  /* 0x00000003000a7202 */ /* 0x000fe40000000f00 */
[----:B------:R-:W-:Y:S01]  /*68a0*/  SHF.R.S32.HI R9, RZ, 0x8, R9 ;  /* 0x00000008ff097819 */ /* 0x000fe20000011409 */
[----:B------:R-:W0:Y:S01]  /*68b0*/  I2F.S16 R3, R2 ;  /* 0x0000000200037306 */ /* 0x000e220000101400 */
[----:B------:R-:W-:-:S02]  /*68c0*/  SHF.R.S32.HI R23, RZ, 0x18, R21 ;  /* 0x00000018ff177819 */ /* 0x000fc40000011415 */
[----:B------:R-:W-:Y:S02]  /*68d0*/  @P1 LOP3.LUT R15, R15, 0xffffff00, RZ, 0xfc, !PT ;  /* 0xffffff000f0f1812 */ /* 0x000fe400078efcff */
[----:B------:R-:W-:Y:S02]  /*68e0*/  @P0 LOP3.LUT R13, R13, 0xffffff00, RZ, 0xfc, !PT ;  /* 0xffffff000d0d0812 */ /* 0x000fe400078efcff */
[----:B------:R-:W-:Y:S01]  /*68f0*/  SHF.R.S32.HI R10, RZ, 0x8, R10 ;  /* 0x00000008ff0a7819 */ /* 0x000fe2000001140a */
[----:B------:R-:W1:Y:S01]  /*6900*/  I2F.S16 R9, R9 ;  /* 0x0000000900097306 */ /* 0x000e620000101400 */
[----:B------:R-:W-:Y:S01]  /*6910*/  @P2 LOP3.LUT R20, R20, 0xffffff00, RZ, 0xfc, !PT ;  /* 0xffffff0014142812 */ /* 0x000fe200078efcff */
[----:B0-----:R-:W-:-:S06]  /*6920*/  FMUL.FTZ R2, R8, R3 ;  /* 0x0000000308027220 */ /* 0x001fcc0000410000 */
[----:B------:R-:W0:Y:S01]  /*6930*/  I2F.S16 R23, R23 ;  /* 0x0000001700177306 */ /* 0x000e220000101400 */
[----:B-1----:R-:W-:-:S07]  /*6940*/  FMUL.FTZ R12, R8, R9 ;  /* 0x00000009080c7220 */ /* 0x002fce0000410000 */
[----:B------:R-:W1:Y:S01]  /*6950*/  I2F.S16 R17, R10 ;  /* 0x0000000a00117306 */ /* 0x000e620000101400 */
[----:B0-----:R-:W-:-:S07]  /*6960*/  FMUL.FTZ R14, R8, R23 ;  /* 0x00000017080e7220 */ /* 0x001fce0000410000 */
[----:B------:R-:W0:Y:S01]  /*6970*/  I2F.S8 R15, R15 ;  /* 0x0000000f000f7306 */ /* 0x000e220000001400 */
[----:B-1----:R-:W-:-:S07]  /*6980*/  FMUL.FTZ R17, R8, R17 ;  /* 0x0000001108117220 */ /* 0x002fce0000410000 */
[----:B------:R-:W1:Y:S01]  /*6990*/  I2F.S8 R13, R13 ;  /* 0x0000000d000d7306 */ /* 0x000e620000001400 */
[----:B0-----:R-:W-:-:S07]  /*69a0*/  FMUL.FTZ R10, R8, R15 ;  /* 0x0000000f080a7220 */ /* 0x001fce0000410000 */
[----:B------:R-:W0:Y:S01]  /*69b0*/  I2F.S8 R21, R20 ;  /* 0x0000001400157306 */ /* 0x000e220000001400 */
[----:B------:R-:W-:Y:S01]  /*69c0*/  F2FP.F16.F32.PACK_AB R10, R17, R10 ;  /* 0x0000000a110a723e */ /* 0x000fe200000000ff */
[----:B-1----:R-:W-:-:S05]  /*69d0*/  FMUL.FTZ R9, R8, R13 ;  /* 0x0000000d08097220 */ /* 0x002fca0000410000 */
[----:B------:R-:W-:Y:S01]  /*69e0*/  F2FP.F16.F32.PACK_AB R9, R12, R9 ;  /* 0x000000090c09723e */ /* 0x000fe200000000ff */
[----:B0-----:R-:W-:Y:S01]  /*69f0*/  FMUL.FTZ R21, R8, R21 ;  /* 0x0000001508157220 */ /* 0x001fe20000410000 */
[----:B------:R-:W-:-:S04]  /*6a00*/  F2FP.F16.F32.PACK_AB R8, R2, R11 ;  /* 0x0000000b0208723e */ /* 0x000fc800000000ff */
[----:B------:R-:W-:Y:S01]  /*6a10*/  F2FP.F16.F32.PACK_AB R11, R14, R21 ;  /* 0x000000150e0b723e */ /* 0x000fe200000000ff */
[----:B------:R-:W-:Y:S06]  /*6a20*/  BRA `(.L_x_2091) ;  /* 0x00000000000c7947 */ /* 0x000fec0003800000 */
.L_x_2090:
[----:B------:R-:W0:Y:S02]  /*6a30*/  LDC.64 R8, c[0x0][0x3a8] ;  /* 0x0000ea00ff087b82 */ /* 0x000e240000000a00 */
[----:B0-----:R-:W-:-:S06]  /*6a40*/  IMAD.WIDE R8, R17, 0x2, R8 ;  /* 0x0000000211087825 */ /* 0x001fcc00078e0208 */
[----:B------:R-:W5:Y:S02]  /*6a50*/  LDG.E.128 R8, desc[UR36][R8.64] ;  /* 0x0000002408087981 */ /* 0x000f64000c1e1d00 */
.L_x_2091:
[----:B------:R-:W0:Y:S02]  /*6a60*/  LDCU.64 UR8, c[0x0][0x460] ;  /* 0x00008c00ff0877ac */ /* 0x000e240008000a00 */
[----:B0-----:R-:W-:-:S04]  /*6a70*/  ISETP.NE.U32.AND P0, PT, RZ, UR8, PT ;  /* 0x00000008ff007c0c */ /* 0x001fc8000bf05070 */
[----:B------:R-:W-:Y:S01]  /*6a80*/  ISETP.NE.AND.EX P0, PT, RZ, UR9, PT, P0 ;  /* 0x00000009ff007c0c */ /* 0x000fe2000bf05300 */
[----:B------:R-:W0:-:S12]  /*6a90*/  LDCU.64 UR8, c[0x0][0x3c0] ;  /* 0x00007800ff0877ac */ /* 0x000e180008000a00 */
[----:B------:R-:W2:Y:S08]  /*6aa0*/  @P0 LDC R2, c[0x0][0x3f8] ;  /* 0x0000fe00ff020b82 */ /* 0x000eb00000000800 */
[----:B------:R-:W3:Y:S01]  /*6ab0*/  @P0 LDC.64 R12, c[0x0][0x458] ;  /* 0x00011600ff0c0b82 */ /* 0x000ee20000000a00 */
[----:B--2---:R-:W-:-:S05]  /*6ac0*/  @P0 IMAD R41, R18, R2, R41 ;  /* 0x0000000212290224 */ /* 0x004fca00078e0229 */
[----:B------:R-:W-:-:S05]  /*6ad0*/  @P0 LEA R41, R41, R30, 0x6 ;  /* 0x0000001e29290211 */ /* 0x000fca00078e30ff */
[----:B---3--:R-:W-:-:S06]  /*6ae0*/  @P0 IMAD.WIDE R12, R41, 0x2, R12 ;  /* 0x00000002290c0825 */ /* 0x008fcc00078e020c */
[----:B-1----:R-:W2:Y:S01]  /*6af0*/  @P0 LDG.E.128 R12, desc[UR36][R12.64] ;  /* 0x000000240c0c0981 */ /* 0x002ea2000c1e1d00 */
[----:B------:R-:W-:Y:S01]  /*6b00*/  IADD3 R17, PT, PT, -R29, R19, RZ ;  /* 0x000000131d117210 */ /* 0x000fe20007ffe1ff */
[----:B------:R-:W-:Y:S02]  /*6b10*/  IMAD R3, R39, R40, R30 ;  /* 0x0000002827037224 */ /* 0x000fe400078e021e */
[----:B-----5:R-:W-:Y:S02]  /*6b20*/  HFMA2 R4, R8, 1, 1, R4 ;  /* 0x3c003c0008047831 */ /* 0x020fe40000000004 */
[----:B------:R-:W-:Y:S01]  /*6b30*/  IMAD.SHL.U32 R16, R16, 0x40, RZ ;  /* 0x0000004010107824 */ /* 0x000fe200078e00ff */
        /* <DEDUP_REMOVED lines=32> */
.L_x_2089:
[----:B------:R-:W-:Y:S05]  /*6d40*/  BSYNC.RECONVERGENT B0 ;  /* 0x0000000000007941 */ /* 0x000fea0003800200 */
.L_x_2088:
        /* <DEDUP_REMOVED lines=19> */
[----:B-----5:R-:W-:Y:S02]  /*6e80*/  F2FP.F16.F32.PACK_AB R4, R32, R31 ;  /* 0x0000001f2004723e */ /* 0x020fe400000000ff */
[----:B------:R-:W-:Y:S02]  /*6e90*/  F2FP.F16.F32.PACK_AB R5, R34, R33 ;  /* 0x000000212205723e */ /* 0x000fe400000000ff */
[----:B------:R-:W-:Y:S02]  /*6ea0*/  F2FP.F16.F32.PACK_AB R6, R36, R35 ;  /* 0x000000232406723e */ /* 0x000fe400000000ff */
[----:B------:R-:W-:-:S05]  /*6eb0*/  F2FP.F16.F32.PACK_AB R7, R38, R37 ;  /* 0x000000252607723e */ /* 0x000fca00000000ff */
[----:B------:R0:W-:Y:S02]  /*6ec0*/  STS.128 [R0+UR4+-0x800], R4 ;  /* 0xfff8000400007988 */ /* 0x0001e40008000c04 */
.L_x_2093:
[----:B------:R-:W-:Y:S05]  /*6ed0*/  BSYNC.RECONVERGENT B0 ;  /* 0x0000000000007941 */ /* 0x000fea0003800200 */
.L_x_2092:
[----:B------:R-:W-:Y:S01]  /*6ee0*/  BAR.SYNC.DEFER_BLOCKING 0x0 ;  /* 0x0000000000007b1d */ /* 0x000fe20000010000 */
[----:B------:R-:W-:-:S05]  /*6ef0*/  ISETP.NE.AND P0, PT, R8, 0x10, PT ;  /* 0x000000100800780c */ /* 0x000fca0003f05270 */
[----:B------:R-:W-:Y:S04]  /*6f00*/  BSSY.RECONVERGENT B0, `(.L_x_2094) ;  /* 0x0000013000007945 */ /* 0x000fe80003800200 */
[----:B------:R-:W-:Y:S05]  /*6f10*/  @P6 BRA `(.L_x_2095) ;  /* 0x0000000000446947 */ /* 0x000fea0003800000 */
[----:B0----5:R-:W0:Y:S02]  /*6f20*/  LDS.128 R4, [R0+UR4] ;  /* 0x0000000400047984 */ /* 0x021e240008000c00 */
        /* <DEDUP_REMOVED lines=16> */
.L_x_2095:
[----:B------:R-:W-:Y:S05]  /*7030*/  BSYNC.RECONVERGENT B0 ;  /* 0x0000000000007941 */ /* 0x000fea0003800200 */
.L_x_2094:
[----:B------:R-:W-:Y:S01]  /*7040*/  BAR.SYNC.DEFER_BLOCKING 0x0 ;  /* 0x0000000000007b1d */ /* 0x000fe20000010000 */
[----:B------:R-:W-:-:S05]  /*7050*/  ISETP.NE.AND P6, PT, R10, 0x8, PT ;  /* 0x000000080a00780c */ /* 0x000fca0003fc5270 */
[----:B------:R-:W-:Y:S04]  /*7060*/  BSSY.RECONVERGENT B0, `(.L_x_2096) ;  /* 0x0000007000007945 */ /* 0x000fe80003800200 */
[----:B------:R-:W-:Y:S05]  /*7070*/  @P5 BRA `(.L_x_2097) ;  /* 0x0000000000145947 */ /* 0x000fea0003800000 */
[----:B0----5:R-:W-:Y:S02]  /*7080*/  F2FP.F16.F32.PACK_AB R4, R32, R31 ;  /* 0x0000001f2004723e */ /* 0x021fe400000000ff */
[----:B------:R-:W-:Y:S02]  /*7090*/  F2FP.F16.F32.PACK_AB R5, R34, R33 ;  /* 0x000000212205723e */ /* 0x000fe400000000ff */
[----:B------:R-:W-:Y:S02]  /*70a0*/  F2FP.F16.F32.PACK_AB R6, R36, R35 ;  /* 0x000000232406723e */ /* 0x000fe400000000ff */
[----:B------:R-:W-:-:S05]  /*70b0*/  F2FP.F16.F32.PACK_AB R7, R38, R37 ;  /* 0x000000252607723e */ /* 0x000fca00000000ff */
[----:B------:R2:W-:Y:S02]  /*70c0*/  STS.128 [R0+UR4+-0x400], R4 ;  /* 0xfffc000400007988 */ /* 0x0005e40008000c04 */
.L_x_2097:
[----:B------:R-:W-:Y:S05]  /*70d0*/  BSYNC.RECONVERGENT B0 ;  /* 0x0000000000007941 */ /* 0x000fea0003800200 */
.L_x_2096:
[----:B------:R-:W-:Y:S01]  /*70e0*/  BAR.SYNC.DEFER_BLOCKING 0x0 ;  /* 0x0000000000007b1d */ /* 0x000fe20000010000 */
[----:B------:R-:W-:-:S05]  /*70f0*/  ISETP.GT.U32.AND P5, PT, R28, 0x3f, PT ;  /* 0x0000003f1c00780c */ /* 0x000fca0003fa4070 */
[----:B------:R-:W-:Y:S08]  /*7100*/  BSSY.RECONVERGENT B0, `(.L_x_2098) ;  /* 0x0000013000007945 */ /* 0x000ff00003800200 */
[----:B------:R-:W-:Y:S05]  /*7110*/  @P5 BRA `(.L_x_2099) ;  /* 0x0000000000445947 */ /* 0x000fea0003800000 */
[----:B0-2--5:R-:W0:Y:S02]  /*7120*/  LDS.128 R4, [R0+UR4] ;  /* 0x0000000400047984 */ /* 0x025e240008000c00 */
        /* <DEDUP_REMOVED lines=16> */
.L_x_2099:
[----:B------:R-:W-:Y:S05]  /*7230*/  BSYNC.RECONVERGENT B0 ;  /* 0x0000000000007941 */ /* 0x000fea0003800200 */
.L_x_2098:
[----:B------:R-:W-:Y:S06]  /*7240*/  BAR.SYNC.DEFER_BLOCKING 0x0 ;  /* 0x0000000000007b1d */ /* 0x000fec0000010000 */
[----:B------:R-:W-:Y:S04]  /*7250*/  BSSY.RECONVERGENT B0, `(.L_x_2100) ;  /* 0x0000007000007945 */ /* 0x000fe80003800200 */
[----:B------:R-:W-:Y:S05]  /*7260*/  @P1 BRA `(.L_x_2101) ;  /* 0x0000000000141947 */ /* 0x000fea0003800000 */
[----:B0-2--5:R-:W-:Y:S02]  /*7270*/  F2FP.F16.F32.PACK_AB R4, R32, R31 ;  /* 0x0000001f2004723e */ /* 0x025fe400000000ff */
[----:B------:R-:W-:Y:S02]  /*7280*/  F2FP.F16.F32.PACK_AB R5, R34, R33 ;  /* 0x000000212205723e */ /* 0x000fe400000000ff */
[----:B------:R-:W-:Y:S02]  /*7290*/  F2FP.F16.F32.PACK_AB R6, R36, R35 ;  /* 0x000000232406723e */ /* 0x000fe400000000ff */
[----:B------:R-:W-:-:S05]  /*72a0*/  F2FP.F16.F32.PACK_AB R7, R38, R37 ;  /* 0x000000252607723e */ /* 0x000fca00000000ff */
[----:B------:R3:W-:Y:S02]  /*72b0*/  STS.128 [R0+UR4+-0x200], R4 ;  /* 0xfffe000400007988 */ /* 0x0007e40008000c04 */
.L_x_2101:
[----:B------:R-:W-:Y:S05]  /*72c0*/  BSYNC.RECONVERGENT B0 ;  /* 0x0000000000007941 */ /* 0x000fea0003800200 */
.L_x_2100:
[----:B------:R-:W-:Y:S06]  /*72d0*/  BAR.SYNC.DEFER_BLOCKING 0x0 ;  /* 0x0000000000007b1d */ /* 0x000fec0000010000 */
[----:B------:R-:W-:Y:S04]  /*72e0*/  BSSY.RECONVERGENT B0, `(.L_x_2102) ;  /* 0x0000013000007945 */ /* 0x000fe80003800200 */
[----:B------:R-:W-:Y:S05]  /*72f0*/  @P4 BRA `(.L_x_2103) ;  /* 0x0000000000444947 */ /* 0x000fea0003800000 */
[----:B0-23-5:R-:W0:Y:S02]  /*7300*/  LDS.128 R4, [R0+UR4] ;  /* 0x0000000400047984 */ /* 0x02de240008000c00 */
        /* <DEDUP_REMOVED lines=16> */
.L_x_2103:
[----:B------:R-:W-:Y:S05]  /*7410*/  BSYNC.RECONVERGENT B0 ;  /* 0x0000000000007941 */ /* 0x000fea0003800200 */
.L_x_2102:
[----:B------:R-:W-:Y:S06]  /*7420*/  BAR.SYNC.DEFER_BLOCKING 0x0 ;  /* 0x0000000000007b1d */ /* 0x000fec0000010000 */
[----:B------:R-:W-:Y:S04]  /*7430*/  BSSY.RECONVERGENT B0, `(.L_x_2104) ;  /* 0x0000007000007945 */ /* 0x000fe80003800200 */
[----:B------:R-:W-:Y:S05]  /*7440*/  @P0 BRA `(.L_x_2105) ;  /* 0x0000000000140947 */ /* 0x000fea0003800000 */
[----:B0-23-5:R-:W-:Y:S02]  /*7450*/  F2FP.F16.F32.PACK_AB R4, R32, R31 ;  /* 0x0000001f2004723e */ /* 0x02dfe400000000ff */
[----:B------:R-:W-:Y:S02]  /*7460*/  F2FP.F16.F32.PACK_AB R5, R34, R33 ;  /* 0x000000212205723e */ /* 0x000fe400000000ff */
[----:B------:R-:W-:Y:S02]  /*7470*/  F2FP.F16.F32.PACK_AB R6, R36, R35 ;  /* 0x000000232406723e */ /* 0x000fe400000000ff */
[----:B------:R-:W-:-:S05]  /*7480*/  F2FP.F16.F32.PACK_AB R7, R38, R37 ;  /* 0x000000252607723e */ /* 0x000fca00000000ff */
[----:B------:R4:W-:Y:S02]  /*7490*/  STS.128 [R0+UR4+-0x100], R4 ;  /* 0xffff000400007988 */ /* 0x0009e40008000c04 */
.L_x_2105:
[----:B------:R-:W-:Y:S05]  /*74a0*/  BSYNC.RECONVERGENT B0 ;  /* 0x0000000000007941 */ /* 0x000fea0003800200 */
.L_x_2104:
[----:B------:R-:W-:Y:S06]  /*74b0*/  BAR.SYNC.DEFER_BLOCKING 0x0 ;  /* 0x0000000000007b1d */ /* 0x000fec0000010000 */
[----:B------:R-:W-:Y:S04]  /*74c0*/  BSSY.RECONVERGENT B0, `(.L_x_2106) ;  /* 0x0000013000007945 */ /* 0x000fe80003800200 */
[----:B------:R-:W-:Y:S05]  /*74d0*/  @P3 BRA `(.L_x_2107) ;  /* 0x0000000000443947 */ /* 0x000fea0003800000 */
[----:B0-2345:R-:W0:Y:S02]  /*74e0*/  LDS.128 R4, [R0+UR4] ;  /* 0x0000000400047984 */ /* 0x03de240008000c00 */
        /* <DEDUP_REMOVED lines=16> */
.L_x_2107:
[----:B------:R-:W-:Y:S05]  /*75f0*/  BSYNC.RECONVERGENT B0 ;  /* 0x0000000000007941 */ /* 0x000fea0003800200 */
.L_x_2106:
[----:B------:R-:W-:Y:S06]  /*7600*/  BAR.SYNC.DEFER_BLOCKING 0x0 ;  /* 0x0000000000007b1d */ /* 0x000fec0000010000 */
[----:B------:R-:W-:Y:S04]  /*7610*/  BSSY.RECONVERGENT B0, `(.L_x_2108) ;  /* 0x0000007000007945 */ /* 0x000fe80003800200 */
[----:B------:R-:W-:Y:S05]  /*7620*/  @P6 BRA `(.L_x_2109) ;  /* 0x0000000000146947 */ /* 0x000fea0003800000 */
[----:B0-2345:R-:W-:Y:S02]  /*7630*/  F2FP.F16.F32.PACK_AB R4, R32, R31 ;  /* 0x0000001f2004723e */ /* 0x03dfe400000000ff */
[----:B------:R-:W-:Y:S02]  /*7640*/  F2FP.F16.F32.PACK_AB R5, R34, R33 ;  /* 0x000000212205723e */ /* 0x000fe400000000ff */
[----:B------:R-:W-:Y:S02]  /*7650*/  F2FP.F16.F32.PACK_AB R6, R36, R35 ;  /* 0x000000232406723e */ /* 0x000fe400000000ff */
[----:B------:R-:W-:-:S05]  /*7660*/  F2FP.F16.F32.PACK_AB R7, R38, R37 ;  /* 0x000000252607723e */ /* 0x000fca00000000ff */
[----:B------:R0:W-:Y:S02]  /*7670*/  STS.128 [R3+UR4], R4 ;  /* 0x0000000403007988 */ /* 0x0001e40008000c04 */
.L_x_2109:
[----:B------:R-:W-:Y:S05]  /*7680*/  BSYNC.RECONVERGENT B0 ;  /* 0x0000000000007941 */ /* 0x000fea0003800200 */
.L_x_2108:
        /* <DEDUP_REMOVED lines=20> */
.L_x_2111:
[----:B------:R-:W-:Y:S05]  /*77d0*/  BSYNC.RECONVERGENT B0 ;  /* 0x0000000000007941 */ /* 0x000fea0003800200 */
.L_x_2110:
[----:B------:R-:W-:Y:S06]  /*77e0*/  BAR.SYNC.DEFER_BLOCKING 0x0 ;  /* 0x0000000000007b1d */ /* 0x000fec0000010000 */
[----:B------:R-:W-:Y:S05]  /*77f0*/  @P2 EXIT ;  /* 0x000000000000294d */ /* 0x000fea0003800000 */
[----:B------:R-:W0:Y:S02]  /*7800*/  LDCU UR4, c[0x0][0x478] ;  /* 0x00008f00ff0477ac */ /* 0x000e240008000800 */
[----:B0-----:R-:W-:-:S09]  /*7810*/  UISETP.NE.AND UP0, UPT, UR4, 0x2, UPT ;  /* 0x000000020400788c */ /* 0x001fd2000bf05270 */
[----:B------:R-:W-:Y:S05]  /*7820*/  BRA.U UP0, `(.L_x_2112) ;  /* 0x0000000100e07547 */ /* 0x000fea000b800000 */
[----:B------:R-:W0:Y:S01]  /*7830*/  LDC.64 R2, c[0x0][0x470] ;  /* 0x00011c00ff027b82 */ /* 0x000e220000000a00 */
[----:B------:R-:W1:Y:S01]  /*7840*/  LDCU.64 UR4, c[0x0][0x380] ;  /* 0x00007000ff0477ac */ /* 0x000e620008000a00 */
[----:B0-----:R-:W2:Y:S01]  /*7850*/  LDG.E R2, desc[UR36][R2.64] ;  /* 0x0000002402027981 */ /* 0x001ea2000c1e1900 */
[----:B------:R-:W-:-:S04]  /*7860*/  IADD3 R30, PT, PT, R39, R30, RZ ;  /* 0x0000001e271e7210 */ /* 0x000fc80007ffe0ff */
[----:B-1----:R-:W-:Y:S01]  /*7870*/  IADD3 R8, P0, PT, R30, UR4, RZ ;  /* 0x000000041e087c10 */ /* 0x002fe2000ff1e0ff */
[C---:B--2---:R-:W-:Y:S01]  /*7880*/  FMUL.FTZ R37, R2.reuse, R37 ;  /* 0x0000002502257220 */ /* 0x044fe20000410000 */
[C---:B------:R-:W-:Y:S01]  /*7890*/  FMUL.FTZ R38, R2.reuse, R38 ;  /* 0x0000002602267220 */ /* 0x040fe20000410000 */
[C---:B------:R-:W-:Y:S01]  /*78a0*/  FMUL.FTZ R36, R2.reuse, R36 ;  /* 0x0000002402247220 */ /* 0x040fe20000410000 */
[C---:B------:R-:W-:Y:S01]  /*78b0*/  FMUL.FTZ R34, R2.reuse, R34 ;  /* 0x0000002202227220 */ /* 0x040fe20000410000 */
[C---:B------:R-:W-:Y:S01]  /*78c0*/  FMUL.FTZ R32, R2.reuse, R32 ;  /* 0x0000002002207220 */ /* 0x040fe20000410000 */
[C---:B------:R-:W-:Y:S01]  /*78d0*/  FMUL.FTZ R33, R2.reuse, R33 ;  /* 0x0000002102217220 */ /* 0x040fe20000410000 */
[----:B------:R-:W3:Y:S01]  /*78e0*/  F2I.S8.NTZ R37, R37 ;  /* 0x0000002500257305 */ /* 0x000ee20000202100 */
[C---:B------:R-:W-:Y:S01]  /*78f0*/  FMUL.FTZ R35, R2.reuse, R35 ;  /* 0x0000002302237220 */ /* 0x040fe20000410000 */
[----:B------:R-:W-:-:S06]  /*7900*/  FMUL.FTZ R2, R2, R31 ;  /* 0x0000001f02027220 */ /* 0x000fcc0000410000 */
[----:B------:R-:W0:Y:S01]  /*7910*/  F2I.S8.NTZ R38, R38 ;  /* 0x0000002600267305 */ /* 0x000e220000202100 */
[----:B---34-:R-:W-:-:S07]  /*7920*/  PRMT R0, R37, 0x8880, RZ ;  /* 0x0000888025007816 */ /* 0x018fce00000000ff */
[----:B------:R-:W1:Y:S01]  /*7930*/  F2I.S8.NTZ R36, R36 ;  /* 0x0000002400247305 */ /* 0x000e620000202100 */
[----:B------:R-:W-:Y:S02]  /*7940*/  PRMT R0, R0, 0x7710, RZ ;  /* 0x0000771000007816 */ /* 0x000fe400000000ff */
[----:B0-----:R-:W-:-:S05]  /*7950*/  PRMT R3, R38, 0x8880, RZ ;  /* 0x0000888026037816 */ /* 0x001fca00000000ff */
[----:B------:R-:W0:Y:S01]  /*7960*/  F2I.S8.NTZ R34, R34 ;  /* 0x0000002200227305 */ /* 0x000e220000202100 */
[----:B------:R-:W-:Y:S02]  /*7970*/  SHF.L.U32 R0, R0, 0x10, RZ ;  /* 0x0000001000007819 */ /* 0x000fe400000006ff */
[----:B------:R-:W-:Y:S02]  /*7980*/  PRMT R3, R3, 0x7710, RZ ;  /* 0x0000771003037816 */ /* 0x000fe400000000ff */
[----:B-----5:R-:W-:Y:S02]  /*7990*/  LOP3.LUT R4, R0, 0xff0000, RZ, 0xc0, !PT ;  /* 0x00ff000000047812 */ /* 0x020fe400078ec0ff */
[----:B-1----:R-:W-:Y:S01]  /*79a0*/  PRMT R36, R36, 0x8880, RZ ;  /* 0x0000888024247816 */ /* 0x002fe200000000ff */
[----:B------:R-:W1:Y:S01]  /*79b0*/  F2I.S8.NTZ R32, R32 ;  /* 0x0000002000207305 */ /* 0x000e620000202100 */
[----:B------:R-:W-:Y:S02]  /*79c0*/  PRMT R3, R4, 0x4210, R3 ;  /* 0x0000421004037816 */ /* 0x000fe40000000003 */
[----:B------:R-:W-:-:S04]  /*79d0*/  PRMT R0, R36, 0x7710, RZ ;  /* 0x0000771024007816 */ /* 0x000fc800000000ff */
[----:B------:R-:W-:Y:S01]  /*79e0*/  SHF.L.U32 R0, R0, 0x8, RZ ;  /* 0x0000000800007819 */ /* 0x000fe200000006ff */
[----:B------:R-:W2:Y:S01]  /*79f0*/  F2I.S8.NTZ R33, R33 ;  /* 0x0000002100217305 */ /* 0x000ea20000202100 */
[----:B0-----:R-:W-:Y:S02]  /*7a00*/  PRMT R4, R34, 0x8880, RZ ;  /* 0x0000888022047816 */ /* 0x001fe400000000ff */
[----:B------:R-:W-:Y:S02]  /*7a10*/  LOP3.LUT R9, R3, 0xff00, R0, 0xf8, !PT ;  /* 0x0000ff0003097812 */ /* 0x000fe400078ef800 */
[----:B------:R-:W-:Y:S02]  /*7a20*/  PRMT R4, R4, 0x7710, RZ ;  /* 0x0000771004047816 */ /* 0x000fe400000000ff */
[----:B-1----:R-:W-:Y:S01]  /*7a30*/  PRMT R32, R32, 0x8880, RZ ;  /* 0x0000888020207816 */ /* 0x002fe200000000ff */
[----:B------:R-:W0:Y:S01]  /*7a40*/  F2I.S8.NTZ R35, R35 ;  /* 0x0000002300237305 */ /* 0x000e220000202100 */
[----:B------:R-:W-:-:S02]  /*7a50*/  LOP3.LUT R4, R4, 0xff, RZ, 0xc0, !PT ;  /* 0x000000ff04047812 */ /* 0x000fc400078ec0ff */
[----:B------:R-:W-:Y:S02]  /*7a60*/  PRMT R0, R32, 0x7710, RZ ;  /* 0x0000771020007816 */ /* 0x000fe400000000ff */
[----:B--2---:R-:W-:-:S03]  /*7a70*/  PRMT R33, R33, 0x8880, RZ ;  /* 0x0000888021217816 */ /* 0x004fc600000000ff */
        /* <DEDUP_REMOVED lines=19> */
.L_x_2112:
[----:B------:R-:W0:Y:S01]  /*7bb0*/  LDC.64 R2, c[0x0][0x380] ;  /* 0x0000e000ff027b82 */ /* 0x000e220000000a00 */
[----:B------:R-:W-:Y:S01]  /*7bc0*/  IMAD.IADD R39, R39, 0x1, R30 ;  /* 0x0000000127277824 */ /* 0x000fe200078e021e */
        /* <DEDUP_REMOVED lines=10> */
.L_x_2037:
[----:B------:R-:W-:Y:S01]  /*7c70*/  HFMA2 R12, -RZ, RZ, 0, 9.5367431640625e-07 ;  /* 0x00000010ff0c7431 */ /* 0x000fe200000001ff */
[----:B------:R-:W-:Y:S02]  /*7c80*/  MOV R11, 0x1f ;  /* 0x0000001f000b7802 */ /* 0x000fe40000000f00 */
[----:B------:R-:W-:-:S07]  /*7c90*/  MOV R15, 0xffffffff ;  /* 0xffffffff000f7802 */ /* 0x000fce0000000f00 */
[----:B0----5:R-:W-:Y:S05]  /*7ca0*/  WARPSYNC.COLLECTIVE R15, `(.L_x_2113) ;  /* 0x000000000f087348 */ /* 0x021fea0003c00000 */
[----:B------:R1:W2:Y:S02]  /*7cb0*/  SHFL.BFLY P6, R14, R13, R12, R11 ;  /* 0x0c00000c0d0e7389 */ /* 0x0002a400000c000b */
[----:B012--5:R-:W-:Y:S05]  /*7cc0*/  ENDCOLLECTIVE ;  /* 0x000000000000791b */ /* 0x027fea0003800000 */
.L_x_2113:
[----:B------:R-:W-:Y:S02]  /*7cd0*/  HFMA2 R12, -RZ, RZ, 0, 4.76837158203125e-07 ;  /* 0x00000008ff0c7431 */ /* 0x000fe400000001ff */
[----:B------:R-:W-:-:S05]  /*7ce0*/  FADD.FTZ R3, R13, R14 ;  /* 0x0000000e0d037221 */ /* 0x000fca0000010000 */
[----:B------:R-:W-:-:S07]  /*7cf0*/  MOV R13, R3 ;  /* 0x00000003000d7202 */ /* 0x000fce0000000f00 */
[----:B------:R-:W-:Y:S05]  /*7d00*/  WARPSYNC.COLLECTIVE R15, `(.L_x_2114) ;  /* 0x000000000f087348 */ /* 0x000fea0003c00000 */
[----:B------:R0:W1:Y:S02]  /*7d10*/  SHFL.BFLY P6, R14, R13, R12, R11 ;  /* 0x0c00000c0d0e7389 */ /* 0x00006400000c000b */
[----:B01----:R-:W-:Y:S05]  /*7d20*/  ENDCOLLECTIVE ;  /* 0x000000000000791b */ /* 0x003fea0003800000 */
.L_x_2114:
[----:B------:R-:W-:Y:S01]  /*7d30*/  MOV R12, 0x4 ;  /* 0x00000004000c7802 */ /* 0x000fe20000000f00 */
[----:B------:R-:W-:-:S04]  /*7d40*/  FADD.FTZ R4, R3, R14 ;  /* 0x0000000e03047221 */ /* 0x000fc80000010000 */
[----:B------:R-:W-:-:S07]  /*7d50*/  IMAD.MOV.U32 R13, RZ, RZ, R4 ;  /* 0x000000ffff0d7224 */ /* 0x000fce00078e0004 */
[----:B------:R-:W-:Y:S05]  /*7d60*/  WARPSYNC.COLLECTIVE R15, `(.L_x_2115) ;  /* 0x000000000f087348 */ /* 0x000fea0003c00000 */
[----:B------:R0:W1:Y:S02]  /*7d70*/  SHFL.BFLY P6, R14, R13, R12, R11 ;  /* 0x0c00000c0d0e7389 */ /* 0x00006400000c000b */
[----:B01----:R-:W-:Y:S05]  /*7d80*/  ENDCOLLECTIVE ;  /* 0x000000000000791b */ /* 0x003fea0003800000 */
.L_x_2115:
[----:B------:R-:W-:Y:S02]  /*7d90*/  HFMA2 R12, -RZ, RZ, 0, 1.1920928955078125e-07 ;  /* 0x00000002ff0c7431 */ /* 0x000fe400000001ff */
[----:B------:R-:W-:-:S05]  /*7da0*/  FADD.FTZ R5, R4, R14 ;  /* 0x0000000e04057221 */ /* 0x000fca0000010000 */
[----:B------:R-:W-:-:S07]  /*7db0*/  MOV R13, R5 ;  /* 0x00000005000d7202 */ /* 0x000fce0000000f00 */
[----:B------:R-:W-:Y:S05]  /*7dc0*/  WARPSYNC.COLLECTIVE R15, `(.L_x_2116) ;  /* 0x000000000f087348 */ /* 0x000fea0003c00000 */
[----:B------:R0:W1:Y:S02]  /*7dd0*/  SHFL.BFLY P6, R14, R13, R12, R11 ;  /* 0x0c00000c0d0e7389 */ /* 0x00006400000c000b */
[----:B01----:R-:W-:Y:S05]  /*7de0*/  ENDCOLLECTIVE ;  /* 0x000000000000791b */ /* 0x003fea0003800000 */
.L_x_2116:
[----:B------:R-:W-:Y:S02]  /*7df0*/  HFMA2 R12, -RZ, RZ, 0, 5.9604644775390625e-08 ;  /* 0x00000001ff0c7431 */ /* 0x000fe400000001ff */
[----:B------:R-:W-:-:S05]  /*7e00*/  FADD.FTZ R6, R5, R14 ;  /* 0x0000000e05067221 */ /* 0x000fca0000010000 */
[----:B------:R-:W-:-:S07]  /*7e10*/  MOV R13, R6 ;  /* 0x00000006000d7202 */ /* 0x000fce0000000f00 */
[----:B------:R-:W-:Y:S05]  /*7e20*/  WARPSYNC.COLLECTIVE R15, `(.L_x_2117) ;  /* 0x000000000f087348 */ /* 0x000fea0003c00000 */
[----:B------:R0:W1:Y:S02]  /*7e30*/  SHFL.BFLY P6, R14, R13, R12, R11 ;  /* 0x0c00000c0d0e7389 */ /* 0x00006400000c000b */
[----:B01----:R-:W-:Y:S05]  /*7e40*/  ENDCOLLECTIVE ;  /* 0x000000000000791b */ /* 0x003fea0003800000 */
.L_x_2117:
[----:B------:R-:W-:Y:S05]  /*7e50*/  BRA `(.L_x_2118) ;  /* 0xffffff98002c7947 */ /* 0x000fea000383ffff */
.L_x_2119:
        /* <DEDUP_REMOVED lines=10> */
.L_x_3015:


//--------------------- .text._ZN4mmha33masked_multihead_attention_kernelItLi64ELi64ELi2ELi8ELi128ELb0ELb0EEEv26Multihead_attention_paramsIT_XT5_EE --------------------------
	.section	.text._ZN4mmha33masked_multihead_attention_kernelItLi64ELi64ELi2ELi8ELi128ELb0ELb0EEEv26Multihead_attention_paramsIT_XT5_EE,"ax",@progbits
	.align	128
        .global         _ZN4mmha33masked_multihead_attention_kernelItLi64ELi64ELi2ELi8ELi128ELb0ELb0EEEv26Multihead_attention_paramsIT_XT5_EE
        .type           _ZN4mmha33masked_multihead_attention_kernelItLi64ELi64ELi2ELi8ELi128ELb0ELb0EEEv26Multihead_attention_paramsIT_XT5_EE,@function
        .size           _ZN4mmha33masked_multihead_attention_kernelItLi64ELi64ELi2ELi8ELi128ELb0ELb0EEEv26Multihead_attention_paramsIT_XT5_EE,(.L_x_3016 - _ZN4mmha33masked_multihead_attention_kernelItLi64ELi64ELi2ELi8ELi128ELb0ELb0EEEv26Multihead_attention_paramsIT_XT5_EE)
        .other          _ZN4mmha33masked_multihead_attention_kernelItLi64ELi64ELi2ELi8ELi128ELb0ELb0EEEv26Multihead_attention_paramsIT_XT5_EE,@"STO_CUDA_ENTRY STV_DEFAULT"
_ZN4mmha33masked_multihead_attention_kernelItLi64ELi64ELi2ELi8ELi128ELb0ELb0EEEv26Multihead_attention_paramsIT_XT5_EE:
.text._ZN4mmha33masked_multihead_attention_kernelItLi64ELi64ELi2ELi8ELi128ELb0ELb0EEEv26Multihead_attention_paramsIT_XT5_EE:
        /* <DEDUP_REMOVED lines=14> */
.L_x_2120:
        /* <DEDUP_REMOVED lines=10> */
[----:B------:R-:W2:Y:S01]  /*0180*/  @UP0 LDCU.64 UR4, c[0x0][0x4a0] ;  /* 0x00009400ff0407ac */ /* 0x000ea20008000a00 */
[----:B------:R-:W0:Y:S03]  /*0190*/  @UP0 LDCU UR6, c[0x0][0x430] ;  /* 0x00008600ff0607ac */ /* 0x000e260008000800 */
[----:B-1----:R-:W1:Y:S01]  /*01a0*/  MUFU.RCP R0, R0 ;  /* 0x0000000000007308 */ /* 0x002e620000001000 */
[----:B--2---:R-:W-:-:S06]  /*01b0*/  @UP0 UIMAD.WIDE.U32 UR4, UR7, 0x4, UR4 ;  /* 0x00000004070408a5 */ /* 0x004fcc000f8e0004 */
[----:B------:R-:W-:Y:S01]  /*01c0*/  IMAD.U32 R2, RZ, RZ, UR4 ;  /* 0x00000004ff027e24 */ /* 0x000fe2000f8e00ff */
[----:B------:R-:W-:Y:S02]  /*01d0*/  MOV R3, UR5 ;  /* 0x0000000500037c02 */ /* 0x000fe40008000f00 */
[----:B-1----:R-:W-:-:S03]  /*01e0*/  IADD3 R6, PT, PT, R0, 0xffffffe, RZ ;  /* 0x0ffffffe00067810 */ /* 0x002fc60007ffe0ff */
[----:B------:R1:W2:Y:S01]  /*01f0*/  @P4 LDG.E R10, desc[UR36][R2.64] ;  /* 0x00000024020a4981 */ /* 0x0002a2000c1e1900 */
[----:B------:R4:W3:Y:S02]  /*0200*/  F2I.FTZ.U32.TRUNC.NTZ R5, R6 ;  /* 0x0000000600057305 */ /* 0x0008e4000021f000 */
[----:B----4-:R-:W-:-:S04]  /*0210*/  LOP3.LUT R6, R11, UR7, RZ, 0x3c, !PT ;  /* 0x000000070b067c12 */ /* 0x010fc8000f8e3cff */
[----:B------:R-:W-:Y:S01]  /*0220*/  ISETP.GE.AND P3, PT, R6, RZ, PT ;  /* 0x000000ff0600720c */ /* 0x000fe20003f66270 */
[----:B---3--:R-:W-:-:S04]  /*0230*/  IMAD.MOV R8, RZ, RZ, -R5 ;  /* 0x000000ffff087224 */ /* 0x008fc800078e0a05 */
[----:B------:R-:W-:Y:S01]  /*0240*/  IMAD R9, R8, R7, RZ ;  /* 0x0000000708097224 */ /* 0x000fe200078e02ff */
[----:B------:R-:W-:Y:S01]  /*0250*/  IABS R8, R4 ;  /* 0x0000000400087213 */ /* 0x000fe20000000000 */
[----:B------:R-:W-:-:S05]  /*0260*/  HFMA2 R4, -RZ, RZ, 0, 0 ;  /* 0x00000000ff047431 */ /* 0x000fca00000001ff */
[----:B------:R-:W-:Y:S02]  /*0270*/  IMAD.HI.U32 R0, R5, R9, R4 ;  /* 0x0000000905007227 */ /* 0x000fe400078e0004 */
[----:B------:R-:W3:Y:S04]  /*0280*/  LDC.64 R4, c[0x0][0x460] ;  /* 0x00011800ff047b82 */ /* 0x000ee80000000a00 */
[----:B------:R-:W-:-:S05]  /*0290*/  IMAD.HI.U32 R0, R0, R8, RZ ;  /* 0x0000000800007227 */ /* 0x000fca00078e00ff */
[----:B-1----:R-:W-:-:S05]  /*02a0*/  IADD3 R2, PT, PT, -R0, RZ, RZ ;  /* 0x000000ff00027210 */ /* 0x002fca0007ffe1ff */
[----:B------:R-:W-:-:S05]  /*02b0*/  IMAD R2, R7, R2, R8 ;  /* 0x0000000207027224 */ /* 0x000fca00078e0208 */
[----:B------:R-:W-:Y:S02]  /*02c0*/  ISETP.GT.U32.AND P2, PT, R7, R2, PT ;  /* 0x000000020700720c */ /* 0x000fe40003f44070 */
[----:B---3--:R-:W-:-:S04]  /*02d0*/  ISETP.NE.U32.AND P1, PT, R4, RZ, PT ;  /* 0x000000ff0400720c */ /* 0x008fc80003f25070 */
[----:B------:R-:W-:-:S07]  /*02e0*/  ISETP.NE.AND.EX P1, PT, R5, RZ, PT, P1 ;  /* 0x000000ff0500720c */ /* 0x000fce0003f25310 */
[----:B------:R-:W-:Y:S01]  /*02f0*/  @!P2 IMAD.IADD R2, R2, 0x1, -R7 ;  /* 0x000000010202a824 */ /* 0x000fe200078e0a07 */
[----:B------:R-:W-:Y:S02]  /*0300*/  @!P2 IADD3 R0, PT, PT, R0, 0x1, RZ ;  /* 0x000000010000a810 */ /* 0x000fe40007ffe0ff */
[----:B------:R-:W-:Y:S02]  /*0310*/  ISETP.NE.AND P2, PT, R11, RZ, PT ;  /* 0x000000ff0b00720c */ /* 0x000fe40003f45270 */
[----:B------:R-:W-:Y:S02]  /*0320*/  ISETP.GE.U32.AND P0, PT, R2, R7, PT ;  /* 0x000000070200720c */ /* 0x000fe40003f06070 */
[----:B------:R-:W-:Y:S01]  /*0330*/  MOV R7, UR9 ;  /* 0x0000000900077c02 */ /* 0x000fe20008000f00 */
[----:B------:R-:W1:Y:S10]  /*0340*/  @P1 LDC.64 R2, c[0x0][0x460] ;  /* 0x00011800ff021b82 */ /* 0x000e740000000a00 */
[----:B------:R-:W-:-:S05]  /*0350*/  @P0 IADD3 R0, PT, PT, R0, 0x1, RZ ;  /* 0x0000000100000810 */ /* 0x000fca0007ffe0ff */
[----:B------:R-:W-:Y:S01]  /*0360*/  IMAD.MOV.U32 R17, RZ, RZ, R0 ;  /* 0x000000ffff117224 */ /* 0x000fe200078e0000 */
[----:B------:R-:W-:-:S04]  /*0370*/  IABS R0, R7 ;  /* 0x0000000700007213 */ /* 0x000fc80000000000 */
[----:B------:R-:W-:Y:S01]  /*0380*/  R2UR UR10, R0 ;  /* 0x00000000000a72ca */ /* 0x000fe200000e0000 */
[----:B------:R-:W0:Y:S01]  /*0390*/  @!UP0 LDCU UR42, c[0x0][0x40c] ;  /* 0x00008180ff2a87ac */ /* 0x000e220008000800 */
[----:B------:R-:W-:Y:S02]  /*03a0*/  @!P3 IADD3 R17, PT, PT, -R17, RZ, RZ ;  /* 0x000000ff1111b210 */ /* 0x000fe40007ffe1ff */
[----:B------:R-:W-:-:S05]  /*03b0*/  @!P2 LOP3.LUT R17, RZ, R11, RZ, 0x33, !PT ;  /* 0x0000000bff11a212 */ /* 0x000fca00078e33ff */
[----:B-1----:R-:W-:-:S04]  /*03c0*/  @P1 IMAD.WIDE R2, R17, 0x4, R2 ;  /* 0x0000000411021825 */ /* 0x002fc800078e0202 */
[----:B------:R-:W1:Y:S02]  /*03d0*/  I2F.RP R0, UR10 ;  /* 0x0000000a00007d06 */ /* 0x000e640008209400 */
[----:B------:R3:W5:Y:S01]  /*03e0*/  @P1 LDG.E R3, desc[UR36][R2.64] ;  /* 0x0000002402031981 */ /* 0x000762000c1e1900 */
[----:B------:R-:W4:Y:S01]  /*03f0*/  S2UR UR43, SR_CTAID.X ;  /* 0x00000000002b79c3 */ /* 0x000f220000002500 */
[----:B------:R-:W-:Y:S01]  /*0400*/  IADD3 R53, PT, PT, RZ, -R7, RZ ;  /* 0x80000007ff357210 */ /* 0x000fe20007ffe0ff */
[----:B------:R-:W-:Y:S01]  /*0410*/  UMOV UR38, URZ ;  /* 0x000000ff00267c82 */ /* 0x000fe20008000000 */
[----:B------:R-:W-:Y:S01]  /*0420*/  UIMAD UR45, UR7, UR9, URZ ;  /* 0x00000009072d72a4 */ /* 0x000fe2000f8e02ff */
[----:B------:R-:W-:Y:S01]  /*0430*/  BSSY.RECONVERGENT B0, `(.L_x_2121) ;  /* 0x0000036000007945 */ /* 0x000fe20003800200 */
[----:B------:R-:W-:Y:S01]  /*0440*/  IMAD.MOV.U32 R19, RZ, RZ, RZ ;  /* 0x000000ffff137224 */ /* 0x000fe200078e00ff */
[----:B-1----:R-:W1:Y:S02]  /*0450*/  MUFU.RCP R0, R0 ;  /* 0x0000000000007308 */ /* 0x002e640000001000 */
[----:B-1----:R-:W-:-:S06]  /*0460*/  VIADD R6, R0, 0xffffffe ;  /* 0x0ffffffe00067836 */ /* 0x002fcc0000000000 */
[----:B------:R-:W1:Y:S02]  /*0470*/  F2I.FTZ.U32.TRUNC.NTZ R6, R6 ;  /* 0x0000000600067305 */ /* 0x000e64000021f000 */
[----:B-1----:R-:W-:Y:S02]  /*0480*/  R2UR UR5, R6 ;  /* 0x00000000060572ca */ /* 0x002fe400000e0000 */
[----:B--2---:R-:W-:-:S13]  /*0490*/  @P4 R2UR UR4, R10 ;  /* 0x000000000a0442ca */ /* 0x004fda00000e0000 */
[----:B0-----:R-:W-:Y:S02]  /*04a0*/  @UP0 UIADD3 UR42, UPT, UPT, UR4, UR6, URZ ;  /* 0x00000006042a0290 */ /* 0x001fe4000fffe0ff */
[----:B------:R-:W-:Y:S01]  /*04b0*/  UIADD3 UR6, UPT, UPT, URZ, -UR5, URZ ;  /* 0x80000005ff067290 */ /* 0x000fe2000fffe0ff */
[----:B------:R-:W-:Y:S01]  /*04c0*/  UMOV UR4, URZ ;  /* 0x000000ff00047c82 */ /* 0x000fe20008000000 */
[----:B------:R-:W-:Y:S02]  /*04d0*/  UISETP.GE.AND UP1, UPT, UR42, URZ, UPT ;  /* 0x000000ff2a00728c */ /* 0x000fe4000bf26270 */
[----:B---3--:R-:W-:Y:S01]  /*04e0*/  IABS R2, UR42 ;  /* 0x0000002a00027c13 */ /* 0x008fe20008000000 */
[----:B------:R-:W-:-:S03]  /*04f0*/  UIMAD UR6, UR6, UR10, URZ ;  /* 0x0000000a060672a4 */ /* 0x000fc6000f8e02ff */
[----:B------:R-:W-:Y:S01]  /*0500*/  R2UR UR41, R2 ;  /* 0x00000000022972ca */ /* 0x000fe200000e0000 */
[----:B------:R-:W-:Y:S01]  /*0510*/  UIMAD.WIDE.U32 UR4, UR5, UR6, UR4 ;  /* 0x00000006050472a5 */ /* 0x000fe2000f8e0004 */
[----:B------:R-:W0:Y:S06]  /*0520*/  S2R R2, SR_TID.X ;  /* 0x0000000000027919 */ /* 0x000e2c0000002100 */
[----:B------:R-:W4:Y:S05]  /*0530*/  LDCU UR6, c[0x0][0x3f8] ;  /* 0x00007f00ff0677ac */ /* 0x000f2a0008000800 */
[----:B------:R-:W-:-:S04]  /*0540*/  UIMAD.WIDE.U32 UR4, UR5, UR41, URZ ;  /* 0x00000029050472a5 */ /* 0x000fc8000f8e00ff */
[----:B------:R-:W-:-:S04]  /*0550*/  UIADD3 UR5, UPT, UPT, -UR5, URZ, URZ ;  /* 0x000000ff05057290 */ /* 0x000fc8000fffe1ff */
[----:B------:R-:W-:-:S04]  /*0560*/  UIMAD UR41, UR10, UR5, UR41 ;  /* 0x000000050a2972a4 */ /* 0x000fc8000f8e0229 */
[----:B------:R-:W-:Y:S02]  /*0570*/  UISETP.GT.U32.AND UP0, UPT, UR10, UR41, UPT ;  /* 0x000000290a00728c */ /* 0x000fe4000bf04070 */
[----:B----4-:R-:W-:Y:S01]  /*0580*/  UIMAD UR40, UR7, UR6, UR43 ;  /* 0x00000006072872a4 */ /* 0x010fe2000f8e022b */
[----:B0-----:R-:W-:-:S08]  /*0590*/  ISETP.GT.U32.AND P0, PT, R2, 0x1f, PT ;  /* 0x0000001f0200780c */ /* 0x001fd00003f04070 */
[----:B------:R-:W-:Y:S01]  /*05a0*/  @!UP0 UIADD3 UR41, UPT, UPT, UR41, -UR10, URZ ;  /* 0x8000000a29298290 */ /* 0x000fe2000fffe0ff */
[----:B------:R-:W-:Y:S01]  /*05b0*/  SHF.L.U32 R16, R2, 0x1, RZ ;  /* 0x0000000102107819 */ /* 0x000fe200000006ff */
[----:B------:R-:W-:Y:S02]  /*05c0*/  UISETP.NE.AND UP0, UPT, UR8, URZ, UPT ;  /* 0x000000ff0800728c */ /* 0x000fe4000bf05270 */
[----:B------:R-:W-:-:S09]  /*05d0*/  UISETP.GT.U32.AND UP2, UPT, UR10, UR41, UPT ;  /* 0x000000290a00728c */ /* 0x000fd2000bf44070 */
[----:B------:R-:W-:Y:S02]  /*05e0*/  @UP0 USHF.L.U32 UR4, UR43, 0x6, URZ ;  /* 0x000000062b040899 */ /* 0x000fe400080006ff */
[----:B------:R-:W-:Y:S02]  /*05f0*/  @!UP2 UIADD3 UR41, UPT, UPT, UR41, -UR10, URZ ;  /* 0x8000000a2929a290 */ /* 0x000fe4000fffe0ff */
[----:B------:R-:W-:Y:S02]  /*0600*/  UISETP.NE.AND UP2, UPT, UR9, URZ, UPT ;  /* 0x000000ff0900728c */ /* 0x000fe4000bf45270 */
[----:B------:R-:W-:Y:S02]  /*0610*/  @!UP0 USHF.L.U32 UR44, UR40, 0x6, URZ ;  /* 0x00000006282c8899 */ /* 0x000fe400080006ff */
[----:B------:R-:W-:Y:S02]  /*0620*/  @UP0 UIMAD UR44, UR7, UR8, UR4 ;  /* 0x00000008072c02a4 */ /* 0x000fe4000f8e0204 */
[----:B------:R-:W-:-:S02]  /*0630*/  UIADD3 UR4, UPT, UPT, UR42, 0x1, URZ ;  /* 0x000000012a047890 */ /* 0x000fc4000fffe0ff */
[----:B------:R-:W-:Y:S02]  /*0640*/  @!UP1 UIADD3 UR41, UPT, UPT, -UR41, URZ, URZ ;  /* 0x000000ff29299290 */ /* 0x000fe4000fffe1ff */
[----:B------:R-:W-:Y:S01]  /*0650*/  IADD3 R21, PT, PT, R16, UR44, RZ ;  /* 0x0000002c10157c10 */ /* 0x000fe2000fffe0ff */
[----:B------:R-:W-:Y:S01]  /*0660*/  @!UP2 ULOP3.LUT UR41, URZ, UR9, URZ, 0x33, !UPT ;  /* 0x00000009ff29a292 */ /* 0x000fe2000f8e33ff */
[----:B------:R-:W-:Y:S01]  /*0670*/  VIADDMNMX R53, R53, UR4, RZ, !PT ;  /* 0x0000000435357c46 */ /* 0x000fe2000f8001ff */
[----:B------:R-:W-:Y:S10]  /*0680*/  @P0 BRA `(.L_x_2122) ;  /* 0x0000000000400947 */ /* 0x000ff40003800000 */
        /* <DEDUP_REMOVED lines=16> */
.L_x_2122:
[----:B------:R-:W-:Y:S05]  /*0790*/  BSYNC.RECONVERGENT B0 ;  /* 0x0000000000007941 */ /* 0x000fea0003800200 */
.L_x_2121:
[----:B------:R-:W1:Y:S01]  /*07a0*/  LDCU UR4, c[0x0][0x478] ;  /* 0x00008f00ff0477ac */ /* 0x000e620008000800 */
[----:B-----5:R-:W-:Y:S01]  /*07b0*/  @P1 R2UR UR38, R3 ;  /* 0x00000000032612ca */ /* 0x020fe200000e0000 */
[----:B------:R-:W-:Y:S01]  /*07c0*/  IMAD R17, R17, UR6, RZ ;  /* 0x0000000611117c24 */ /* 0x000fe2000f8e02ff */
[----:B------:R-:W-:Y:S01]  /*07d0*/  MOV R3, UR43 ;  /* 0x0000002b00037c02 */ /* 0x000fe20008000f00 */
[----:B------:R-:W-:-:S04]  /*07e0*/  USHF.R.S32.HI UR46, URZ, 0x1f, UR45 ;  /* 0x0000001fff2e7899 */ /* 0x000fc8000801142d */
[----:B------:R-:W-:Y:S01]  /*07f0*/  IMAD R3, R3, 0x40, R16 ;  /* 0x0000004003037824 */ /* 0x000fe200078e0210 */
        /* <DEDUP_REMOVED lines=14> */
.L_x_2123:
[----:B------:R-:W-:Y:S01]  /*08e0*/  BSSY.RECONVERGENT B0, `(.L_x_2124) ;  /* 0x0000006000007945 */ /* 0x000fe20003800200 */
[----:B------:R-:W-:-:S03]  /*08f0*/  HFMA2 R0, -RZ, RZ, 0, 0 ;  /* 0x00000000ff007431 */ /* 0x000fc600000001ff */
[----:B------:R-:W-:Y:S05]  /*0900*/  @P0 BRA `(.L_x_2125) ;  /* 0x00000000000c0947 */ /* 0x000fea0003800000 */
[----:B------:R-:W1:Y:S02]  /*0910*/  LDC.64 R6, c[0x0][0x398] ;  /* 0x0000e600ff067b82 */ /* 0x000e640000000a00 */
[----:B-1----:R-:W-:-:S05]  /*0920*/  IMAD.WIDE R6, R21, 0x2, R6 ;  /* 0x0000000215067825 */ /* 0x002fca00078e0206 */
[----:B------:R1:W5:Y:S02]  /*0930*/  LDG.E R0, desc[UR36][R6.64] ;  /* 0x0000002406007981 */ /* 0x000364000c1e1900 */
.L_x_2125:
[----:B------:R-:W-:Y:S05]  /*0940*/  BSYNC.RECONVERGENT B0 ;  /* 0x0000000000007941 */ /* 0x000fea0003800200 */
.L_x_2124:
[----:B------:R-:W2:Y:S01]  /*0950*/  LDCU.64 UR8, c[0x0][0x3a0] ;  /* 0x00007400ff0877ac */ /* 0x000ea20008000a00 */
[----:B------:R-:W-:Y:S01]  /*0960*/  ISETP.EQ.U32.AND P3, PT, R4, RZ, PT ;  /* 0x000000ff0400720c */ /* 0x000fe20003f62070 */
[----:B------:R-:W3:Y:S03]  /*0970*/  LDCU.64 UR4, c[0x0][0x390] ;  /* 0x00007200ff0477ac */ /* 0x000ee60008000a00 */
[----:B------:R-:W-:Y:S01]  /*0980*/  ISETP.EQ.OR.EX P0, PT, R5, RZ, P0, P3 ;  /* 0x000000ff0500720c */ /* 0x000fe20000702730 */
[----:B------:R-:W4:Y:S01]  /*0990*/  LDCU.64 UR10, c[0x0][0x418] ;  /* 0x00008300ff0a77ac */ /* 0x000f220008000a00 */
[----:B--2---:R-:W-:-:S11]  /*09a0*/  ISETP.NE.U32.AND P2, PT, RZ, UR8, PT ;  /* 0x00000008ff007c0c */ /* 0x004fd6000bf45070 */
[----:B0-----:R-:W0:Y:S01]  /*09b0*/  @!P0 LDC.64 R8, c[0x0][0x450] ;  /* 0x00011400ff088b82 */ /* 0x001e220000000a00 */
[----:B------:R-:W-:Y:S01]  /*09c0*/  VOTEU.ALL UP1, P0 ;  /* 0x0000000000ff7886 */ /* 0x000fe20000020000 */
[----:B---3--:R-:W-:Y:S02]  /*09d0*/  ISETP.NE.U32.AND P1, PT, RZ, UR4, PT ;  /* 0x00000004ff007c0c */ /* 0x008fe4000bf25070 */
[----:B------:R-:W-:Y:S02]  /*09e0*/  ISETP.NE.AND.EX P2, PT, RZ, UR9, PT, P2 ;  /* 0x00000009ff007c0c */ /* 0x000fe4000bf45320 */
[----:B------:R-:W-:Y:S01]  /*09f0*/  @!UP1 UIMAD UR6, UR38, UR6, URZ ;  /* 0x00000006260692a4 */ /* 0x000fe2000f8e02ff */
[----:B------:R-:W-:Y:S01]  /*0a00*/  ISETP.NE.AND.EX P1, PT, RZ, UR5, PT, P1 ;  /* 0x00000005ff007c0c */ /* 0x000fe2000bf25310 */
[----:B----4-:R-:W-:Y:S01]  /*0a10*/  UISETP.NE.U32.AND UP0, UPT, UR10, URZ, UPT ;  /* 0x000000ff0a00728c */ /* 0x010fe2000bf05070 */
[C---:B------:R-:W-:Y:S02]  /*0a20*/  ISETP.GT.U32.OR P2, PT, R2.reuse, 0x1f, !P2 ;  /* 0x0000001f0200780c */ /* 0x040fe40005744470 */
[----:B------:R-:W-:Y:S01]  /*0a30*/  ISETP.GT.U32.OR P1, PT, R2, 0x1f, !P1 ;  /* 0x0000001f0200780c */ /* 0x000fe20004f24470 */
[----:B------:R-:W-:Y:S01]  /*0a40*/  UISETP.NE.AND.EX UP0, UPT, UR11, URZ, UPT, UP0 ;  /* 0x000000ff0b00728c */ /* 0x000fe2000bf05300 */
[----:B------:R-:W-:-:S04]  /*0a50*/  MOV R12, UR6 ;  /* 0x00000006000c7c02 */ /* 0x000fc80008000f00 */
[----:B------:R-:W-:Y:S02]  /*0a60*/  @!P0 LEA R15, R12, R3, 0x6 ;  /* 0x000000030c0f8211 */ /* 0x000fe400078e30ff */
[----:B------:R-:W-:-:S03]  /*0a70*/  PLOP3.LUT P3, PT, PT, PT, UP0, 0x80, 0x8 ;  /* 0x000000000008781c */ /* 0x000fc60003f6f008 */
[----:B-1----:R-:W1:Y:S01]  /*0a80*/  @!P2 LDC.64 R6, c[0x0][0x3a0] ;  /* 0x0000e800ff06ab82 */ /* 0x002e620000000a00 */
[----:B------:R-:W2:Y:S07]  /*0a90*/  @UP0 LDCU.64 UR4, c[0x0][0x418] ;  /* 0x00008300ff0407ac */ /* 0x000eae0008000a00 */
[----:B------:R-:W3:Y:S01]  /*0aa0*/  @!P1 LDC.64 R4, c[0x0][0x390] ;  /* 0x0000e400ff049b82 */ /* 0x000ee20000000a00 */
[----:B------:R-:W-:Y:S01]  /*0ab0*/  CS2R R12, SRZ ;  /* 0x00000000000c7805 */ /* 0x000fe2000001ff00 */
[----:B0-----:R-:W-:-:S06]  /*0ac0*/  @!P0 IMAD.WIDE R8, R15, 0x2, R8 ;  /* 0x000000020f088825 */ /* 0x001fcc00078e0208 */
[----:B------:R-:W4:Y:S01]  /*0ad0*/  @!P0 LDG.E R9, desc[UR36][R8.64] ;  /* 0x0000002408098981 */ /* 0x000f22000c1e1900 */
[----:B--2---:R-:W-:Y:S01]  /*0ae0*/  @UP0 UIMAD.WIDE.U32 UR4, UR7, 0x4, UR4 ;  /* 0x00000004070408a5 */ /* 0x004fe2000f8e0004 */
[----:B-1----:R-:W-:-:S05]  /*0af0*/  @!P2 IMAD.WIDE.U32 R6, R3, 0x2, R6 ;  /* 0x000000020306a825 */ /* 0x002fca00078e0006 */
[----:B------:R-:W-:Y:S01]  /*0b00*/  MOV R11, UR5 ;  /* 0x00000005000b7c02 */ /* 0x000fe20008000f00 */
[----:B------:R-:W-:Y:S01]  /*0b10*/  IMAD.U32 R10, RZ, RZ, UR4 ;  /* 0x00000004ff0a7e24 */ /* 0x000fe2000f8e00ff */
[----:B------:R-:W2:Y:S03]  /*0b20*/  @!P2 LDG.E R13, desc[UR36][R6.64] ;  /* 0x00000024060da981 */ /* 0x000ea6000c1e1900 */
[----:B------:R-:W0:Y:S01]  /*0b30*/  LDCU.U8 UR4, c[0x0][0x404] ;  /* 0x00008080ff0477ac */ /* 0x000e220008000000 */
[----:B---3--:R-:W-:Y:S01]  /*0b40*/  @!P1 IMAD.WIDE.U32 R4, R3, 0x2, R4 ;  /* 0x0000000203049825 */ /* 0x008fe200078e0004 */
[----:B------:R-:W3:Y:S01]  /*0b50*/  @P3 LDG.E R10, desc[UR36][R10.64] ;  /* 0x000000240a0a3981 */ /* 0x000ee2000c1e1900 */
[----:B------:R-:W1:Y:S03]  /*0b60*/  LDC R3, c[0x0][0x400] ;  /* 0x00010000ff037b82 */ /* 0x000e660000000800 */
[----:B------:R-:W4:Y:S01]  /*0b70*/  @!P1 LDG.E R12, desc[UR36][R4.64] ;  /* 0x00000024040c9981 */ /* 0x000f22000c1e1900 */
[----:B0-----:R-:W-:-:S04]  /*0b80*/  ISETP.NE.AND P1, PT, RZ, UR4, PT ;  /* 0x00000004ff007c0c */ /* 0x001fc8000bf25270 */
[----:B-1----:R-:W-:Y:S01]  /*0b90*/  ISETP.LT.OR P1, PT, R3, 0x1, P1 ;  /* 0x000000010300780c */ /* 0x002fe20000f21670 */
[----:B------:R-:W-:Y:S01]  /*0ba0*/  UMOV UR39, URZ ;  /* 0x000000ff00277c82 */ /* 0x000fe20008000000 */
[----:B------:R-:W-:Y:S01]  /*0bb0*/  BSSY.RECONVERGENT B6, `(.L_x_2126) ;  /* 0x00000a7000067945 */ /* 0x000fe20003800200 */
[----:B--2--5:R-:W-:Y:S01]  /*0bc0*/  HADD2 R18, R0, R13 ;  /* 0x0000000d00127230 */ /* 0x024fe20000000000 */
[----:B---3--:R-:W-:-:S03]  /*0bd0*/  @P3 R2UR UR39, R10 ;  /* 0x000000000a2732ca */ /* 0x008fc600000e0000 */
[----:B----4-:R-:W-:Y:S02]  /*0be0*/  @!P0 HMUL2 R18, R18, R9 ;  /* 0x0000000912128232 */ /* 0x010fe40000000000 */
[----:B------:R-:W-:-:S04]  /*0bf0*/  HFMA2 R19, R19, 1, 1, R12 ;  /* 0x3c003c0013137831 */ /* 0x000fc8000000000c */
        /* <DEDUP_REMOVED lines=31> */
.L_x_2127:
        /* <DEDUP_REMOVED lines=10> */
[----:B0-----:R-:W-:-:S06]  /*0e90*/  VIADD R4, R0, 0xffffffe ;  /* 0x0ffffffe00047836 */ /* 0x001fcc0000000000 */
[----:B------:R0:W1:Y:S02]  /*0ea0*/  F2I.FTZ.U32.TRUNC.NTZ R5, R4 ;  /* 0x0000000400057305 */ /* 0x000064000021f000 */
[----:B0-----:R-:W-:Y:S01]  /*0eb0*/  IMAD.MOV.U32 R4, RZ, RZ, RZ ;  /* 0x000000ffff047224 */ /* 0x001fe200078e00ff */
[----:B-1----:R-:W-:-:S05]  /*0ec0*/  IADD3 R6, PT, PT, RZ, -R5, RZ ;  /* 0x80000005ff067210 */ /* 0x002fca0007ffe0ff */
[----:B------:R-:W-:Y:S01]  /*0ed0*/  IMAD R9, R6, R7, RZ ;  /* 0x0000000706097224 */ /* 0x000fe200078e02ff */
[----:B------:R-:W-:-:S03]  /*0ee0*/  MOV R6, R8 ;  /* 0x0000000800067202 */ /* 0x000fc60000000f00 */
[----:B------:R-:W-:Y:S01]  /*0ef0*/  IMAD.HI.U32 R5, R5, R9, R4 ;  /* 0x0000000905057227 */ /* 0x000fe200078e0004 */
[----:B------:R-:W-:-:S05]  /*0f00*/  IADD3 R9, PT, PT, RZ, -R10, RZ ;  /* 0x8000000aff097210 */ /* 0x000fca0007ffe0ff */
        /* <DEDUP_REMOVED lines=36> */
.L_x_2129:
        /* <DEDUP_REMOVED lines=25> */
[----:B------:R-:W-:-:S03]  /*12e0*/  ISETP.GE.AND P0, PT, R6, R7, PT ;  /* 0x000000070600720c */ /* 0x000fc60003f06270 */
        /* <DEDUP_REMOVED lines=36> */
.L_x_2133:
[----:B------:R-:W-:Y:S05]  /*1530*/  BSYNC.RECONVERGENT B1 ;  /* 0x0000000000017941 */ /* 0x000fea0003800200 */
.L_x_2132:
[----:B------:R-:W-:Y:S01]  /*1540*/  PRMT R7, R18, 0x7632, R7 ;  /* 0x0000763212077816 */ /* 0x000fe20000000007 */
[----:B------:R0:W-:Y:S01]  /*1550*/  STS.U16 [R13], R18 ;  /* 0x000000120d007388 */ /* 0x0001e20000000400 */
[----:B------:R-:W-:-:S03]  /*1560*/  PRMT R4, R19, 0x7632, R4 ;  /* 0x0000763213047816 */ /* 0x000fc60000000004 */
[----:B------:R0:W-:Y:S04]  /*1570*/  STS.U16 [R14], R7 ;  /* 0x000000070e007388 */ /* 0x0001e80000000400 */
[----:B------:R0:W-:Y:S04]  /*1580*/  STS.U16 [R12], R19 ;  /* 0x000000130c007388 */ /* 0x0001e80000000400 */
[----:B------:R0:W-:Y:S02]  /*1590*/  STS.U16 [R11], R4 ;  /* 0x000000040b007388 */ /* 0x0001e40000000400 */
.L_x_2131:
[----:B------:R-:W-:Y:S05]  /*15a0*/  BSYNC.RECONVERGENT B0 ;  /* 0x0000000000007941 */ /* 0x000fea0003800200 */
.L_x_2130:
[----:B------:R-:W-:Y:S01]  /*15b0*/  BAR.SYNC.DEFER_BLOCKING 0x0 ;  /* 0x0000000000007b1d */ /* 0x000fe20000010000 */
[----:B------:R-:W-:-:S05]  /*15c0*/  @!P6 IMAD R22, R23, R22, R24 ;  /* 0x000000161716e224 */ /* 0x000fca00078e0218 */
[C---:B------:R-:W-:Y:S02]  /*15d0*/  @!P6 LEA R0, R22.reuse, R0, 0x1 ;  /* 0x000000001600e211 */ /* 0x040fe400078e08ff */
[----:B------:R-:W-:-:S03]  /*15e0*/  @!P6 LEA R3, R22, R3, 0x1 ;  /* 0x000000031603e211 */ /* 0x000fc600078e08ff */
[----:B0-----:R0:W1:Y:S04]  /*15f0*/  @!P6 LDS R19, [R0] ;  /* 0x000000000013e984 */ /* 0x0010680000000800 */
[----:B------:R0:W2:Y:S01]  /*1600*/  @!P6 LDS R18, [R3] ;  /* 0x000000000312e984 */ /* 0x0000a20000000800 */
[----:B------:R-:W-:Y:S06]  /*1610*/  BAR.SYNC.DEFER_BLOCKING 0x0 ;  /* 0x0000000000007b1d */ /* 0x000fec0000010000 */
.L_x_2128:
[----:B------:R-:W-:Y:S05]  /*1620*/  BSYNC.RECONVERGENT B6 ;  /* 0x0000000000067941 */ /* 0x000fea0003800200 */
.L_x_2126:
[----:B------:R-:W-:Y:S01]  /*1630*/  ISETP.GT.U32.AND P0, PT, R2, 0x1f, PT ;  /* 0x0000001f0200780c */ /* 0x000fe20003f04070 */
[----:B0-----:R-:W-:-:S12]  /*1640*/  IMAD.MOV.U32 R0, RZ, RZ, -0x800001 ;  /* 0xff7fffffff007424 */ /* 0x001fd800078e00ff */
[----:B------:R-:W-:Y:S05]  /*1650*/  @P0 BRA `(.L_x_2134) ;  /* 0x0000000000e80947 */ /* 0x000fea0003800000 */
[----:B------:R-:W0:Y:S01]  /*1660*/  S2R R10, SR_CgaCtaId ;  /* 0x00000000000a7919 */ /* 0x000e220000008800 */
[----:B------:R-:W3:Y:S01]  /*1670*/  LDCU UR5, c[0x0][0x3f4] ;  /* 0x00007e80ff0577ac */ /* 0x000ee20008000800 */
[----:B------:R-:W4:Y:S01]  /*1680*/  LDC.64 R4, c[0x0][0x3b8] ;  /* 0x0000ee00ff047b82 */ /* 0x000f220000000a00 */
[----:B------:R-:W-:Y:S02]  /*1690*/  SHF.R.U32.HI R3, RZ, 0x2, R2 ;  /* 0x00000002ff037819 */ /* 0x000fe40000011602 */
[----:B------:R-:W-:Y:S02]  /*16a0*/  MOV R9, 0x400 ;  /* 0x0000040000097802 */ /* 0x000fe40000000f00 */
[----:B------:R-:W-:Y:S01]  /*16b0*/  LOP3.LUT R16, R16, 0x6, RZ, 0xc0, !PT ;  /* 0x0000000610107812 */ /* 0x000fe200078ec0ff */
[----:B---3--:R-:W-:Y:S02]  /*16c0*/  UIMAD UR4, UR40, UR5, URZ ;  /* 0x00000005280472a4 */ /* 0x008fe4000f8e02ff */
[----:B------:R-:W-:-:S04]  /*16d0*/  MOV R6, UR5 ;  /* 0x0000000500067c02 */ /* 0x000fc80008000f00 */
[----:B------:R-:W-:Y:S01]  /*16e0*/  MOV R7, UR4 ;  /* 0x0000000400077c02 */ /* 0x000fe20008000f00 */
[----:B------:R-:W-:Y:S01]  /*16f0*/  IMAD R6, R3, R6, UR41 ;  /* 0x0000002903067e24 */ /* 0x000fe2000f8e0206 */
[----:B------:R-:W-:Y:S01]  /*1700*/  UMOV UR4, 0xffffffff ;  /* 0xffffffff00047882 */ /* 0x000fe20000000000 */
[----:B------:R-:W-:Y:S01]  /*1710*/  VIADD R3, R9, 0x20 ;  /* 0x0000002009037836 */ /* 0x000fe20000000000 */
[----:B------:R-:W-:-:S04]  /*1720*/  LEA R7, R7, R16, 0x6 ;  /* 0x0000001007077211 */ /* 0x000fc800078e30ff */
[----:B0-----:R-:W-:Y:S02]  /*1730*/  LEA R3, R10, R3, 0x18 ;  /* 0x000000030a037211 */ /* 0x001fe400078ec0ff */
[----:B------:R-:W-:-:S03]  /*1740*/  LEA R7, R6, R7, 0x3 ;  /* 0x0000000706077211 */ /* 0x000fc600078e18ff */
[----:B------:R-:W-:Y:S02]  /*1750*/  IMAD R6, R2, 0x4, R3 ;  /* 0x0000000402067824 */ /* 0x000fe400078e0203 */
[----:B-12---:R-:W-:Y:S02]  /*1760*/  HMUL2 R3, R19, R18 ;  /* 0x0000001213037232 */ /* 0x006fe40000000000 */
[----:B----4-:R-:W-:Y:S01]  /*1770*/  IMAD.WIDE R4, R7, 0x2, R4 ;  /* 0x0000000207047825 */ /* 0x010fe200078e0204 */
[----:B------:R0:W-:Y:S03]  /*1780*/  STS [R6], R19 ;  /* 0x0000001306007388 */ /* 0x0001e60000000800 */
[--C-:B------:R-:W-:Y:S02]  /*1790*/  HADD2.F32 R13, -RZ, R3.reuse.H0_H0 ;  /* 0x20000003ff0d7230 */ /* 0x100fe40000004100 */
[----:B------:R-:W-:Y:S01]  /*17a0*/  HADD2.F32 R8, -RZ, R3.H1_H1 ;  /* 0x30000003ff087230 */ /* 0x000fe20000004100 */
[----:B------:R0:W-:Y:S04]  /*17b0*/  STG.E desc[UR36][R4.64], R18 ;  /* 0x0000001204007986 */ /* 0x0001e8000c101924 */
        /* <DEDUP_REMOVED lines=11> */
.L_x_2214:
        /* <DEDUP_REMOVED lines=13> */
[----:B------:R-:W-:Y:S02]  /*1940*/  MOV R4, UR4 ;  /* 0x0000000400047c02 */ /* 0x000fe40008000f00 */
[----:B------:R-:W-:-:S03]  /*1950*/  MOV R5, UR5 ;  /* 0x0000000500057c02 */ /* 0x000fc60008000f00 */
[----:B------:R-:W1:Y:S02]  /*1960*/  LDCU UR4, c[0x0][0x410] ;  /* 0x00008200ff0477ac */ /* 0x000e640008000800 */
[----:B------:R-:W2:Y:S01]  /*1970*/  @P0 LDG.E.U16 R4, desc[UR36][R4.64] ;  /* 0x0000002404040981 */ /* 0x000ea2000c1e1500 */
[----:B------:R-:W-:Y:S01]  /*1980*/  VIADD R9, R9, 0xa0 ;  /* 0x000000a009097836 */ /* 0x000fe20000000000 */
[----:B0-----:R-:W-:-:S04]  /*1990*/  IADD3 R6, PT, PT, -R53, UR42, RZ ;  /* 0x0000002a35067c10 */ /* 0x001fc8000fffe1ff */
[----:B------:R-:W-:-:S04]  /*19a0*/  LEA R7, R10, R9, 0x18 ;  /* 0x000000090a077211 */ /* 0x000fc800078ec0ff */
[----:B------:R-:W-:Y:S01]  /*19b0*/  LEA R7, R6, R7, 0x2 ;  /* 0x0000000706077211 */ /* 0x000fe200078e10ff */
[----:B-1----:R-:W-:Y:S01]  /*19c0*/  FMUL.FTZ R0, R14, UR4 ;  /* 0x000000040e007c20 */ /* 0x002fe20008410000 */
[----:B--2---:R-:W-:-:S05]  /*19d0*/  @P0 HADD2.F32 R3, -RZ, R4.H0_H0 ;  /* 0x20000004ff030230 */ /* 0x004fca0000004100 */
[----:B------:R-:W-:-:S05]  /*19e0*/  @P0 FADD.FTZ R0, R0, R3 ;  /* 0x0000000300000221 */ /* 0x000fca0000010000 */
[----:B------:R3:W-:Y:S02]  /*19f0*/  STS [R7], R0 ;  /* 0x0000000007007388 */ /* 0x0007e40000000800 */
.L_x_2134:
[----:B------:R-:W-:Y:S05]  /*1a00*/  WARPSYNC.ALL ;  /* 0x0000000000007948 */ /* 0x000fea0003800000 */
[----:B------:R-:W-:Y:S01]  /*1a10*/  IADD3 R3, PT, PT, -R53, UR42, RZ ;  /* 0x0000002a35037c10 */ /* 0x000fe2000fffe1ff */
[----:B0--3--:R-:W0:Y:S01]  /*1a20*/  LDC.64 R6, c[0x0][0x3f0] ;  /* 0x0000fc00ff067b82 */ /* 0x009e220000000a00 */
[----:B------:R-:W-:Y:S01]  /*1a30*/  SHF.R.U32.HI R12, RZ, 0x1, R2 ;  /* 0x00000001ff0c7819 */ /* 0x000fe20000011602 */
[----:B------:R-:W-:Y:S01]  /*1a40*/  UMOV UR12, 0x400 ;  /* 0x00000400000c7882 */ /* 0x000fe20000000000 */
[----:B------:R-:W-:Y:S01]  /*1a50*/  IADD3 R3, PT, PT, R3, 0xf, RZ ;  /* 0x0000000f03037810 */ /* 0x000fe20007ffe0ff */
[----:B------:R-:W-:Y:S01]  /*1a60*/  UIADD3 UR4, UPT, UPT, UR12, 0x20, URZ ;  /* 0x000000200c047890 */ /* 0x000fe2000fffe0ff */
[----:B------:R-:W-:Y:S01]  /*1a70*/  BSSY B0, `(.L_x_2136) ;  /* 0x00000c1000007945 */ /* 0x000fe20003800000 */
[----:B------:R-:W3:Y:S01]  /*1a80*/  LDCU UR15, c[0x0][0x410] ;  /* 0x00008200ff0f77ac */ /* 0x000ee20008000800 */
[----:B------:R-:W-:Y:S01]  /*1a90*/  SHF.R.S32.HI R4, RZ, 0x1f, R3 ;  /* 0x0000001fff047819 */ /* 0x000fe20000011403 */
[----:B------:R-:W4:Y:S01]  /*1aa0*/  S2UR UR13, SR_CgaCtaId ;  /* 0x00000000000d79c3 */ /* 0x000f220000008800 */
[----:B------:R-:W-:Y:S01]  /*1ab0*/  SHF.L.U32 R5, R2, 0x2, RZ ;  /* 0x0000000202057819 */ /* 0x000fe200000006ff */
[----:B------:R-:W0:Y:S01]  /*1ac0*/  LDCU.64 UR16, c[0x0][0x438] ;  /* 0x00008700ff1077ac */ /* 0x000e220008000a00 */
[----:B------:R-:W-:Y:S01]  /*1ad0*/  LEA.HI R4, R4, R3, RZ, 0x4 ;  /* 0x0000000304047211 */ /* 0x000fe200078f20ff */
[----:B------:R-:W-:Y:S01]  /*1ae0*/  IMAD.SHL.U32 R3, R2, 0x8, RZ ;  /* 0x0000000802037824 */ /* 0x000fe200078e00ff */
[----:B------:R-:W0:Y:S02]  /*1af0*/  LDCU.64 UR10, c[0x0][0x448] ;  /* 0x00008900ff0a77ac */ /* 0x000e240008000a00 */
[----:B------:R-:W-:-:S02]  /*1b00*/  LOP3.LUT R10, R4, 0xfffffff0, RZ, 0xc0, !PT ;  /* 0xfffffff0040a7812 */ /* 0x000fc400078ec0ff */
[----:B------:R-:W-:Y:S01]  /*1b10*/  LOP3.LUT R8, R3, 0x8, RZ, 0xc0, !PT ;  /* 0x0000000803087812 */ /* 0x000fe200078ec0ff */
[----:B------:R-:W-:Y:S01]  /*1b20*/  BAR.SYNC.DEFER_BLOCKING 0x0 ;  /* 0x0000000000007b1d */ /* 0x000fe20000010000 */
[----:B------:R-:W-:Y:S01]  /*1b30*/  ISETP.GE.AND P0, PT, R12, R10, PT ;  /* 0x0000000a0c00720c */ /* 0x000fe20003f06270 */
[----:B0-----:R-:W-:-:S05]  /*1b40*/  IMAD R4, R17, R6, UR43 ;  /* 0x0000002b11047e24 */ /* 0x001fca000f8e0206 */
[----:B------:R-:W-:Y:S01]  /*1b50*/  SHF.L.U32 R4, R4, 0x6, RZ ;  /* 0x0000000604047819 */ /* 0x000fe200000006ff */
[----:B----4-:R-:W-:-:S06]  /*1b60*/  ULEA UR6, UR13, UR4, 0x18 ;  /* 0x000000040d067291 */ /* 0x010fcc000f8ec0ff */
[----:B---3--:R-:W-:Y:S06]  /*1b70*/  @P0 BRA `(.L_x_2137) ;  /* 0x0000000800c00947 */ /* 0x008fec0003800000 */
[----:B------:R-:W-:Y:S01]  /*1b80*/  IABS R3, R7 ;  /* 0x0000000700037213 */ /* 0x000fe20000000000 */
[----:B------:R-:W0:Y:S01]  /*1b90*/  LDCU.64 UR8, c[0x0][0x420] ;  /* 0x00008400ff0877ac */ /* 0x000e220008000a00 */
[----:B------:R-:W3:Y:S01]  /*1ba0*/  LDC R50, c[0x0][0x430] ;  /* 0x00010c00ff327b82 */ /* 0x000ee20000000800 */
[----:B------:R-:W4:Y:S01]  /*1bb0*/  LDS.64 R32, [R8+UR6] ;  /* 0x0000000608207984 */ /* 0x000f220008000a00 */
[----:B------:R-:W5:Y:S01]  /*1bc0*/  I2F.RP R6, R3 ;  /* 0x0000000300067306 */ /* 0x000f620000209400 */
[----:B------:R-:W1:Y:S02]  /*1bd0*/  LDCU UR14, c[0x0][0x440] ;  /* 0x00008800ff0e77ac */ /* 0x000e640008000800 */
[----:B------:R-:W2:Y:S01]  /*1be0*/  LDS.64 R30, [R8+UR6+0x10] ;  /* 0x00001006081e7984 */ /* 0x000ea20008000a00 */
[----:B------:R-:W3:Y:S03]  /*1bf0*/  LDCU UR7, c[0x0][0x408] ;  /* 0x00008100ff0777ac */ /* 0x000ee60008000800 */
[----:B------:R-:W2:Y:S01]  /*1c00*/  LDS.64 R28, [R8+UR6+0x20] ;  /* 0x00002006081c7984 */ /* 0x000ea20008000a00 */
[----:B------:R-:W-:-:S03]  /*1c10*/  UIADD3 UR4, UPT, UPT, UR12, 0xa0, URZ ;  /* 0x000000a00c047890 */ /* 0x000fc6000fffe0ff */
[----:B------:R-:W4:Y:S01]  /*1c20*/  LDS.64 R26, [R8+UR6+0x30] ;  /* 0x00003006081a7984 */ /* 0x000f220008000a00 */
[----:B------:R-:W-:Y:S01]  /*1c30*/  ULEA UR4, UR13, UR4, 0x18 ;  /* 0x000000040d047291 */ /* 0x000fe2000f8ec0ff */
[----:B-----5:R-:W5:Y:S02]  /*1c40*/  MUFU.RCP R6, R6 ;  /* 0x0000000600067308 */ /* 0x020f640000001000 */
[----:B------:R-:W4:Y:S01]  /*1c50*/  LDS.64 R24, [R8+UR6+0x40] ;  /* 0x0000400608187984 */ /* 0x000f220008000a00 */
[----:B0-----:R-:W-:Y:S01]  /*1c60*/  ISETP.NE.U32.AND P0, PT, RZ, UR8, PT ;  /* 0x00000008ff007c0c */ /* 0x001fe2000bf05070 */
[----:B-1----:R-:W-:Y:S02]  /*1c70*/  UIMAD UR5, UR43, UR14, UR42 ;  /* 0x0000000e2b0572a4 */ /* 0x002fe4000f8e022a */
[----:B------:R-:W0:Y:S01]  /*1c80*/  LDS.64 R22, [R8+UR6+0x50] ;  /* 0x0000500608167984 */ /* 0x000e220008000a00 */
[----:B------:R-:W-:Y:S02]  /*1c90*/  MOV R16, UR14 ;  /* 0x0000000e00107c02 */ /* 0x000fe40008000f00 */
[----:B------:R-:W-:Y:S01]  /*1ca0*/  MOV R51, UR9 ;  /* 0x0000000900337c02 */ /* 0x000fe20008000f00 */
[----:B------:R-:W1:Y:S01]  /*1cb0*/  LDS.64 R20, [R8+UR6+0x60] ;  /* 0x0000600608147984 */ /* 0x000e620008000a00 */
[----:B------:R-:W-:Y:S01]  /*1cc0*/  ISETP.NE.AND.EX P0, PT, RZ, UR9, PT, P0 ;  /* 0x00000009ff007c0c */ /* 0x000fe2000bf05300 */
[----:B---3--:R-:W-:-:S02]  /*1cd0*/  VIADD R50, R50, UR7 ;  /* 0x0000000732327c36 */ /* 0x008fc40008000000 */
[----:B--2---:R2:W3:Y:S01]  /*1ce0*/  LDS.64 R18, [R8+UR6+0x70] ;  /* 0x0000700608127984 */ /* 0x0044e20008000a00 */
[----:B-----5:R-:W-:Y:S01]  /*1cf0*/  VIADD R9, R6, 0xffffffe ;  /* 0x0ffffffe06097836 */ /* 0x020fe20000000000 */
[----:B------:R-:W-:Y:S01]  /*1d00*/  LOP3.LUT R6, R5, 0x4, RZ, 0xc0, !PT ;  /* 0x0000000405067812 */ /* 0x000fe200078ec0ff */
[----:B--2---:R-:W-:-:S04]  /*1d10*/  HFMA2 R8, -RZ, RZ, 0, 0 ;  /* 0x00000000ff087431 */ /* 0x004fc800000001ff */
[----:B------:R-:W2:Y:S01]  /*1d20*/  F2I.FTZ.U32.TRUNC.NTZ R9, R9 ;  /* 0x0000000900097305 */ /* 0x000ea2000021f000 */
[----:B------:R-:W-:Y:S02]  /*1d30*/  IMAD R6, R4, R7, R6 ;  /* 0x0000000704067224 */ /* 0x000fe400078e0206 */
[----:B------:R-:W-:-:S03]  /*1d40*/  IMAD.SHL.U32 R7, R7, 0x10, RZ ;  /* 0x0000001007077824 */ /* 0x000fc600078e00ff */
[----:B------:R-:W-:Y:S02]  /*1d50*/  SHF.R.S32.HI R17, RZ, 0x1f, R6 ;  /* 0x0000001fff117819 */ /* 0x000fe40000011406 */
[----:B--2---:R-:W-:-:S05]  /*1d60*/  IADD3 R14, PT, PT, RZ, -R9, RZ ;  /* 0x80000009ff0e7210 */ /* 0x004fca0007ffe0ff */
[----:B------:R-:W-:-:S04]  /*1d70*/  IMAD R5, R14, R3, RZ ;  /* 0x000000030e057224 */ /* 0x000fc800078e02ff */
[----:B------:R-:W-:Y:S01]  /*1d80*/  IMAD.HI.U32 R5, R9, R5, R8 ;  /* 0x0000000509057227 */ /* 0x000fe200078e0008 */
[C---:B------:R-:W-:Y:S02]  /*1d90*/  IADD3 R8, PT, PT, R53.reuse, R10, RZ ;  /* 0x0000000a35087210 */ /* 0x040fe40007ffe0ff */
[----:B------:R-:W-:Y:S01]  /*1da0*/  IADD3 R53, PT, PT, R53, R12, RZ ;  /* 0x0000000c35357210 */ /* 0x000fe20007ffe0ff */
[----:B------:R-:W-:Y:S01]  /*1db0*/  IMAD.U32 R10, RZ, RZ, UR8 ;  /* 0x00000008ff0a7e24 */ /* 0x000fe2000f8e00ff */
[----:B------:R-:W-:-:S03]  /*1dc0*/  LEA R9, R12, UR4, 0x2 ;  /* 0x000000040c097c11 */ /* 0x000fc6000f8e10ff */
[--C-:B------:R-:W-:Y:S01]  /*1dd0*/  IMAD R16, R16, UR5, R53.reuse ;  /* 0x0000000510107c24 */ /* 0x100fe2000f8e0235 */
[----:B------:R-:W-:-:S04]  /*1de0*/  IADD3 R10, P1, P2, R10, UR45, R53 ;  /* 0x0000002d0a0a7c10 */ /* 0x000fc8000fa3e035 */
[----:B01-34-:R-:W-:-:S09]  /*1df0*/  IADD3.X R51, PT, PT, R51, UR46, RZ, P1, P2 ;  /* 0x0000002e33337c10 */ /* 0x01bfd20008fe44ff */
.L_x_2141:
[----:B0-----:R-:W0:Y:S01]  /*1e00*/  LDC R11, c[0x0][0x3f4] ;  /* 0x0000fd00ff0b7b82 */ /* 0x001e220000000800 */
        /* <DEDUP_REMOVED lines=8> */
[----:B------:R-:W-:Y:S02]  /*1e90*/  @!P1 IADD3 R54, PT, PT, R54, -R15, RZ ;  /* 0x8000000f36369210 */ /* 0x000fe40007ffe0ff */
[----:B------:R-:W-:Y:S02]  /*1ea0*/  ISETP.GE.AND P1, PT, R53, UR42, PT ;  /* 0x0000002a35007c0c */ /* 0x000fe4000bf26270 */
[----:B------:R-:W-:-:S11]  /*1eb0*/  ISETP.GT.U32.AND P2, PT, R3, R54, PT ;  /* 0x000000360300720c */ /* 0x000fd60003f44070 */
[----:B------:R-:W0:Y:S02]  /*1ec0*/  @!P1 LDC.64 R12, c[0x0][0x3b8] ;  /* 0x0000ee00ff0c9b82 */ /* 0x000e240000000a00 */
[----:B------:R-:W-:-:S05]  /*1ed0*/  @!P2 IMAD.IADD R54, R54, 0x1, -R15 ;  /* 0x000000013636a824 */ /* 0x000fca00078e0a0f */
[----:B------:R-:W-:Y:S02]  /*1ee0*/  @!P3 IADD3 R54, PT, PT, -R54, RZ, RZ ;  /* 0x000000ff3636b210 */ /* 0x000fe40007ffe1ff */
[----:B------:R-:W-:-:S04]  /*1ef0*/  @!P4 LOP3.LUT R54, RZ, R11, RZ, 0x33, !PT ;  /* 0x0000000bff36c212 */ /* 0x000fc800078e33ff */
[C---:B------:R-:W-:Y:S01]  /*1f00*/  @!P1 LEA R14, R54.reuse, R7, 0x3 ;  /* 0x00000007360e9211 */ /* 0x040fe200078e18ff */
[----:B------:R-:W-:-:S03]  /*1f10*/  IMAD.IADD R52, R54, 0x1, R11 ;  /* 0x0000000136347824 */ /* 0x000fc600078e020b */
[----:B------:R-:W-:Y:S02]  /*1f20*/  @!P1 IADD3 R15, P2, PT, R6, R14, RZ ;  /* 0x0000000e060f9210 */ /* 0x000fe40007f5e0ff */
[----:B------:R-:W-:Y:S02]  /*1f30*/  @!P1 SHF.L.U32 R55, R52, 0x3, RZ ;  /* 0x0000000334379819 */ /* 0x000fe400000006ff */
[----:B------:R-:W-:Y:S02]  /*1f40*/  @!P1 LEA.HI.X.SX32 R14, R14, R17, 0x1, P2 ;  /* 0x000000110e0e9211 */ /* 0x000fe400010f0eff */
[----:B0-----:R-:W-:-:S04]  /*1f50*/  @!P1 LEA R58, P2, R15, R12, 0x1 ;  /* 0x0000000c0f3a9211 */ /* 0x001fc800078408ff */
[----:B------:R-:W-:Y:S02]  /*1f60*/  @!P1 LEA.HI.X R59, R15, R13, R14, 0x1, P2 ;  /* 0x0000000d0f3b9211 */ /* 0x000fe400010f0c0e */
[----:B------:R-:W0:Y:S01]  /*1f70*/  @!P1 LDC.64 R14, c[0x0][0x3b8] ;  /* 0x0000ee00ff0e9b82 */ /* 0x000e220000000a00 */
[----:B------:R-:W-:Y:S02]  /*1f80*/  @!P1 IADD3 R56, P2, PT, R6, R55, RZ ;  /* 0x0000003706389210 */ /* 0x000fe40007f5e0ff */
[----:B------:R1:W2:Y:S02]  /*1f90*/  @!P1 LDG.E.64 R34, desc[UR36][R58.64] ;  /* 0x000000243a229981 */ /* 0x0002a4000c1e1b00 */
[----:B------:R-:W-:Y:S02]  /*1fa0*/  @!P1 LEA.HI.X.SX32 R55, R55, R17, 0x1, P2 ;  /* 0x0000001137379211 */ /* 0x000fe400010f0eff */
[----:B------:R-:W-:-:S04]  /*1fb0*/  @!P1 LEA R60, P2, R56, R12, 0x1 ;  /* 0x0000000c383c9211 */ /* 0x000fc800078408ff */
[----:B------:R-:W-:Y:S02]  /*1fc0*/  @!P1 LEA.HI.X R61, R56, R13, R55, 0x1, P2 ;  /* 0x0000000d383d9211 */ /* 0x000fe400010f0c37 */
[----:B------:R-:W-:Y:S01]  /*1fd0*/  @!P1 LEA R12, P2, R54, R6, 0x3 ;  /* 0x00000006360c9211 */ /* 0x000fe200078418ff */
[----:B------:R-:W-:Y:S02]  /*1fe0*/  IMAD R55, R11, 0x4, R52 ;  /* 0x000000040b377824 */ /* 0x000fe400078e0234 */
[----:B------:R3:W4:Y:S01]  /*1ff0*/  @!P1 LDG.E.64 R36, desc[UR36][R60.64] ;  /* 0x000000243c249981 */ /* 0x000722000c1e1b00 */
[----:B------:R-:W-:Y:S02]  /*2000*/  @!P1 IADD3.X R13, PT, PT, RZ, R17, RZ, P2, !PT ;  /* 0x00000011ff0d9210 */ /* 0x000fe400017fe4ff */
[----:B0-----:R-:W-:-:S04]  /*2010*/  @!P1 LEA R56, P3, R12, R14, 0x1 ;  /* 0x0000000e0c389211 */ /* 0x001fc800078608ff */
[----:B------:R-:W-:Y:S02]  /*2020*/  @!P1 LEA.HI.X R57, R12, R15, R13, 0x1, P3 ;  /* 0x0000000f0c399211 */ /* 0x000fe400018f0c0d */
[----:B------:R-:W0:Y:S01]  /*2030*/  @!P1 LDC.64 R12, c[0x0][0x3b8] ;  /* 0x0000ee00ff0c9b82 */ /* 0x000e220000000a00 */
[----:B------:R-:W-:Y:S02]  /*2040*/  @!P1 SHF.L.U32 R14, R55, 0x3, RZ ;  /* 0x00000003370e9819 */ /* 0x000fe400000006ff */
[----:B------:R5:W2:Y:S02]  /*2050*/  @!P1 LDG.E.64 R38, desc[UR36][R56.64] ;  /* 0x0000002438269981 */ /* 0x000aa4000c1e1b00 */
[----:B------:R-:W-:-:S04]  /*2060*/  @!P1 IADD3 R15, P2, PT, R6, R14, RZ ;  /* 0x0000000e060f9210 */ /* 0x000fc80007f5e0ff */
[----:B-1----:R-:W-:Y:S02]  /*2070*/  @!P1 LEA.HI.X.SX32 R58, R14, R17, 0x1, P2 ;  /* 0x000000110e3a9211 */ /* 0x002fe400010f0eff */
[----:B0-----:R-:W-:-:S04]  /*2080*/  @!P1 LEA R14, P2, R15, R12, 0x1 ;  /* 0x0000000c0f0e9211 */ /* 0x001fc800078408ff */
[----:B------:R-:W-:Y:S02]  /*2090*/  @!P1 LEA.HI.X R15, R15, R13, R58, 0x1, P2 ;  /* 0x0000000d0f0f9211 */ /* 0x000fe400010f0c3a */
[----:B------:R-:W0:Y:S01]  /*20a0*/  @!P1 LDC.64 R12, c[0x0][0x3b8] ;  /* 0x0000ee00ff0c9b82 */ /* 0x000e220000000a00 */
[----:B------:R-:W-:Y:S01]  /*20b0*/  IADD3 R55, PT, PT, R55, R11, RZ ;  /* 0x0000000b37377210 */ /* 0x000fe20007ffe0ff */
[----:B------:R-:W-:Y:S01]  /*20c0*/  @!P1 IMAD R52, R52, 0x8, R7 ;  /* 0x0000000834349824 */ /* 0x000fe200078e0207 */
[----:B------:R2:W4:Y:S03]  /*20d0*/  @!P1 LDG.E.64 R40, desc[UR36][R14.64] ;  /* 0x000000240e289981 */ /* 0x000526000c1e1b00 */
[----:B------:R-:W-:-:S05]  /*20e0*/  @!P1 IMAD.SHL.U32 R58, R55, 0x8, RZ ;  /* 0x00000008373a9824 */ /* 0x000fca00078e00ff */
[----:B------:R-:W-:-:S04]  /*20f0*/  @!P1 IADD3 R59, P2, PT, R6, R58, RZ ;  /* 0x0000003a063b9210 */ /* 0x000fc80007f5e0ff */
[----:B---3--:R-:W-:Y:S02]  /*2100*/  @!P1 LEA.HI.X.SX32 R60, R58, R17, 0x1, P2 ;  /* 0x000000113a3c9211 */ /* 0x008fe400010f0eff */
[----:B0-----:R-:W-:-:S04]  /*2110*/  @!P1 LEA R58, P2, R59, R12, 0x1 ;  /* 0x0000000c3b3a9211 */ /* 0x001fc800078408ff */
[----:B------:R-:W-:Y:S02]  /*2120*/  @!P1 LEA.HI.X R59, R59, R13, R60, 0x1, P2 ;  /* 0x0000000d3b3b9211 */ /* 0x000fe400010f0c3c */
[----:B------:R-:W5:Y:S01]  /*2130*/  @!P1 LDC.64 R12, c[0x0][0x3b8] ;  /* 0x0000ee00ff0c9b82 */ /* 0x000f620000000a00 */
[----:B------:R-:W-:Y:S02]  /*2140*/  @!P1 IADD3 R55, PT, PT, R55, R11, RZ ;  /* 0x0000000b37379210 */ /* 0x000fe40007ffe0ff */
[----:B------:R-:W3:Y:S02]  /*2150*/  @!P1 LDG.E.64 R46, desc[UR36][R58.64] ;  /* 0x000000243a2e9981 */ /* 0x000ee4000c1e1b00 */
[----:B------:R-:W-:-:S04]  /*2160*/  @!P1 SHF.L.U32 R55, R55, 0x3, RZ ;  /* 0x0000000337379819 */ /* 0x000fc800000006ff */
[----:B------:R-:W-:-:S04]  /*2170*/  @!P1 IADD3 R60, P2, PT, R6, R55, RZ ;  /* 0x00000037063c9210 */ /* 0x000fc80007f5e0ff */
[----:B------:R-:W-:Y:S02]  /*2180*/  @!P1 LEA.HI.X.SX32 R55, R55, R17, 0x1, P2 ;  /* 0x0000001137379211 */ /* 0x000fe400010f0eff */
[----:B-----5:R-:W-:-:S04]  /*2190*/  @!P1 LEA R56, P2, R60, R12, 0x1 ;  /* 0x0000000c3c389211 */ /* 0x020fc800078408ff */
[----:B------:R-:W-:Y:S02]  /*21a0*/  @!P1 LEA.HI.X R57, R60, R13, R55, 0x1, P2 ;  /* 0x0000000d3c399211 */ /* 0x000fe400010f0c37 */
[----:B------:R-:W0:Y:S01]  /*21b0*/  @!P1 LDC.64 R12, c[0x0][0x3b8] ;  /* 0x0000ee00ff0c9b82 */ /* 0x000e220000000a00 */
[----:B------:R-:W-:Y:S02]  /*21c0*/  @!P1 IADD3 R55, P2, PT, R6, R52, RZ ;  /* 0x0000003406379210 */ /* 0x000fe40007f5e0ff */
[----:B------:R-:W-:Y:S01]  /*21d0*/  @!P1 LEA R11, R11, R54, 0x2 ;  /* 0x000000360b0b9211 */ /* 0x000fe200078e10ff */
[----:B------:R-:W5:Y:S01]  /*21e0*/  @!P1 LDG.E.64 R48, desc[UR36][R56.64] ;  /* 0x0000002438309981 */ /* 0x000f62000c1e1b00 */
[----:B------:R-:W-:Y:S02]  /*21f0*/  @!P1 LEA.HI.X.SX32 R52, R52, R17, 0x1, P2 ;  /* 0x0000001134349211 */ /* 0x000fe400010f0eff */
[----:B------:R-:W-:Y:S02]  /*2200*/  @!P1 SHF.L.U32 R11, R11, 0x3, RZ ;  /* 0x000000030b0b9819 */ /* 0x000fe400000006ff */
[----:B0-----:R-:W-:-:S04]  /*2210*/  @!P1 LEA R54, P2, R55, R12, 0x1 ;  /* 0x0000000c37369211 */ /* 0x001fc800078408ff */
[----:B------:R-:W-:Y:S02]  /*2220*/  @!P1 LEA.HI.X R55, R55, R13, R52, 0x1, P2 ;  /* 0x0000000d37379211 */ /* 0x000fe400010f0c34 */
[----:B------:R-:W-:-:S03]  /*2230*/  @!P1 IADD3 R52, P2, PT, R6, R11, RZ ;  /* 0x0000000b06349210 */ /* 0x000fc60007f5e0ff */
[----:B------:R-:W3:Y:S01]  /*2240*/  @!P1 LDG.E.64 R42, desc[UR36][R54.64] ;  /* 0x00000024362a9981 */ /* 0x000ee2000c1e1b00 */
[----:B------:R-:W-:Y:S02]  /*2250*/  @!P1 LEA.HI.X.SX32 R11, R11, R17, 0x1, P2 ;  /* 0x000000110b0b9211 */ /* 0x000fe400010f0eff */
[----:B------:R-:W-:-:S04]  /*2260*/  @!P1 LEA R12, P2, R52, R12, 0x1 ;  /* 0x0000000c340c9211 */ /* 0x000fc800078408ff */
[----:B------:R-:W-:-:S05]  /*2270*/  @!P1 LEA.HI.X R13, R52, R13, R11, 0x1, P2 ;  /* 0x0000000d340d9211 */ /* 0x000fca00010f0c0b */
[----:B------:R0:W5:Y:S01]  /*2280*/  @!P1 LDG.E.64 R44, desc[UR36][R12.64] ;  /* 0x000000240c2c9981 */ /* 0x000162000c1e1b00 */
[----:B------:R-:W-:-:S06]  /*2290*/  @P0 IMAD.MOV.U32 R11, RZ, RZ, R51 ;  /* 0x000000ffff0b0224 */ /* 0x000fcc00078e0033 */
[----:B------:R-:W5:Y:S01]  /*22a0*/  @P0 LDG.E.U8 R11, desc[UR36][R10.64] ;  /* 0x000000240a0b0981 */ /* 0x000f62000c1e1100 */
[----:B------:R-:W-:Y:S01]  /*22b0*/  UMOV UR4, 0xffffffff ;  /* 0xffffffff00047882 */ /* 0x000fe20000000000 */
[----:B------:R-:W-:Y:S01]  /*22c0*/  LOP3.LUT R52, R2, 0x1, RZ, 0xc0, !PT ;  /* 0x0000000102347812 */ /* 0x000fe200078ec0ff */
[----:B--2---:R-:W-:Y:S02]  /*22d0*/  HMUL2 R15, R32, R38 ;  /* 0x00000026200f7232 */ /* 0x004fe40000000000 */
[----:B0-----:R-:W-:Y:S02]  /*22e0*/  HFMA2 R13, R33, R39, -RZ ;  /* 0x00000027210d7231 */ /* 0x001fe400001000ff */
[----:B----4-:R-:W-:Y:S02]  /*22f0*/  HFMA2 R14, R30, R36, R15 ;  /* 0x000000241e0e7231 */ /* 0x010fe4000000000f */
[----:B------:R-:W-:Y:S02]  /*2300*/  HFMA2 R13, R31, R37, R13 ;  /* 0x000000251f0d7231 */ /* 0x000fe4000000000d */
[----:B------:R-:W-:-:S02]  /*2310*/  HFMA2 R14, R28, R34, R14 ;  /* 0x000000221c0e7231 */ /* 0x000fc4000000000e */
[----:B------:R-:W-:Y:S02]  /*2320*/  HFMA2 R13, R29, R35, R13 ;  /* 0x000000231d0d7231 */ /* 0x000fe4000000000d */
[----:B---3--:R-:W-:Y:S02]  /*2330*/  HFMA2 R12, R26, R42, R14 ;  /* 0x0000002a1a0c7231 */ /* 0x008fe4000000000e */
[----:B------:R-:W-:Y:S02]  /*2340*/  HFMA2 R13, R27, R43, R13 ;  /* 0x0000002b1b0d7231 */ /* 0x000fe4000000000d */
[----:B-----5:R-:W-:Y:S02]  /*2350*/  HFMA2 R12, R24, R44, R12 ;  /* 0x0000002c180c7231 */ /* 0x020fe4000000000c */
[----:B------:R-:W-:Y:S02]  /*2360*/  HFMA2 R13, R25, R45, R13 ;  /* 0x0000002d190d7231 */ /* 0x000fe4000000000d */
[----:B------:R-:W-:-:S02]  /*2370*/  HFMA2 R12, R22, R40, R12 ;  /* 0x00000028160c7231 */ /* 0x000fc4000000000c */
[----:B------:R-:W-:Y:S02]  /*2380*/  HFMA2 R13, R23, R41, R13 ;  /* 0x00000029170d7231 */ /* 0x000fe4000000000d */
[----:B------:R-:W-:Y:S02]  /*2390*/  HFMA2 R12, R20, R46, R12 ;  /* 0x0000002e140c7231 */ /* 0x000fe4000000000c */
[----:B------:R-:W-:Y:S02]  /*23a0*/  HFMA2 R13, R21, R47, R13 ;  /* 0x0000002f150d7231 */ /* 0x000fe4000000000d */
[----:B------:R-:W-:Y:S02]  /*23b0*/  HFMA2 R12, R18, R48, R12 ;  /* 0x00000030120c7231 */ /* 0x000fe4000000000c */
        /* <DEDUP_REMOVED lines=8> */
.L_x_2217:
        /* <DEDUP_REMOVED lines=14> */
[----:B--2---:R-:W-:Y:S01]  /*2520*/  @P1 IMAD.WIDE R14, R16, 0x2, R14 ;  /* 0x00000002100e1825 */ /* 0x004fe200078e020e */
[----:B0-----:R-:W-:-:S05]  /*2530*/  MOV R13, UR5 ;  /* 0x00000005000d7c02 */ /* 0x001fca0008000f00 */
        /* <DEDUP_REMOVED lines=12> */
.L_x_2140:
[----:B------:R-:W-:Y:S05]  /*2600*/  BSYNC.RECONVERGENT B1 ;  /* 0x0000000000017941 */ /* 0x000fea0003800200 */
.L_x_2139:
[----:B------:R-:W-:Y:S01]  /*2610*/  VIADD R53, R53, 0x40 ;  /* 0x0000004035357836 */ /* 0x000fe20000000000 */
[----:B------:R-:W-:Y:S02]  /*2620*/  IADD3 R10, P2, PT, R10, 0x40, RZ ;  /* 0x000000400a0a7810 */ /* 0x000fe40007f5e0ff */
[----:B-1----:R-:W-:Y:S02]  /*2630*/  IADD3 R9, PT, PT, R9, 0x100, RZ ;  /* 0x0000010009097810 */ /* 0x002fe40007ffe0ff */
[----:B------:R-:W-:Y:S01]  /*2640*/  ISETP.GE.AND P1, PT, R53, R8, PT ;  /* 0x000000083500720c */ /* 0x000fe20003f26270 */
[----:B------:R-:W-:Y:S01]  /*2650*/  IMAD.X R51, RZ, RZ, R51, P2 ;  /* 0x000000ffff337224 */ /* 0x000fe200010e0633 */
[----:B------:R-:W-:-:S11]  /*2660*/  IADD3 R16, PT, PT, R16, 0x40, RZ ;  /* 0x0000004010107810 */ /* 0x000fd60007ffe0ff */
[----:B------:R-:W-:Y:S05]  /*2670*/  @!P1 BRA `(.L_x_2141) ;  /* 0xfffffff400e09947 */ /* 0x000fea000383ffff */
.L_x_2137:
[----:B------:R-:W-:Y:S05]  /*2680*/  BSYNC B0 ;  /* 0x0000000000007941 */ /* 0x000fea0003800000 */
.L_x_2136:
[----:B------:R-:W3:Y:S01]  /*2690*/  LDCU UR4, c[0x0][0x3f4] ;  /* 0x00007e80ff0477ac */ /* 0x000ee20008000800 */
[----:B------:R-:W-:Y:S02]  /*26a0*/  MOV R7, UR42 ;  /* 0x0000002a00077c02 */ /* 0x000fe40008000f00 */
[----:B------:R-:W-:Y:S02]  /*26b0*/  SHF.L.U32 R8, R2, 0x2, RZ ;  /* 0x0000000202087819 */ /* 0x000fe400000006ff */
[----:B------:R-:W-:-:S04]  /*26c0*/  IADD3 R7, PT, PT, R7, 0x1, RZ ;  /* 0x0000000107077810 */ /* 0x000fc80007ffe0ff */
[----:B---3--:R-:W-:Y:S01]  /*26d0*/  VIADDMNMX R3, R7, -UR4, RZ, !PT ;  /* 0x8000000407037c46 */ /* 0x008fe2000f8001ff */
        /* <DEDUP_REMOVED lines=8> */
[----:B------:R0:W3:Y:S02]  /*2760*/  SHFL.BFLY PT, R14, R6, 0x2, 0x1f ;  /* 0x0c401f00060e7f89 */ /* 0x0000e400000e0000 */
.L_x_2223:
[----:B--2---:R-:W2:Y:S01]  /*2770*/  S2R R18, SR_CgaCtaId ;  /* 0x0000000000127919 */ /* 0x004ea20000008800 */
[----:B------:R-:W-:Y:S01]  /*2780*/  MOV R15, 0x400 ;  /* 0x00000400000f7802 */ /* 0x000fe20000000f00 */
[----:B------:R-:W-:Y:S05]  /*2790*/  WARPSYNC.ALL ;  /* 0x0000000000007948 */ /* 0x000fea0003800000 */
[----:B------:R-:W-:Y:S02]  /*27a0*/  LOP3.LUT P0, R0, R2, 0x1f, RZ, 0xc0, !PT ;  /* 0x0000001f02007812 */ /* 0x000fe4000780c0ff */
[----:B------:R-:W-:Y:S02]  /*27b0*/  SHF.R.U32.HI R32, RZ, 0x3, R2 ;  /* 0x00000003ff207819 */ /* 0x000fe40000011602 */
[----:B---3--:R-:W-:-:S02]  /*27c0*/  FMNMX.FTZ R14, R6, R14, !PT ;  /* 0x0000000e060e7209 */ /* 0x008fc40007810000 */
[----:B--2---:R-:W-:-:S05]  /*27d0*/  LEA R9, R18, R15, 0x18 ;  /* 0x0000000f12097211 */ /* 0x004fca00078ec0ff */
[----:B------:R-:W-:-:S05]  /*27e0*/  IMAD.IADD R5, R32, 0x1, R9 ;  /* 0x0000000120057824 */ /* 0x000fca00078e0209 */
[----:B------:R-:W-:Y:S01]  /*27f0*/  @!P0 STS [R5], R14 ;  /* 0x0000000e05008388 */ /* 0x000fe20000000800 */
[----:B------:R-:W-:Y:S01]  /*2800*/  BAR.SYNC.DEFER_BLOCKING 0x0 ;  /* 0x0000000000007b1d */ /* 0x000fe20000010000 */
[C---:B------:R-:W-:Y:S01]  /*2810*/  ISETP.GT.U32.AND P0, PT, R0.reuse, 0x3, PT ;  /* 0x000000030000780c */ /* 0x040fe20003f04070 */
[----:B------:R-:W-:Y:S01]  /*2820*/  IMAD.MOV.U32 R11, RZ, RZ, RZ ;  /* 0x000000ffff0b7224 */ /* 0x000fe200078e00ff */
[----:B------:R-:W-:Y:S02]  /*2830*/  MOV R12, 0xff7fffff ;  /* 0xff7fffff000c7802 */ /* 0x000fe40000000f00 */
[----:B0-----:R-:W-:Y:S01]  /*2840*/  LEA R6, R0, R9, 0x2 ;  /* 0x0000000900067211 */ /* 0x001fe200078e10ff */
[----:B------:R-:W-:Y:S08]  /*2850*/  BSSY.RECONVERGENT B0, `(.L_x_2143) ;  /* 0x000016e000007945 */ /* 0x000ff00003800200 */
[----:B------:R-:W0:Y:S04]  /*2860*/  @!P0 LDS R12, [R6] ;  /* 0x00000000060c8984 */ /* 0x000e280000000800 */
[----:B0-----:R-:W0:Y:S02]  /*2870*/  SHFL.BFLY PT, R9, R12, 0x2, 0x1f ;  /* 0x0c401f000c097f89 */ /* 0x001e2400000e0000 */
[----:B0-----:R-:W-:-:S05]  /*2880*/  FMNMX.FTZ R13, R9, R12, !PT ;  /* 0x0000000c090d7209 */ /* 0x001fca0007810000 */
[----:B------:R-:W0:Y:S02]  /*2890*/  SHFL.BFLY PT, R10, R13, 0x1, 0x1f ;  /* 0x0c201f000d0a7f89 */ /* 0x000e2400000e0000 */
[----:B0-----:R-:W-:Y:S02]  /*28a0*/  FMNMX.FTZ R9, R13, R10, !PT ;  /* 0x0000000a0d097209 */ /* 0x001fe40007810000 */
[----:B------:R-:W-:-:S04]  /*28b0*/  IADD3 R10, PT, PT, R3, R2, RZ ;  /* 0x00000002030a7210 */ /* 0x000fc80007ffe0ff */
        /* <DEDUP_REMOVED lines=17> */
[----:B------:R-:W-:Y:S02]  /*29d0*/  IADD3 R17, PT, PT, R15, 0xa0, RZ ;  /* 0x000000a00f117810 */ /* 0x000fe40007ffe0ff */
[----:B------:R-:W-:Y:S02]  /*29e0*/  LEA.HI R11, R13, 0x1, RZ, 0x19 ;  /* 0x000000010d0b7811 */ /* 0x000fe400078fc8ff */
[----:B------:R-:W-:Y:S02]  /*29f0*/  LEA R17, R18, R17, 0x18 ;  /* 0x0000001112117211 */ /* 0x000fe400078ec0ff */
[----:B------:R-:W-:Y:S01]  /*2a00*/  LOP3.LUT R13, R11, 0x3, RZ, 0xc0, !PT ;  /* 0x000000030b0d7812 */ /* 0x000fe200078ec0ff */
[----:B------:R-:W-:Y:S01]  /*2a10*/  IMAD.MOV.U32 R11, RZ, RZ, RZ ;  /* 0x000000ffff0b7224 */ /* 0x000fe200078e00ff */
[----:B------:R-:W-:Y:S02]  /*2a20*/  MOV R12, R10 ;  /* 0x0000000a000c7202 */ /* 0x000fe40000000f00 */
[----:B------:R-:W-:-:S02]  /*2a30*/  IADD3 R14, PT, PT, R17, R8, RZ ;  /* 0x00000008110e7210 */ /* 0x000fc40007ffe0ff */
[----:B------:R-:W-:-:S07]  /*2a40*/  IADD3 R13, PT, PT, -R13, RZ, RZ ;  /* 0x000000ff0d0d7210 */ /* 0x000fce0007ffe1ff */
.L_x_2148:
        /* <DEDUP_REMOVED lines=11> */
.L_x_2147:
[----:B------:R-:W-:Y:S05]  /*2b00*/  BSYNC.RECONVERGENT B1 ;  /* 0x0000000000017941 */ /* 0x000fea0003800200 */
.L_x_2146:
[----:B------:R-:W-:Y:S05]  /*2b10*/  @!P1 BRA `(.L_x_2144) ;  /* 0x0000001400049947 */ /* 0x000fea0003800000 */
[----:B------:R-:W-:Y:S01]  /*2b20*/  IMAD.SHL.U32 R13, R3, 0x4, RZ ;  /* 0x00000004030d7824 */ /* 0x000fe200078e00ff */
[----:B------:R-:W-:-:S04]  /*2b30*/  IADD3 R15, PT, PT, R15, 0xa0, RZ ;  /* 0x000000a00f0f7810 */ /* 0x000fc80007ffe0ff */
[----:B------:R-:W-:Y:S02]  /*2b40*/  LEA R14, R18, R15, 0x18 ;  /* 0x0000000f120e7211 */ /* 0x000fe400078ec0ff */
[----:B------:R-:W-:-:S04]  /*2b50*/  LEA R13, R12, -R13, 0x2 ;  /* 0x8000000d0c0d7211 */ /* 0x000fc800078e10ff */
[----:B------:R-:W-:Y:S02]  /*2b60*/  IADD3 R14, PT, PT, R14, R13, RZ ;  /* 0x0000000d0e0e7210 */ /* 0x000fe40007ffe0ff */
[----:B------:R-:W-:-:S03]  /*2b70*/  IADD3 R13, PT, PT, R12, 0x200, RZ ;  /* 0x000002000c0d7810 */ /* 0x000fc60007ffe0ff */
        /* <DEDUP_REMOVED lines=29> */
[----:B------:R-:W-:Y:S01]  /*2d50*/  ISETP.GT.AND P1, PT, R12, 0x5ff, PT ;  /* 0x000005ff0c00780c */ /* 0x000fe20003f24270 */
[----:B------:R-:W-:-:S12]  /*2d60*/  VIADD R12, R14, 0xc00 ;  /* 0x00000c000e0c7836 */ /* 0x000fd80000000000 */
[----:B------:R-:W-:Y:S05]  /*2d70*/  @!P1 BRA `(.L_x_2150) ;  /* 0x00000004009c9947 */ /* 0x000fea0003800000 */
[----:B0-----:R-:W-:Y:S02]  /*2d80*/  MOV R14, UR42 ;  /* 0x0000002a000e7c02 */ /* 0x001fe40008000f00 */
[----:B------:R-:W-:Y:S02]  /*2d90*/  PLOP3.LUT P0, PT, PT, PT, PT, 0x8, 0x80 ;  /* 0x000000000080781c */ /* 0x000fe40003f0e170 */
[----:B------:R-:W-:-:S11]  /*2da0*/  IADD3 R14, PT, PT, R14, -0x5ff, RZ ;  /* 0xfffffa010e0e7810 */ /* 0x000fd60007ffe0ff */
.L_x_2151:
        /* <DEDUP_REMOVED lines=15> */
[----:B-1----:R-:W-:Y:S01]  /*2ea0*/  FADD.FTZ R19, -R9, R20 ;  /* 0x0000001409137221 */ /* 0x002fe20000010100 */
[----:B------:R-:W-:Y:S01]  /*2eb0*/  FMUL.FTZ R17, R15, 1.4426950216293334961 ;  /* 0x3fb8aa3b0f117820 */ /* 0x000fe20000410000 */
[----:B--2---:R-:W-:Y:S01]  /*2ec0*/  FADD.FTZ R15, -R9, R22 ;  /* 0x00000016090f7221 */ /* 0x004fe20000010100 */
[----:B------:R-:W1:Y:S01]  /*2ed0*/  LDS R16, [R12+0x1400] ;  /* 0x001400000c107984 */ /* 0x000e620000000800 */
[----:B------:R-:W-:Y:S01]  /*2ee0*/  FMUL.FTZ R21, R19, 1.4426950216293334961 ;  /* 0x3fb8aa3b13157820 */ /* 0x000fe20000410000 */
[----:B------:R-:W2:Y:S01]  /*2ef0*/  MUFU.EX2 R25, R17 ;  /* 0x0000001100197308 */ /* 0x000ea20000000800 */
[----:B------:R-:W-:Y:S01]  /*2f00*/  FMUL.FTZ R15, R15, 1.4426950216293334961 ;  /* 0x3fb8aa3b0f0f7820 */ /* 0x000fe20000410000 */
[----:B------:R-:W1:Y:S01]  /*2f10*/  LDS R20, [R12+0x1600] ;  /* 0x001600000c147984 */ /* 0x000e620000000800 */
[C---:B---3--:R-:W-:Y:S01]  /*2f20*/  FADD.FTZ R19, -R9.reuse, R24 ;  /* 0x0000001809137221 */ /* 0x048fe20000010100 */
[----:B------:R-:W3:Y:S01]  /*2f30*/  MUFU.EX2 R26, R21 ;  /* 0x00000015001a7308 */ /* 0x000ee20000000800 */
[----:B----4-:R-:W-:Y:S01]  /*2f40*/  FADD.FTZ R28, -R9, R28 ;  /* 0x0000001c091c7221 */ /* 0x010fe20000010100 */
[----:B------:R-:W4:Y:S01]  /*2f50*/  LDS R22, [R12+0x1800] ;  /* 0x001800000c167984 */ /* 0x000f220000000800 */
[----:B------:R-:W-:Y:S01]  /*2f60*/  FMUL.FTZ R27, R19, 1.4426950216293334961 ;  /* 0x3fb8aa3b131b7820 */ /* 0x000fe20000410000 */
[----:B------:R-:W3:Y:S01]  /*2f70*/  MUFU.EX2 R15, R15 ;  /* 0x0000000f000f7308 */ /* 0x000ee20000000800 */
[----:B------:R-:W-:Y:S01]  /*2f80*/  FMUL.FTZ R19, R28, 1.4426950216293334961 ;  /* 0x3fb8aa3b1c137820 */ /* 0x000fe20000410000 */
[----:B------:R-:W4:Y:S01]  /*2f90*/  LDS R24, [R12+0x1a00] ;  /* 0x001a00000c187984 */ /* 0x000f220000000800 */
[C---:B-----5:R-:W-:Y:S01]  /*2fa0*/  FADD.FTZ R30, -R9.reuse, R30 ;  /* 0x0000001e091e7221 */ /* 0x060fe20000010100 */
[----:B------:R-:W5:Y:S01]  /*2fb0*/  MUFU.EX2 R17, R27 ;  /* 0x0000001b00117308 */ /* 0x000f620000000800 */
[----:B------:R-:W-:Y:S01]  /*2fc0*/  FADD.FTZ R34, -R9, R34 ;  /* 0x0000002209227221 */ /* 0x000fe20000010100 */
[----:B--2---:R-:W-:Y:S01]  /*2fd0*/  FADD.FTZ R11, R25, R11 ;  /* 0x0000000b190b7221 */ /* 0x004fe20000010000 */
[----:B------:R-:W-:Y:S01]  /*2fe0*/  FMUL.FTZ R30, R30, 1.4426950216293334961 ;  /* 0x3fb8aa3b1e1e7820 */ /* 0x000fe20000410000 */
[----:B------:R-:W2:Y:S01]  /*2ff0*/  MUFU.EX2 R19, R19 ;  /* 0x0000001300137308 */ /* 0x000ea20000000800 */
[----:B------:R-:W-:Y:S01]  /*3000*/  FMUL.FTZ R23, R34, 1.4426950216293334961 ;  /* 0x3fb8aa3b22177820 */ /* 0x000fe20000410000 */
[----:B---3--:R-:W-:Y:S01]  /*3010*/  FADD.FTZ R28, R11, R26 ;  /* 0x0000001a0b1c7221 */ /* 0x008fe20000010000 */
[C---:B------:R-:W-:Y:S01]  /*3020*/  FADD.FTZ R36, -R9.reuse, R36 ;  /* 0x0000002409247221 */ /* 0x040fe20000010100 */
[----:B------:R-:W3:Y:S01]  /*3030*/  MUFU.EX2 R21, R30 ;  /* 0x0000001e00157308 */ /* 0x000ee20000000800 */
[C---:B------:R-:W-:Y:S01]  /*3040*/  FADD.FTZ R38, -R9.reuse, R38 ;  /* 0x0000002609267221 */ /* 0x040fe20000010100 */
[----:B------:R-:W-:Y:S01]  /*3050*/  FADD.FTZ R28, R28, R15 ;  /* 0x0000000f1c1c7221 */ /* 0x000fe20000010000 */
[----:B------:R-:W-:Y:S01]  /*3060*/  FMUL.FTZ R36, R36, 1.4426950216293334961 ;  /* 0x3fb8aa3b24247820 */ /* 0x000fe20000410000 */
[----:B------:R-:W1:Y:S01]  /*3070*/  MUFU.EX2 R23, R23 ;  /* 0x0000001700177308 */ /* 0x000e620000000800 */
        /* <DEDUP_REMOVED lines=13> */
[----:B-1----:R-:W-:Y:S01]  /*3150*/  FADD.FTZ R28, R28, R23 ;  /* 0x000000171c1c7221 */ /* 0x002fe20000010000 */
[C---:B------:R-:W-:Y:S01]  /*3160*/  FADD.FTZ R16, -R9.reuse, R16 ;  /* 0x0000001009107221 */ /* 0x040fe20000010100 */
[----:B------:R-:W-:Y:S01]  /*3170*/  FMUL.FTZ R18, R18, 1.4426950216293334961 ;  /* 0x3fb8aa3b12127820 */ /* 0x000fe20000410000 */
[----:B------:R-:W-:Y:S01]  /*3180*/  STS [R12+-0x200], R26 ;  /* 0xfffe001a0c007388 */ /* 0x000fe20000000800 */
[----:B-----5:R-:W-:Y:S01]  /*3190*/  FADD.FTZ R28, R28, R27 ;  /* 0x0000001b1c1c7221 */ /* 0x020fe20000010000 */
[C---:B------:R-:W-:Y:S01]  /*31a0*/  FADD.FTZ R20, -R9.reuse, R20 ;  /* 0x0000001409147221 */ /* 0x040fe20000010100 */
[----:B------:R-:W-:Y:S01]  /*31b0*/  FMUL.FTZ R16, R16, 1.4426950216293334961 ;  /* 0x3fb8aa3b10107820 */ /* 0x000fe20000410000 */
[----:B------:R-:W-:Y:S01]  /*31c0*/  MUFU.EX2 R31, R18 ;  /* 0x00000012001f7308 */ /* 0x000fe20000000800 */
[----:B--2---:R-:W-:Y:S01]  /*31d0*/  FADD.FTZ R28, R28, R29 ;  /* 0x0000001d1c1c7221 */ /* 0x004fe20000010000 */
[C---:B----4-:R-:W-:Y:S01]  /*31e0*/  FADD.FTZ R22, -R9.reuse, R22 ;  /* 0x0000001609167221 */ /* 0x050fe20000010100 */
[----:B------:R-:W-:Y:S01]  /*31f0*/  FMUL.FTZ R20, R20, 1.4426950216293334961 ;  /* 0x3fb8aa3b14147820 */ /* 0x000fe20000410000 */
[----:B---3--:R-:W1:Y:S01]  /*3200*/  MUFU.EX2 R25, R42 ;  /* 0x0000002a00197308 */ /* 0x008e620000000800 */
        /* <DEDUP_REMOVED lines=28> */
[----:B0-----:R-:W-:Y:S01]  /*33d0*/  VIADD R12, R12, 0x2000 ;  /* 0x000020000c0c7836 */ /* 0x001fe20000000000 */
[----:B------:R-:W-:Y:S06]  /*33e0*/  @!P1 BRA `(.L_x_2151) ;  /* 0xfffffff800709947 */ /* 0x000fec000383ffff */
.L_x_2150:
[----:B------:R-:W-:Y:S05]  /*33f0*/  BSYNC.RECONVERGENT B1 ;  /* 0x0000000000017941 */ /* 0x000fea0003800200 */
.L_x_2149:
[----:B0-----:R-:W-:Y:S01]  /*3400*/  IADD3 R14, PT, PT, -R13, UR42, RZ ;  /* 0x0000002a0d0e7c10 */ /* 0x001fe2000fffe1ff */
[----:B------:R-:W-:Y:S03]  /*3410*/  BSSY.RECONVERGENT B1, `(.L_x_2152) ;  /* 0x0000036000017945 */ /* 0x000fe60003800200 */
[----:B------:R-:W-:-:S13]  /*3420*/  ISETP.GT.AND P1, PT, R14, 0x1ff, PT ;  /* 0x000001ff0e00780c */ /* 0x000fda0003f24270 */
[----:B------:R-:W-:Y:S05]  /*3430*/  @!P1 BRA `(.L_x_2153) ;  /* 0x0000000000cc9947 */ /* 0x000fea0003800000 */
[----:B------:R-:W0:Y:S01]  /*3440*/  LDS R14, [R12+-0x400] ;  /* 0xfffc00000c0e7984 */ /* 0x000e220000000800 */
[----:B------:R-:W-:Y:S02]  /*3450*/  PLOP3.LUT P0, PT, PT, PT, PT, 0x8, 0x80 ;  /* 0x000000000080781c */ /* 0x000fe40003f0e170 */
[----:B------:R-:W-:Y:S01]  /*3460*/  IADD3 R13, PT, PT, R13, 0x400, RZ ;  /* 0x000004000d0d7810 */ /* 0x000fe20007ffe0ff */
        /* <DEDUP_REMOVED lines=48> */
.L_x_2153:
[----:B------:R-:W-:Y:S05]  /*3770*/  BSYNC.RECONVERGENT B1 ;  /* 0x0000000000017941 */ /* 0x000fea0003800200 */
.L_x_2152:
        /* <DEDUP_REMOVED lines=27> */
.L_x_2145:
        /* <DEDUP_REMOVED lines=10> */
[----:B------:R-:W-:Y:S02]  /*39d0*/  IADD3 R15, PT, PT, R15, 0xa0, RZ ;  /* 0x000000a00f0f7810 */ /* 0x000fe40007ffe0ff */
[----:B------:R-:W-:Y:S02]  /*39e0*/  LEA.HI R11, R16, 0x1, RZ, 0x19 ;  /* 0x00000001100b7811 */ /* 0x000fe400078fc8ff */
[----:B-1----:R-:W-:Y:S02]  /*39f0*/  IADD3 R19, P0, P2, R12, UR45, R10 ;  /* 0x0000002d0c137c10 */ /* 0x002fe4000fa1e00a */
[----:B------:R-:W-:Y:S02]  /*3a00*/  LEA R15, R18, R15, 0x18 ;  /* 0x0000000f120f7211 */ /* 0x000fe400078ec0ff */
[----:B------:R-:W-:Y:S02]  /*3a10*/  LOP3.LUT R12, R11, 0x3, RZ, 0xc0, !PT ;  /* 0x000000030b0c7812 */ /* 0x000fe400078ec0ff */
[----:B------:R-:W-:Y:S01]  /*3a20*/  IADD3.X R13, PT, PT, R13, UR46, RZ, P0, P2 ;  /* 0x0000002e0d0d7c10 */ /* 0x000fe200087e44ff */
[----:B------:R-:W-:Y:S01]  /*3a30*/  IMAD.IADD R15, R15, 0x1, R8 ;  /* 0x000000010f0f7824 */ /* 0x000fe200078e0208 */
[----:B------:R-:W-:-:S02]  /*3a40*/  MOV R11, RZ ;  /* 0x000000ff000b7202 */ /* 0x000fc40000000f00 */
[----:B------:R-:W-:Y:S02]  /*3a50*/  MOV R14, R10 ;  /* 0x0000000a000e7202 */ /* 0x000fe40000000f00 */
[----:B------:R-:W-:-:S07]  /*3a60*/  IADD3 R16, PT, PT, -R12, RZ, RZ ;  /* 0x000000ff0c107210 */ /* 0x000fce0007ffe1ff */
.L_x_2156:
[----:B------:R-:W-:-:S06]  /*3a70*/  MOV R12, R19 ;  /* 0x00000013000c7202 */ /* 0x000fcc0000000f00 */
[----:B------:R1:W2:Y:S01]  /*3a80*/  LDG.E.U8 R12, desc[UR36][R12.64] ;  /* 0x000000240c0c7981 */ /* 0x0002a2000c1e1100 */
[----:B------:R-:W-:Y:S01]  /*3a90*/  VIADD R16, R16, 0x1 ;  /* 0x0000000110107836 */ /* 0x000fe20000000000 */
[----:B------:R-:W-:Y:S02]  /*3aa0*/  IADD3 R19, P2, PT, R19, 0x80, RZ ;  /* 0x0000008013137810 */ /* 0x000fe40007f5e0ff */
[----:B------:R-:W-:Y:S02]  /*3ab0*/  IADD3 R14, PT, PT, R14, 0x80, RZ ;  /* 0x000000800e0e7810 */ /* 0x000fe40007ffe0ff */
[----:B-1----:R-:W-:Y:S02]  /*3ac0*/  IADD3.X R13, PT, PT, RZ, R13, RZ, P2, !PT ;  /* 0x0000000dff0d7210 */ /* 0x002fe400017fe4ff */
[----:B--2---:R-:W-:-:S13]  /*3ad0*/  ISETP.NE.AND P0, PT, R12, RZ, PT ;  /* 0x000000ff0c00720c */ /* 0x004fda0003f05270 */
        /* <DEDUP_REMOVED lines=10> */
.L_x_2155:
[----:B------:R-:W-:Y:S05]  /*3b80*/  BSYNC.RECONVERGENT B1 ;  /* 0x0000000000017941 */ /* 0x000fea0003800200 */
.L_x_2154:
[----:B------:R-:W-:Y:S05]  /*3b90*/  @!P1 BRA `(.L_x_2144) ;  /* 0x0000000000e49947 */ /* 0x000fea0003800000 */
[----:B------:R-:W2:Y:S01]  /*3ba0*/  S2R R15, SR_CgaCtaId ;  /* 0x00000000000f7919 */ /* 0x000ea20000008800 */
[----:B------:R-:W3:Y:S01]  /*3bb0*/  LDCU.64 UR4, c[0x0][0x420] ;  /* 0x00008400ff0477ac */ /* 0x000ee20008000a00 */
[----:B------:R-:W-:Y:S02]  /*3bc0*/  MOV R12, 0x400 ;  /* 0x00000400000c7802 */ /* 0x000fe40000000f00 */
[----:B------:R-:W-:Y:S02]  /*3bd0*/  SHF.L.U32 R13, R3, 0x2, RZ ;  /* 0x00000002030d7819 */ /* 0x000fe400000006ff */
[----:B------:R-:W-:Y:S01]  /*3be0*/  IADD3 R12, PT, PT, R12, 0xa0, RZ ;  /* 0x000000a00c0c7810 */ /* 0x000fe20007ffe0ff */
[----:B---3--:R-:W-:Y:S01]  /*3bf0*/  IMAD.U32 R17, RZ, RZ, UR4 ;  /* 0x00000004ff117e24 */ /* 0x008fe2000f8e00ff */
[----:B------:R-:W-:-:S04]  /*3c00*/  MOV R16, UR5 ;  /* 0x0000000500107c02 */ /* 0x000fc80008000f00 */
[----:B------:R-:W-:-:S04]  /*3c10*/  IADD3 R17, P0, P1, R17, UR45, R14 ;  /* 0x0000002d11117c10 */ /* 0x000fc8000f91e00e */
[----:B------:R-:W-:Y:S02]  /*3c20*/  IADD3 R17, P2, PT, R17, 0x100, RZ ;  /* 0x0000010011117810 */ /* 0x000fe40007f5e0ff */
[----:B--2---:R-:W-:Y:S01]  /*3c30*/  LEA R15, R15, R12, 0x18 ;  /* 0x0000000c0f0f7211 */ /* 0x004fe200078ec0ff */
[----:B------:R-:W-:Y:S01]  /*3c40*/  IMAD R12, R14, 0x4, -R13 ;  /* 0x000000040e0c7824 */ /* 0x000fe200078e0a0d */
[----:B------:R-:W-:-:S04]  /*3c50*/  IADD3.X R13, PT, PT, R16, UR46, RZ, P0, P1 ;  /* 0x0000002e100d7c10 */ /* 0x000fc800087e24ff */
[----:B------:R-:W-:Y:S02]  /*3c60*/  IADD3 R15, PT, PT, R12, 0x400, R15 ;  /* 0x000004000c0f7810 */ /* 0x000fe40007ffe00f */
[----:B------:R-:W-:-:S07]  /*3c70*/  IADD3.X R13, PT, PT, RZ, R13, RZ, P2, !PT ;  /* 0x0000000dff0d7210 */ /* 0x000fce00017fe4ff */
.L_x_2157:
[----:B------:R-:W-:-:S05]  /*3c80*/  MOV R12, R17 ;  /* 0x00000011000c7202 */ /* 0x000fca0000000f00 */
[----:B-1----:R-:W2:Y:S04]  /*3c90*/  LDG.E.U8 R19, desc[UR36][R12.64+-0x100] ;  /* 0xffff00240c137981 */ /* 0x002ea8000c1e1100 */
        /* <DEDUP_REMOVED lines=17> */
[----:B------:R0:W1:Y:S01]  /*3db0*/  @!P0 MUFU.EX2 R16, R17 ;  /* 0x0000001100108308 */ /* 0x0000620000000800 */
[----:B------:R-:W-:Y:S01]  /*3dc0*/  @!P1 FMUL.FTZ R19, R19, 1.4426950216293334961 ;  /* 0x3fb8aa3b13139820 */ /* 0x000fe20000410000 */
[C---:B--2---:R-:W-:Y:S01]  /*3dd0*/  @!P2 FADD.FTZ R21, -R9.reuse, R20 ;  /* 0x000000140915a221 */ /* 0x044fe20000010100 */
[----:B------:R-:W-:Y:S01]  /*3de0*/  MOV R20, RZ ;  /* 0x000000ff00147202 */ /* 0x000fe20000000f00 */
[----:B---3--:R-:W-:Y:S01]  /*3df0*/  @!P3 FADD.FTZ R23, -R9, R22 ;  /* 0x000000160917b221 */ /* 0x008fe20000010100 */
[----:B------:R-:W2:Y:S01]  /*3e00*/  @!P1 MUFU.EX2 R18, R19 ;  /* 0x0000001300129308 */ /* 0x000ea20000000800 */
[----:B------:R-:W-:Y:S01]  /*3e10*/  @!P2 FMUL.FTZ R21, R21, 1.4426950216293334961 ;  /* 0x3fb8aa3b1515a820 */ /* 0x000fe20000410000 */
[----:B------:R-:W-:-:S02]  /*3e20*/  HFMA2 R22, -RZ, RZ, 0, 0 ;  /* 0x00000000ff167431 */ /* 0x000fc400000001ff */
[----:B------:R-:W-:Y:S01]  /*3e30*/  @!P3 FMUL.FTZ R23, R23, 1.4426950216293334961 ;  /* 0x3fb8aa3b1717b820 */ /* 0x000fe20000410000 */
[----:B------:R-:W-:Y:S01]  /*3e40*/  ISETP.GT.AND P0, PT, R14, UR42, PT ;  /* 0x0000002a0e007c0c */ /* 0x000fe2000bf04270 */
[----:B------:R-:W3:Y:S01]  /*3e50*/  @!P2 MUFU.EX2 R20, R21 ;  /* 0x000000150014a308 */ /* 0x000ee20000000800 */
[----:B0-----:R-:W-:-:S03]  /*3e60*/  IADD3 R17, P1, PT, R12, 0x200, RZ ;  /* 0x000002000c117810 */ /* 0x001fc60007f3e0ff */
[----:B------:R-:W0:Y:S01]  /*3e70*/  @!P3 MUFU.EX2 R22, R23 ;  /* 0x000000170016b308 */ /* 0x000e220000000800 */
[----:B-1----:R-:W-:Y:S01]  /*3e80*/  FADD.FTZ R11, R16, R11 ;  /* 0x0000000b100b7221 */ /* 0x002fe20000010000 */
[----:B------:R-:W-:Y:S01]  /*3e90*/  STS [R15+-0x400], R16 ;  /* 0xfffc00100f007388 */ /* 0x000fe20000000800 */
[----:B------:R-:W-:Y:S02]  /*3ea0*/  IMAD.X R13, RZ, RZ, R13, P1 ;  /* 0x000000ffff0d7224 */ /* 0x000fe400008e060d */
[----:B--2---:R-:W-:Y:S01]  /*3eb0*/  FADD.FTZ R11, R11, R18 ;  /* 0x000000120b0b7221 */ /* 0x004fe20000010000 */
[----:B------:R-:W-:Y:S03]  /*3ec0*/  STS [R15+-0x200], R18 ;  /* 0xfffe00120f007388 */ /* 0x000fe60000000800 */
[----:B---3--:R-:W-:Y:S01]  /*3ed0*/  FADD.FTZ R11, R11, R20 ;  /* 0x000000140b0b7221 */ /* 0x008fe20000010000 */
[----:B------:R-:W-:Y:S03]  /*3ee0*/  STS [R15], R20 ;  /* 0x000000140f007388 */ /* 0x000fe60000000800 */
[----:B0-----:R-:W-:Y:S01]  /*3ef0*/  FADD.FTZ R11, R11, R22 ;  /* 0x000000160b0b7221 */ /* 0x001fe20000010000 */
[----:B------:R0:W-:Y:S02]  /*3f00*/  STS [R15+0x200], R22 ;  /* 0x000200160f007388 */ /* 0x0001e40000000800 */
[----:B0-----:R-:W-:Y:S01]  /*3f10*/  IADD3 R15, PT, PT, R15, 0x800, RZ ;  /* 0x000008000f0f7810 */ /* 0x001fe20007ffe0ff */
[----:B------:R-:W-:Y:S06]  /*3f20*/  @!P0 BRA `(.L_x_2157) ;  /* 0xfffffffc00548947 */ /* 0x000fec000383ffff */
.L_x_2144:
[----:B------:R-:W-:Y:S05]  /*3f30*/  BSYNC.RECONVERGENT B0 ;  /* 0x0000000000007941 */ /* 0x000fea0003800200 */
.L_x_2143:
        /* <DEDUP_REMOVED lines=43> */
.L_x_2158:
        /* <DEDUP_REMOVED lines=10> */
[----:B------:R-:W2:Y:S01]  /*4290*/  S2R R14, SR_CgaCtaId ;  /* 0x00000000000e7919 */ /* 0x000ea20000008800 */
[----:B------:R-:W3:Y:S01]  /*42a0*/  LDCU.64 UR10, c[0x0][0x480] ;  /* 0x00009000ff0a77ac */ /* 0x000ee20008000a00 */
[----:B------:R-:W-:Y:S02]  /*42b0*/  MOV R6, 0x400 ;  /* 0x0000040000067802 */ /* 0x000fe40000000f00 */
[----:B------:R-:W-:Y:S02]  /*42c0*/  LEA.HI R5, R5, 0x1, RZ, 0x19 ;  /* 0x0000000105057811 */ /* 0x000fe400078fc8ff */
[----:B------:R-:W-:Y:S02]  /*42d0*/  IADD3 R12, P1, PT, R10, UR4, RZ ;  /* 0x000000040a0c7c10 */ /* 0x000fe4000ff3e0ff */
[----:B------:R-:W-:Y:S02]  /*42e0*/  IADD3 R7, PT, PT, R6, 0xa0, RZ ;  /* 0x000000a006077810 */ /* 0x000fe40007ffe0ff */
[C---:B------:R-:W-:Y:S01]  /*42f0*/  SHF.L.U32 R6, R5.reuse, 0x7, RZ ;  /* 0x0000000705067819 */ /* 0x040fe200000006ff */
[----:B------:R-:W-:Y:S01]  /*4300*/  IMAD.X R9, RZ, RZ, UR5, P1 ;  /* 0x00000005ff097e24 */ /* 0x000fe200088e06ff */
[----:B------:R-:W-:-:S05]  /*4310*/  LOP3.LUT R5, R5, 0x3, RZ, 0xc0, !PT ;  /* 0x0000000305057812 */ /* 0x000fca00078ec0ff */
[----:B------:R-:W-:Y:S01]  /*4320*/  IMAD.MOV R5, RZ, RZ, -R5 ;  /* 0x000000ffff057224 */ /* 0x000fe200078e0a05 */
[----:B---3--:R-:W-:-:S04]  /*4330*/  LEA R11, P1, R12, UR10, 0x2 ;  /* 0x0000000a0c0b7c11 */ /* 0x008fc8000f8210ff */
[----:B------:R-:W-:Y:S02]  /*4340*/  LEA.HI.X R12, R12, UR11, R9, 0x2, P1 ;  /* 0x0000000b0c0c7c11 */ /* 0x000fe400088f1409 */
[----:B--2---:R-:W-:Y:S02]  /*4350*/  LEA R13, R14, R7, 0x18 ;  /* 0x000000070e0d7211 */ /* 0x004fe400078ec0ff */
[----:B------:R-:W-:Y:S02]  /*4360*/  LOP3.LUT R7, R6, 0x180, RZ, 0xc0, !PT ;  /* 0x0000018006077812 */ /* 0x000fe400078ec0ff */
[----:B------:R-:W-:Y:S02]  /*4370*/  SHF.L.U32 R6, R2, 0x1, RZ ;  /* 0x0000000102067819 */ /* 0x000fe400000006ff */
[----:B------:R-:W-:Y:S02]  /*4380*/  IADD3 R10, PT, PT, R10, R7, RZ ;  /* 0x000000070a0a7210 */ /* 0x000fe40007ffe0ff */
[----:B------:R-:W-:-:S02]  /*4390*/  IADD3 R9, PT, PT, R13, UR6, R6 ;  /* 0x000000060d097c10 */ /* 0x000fc4000fffe006 */
[----:B------:R-:W-:-:S07]  /*43a0*/  IADD3 R8, PT, PT, R13, R8, RZ ;  /* 0x000000080d087210 */ /* 0x000fce0007ffe0ff */
.L_x_2163:
[----:B--2---:R2:W0:Y:S01]  /*43b0*/  LDS R7, [R8] ;  /* 0x0000000008077984 */ /* 0x0044220000000800 */
[----:B------:R-:W-:-:S04]  /*43c0*/  IADD3 R5, PT, PT, R5, 0x1, RZ ;  /* 0x0000000105057810 */ /* 0x000fc80007ffe0ff */
[----:B------:R-:W-:Y:S01]  /*43d0*/  ISETP.NE.AND P3, PT, R5, RZ, PT ;  /* 0x000000ff0500720c */ /* 0x000fe20003f65270 */
[----:B--2---:R-:W-:Y:S02]  /*43e0*/  VIADD R8, R8, 0x200 ;  /* 0x0000020008087836 */ /* 0x004fe40000000000 */
        /* <DEDUP_REMOVED lines=11> */
.L_x_2162:
[----:B------:R-:W-:Y:S05]  /*44a0*/  BSYNC.RECONVERGENT B1 ;  /* 0x0000000000017941 */ /* 0x000fea0003800200 */
.L_x_2161:
[----:B------:R-:W-:Y:S05]  /*44b0*/  @!P2 BRA `(.L_x_2160) ;  /* 0x0000000000d0a947 */ /* 0x000fea0003800000 */
[----:B--2---:R-:W2:Y:S01]  /*44c0*/  S2R R6, SR_CgaCtaId ;  /* 0x0000000000067919 */ /* 0x004ea20000008800 */
[----:B------:R-:W3:Y:S01]  /*44d0*/  LDCU.64 UR10, c[0x0][0x480] ;  /* 0x00009000ff0a77ac */ /* 0x000ee20008000a00 */
[----:B------:R-:W-:Y:S02]  /*44e0*/  MOV R5, 0x400 ;  /* 0x0000040000057802 */ /* 0x000fe40000000f00 */
[----:B------:R-:W-:Y:S01]  /*44f0*/  IADD3 R7, P2, PT, R10, UR4, RZ ;  /* 0x000000040a077c10 */ /* 0x000fe2000ff5e0ff */
[----:B------:R-:W-:Y:S01]  /*4500*/  UISETP.NE.AND UP0, UPT, UR8, URZ, UPT ;  /* 0x000000ff0800728c */ /* 0x000fe2000bf05270 */
[----:B------:R-:W-:Y:S02]  /*4510*/  IADD3 R5, PT, PT, R5, 0xa0, RZ ;  /* 0x000000a005057810 */ /* 0x000fe40007ffe0ff */
[----:B------:R-:W-:Y:S02]  /*4520*/  IADD3.X R12, PT, PT, RZ, UR5, RZ, P2, !PT ;  /* 0x00000005ff0c7c10 */ /* 0x000fe400097fe4ff */
[----:B------:R-:W-:-:S02]  /*4530*/  ISETP.NE.AND P1, PT, RZ, UR8, PT ;  /* 0x00000008ff007c0c */ /* 0x000fc4000bf25270 */
[----:B------:R-:W-:Y:S02]  /*4540*/  PLOP3.LUT P0, PT, PT, PT, UP0, 0x80, 0x8 ;  /* 0x000000000008781c */ /* 0x000fe40003f0f008 */
[----:B---3--:R-:W-:-:S04]  /*4550*/  LEA R11, P3, R7, UR10, 0x2 ;  /* 0x0000000a070b7c11 */ /* 0x008fc8000f8610ff */
[----:B------:R-:W-:Y:S02]  /*4560*/  IADD3 R11, P2, PT, R11, 0x400, RZ ;  /* 0x000004000b0b7810 */ /* 0x000fe40007f5e0ff */
[----:B------:R-:W-:-:S04]  /*4570*/  LEA.HI.X R12, R7, UR11, R12, 0x2, P3 ;  /* 0x0000000b070c7c11 */ /* 0x000fc800098f140c */
[----:B------:R-:W-:Y:S02]  /*4580*/  IADD3.X R12, PT, PT, RZ, R12, RZ, P2, !PT ;  /* 0x0000000cff0c7210 */ /* 0x000fe400017fe4ff */
[----:B--2---:R-:W-:Y:S01]  /*4590*/  LEA R8, R6, R5, 0x18 ;  /* 0x0000000506087211 */ /* 0x004fe200078ec0ff */
[----:B------:R-:W-:Y:S01]  /*45a0*/  IMAD.SHL.U32 R5, R3, 0x4, RZ ;  /* 0x0000000403057824 */ /* 0x000fe200078e00ff */
[----:B------:R-:W-:-:S04]  /*45b0*/  LEA R6, R10, UR6, 0x1 ;  /* 0x000000060a067c11 */ /* 0x000fc8000f8e08ff */
[----:B------:R-:W-:Y:S01]  /*45c0*/  LEA R5, R10, -R5, 0x2 ;  /* 0x800000050a057211 */ /* 0x000fe200078e10ff */
[----:B------:R-:W-:-:S03]  /*45d0*/  IMAD R6, R3, -0x2, R6 ;  /* 0xfffffffe03067824 */ /* 0x000fc600078e0206 */
[--C-:B------:R-:W-:Y:S02]  /*45e0*/  IADD3 R5, PT, PT, R5, 0x400, R8.reuse ;  /* 0x0000040005057810 */ /* 0x100fe40007ffe008 */
[----:B------:R-:W-:-:S07]  /*45f0*/  IADD3 R8, PT, PT, R6, 0x200, R8 ;  /* 0x0000020006087810 */ /* 0x000fce0007ffe008 */
.L_x_2164:
[----:B------:R-:W0:Y:S01]  /*4600*/  LDS R7, [R5+-0x400] ;  /* 0xfffc000005077984 */ /* 0x000e220000000800 */
[----:B------:R-:W-:-:S04]  /*4610*/  IADD3 R10, PT, PT, R10, 0x200, RZ ;  /* 0x000002000a0a7810 */ /* 0x000fc80007ffe0ff */
[----:B------:R-:W-:Y:S01]  /*4620*/  ISETP.GT.AND P2, PT, R10, UR42, PT ;  /* 0x0000002a0a007c0c */ /* 0x000fe2000bf44270 */
        /* <DEDUP_REMOVED lines=10> */
[----:B0-----:R-:W-:Y:S01]  /*46d0*/  FMUL.FTZ R17, R7, R0 ;  /* 0x0000000007117220 */ /* 0x001fe20000410000 */
[----:B------:R-:W-:-:S04]  /*46e0*/  MOV R7, R12 ;  /* 0x0000000c00077202 */ /* 0x000fc80000000f00 */
[----:B------:R-:W-:-:S05]  /*46f0*/  F2FP.F16.F32.PACK_AB R6, RZ, R17 ;  /* 0x00000011ff06723e */ /* 0x000fca00000000ff */
[----:B------:R0:W-:Y:S04]  /*4700*/  STS.U16 [R8], R6 ;  /* 0x0000000608007388 */ /* 0x0001e80000000400 */
[----:B------:R2:W1:Y:S01]  /*4710*/  LDS R9, [R5+0x200] ;  /* 0x0002000005097984 */ /* 0x0004620000000800 */
[----:B0-----:R-:W-:Y:S02]  /*4720*/  IMAD.MOV.U32 R6, RZ, RZ, R11 ;  /* 0x000000ffff067224 */ /* 0x001fe400078e000b */
[----:B--2---:R-:W-:-:S03]  /*4730*/  VIADD R5, R5, 0x800 ;  /* 0x0000080005057836 */ /* 0x004fc60000000000 */
[----:B------:R-:W-:Y:S01]  /*4740*/  @P0 STG.E desc[UR36][R6.64+-0x400], R13 ;  /* 0xfffc000d06000986 */ /* 0x000fe2000c101924 */
[----:B------:R-:W-:Y:S02]  /*4750*/  PLOP3.LUT P0, PT, P1, PT, PT, 0x80, 0x8 ;  /* 0x000000000008781c */ /* 0x000fe40000f0f070 */
[----:B------:R-:W-:-:S04]  /*4760*/  IADD3 R11, P3, PT, R6, 0x800, RZ ;  /* 0x00000800060b7810 */ /* 0x000fc80007f7e0ff */
[----:B------:R-:W-:-:S07]  /*4770*/  IADD3.X R12, PT, PT, RZ, R7, RZ, P3, !PT ;  /* 0x00000007ff0c7210 */ /* 0x000fce0001ffe4ff */
[----:B------:R-:W-:Y:S04]  /*4780*/  @P0 STG.E desc[UR36][R6.64+-0x200], R15 ;  /* 0xfffe000f06000986 */ /* 0x000fe8000c101924 */
[----:B------:R-:W-:Y:S01]  /*4790*/  @P0 STG.E desc[UR36][R6.64], R17 ;  /* 0x0000001106000986 */ /* 0x000fe2000c101924 */
[----:B-1----:R-:W-:-:S05]  /*47a0*/  FMUL.FTZ R19, R9, R0 ;  /* 0x0000000009137220 */ /* 0x002fca0000410000 */
[----:B------:R-:W-:Y:S01]  /*47b0*/  @P0 STG.E desc[UR36][R6.64+0x200], R19 ;  /* 0x0002001306000986 */ /* 0x000fe2000c101924 */
[----:B------:R-:W-:-:S05]  /*47c0*/  F2FP.F16.F32.PACK_AB R9, RZ, R19 ;  /* 0x00000013ff09723e */ /* 0x000fca00000000ff */
[----:B------:R0:W-:Y:S02]  /*47d0*/  STS.U16 [R8+0x100], R9 ;  /* 0x0001000908007388 */ /* 0x0001e40000000400 */
[----:B0-----:R-:W-:Y:S01]  /*47e0*/  IADD3 R8, PT, PT, R8, 0x400, RZ ;  /* 0x0000040008087810 */ /* 0x001fe20007ffe0ff */
[----:B------:R-:W-:Y:S06]  /*47f0*/  @!P2 BRA `(.L_x_2164) ;  /* 0xfffffffc0080a947 */ /* 0x000fec000383ffff */
.L_x_2160:
[----:B------:R-:W-:Y:S05]  /*4800*/  BSYNC.RECONVERGENT B0 ;  /* 0x0000000000007941 */ /* 0x000fea0003800200 */
.L_x_2159:
[----:B------:R-:W3:Y:S01]  /*4810*/  LDCU.64 UR8, c[0x0][0x3b0] ;  /* 0x00007600ff0877ac */ /* 0x000ee20008000a00 */
[----:B0-----:R-:W-:Y:S02]  /*4820*/  SHF.L.U32 R0, R2, 0x3, RZ ;  /* 0x0000000302007819 */ /* 0x001fe400000006ff */
[----:B--2---:R-:W-:Y:S02]  /*4830*/  CS2R R12, SRZ ;  /* 0x00000000000c7805 */ /* 0x004fe4000001ff00 */
[----:B------:R-:W-:Y:S01]  /*4840*/  MOV R5, UR43 ;  /* 0x0000002b00057c02 */ /* 0x000fe20008000f00 */
[----:B------:R-:W-:Y:S01]  /*4850*/  USHF.R.S32.HI UR4, URZ, 0x1f, UR42 ;  /* 0x0000001fff047899 */ /* 0x000fe2000801142a */
[----:B------:R-:W-:Y:S01]  /*4860*/  LOP3.LUT R0, R0, 0x38, RZ, 0xc0, !PT ;  /* 0x0000003800007812 */ /* 0x000fe200078ec0ff */
[----:B------:R-:W0:Y:S01]  /*4870*/  LDCU UR5, c[0x0][0x3f4] ;  /* 0x00007e80ff0577ac */ /* 0x000e220008000800 */
[----:B------:R-:W2:Y:S01]  /*4880*/  LDC.64 R36, c[0x0][0x3c0] ;  /* 0x0000f000ff247b82 */ /* 0x000ea20000000a00 */
[----:B------:R-:W-:Y:S01]  /*4890*/  CS2R R14, SRZ ;  /* 0x00000000000e7805 */ /* 0x000fe2000001ff00 */
[----:B------:R-:W-:-:S04]  /*48a0*/  ULEA.HI UR4, UR4, UR42, URZ, 0x4 ;  /* 0x0000002a04047291 */ /* 0x000fc8000f8f20ff */
[----:B------:R-:W-:Y:S01]  /*48b0*/  ULOP3.LUT UR4, UR4, 0xfffffff0, URZ, 0xc0, !UPT ;  /* 0xfffffff004047892 */ /* 0x000fe2000f8ec0ff */
[----:B---3--:R-:W-:-:S03]  /*48c0*/  ISETP.NE.U32.AND P0, PT, RZ, UR8, PT ;  /* 0x00000008ff007c0c */ /* 0x008fc6000bf05070 */
[----:B------:R-:W-:Y:S01]  /*48d0*/  UIADD3 UR4, UPT, UPT, -UR4, UR42, URZ ;  /* 0x0000002a04047290 */ /* 0x000fe2000fffe1ff */
[----:B------:R-:W-:-:S05]  /*48e0*/  ISETP.NE.AND.EX P0, PT, RZ, UR9, PT, P0 ;  /* 0x00000009ff007c0c */ /* 0x000fca000bf05300 */
[----:B------:R-:W-:-:S13]  /*48f0*/  ISETP.NE.OR P0, PT, R32, UR4, !P0 ;  /* 0x0000000420007c0c */ /* 0x000fda000c705670 */
[----:B------:R-:W3:Y:S01]  /*4900*/  @!P0 LDC.64 R6, c[0x0][0x3b0] ;  /* 0x0000ec00ff068b82 */ /* 0x000ee20000000a00 */
[----:B------:R-:W-:-:S07]  /*4910*/  @!P0 IMAD R5, R5, 0x40, R0 ;  /* 0x0000004005058824 */ /* 0x000fce00078e0200 */
[----:B------:R-:W4:Y:S01]  /*4920*/  S2UR UR7, SR_CgaCtaId ;  /* 0x00000000000779c3 */ /* 0x000f220000008800 */
[----:B------:R-:W-:Y:S01]  /*4930*/  IADD3 R34, PT, PT, R3, R32, RZ ;  /* 0x0000002003227210 */ /* 0x000fe20007ffe0ff */
[----:B---3--:R-:W-:Y:S01]  /*4940*/  @!P0 IMAD.WIDE.U32 R6, R5, 0x2, R6 ;  /* 0x0000000205068825 */ /* 0x008fe200078e0006 */
[----:B0-----:R-:W-:-:S04]  /*4950*/  MOV R5, UR5 ;  /* 0x0000000500057c02 */ /* 0x001fc80008000f00 */
[----:B------:R-:W-:Y:S01]  /*4960*/  VIMNMX R35, PT, PT, R5, UR42, PT ;  /* 0x0000002a05237c48 */ /* 0x000fe2000bfe0100 */
[----:B------:R0:W5:Y:S01]  /*4970*/  @!P0 LDG.E.128 R12, desc[UR36][R6.64] ;  /* 0x00000024060c8981 */ /* 0x000162000c1e1d00 */
[----:B------:R-:W-:Y:S01]  /*4980*/  UMOV UR5, 0x400 ;  /* 0x0000040000057882 */ /* 0x000fe20000000000 */
[----:B------:R-:W-:Y:S01]  /*4990*/  IMAD R9, R4, R5, R0 ;  /* 0x0000000504097224 */ /* 0x000fe200078e0200 */
[----:B------:R-:W-:Y:S01]  /*49a0*/  ISETP.GE.AND P0, PT, R34, R35, PT ;  /* 0x000000232200720c */ /* 0x000fe20003f06270 */
[----:B------:R-:W-:Y:S01]  /*49b0*/  UIADD3 UR5, UPT, UPT, UR5, 0xa0, URZ ;  /* 0x000000a005057890 */ /* 0x000fe2000fffe0ff */
[----:B------:R-:W-:Y:S01]  /*49c0*/  BSSY.RECONVERGENT B0, `(.L_x_2165) ;  /* 0x00000c4000007945 */ /* 0x000fe20003800200 */
[----:B------:R-:W-:Y:S01]  /*49d0*/  USHF.L.U32 UR40, UR40, 0x6, URZ ;  /* 0x0000000628287899 */ /* 0x000fe200080006ff */
[----:B------:R-:W-:Y:S01]  /*49e0*/  HFMA2 R4, -RZ, RZ, 0, 0 ;  /* 0x00000000ff047431 */ /* 0x000fe200000001ff */
[----:B----4-:R-:W-:Y:S01]  /*49f0*/  ULEA UR5, UR7, UR5, 0x18 ;  /* 0x0000000507057291 */ /* 0x010fe2000f8ec0ff */
[----:B--2---:R-:W-:Y:S01]  /*4a00*/  IMAD.WIDE R36, R9, 0x2, R36 ;  /* 0x0000000209247825 */ /* 0x004fe200078e0224 */
[----:B0-----:R-:W-:-:S02]  /*4a10*/  CS2R R6, SRZ ;  /* 0x0000000000067805 */ /* 0x001fc4000001ff00 */
[----:B------:R-:W-:Y:S01]  /*4a20*/  CS2R R8, SRZ ;  /* 0x0000000000087805 */ /* 0x000fe2000001ff00 */
[----:B------:R-:W-:Y:S01]  /*4a30*/  UIADD3 UR7, UPT, UPT, UR5, UR6, URZ ;  /* 0x0000000605077290 */ /* 0x000fe2000fffe0ff */
[----:B------:R-:W-:Y:S01]  /*4a40*/  CS2R R10, SRZ ;  /* 0x00000000000a7805 */ /* 0x000fe2000001ff00 */
[----:B------:R-:W-:Y:S01]  /*4a50*/  IMAD.MOV.U32 R33, RZ, RZ, RZ ;  /* 0x000000ffff217224 */ /* 0x000fe200078e00ff */
[----:B------:R-:W-:Y:S06]  /*4a60*/  BAR.SYNC.DEFER_BLOCKING 0x0 ;  /* 0x0000000000007b1d */ /* 0x000fec0000010000 */
[----:B------:R-:W-:Y:S05]  /*4a70*/  @P0 BRA `(.L_x_2166) ;  /* 0x0000000800e00947 */ /* 0x000fea0003800000 */
[----:B------:R-:W-:Y:S01]  /*4a80*/  VIADDMNMX R35, R34, 0x10, R35, !PT ;  /* 0x0000001022237846 */ /* 0x000fe20007800123 */
[----:B------:R-:W-:Y:S01]  /*4a90*/  BSSY.RECONVERGENT B1, `(.L_x_2167) ;  /* 0x000006b000017945 */ /* 0x000fe20003800200 */
[----:B------:R-:W-:Y:S02]  /*4aa0*/  LOP3.LUT R4, RZ, R3, RZ, 0x33, !PT ;  /* 0x00000003ff047212 */ /* 0x000fe400078e33ff */
[----:B------:R-:W-:Y:S02]  /*4ab0*/  CS2R R10, SRZ ;  /* 0x00000000000a7805 */ /* 0x000fe4000001ff00 */
[----:B------:R-:W-:Y:S02]  /*4ac0*/  MOV R33, RZ ;  /* 0x000000ff00217202 */ /* 0x000fe40000000f00 */
[----:B------:R-:W-:Y:S02]  /*4ad0*/  CS2R R8, SRZ ;  /* 0x0000000000087805 */ /* 0x000fe4000001ff00 */
[----:B------:R-:W-:-:S02]  /*4ae0*/  IADD3 R35, PT, PT, -R32, R35, R4 ;  /* 0x0000002320237210 */ /* 0x000fc40007ffe104 */
[----:B------:R-:W-:Y:S02]  /*4af0*/  CS2R R6, SRZ ;  /* 0x0000000000067805 */ /* 0x000fe4000001ff00 */
[----:B------:R-:W-:Y:S02]  /*4b00*/  MOV R38, R34 ;  /* 0x0000002200267202 */ /* 0x000fe40000000f00 */
[C---:B------:R-:W-:Y:S02]  /*4b10*/  ISETP.GE.U32.AND P0, PT, R35.reuse, 0x30, PT ;  /* 0x000000302300780c */ /* 0x040fe40003f06070 */
[----:B------:R-:W-:Y:S02]  /*4b20*/  LEA.HI R39, R35, 0x1, RZ, 0x1c ;  /* 0x0000000123277811 */ /* 0x000fe400078fe0ff */
[----:B------:R-:W-:Y:S02]  /*4b30*/  MOV R4, RZ ;  /* 0x000000ff00047202 */ /* 0x000fe40000000f00 */
[----:B------:R-:W-:-:S07]  /*4b40*/  LOP3.LUT P1, R46, R39, 0x3, RZ, 0xc0, !PT ;  /* 0x00000003272e7812 */ /* 0x000fce000782c0ff */
[----:B------:R-:W-:Y:S06]  /*4b50*/  @!P0 BRA `(.L_x_2168) ;  /* 0x0000000400788947 */ /* 0x000fec0003800000 */
[----:B------:R-:W-:Y:S01]  /*4b60*/  LOP3.LUT R39, R39, 0x1ffffffc, RZ, 0xc0, !PT ;  /* 0x1ffffffc27277812 */ /* 0x000fe200078ec0ff */
[----:B------:R-:W-:Y:S01]  /*4b70*/  IMAD.MOV.U32 R40, RZ, RZ, RZ ;  /* 0x000000ffff287224 */ /* 0x000fe200078e00ff */
[----:B------:R-:W-:Y:S02]  /*4b80*/  MOV R33, RZ ;  /* 0x000000ff00217202 */ /* 0x000fe40000000f00 */
[----:B------:R-:W-:-:S07]  /*4b90*/  MOV R38, R34 ;  /* 0x0000002200267202 */ /* 0x000fce0000000f00 */
.L_x_2169:
[----:B------:R-:W-:-:S05]  /*4ba0*/  SHF.L.U32 R29, R38, 0x6, RZ ;  /* 0x00000006261d7819 */ /* 0x000fca00000006ff */
[----:B------:R-:W-:-:S06]  /*4bb0*/  IMAD.WIDE.U32 R16, R29, 0x2, R36 ;  /* 0x000000021d107825 */ /* 0x000fcc00078e0024 */
[----:B-1----:R-:W2:Y:S01]  /*4bc0*/  LDG.E.128 R16, desc[UR36][R16.64] ;  /* 0x0000002410107981 */ /* 0x002ea2000c1e1d00 */
[C---:B------:R-:W-:Y:S01]  /*4bd0*/  VIADD R21, R29.reuse, 0x400 ;  /* 0x000004001d157836 */ /* 0x040fe20000000000 */
[----:B------:R-:W-:-:S03]  /*4be0*/  IADD3 R25, PT, PT, R29, 0x800, RZ ;  /* 0x000008001d197810 */ /* 0x000fc60007ffe0ff */
[----:B------:R-:W-:Y:S01]  /*4bf0*/  IMAD.WIDE.U32 R20, R21, 0x2, R36 ;  /* 0x0000000215147825 */ /* 0x000fe200078e0024 */
[----:B------:R-:W-:-:S03]  /*4c00*/  IADD3 R29, PT, PT, R29, 0xc00, RZ ;  /* 0x00000c001d1d7810 */ /* 0x000fc60007ffe0ff */
[--C-:B------:R-:W-:Y:S02]  /*4c10*/  IMAD.WIDE.U32 R24, R25, 0x2, R36.reuse ;  /* 0x0000000219187825 */ /* 0x100fe400078e0024 */
[----:B------:R-:W3:Y:S02]  /*4c20*/  LDG.E.128 R20, desc[UR36][R20.64] ;  /* 0x0000002414147981 */ /* 0x000ee4000c1e1d00 */
[----:B------:R-:W-:Y:S02]  /*4c30*/  IMAD.WIDE.U32 R28, R29, 0x2, R36 ;  /* 0x000000021d1c7825 */ /* 0x000fe400078e0024 */
[----:B------:R-:W4:Y:S04]  /*4c40*/  LDG.E.128 R24, desc[UR36][R24.64] ;  /* 0x0000002418187981 */ /* 0x000f28000c1e1d00 */
[----:B------:R-:W4:Y:S01]  /*4c50*/  LDG.E.128 R28, desc[UR36][R28.64] ;  /* 0x000000241c1c7981 */ /* 0x000f22000c1e1d00 */
[----:B------:R-:W-:Y:S01]  /*4c60*/  IADD3 R41, PT, PT, -R3, R38, RZ ;  /* 0x0000002603297210 */ /* 0x000fe20007ffe1ff */
[----:B------:R-:W-:Y:S01]  /*4c70*/  VIADD R40, R40, 0x4 ;  /* 0x0000000428287836 */ /* 0x000fe20000000000 */
[----:B------:R-:W-:-:S02]  /*4c80*/  IADD3 R38, PT, PT, R38, 0x40, RZ ;  /* 0x0000004026267810 */ /* 0x000fc40007ffe0ff */
[----:B------:R-:W-:Y:S02]  /*4c90*/  LEA R43, R41, UR7, 0x1 ;  /* 0x00000007292b7c11 */ /* 0x000fe4000f8e08ff */
[----:B------:R-:W-:-:S03]  /*4ca0*/  ISETP.NE.AND P0, PT, R40, R39, PT ;  /* 0x000000272800720c */ /* 0x000fc60003f05270 */
[----:B------:R-:W0:Y:S04]  /*4cb0*/  LDS.U16 R44, [R43] ;  /* 0x000000002b2c7984 */ /* 0x000e280000000400 */
[----:B------:R-:W1:Y:S04]  /*4cc0*/  LDS.U16 R42, [R43+0x20] ;  /* 0x000020002b2a7984 */ /* 0x000e680000000400 */
[----:B------:R-:W1:Y:S01]  /*4cd0*/  LDS.U16 R41, [R43+0x40] ;  /* 0x000040002b297984 */ /* 0x000e620000000400 */
[----:B0-----:R-:W-:Y:S02]  /*4ce0*/  HADD2.F32 R44, -RZ, R44.H0_H0 ;  /* 0x2000002cff2c7230 */ /* 0x001fe40000004100 */
[----:B-1----:R-:W-:-:S02]  /*4cf0*/  HADD2.F32 R42, -RZ, R42.H0_H0 ;  /* 0x2000002aff2a7230 */ /* 0x002fc40000004100 */
[----:B------:R-:W-:Y:S02]  /*4d00*/  HADD2.F32 R41, -RZ, R41.H0_H0 ;  /* 0x20000029ff297230 */ /* 0x000fe40000004100 */
[--C-:B--2---:R-:W-:Y:S02]  /*4d10*/  HADD2.F32 R47, -RZ, R16.reuse.H1_H1 ;  /* 0x30000010ff2f7230 */ /* 0x104fe40000004100 */
[----:B------:R-:W-:Y:S02]  /*4d20*/  HADD2.F32 R45, -RZ, R16.H0_H0 ;  /* 0x20000010ff2d7230 */ /* 0x000fe40000004100 */
[----:B------:R-:W-:Y:S02]  /*4d30*/  HADD2.F32 R48, -RZ, R17.H0_H0 ;  /* 0x20000011ff307230 */ /* 0x000fe40000004100 */
[----:B------:R-:W-:Y:S01]  /*4d40*/  FFMA.FTZ R16, R44, R47, R10 ;  /* 0x0000002f2c107223 */ /* 0x000fe2000001000a */
[--C-:B------:R-:W-:Y:S01]  /*4d50*/  HADD2.F32 R50, -RZ, R18.reuse.H0_H0 ;  /* 0x20000012ff327230 */ /* 0x100fe20000004100 */
[----:B------:R-:W0:Y:S01]  /*4d60*/  LDS.U16 R10, [R43+0x60] ;  /* 0x000060002b0a7984 */ /* 0x000e220000000400 */
        /* <DEDUP_REMOVED lines=10> */
[--C-:B------:R-:W-:Y:S02]  /*4e10*/  HADD2.F32 R7, -RZ, R20.reuse.H1_H1 ;  /* 0x30000014ff077230 */ /* 0x100fe40000004100 */
[C---:B------:R-:W-:Y:S01]  /*4e20*/  FFMA.FTZ R19, R44.reuse, R19, R4 ;  /* 0x000000132c137223 */ /* 0x040fe20000010004 */
[----:B------:R-:W-:Y:S02]  /*4e30*/  HADD2.F32 R4, -RZ, R20.H0_H0 ;  /* 0x20000014ff047230 */ /* 0x000fe40000004100 */
[----:B------:R-:W-:Y:S01]  /*4e40*/  FFMA.FTZ R33, R44, R45, R33 ;  /* 0x0000002d2c217223 */ /* 0x000fe20000010021 */
[----:B------:R-:W-:Y:S02]  /*4e50*/  HADD2.F32 R6, -RZ, R21.H0_H0 ;  /* 0x20000015ff067230 */ /* 0x000fe40000004100 */
[----:B------:R-:W-:Y:S01]  /*4e60*/  FFMA.FTZ R8, R42, R8, R17 ;  /* 0x000000082a087223 */ /* 0x000fe20000010011 */
[----:B------:R-:W-:-:S02]  /*4e70*/  HADD2.F32 R20, -RZ, R23.H1_H1 ;  /* 0x30000017ff147230 */ /* 0x000fc40000004100 */
[C---:B------:R-:W-:Y:S01]  /*4e80*/  FFMA.FTZ R7, R42.reuse, R7, R16 ;  /* 0x000000072a077223 */ /* 0x040fe20000010010 */
[--C-:B------:R-:W-:Y:S02]  /*4e90*/  HADD2.F32 R9, -RZ, R22.reuse.H0_H0 ;  /* 0x20000016ff097230 */ /* 0x100fe40000004100 */
[C---:B------:R-:W-:Y:S01]  /*4ea0*/  FFMA.FTZ R6, R42.reuse, R6, R11 ;  /* 0x000000062a067223 */ /* 0x040fe2000001000b */
[----:B------:R-:W-:Y:S02]  /*4eb0*/  HADD2.F32 R21, -RZ, R23.H0_H0 ;  /* 0x20000017ff157230 */ /* 0x000fe40000004100 */
[C---:B------:R-:W-:Y:S01]  /*4ec0*/  FFMA.FTZ R19, R42.reuse, R20, R19 ;  /* 0x000000142a137223 */ /* 0x040fe20000010013 */
[----:B------:R-:W-:Y:S02]  /*4ed0*/  HADD2.F32 R22, -RZ, R22.H1_H1 ;  /* 0x30000016ff167230 */ /* 0x000fe40000004100 */
[----:B------:R-:W-:Y:S01]  /*4ee0*/  FFMA.FTZ R4, R42, R4, R33 ;  /* 0x000000042a047223 */ /* 0x000fe20000010021 */
[----:B----4-:R-:W-:-:S02]  /*4ef0*/  HADD2.F32 R17, -RZ, R25.H0_H0 ;  /* 0x20000019ff117230 */ /* 0x010fc40000004100 */
[C---:B------:R-:W-:Y:S01]  /*4f00*/  FFMA.FTZ R9, R42.reuse, R9, R50 ;  /* 0x000000092a097223 */ /* 0x040fe20000010032 */
[----:B------:R-:W-:Y:S02]  /*4f10*/  HADD2.F32 R11, -RZ, R24.H0_H0 ;  /* 0x20000018ff0b7230 */ /* 0x000fe40000004100 */
[C---:B------:R-:W-:Y:S01]  /*4f20*/  FFMA.FTZ R18, R42.reuse, R21, R18 ;  /* 0x000000152a127223 */ /* 0x040fe20000010012 */
[----:B------:R-:W-:Y:S02]  /*4f30*/  HADD2.F32 R16, -RZ, R26.H0_H0 ;  /* 0x2000001aff107230 */ /* 0x000fe40000004100 */
[----:B------:R-:W-:Y:S01]  /*4f40*/  FFMA.FTZ R22, R42, R22, R49 ;  /* 0x000000162a167223 */ /* 0x000fe20000010031 */
[--C-:B------:R-:W-:Y:S02]  /*4f50*/  HADD2.F32 R23, -RZ, R27.reuse.H0_H0 ;  /* 0x2000001bff177230 */ /* 0x100fe40000004100 */
[----:B------:R-:W-:Y:S01]  /*4f60*/  FFMA.FTZ R6, R41, R17, R6 ;  /* 0x0000001129067223 */ /* 0x000fe20000010006 */
[----:B------:R-:W-:-:S02]  /*4f70*/  HADD2.F32 R20, -RZ, R27.H1_H1 ;  /* 0x3000001bff147230 */ /* 0x000fc40000004100 */
[C---:B------:R-:W-:Y:S01]  /*4f80*/  FFMA.FTZ R4, R41.reuse, R11, R4 ;  /* 0x0000000b29047223 */ /* 0x040fe20000010004 */
[----:B------:R-:W-:Y:S02]  /*4f90*/  HADD2.F32 R24, -RZ, R24.H1_H1 ;  /* 0x30000018ff187230 */ /* 0x000fe40000004100 */
[C---:B------:R-:W-:Y:S01]  /*4fa0*/  FFMA.FTZ R9, R41.reuse, R16, R9 ;  /* 0x0000001029097223 */ /* 0x040fe20000010009 */
[----:B------:R-:W-:Y:S02]  /*4fb0*/  HADD2.F32 R25, -RZ, R25.H1_H1 ;  /* 0x30000019ff197230 */ /* 0x000fe40000004100 */
[C---:B------:R-:W-:Y:S01]  /*4fc0*/  FFMA.FTZ R18, R41.reuse, R23, R18 ;  /* 0x0000001729127223 */ /* 0x040fe20000010012 */
[----:B------:R-:W-:Y:S02]  /*4fd0*/  HADD2.F32 R21, -RZ, R26.H1_H1 ;  /* 0x3000001aff157230 */ /* 0x000fe40000004100 */
[----:B------:R-:W-:Y:S01]  /*4fe0*/  FFMA.FTZ R19, R41, R20, R19 ;  /* 0x0000001429137223 */ /* 0x000fe20000010013 */
[----:B0-----:R-:W-:-:S02]  /*4ff0*/  HADD2.F32 R17, -RZ, R10.H0_H0 ;  /* 0x2000000aff117230 */ /* 0x001fc40000004100 */
[C---:B------:R-:W-:Y:S01]  /*5000*/  FFMA.FTZ R7, R41.reuse, R24, R7 ;  /* 0x0000001829077223 */ /* 0x040fe20000010007 */
[--C-:B------:R-:W-:Y:S02]  /*5010*/  HADD2.F32 R33, -RZ, R28.reuse.H0_H0 ;  /* 0x2000001cff217230 */ /* 0x100fe40000004100 */
[C---:B------:R-:W-:Y:S01]  /*5020*/  FFMA.FTZ R8, R41.reuse, R25, R8 ;  /* 0x0000001929087223 */ /* 0x040fe20000010008 */
[----:B------:R-:W-:Y:S02]  /*5030*/  HADD2.F32 R10, -RZ, R28.H1_H1 ;  /* 0x3000001cff0a7230 */ /* 0x000fe40000004100 */
[----:B------:R-:W-:Y:S01]  /*5040*/  FFMA.FTZ R21, R41, R21, R22 ;  /* 0x0000001529157223 */ /* 0x000fe20000010016 */
        /* <DEDUP_REMOVED lines=15> */
.L_x_2168:
[----:B------:R-:W-:Y:S05]  /*5140*/  BSYNC.RECONVERGENT B1 ;  /* 0x0000000000017941 */ /* 0x000fea0003800200 */
.L_x_2167:
[----:B------:R-:W-:Y:S05]  /*5150*/  @!P1 BRA `(.L_x_2166) ;  /* 0x0000000400289947 */ /* 0x000fea0003800000 */
[----:B------:R-:W-:Y:S01]  /*5160*/  ISETP.NE.AND P1, PT, R46, 0x1, PT ;  /* 0x000000012e00780c */ /* 0x000fe20003f25270 */
[----:B------:R-:W-:Y:S01]  /*5170*/  BSSY.RECONVERGENT B1, `(.L_x_2170) ;  /* 0x0000030000017945 */ /* 0x000fe20003800200 */
[----:B------:R-:W-:-:S11]  /*5180*/  LOP3.LUT P0, RZ, R35, 0x10, RZ, 0xc0, !PT ;  /* 0x0000001023ff7812 */ /* 0x000fd6000780c0ff */
[----:B------:R-:W-:Y:S05]  /*5190*/  @!P1 BRA `(.L_x_2171) ;  /* 0x0000000000b49947 */ /* 0x000fea0003800000 */
[----:B------:R-:W-:-:S05]  /*51a0*/  SHF.L.U32 R21, R38, 0x6, RZ ;  /* 0x0000000626157819 */ /* 0x000fca00000006ff */
[C---:B------:R-:W-:Y:S01]  /*51b0*/  IMAD.WIDE.U32 R16, R21.reuse, 0x2, R36 ;  /* 0x0000000215107825 */ /* 0x040fe200078e0024 */
[----:B------:R-:W-:-:S05]  /*51c0*/  IADD3 R21, PT, PT, R21, 0x400, RZ ;  /* 0x0000040015157810 */ /* 0x000fca0007ffe0ff */
[----:B-1----:R-:W2:Y:S01]  /*51d0*/  LDG.E.128 R16, desc[UR36][R16.64] ;  /* 0x0000002410107981 */ /* 0x002ea2000c1e1d00 */
[----:B------:R-:W-:-:S06]  /*51e0*/  IMAD.WIDE.U32 R20, R21, 0x2, R36 ;  /* 0x0000000215147825 */ /* 0x000fcc00078e0024 */
[----:B------:R-:W3:Y:S01]  /*51f0*/  LDG.E.128 R20, desc[UR36][R20.64] ;  /* 0x0000002414147981 */ /* 0x000ee2000c1e1d00 */
[C---:B------:R-:W-:Y:S01]  /*5200*/  IMAD.IADD R24, R38.reuse, 0x1, -R3 ;  /* 0x0000000126187824 */ /* 0x040fe200078e0a03 */
[----:B------:R-:W-:-:S04]  /*5210*/  IADD3 R38, PT, PT, R38, 0x20, RZ ;  /* 0x0000002026267810 */ /* 0x000fc80007ffe0ff */
        /* <DEDUP_REMOVED lines=20> */
[--C-:B---3--:R-:W-:Y:S02]  /*5360*/  HADD2.F32 R33, -RZ, R20.reuse.H0_H0 ;  /* 0x20000014ff217230 */ /* 0x108fe40000004100 */
[----:B------:R-:W-:Y:S01]  /*5370*/  FFMA.FTZ R4, R16, R19, R4 ;  /* 0x0000001310047223 */ /* 0x000fe20000010004 */
[----:B------:R-:W-:-:S02]  /*5380*/  HADD2.F32 R17, -RZ, R20.H1_H1 ;  /* 0x30000014ff117230 */ /* 0x000fc40000004100 */
[----:B------:R-:W-:Y:S02]  /*5390*/  HADD2.F32 R16, -RZ, R21.H0_H0 ;  /* 0x20000015ff107230 */ /* 0x000fe40000004100 */
[C---:B------:R-:W-:Y:S01]  /*53a0*/  FFMA.FTZ R33, R29.reuse, R33, R26 ;  /* 0x000000211d217223 */ /* 0x040fe2000001001a */
[----:B------:R-:W-:Y:S02]  /*53b0*/  HADD2.F32 R20, -RZ, R23.H0_H0 ;  /* 0x20000017ff147230 */ /* 0x000fe40000004100 */
[C---:B------:R-:W-:Y:S01]  /*53c0*/  FFMA.FTZ R10, R29.reuse, R17, R10 ;  /* 0x000000111d0a7223 */ /* 0x040fe2000001000a */
[----:B------:R-:W-:Y:S02]  /*53d0*/  HADD2.F32 R21, -RZ, R21.H1_H1 ;  /* 0x30000015ff157230 */ /* 0x000fe40000004100 */
[C---:B------:R-:W-:Y:S01]  /*53e0*/  FFMA.FTZ R11, R29.reuse, R16, R11 ;  /* 0x000000101d0b7223 */ /* 0x040fe2000001000b */
[--C-:B------:R-:W-:Y:S02]  /*53f0*/  HADD2.F32 R18, -RZ, R22.reuse.H0_H0 ;  /* 0x20000016ff127230 */ /* 0x100fe40000004100 */
[----:B------:R-:W-:Y:S01]  /*5400*/  FFMA.FTZ R7, R29, R20, R7 ;  /* 0x000000141d077223 */ /* 0x000fe20000010007 */
[----:B------:R-:W-:-:S02]  /*5410*/  HADD2.F32 R19, -RZ, R22.H1_H1 ;  /* 0x30000016ff137230 */ /* 0x000fc40000004100 */
[C---:B------:R-:W-:Y:S01]  /*5420*/  FFMA.FTZ R8, R29.reuse, R21, R8 ;  /* 0x000000151d087223 */ /* 0x040fe20000010008 */
[----:B------:R-:W-:Y:S02]  /*5430*/  HADD2.F32 R23, -RZ, R23.H1_H1 ;  /* 0x30000017ff177230 */ /* 0x000fe40000004100 */
[C---:B------:R-:W-:Y:S01]  /*5440*/  FFMA.FTZ R9, R29.reuse, R18, R9 ;  /* 0x000000121d097223 */ /* 0x040fe20000010009 */
[C---:B------:R-:W-:Y:S02]  /*5450*/  FFMA.FTZ R6, R29.reuse, R19, R6 ;  /* 0x000000131d067223 */ /* 0x040fe40000010006 */
[----:B------:R-:W-:-:S07]  /*5460*/  FFMA.FTZ R4, R29, R23, R4 ;  /* 0x000000171d047223 */ /* 0x000fce0000010004 */
.L_x_2171:
[----:B------:R-:W-:Y:S05]  /*5470*/  BSYNC.RECONVERGENT B1 ;  /* 0x0000000000017941 */ /* 0x000fea0003800200 */
.L_x_2170:
[----:B------:R-:W-:Y:S05]  /*5480*/  @P0 BRA `(.L_x_2166) ;  /* 0x00000000005c0947 */ /* 0x000fea0003800000 */
[----:B------:R-:W-:-:S05]  /*5490*/  SHF.L.U32 R17, R38, 0x6, RZ ;  /* 0x0000000626117819 */ /* 0x000fca00000006ff */
[----:B------:R-:W-:-:S06]  /*54a0*/  IMAD.WIDE.U32 R16, R17, 0x2, R36 ;  /* 0x0000000211107825 */ /* 0x000fcc00078e0024 */
[----:B-1----:R-:W2:Y:S01]  /*54b0*/  LDG.E.128 R16, desc[UR36][R16.64] ;  /* 0x0000002410107981 */ /* 0x002ea2000c1e1d00 */
[----:B------:R-:W-:-:S04]  /*54c0*/  IADD3 R20, PT, PT, -R3, R38, RZ ;  /* 0x0000002603147210 */ /* 0x000fc80007ffe1ff */
[----:B------:R-:W-:-:S06]  /*54d0*/  LEA R20, R20, UR7, 0x1 ;  /* 0x0000000714147c11 */ /* 0x000fcc000f8e08ff */
[----:B------:R-:W0:Y:S02]  /*54e0*/  LDS.U16 R20, [R20] ;  /* 0x0000000014147984 */ /* 0x000e240000000400 */
        /* <DEDUP_REMOVED lines=17> */
.L_x_2166:
[----:B------:R-:W-:Y:S05]  /*5600*/  BSYNC.RECONVERGENT B0 ;  /* 0x0000000000007941 */ /* 0x000fea0003800200 */
.L_x_2165:
[----:B------:R-:W-:Y:S01]  /*5610*/  ISETP.GE.AND P0, PT, R34, UR42, PT ;  /* 0x0000002a22007c0c */ /* 0x000fe2000bf06270 */
[----:B------:R-:W-:-:S12]  /*5620*/  BSSY.RECONVERGENT B0, `(.L_x_2172) ;  /* 0x000010d000007945 */ /* 0x000fd80003800200 */
[----:B------:R-:W-:Y:S05]  /*5630*/  @P0 BRA `(.L_x_2173) ;  /* 0x00000010002c0947 */ /* 0x000fea0003800000 */
[----:B------:R-:W-:Y:S01]  /*5640*/  IMAD.MOV.U32 R17, RZ, RZ, 0x10 ;  /* 0x00000010ff117424 */ /* 0x000fe200078e00ff */
[----:B------:R-:W-:Y:S01]  /*5650*/  LOP3.LUT R20, RZ, R3, RZ, 0x33, !PT ;  /* 0x00000003ff147212 */ /* 0x000fe200078e33ff */
[----:B------:R-:W-:Y:S03]  /*5660*/  BSSY.RECONVERGENT B1, `(.L_x_2174) ;  /* 0x0000041000017945 */ /* 0x000fe60003800200 */
[----:B------:R-:W-:-:S04]  /*5670*/  VIADDMNMX R17, R34, R17, UR42, !PT ;  /* 0x0000002a22117e46 */ /* 0x000fc8000f800111 */
[----:B------:R-:W-:-:S04]  /*5680*/  IADD3 R20, PT, PT, -R32, R17, R20 ;  /* 0x0000001120147210 */ /* 0x000fc80007ffe114 */
[----:B------:R-:W-:-:S04]  /*5690*/  LOP3.LUT R16, R20, 0x30, RZ, 0xc0, !PT ;  /* 0x0000003014107812 */ /* 0x000fc800078ec0ff */
[----:B------:R-:W-:-:S13]  /*56a0*/  ISETP.NE.AND P0, PT, R16, 0x30, PT ;  /* 0x000000301000780c */ /* 0x000fda0003f05270 */
[----:B------:R-:W-:Y:S05]  /*56b0*/  @!P0 BRA `(.L_x_2175) ;  /* 0x0000000000ec8947 */ /* 0x000fea0003800000 */
[----:B------:R-:W0:Y:S01]  /*56c0*/  LDC R30, c[0x0][0x3f4] ;  /* 0x0000fd00ff1e7b82 */ /* 0x000e220000000800 */
[----:B------:R-:W-:Y:S02]  /*56d0*/  LEA.HI R16, R20, 0x1, RZ, 0x1c ;  /* 0x0000000114107811 */ /* 0x000fe400078fe0ff */
[----:B------:R-:W-:Y:S02]  /*56e0*/  LEA R5, R32, UR6, 0x1 ;  /* 0x0000000620057c11 */ /* 0x000fe4000f8e08ff */
[----:B------:R-:W-:Y:S02]  /*56f0*/  LOP3.LUT R16, R16, 0x3, RZ, 0xc0, !PT ;  /* 0x0000000310107812 */ /* 0x000fe400078ec0ff */
[----:B------:R-:W-:Y:S02]  /*5700*/  IADD3 R21, PT, PT, R5, UR5, RZ ;  /* 0x0000000505157c10 */ /* 0x000fe4000fffe0ff */
[----:B------:R-:W-:-:S07]  /*5710*/  IADD3 R22, PT, PT, -R16, RZ, RZ ;  /* 0x000000ff10167210 */ /* 0x000fce0007ffe1ff */
.L_x_2178:
[----:B0-----:R-:W-:Y:S01]  /*5720*/  MOV R5, R30 ;  /* 0x0000001e00057202 */ /* 0x001fe20000000f00 */
[----:B------:R-:W-:Y:S01]  /*5730*/  VIADD R22, R22, 0x1 ;  /* 0x0000000116167836 */ /* 0x000fe20000000000 */
[----:B------:R-:W-:Y:S02]  /*5740*/  BSSY.RECONVERGENT B2, `(.L_x_2176) ;  /* 0x000002f000027945 */ /* 0x000fe40003800200 */
[----:B------:R-:W-:Y:S02]  /*5750*/  ISETP.GE.AND P0, PT, R34, R5, PT ;  /* 0x000000052200720c */ /* 0x000fe40003f06270 */
[----:B------:R-:W-:-:S11]  /*5760*/  ISETP.NE.AND P2, PT, R22, RZ, PT ;  /* 0x000000ff1600720c */ /* 0x000fd60003f45270 */
[----:B------:R-:W-:Y:S05]  /*5770*/  @!P0 BRA `(.L_x_2177) ;  /* 0x0000000000ac8947 */ /* 0x000fea0003800000 */
[----:B-1----:R-:W-:Y:S02]  /*5780*/  IABS R19, R5 ;  /* 0x0000000500137213 */ /* 0x002fe40000000000 */
        /* <DEDUP_REMOVED lines=42> */
.L_x_2177:
[----:B------:R-:W-:Y:S05]  /*5a30*/  BSYNC.RECONVERGENT B2 ;  /* 0x0000000000027941 */ /* 0x000fea0003800200 */
.L_x_2176:
[----:B------:R-:W-:Y:S02]  /*5a40*/  IADD3 R34, PT, PT, R34, 0x10, RZ ;  /* 0x0000001022227810 */ /* 0x000fe40007ffe0ff */
[----:B------:R-:W-:Y:S01]  /*5a50*/  IADD3 R21, PT, PT, R21, 0x20, RZ ;  /* 0x0000002015157810 */ /* 0x000fe20007ffe0ff */
[----:B------:R-:W-:Y:S06]  /*5a60*/  @P2 BRA `(.L_x_2178) ;  /* 0xfffffffc002c2947 */ /* 0x000fec000383ffff */
.L_x_2175:
[----:B------:R-:W-:Y:S05]  /*5a70*/  BSYNC.RECONVERGENT B1 ;  /* 0x0000000000017941 */ /* 0x000fea0003800200 */
.L_x_2174:
[----:B------:R-:W-:-:S13]  /*5a80*/  ISETP.GE.U32.AND P0, PT, R20, 0x30, PT ;  /* 0x000000301400780c */ /* 0x000fda0003f06070 */
[----:B------:R-:W-:Y:S05]  /*5a90*/  @!P0 BRA `(.L_x_2173) ;  /* 0x0000000c00148947 */ /* 0x000fea0003800000 */
[----:B------:R-:W0:Y:S02]  /*5aa0*/  LDC R5, c[0x0][0x3f4] ;  /* 0x0000fd00ff057b82 */ /* 0x000e240000000800 */
.L_x_2187:
[CC--:B0-----:R-:W-:Y:S01]  /*5ab0*/  ISETP.GE.AND P3, PT, R34.reuse, R5.reuse, PT ;  /* 0x000000052200720c */ /* 0x0c1fe20003f66270 */
[C---:B------:R-:W-:Y:S01]  /*5ac0*/  VIADD R26, R34.reuse, 0x10 ;  /* 0x00000010221a7836 */ /* 0x040fe20000000000 */
[C---:B------:R-:W-:Y:S01]  /*5ad0*/  IADD3 R24, PT, PT, R34.reuse, 0x20, RZ ;  /* 0x0000002022187810 */ /* 0x040fe20007ffe0ff */
[----:B------:R-:W-:Y:S01]  /*5ae0*/  BSSY.RECONVERGENT B1, `(.L_x_2179) ;  /* 0x0000033000017945 */ /* 0x000fe20003800200 */
[----:B------:R-:W-:Y:S02]  /*5af0*/  IADD3 R22, PT, PT, R34, 0x30, RZ ;  /* 0x0000003022167810 */ /* 0x000fe40007ffe0ff */
[----:B------:R-:W-:Y:S02]  /*5b00*/  IADD3 R20, PT, PT, -R3, R34, RZ ;  /* 0x0000002203147210 */ /* 0x000fe40007ffe1ff */
[-C--:B------:R-:W-:Y:S02]  /*5b10*/  ISETP.GE.AND P2, PT, R26, R5.reuse, PT ;  /* 0x000000051a00720c */ /* 0x080fe40003f46270 */
[----:B------:R-:W-:-:S02]  /*5b20*/  ISETP.GE.AND P0, PT, R24, R5, PT ;  /* 0x000000051800720c */ /* 0x000fc40003f06270 */
[----:B------:R-:W-:Y:S02]  /*5b30*/  ISETP.GE.AND P1, PT, R22, R5, PT ;  /* 0x000000051600720c */ /* 0x000fe40003f26270 */
[----:B------:R-:W-:Y:S01]  /*5b40*/  LEA R20, R20, UR7, 0x1 ;  /* 0x0000000714147c11 */ /* 0x000fe2000f8e08ff */
[----:B------:R-:W-:Y:S10]  /*5b50*/  @!P3 BRA `(.L_x_2180) ;  /* 0x0000000000acb947 */ /* 0x000ff40003800000 */
[----:B-1----:R-:W-:Y:S02]  /*5b60*/  IABS R19, R5 ;  /* 0x0000000500137213 */ /* 0x002fe40000000000 */
        /* <DEDUP_REMOVED lines=21> */
[----:B------:R-:W-:-:S05]  /*5cc0*/  @!P5 LOP3.LUT R16, RZ, R5, RZ, 0x33, !PT ;  /* 0x00000005ff10d212 */ /* 0x000fca00078e33ff */
[----:B------:R-:W-:-:S04]  /*5cd0*/  IMAD.SHL.U32 R17, R16, 0x40, RZ ;  /* 0x0000004010117824 */ /* 0x000fc800078e00ff */
        /* <DEDUP_REMOVED lines=19> */
.L_x_2180:
[----:B------:R-:W-:Y:S05]  /*5e10*/  BSYNC.RECONVERGENT B1 ;  /* 0x0000000000017941 */ /* 0x000fea0003800200 */
.L_x_2179:
[----:B------:R-:W-:Y:S04]  /*5e20*/  BSSY.RECONVERGENT B1, `(.L_x_2181) ;  /* 0x000002d000017945 */ /* 0x000fe80003800200 */
        /* <DEDUP_REMOVED lines=44> */
.L_x_2182:
[----:B------:R-:W-:Y:S05]  /*60f0*/  BSYNC.RECONVERGENT B1 ;  /* 0x0000000000017941 */ /* 0x000fea0003800200 */
.L_x_2181:
        /* <DEDUP_REMOVED lines=45> */
.L_x_2184:
[----:B------:R-:W-:Y:S05]  /*63d0*/  BSYNC.RECONVERGENT B1 ;  /* 0x0000000000017941 */ /* 0x000fea0003800200 */
.L_x_2183:
[----:B------:R-:W-:Y:S04]  /*63e0*/  BSSY.RECONVERGENT B1, `(.L_x_2185) ;  /* 0x000002d000017945 */ /* 0x000fe80003800200 */
[----:B------:R-:W-:Y:S05]  /*63f0*/  @!P1 BRA `(.L_x_2186) ;  /* 0x0000000000ac9947 */ /* 0x000fea0003800000 */
[----:B-1----:R-:W-:Y:S01]  /*6400*/  IABS R19, R5 ;  /* 0x0000000500137213 */ /* 0x002fe20000000000 */
        /* <DEDUP_REMOVED lines=9> */
[----:B------:R-:W-:Y:S02]  /*64a0*/  IMAD R23, R16, R19, RZ ;  /* 0x0000001310177224 */ /* 0x000fe400078e02ff */
[----:B------:R-:W-:-:S05]  /*64b0*/  HFMA2 R16, -RZ, RZ, 0, 0 ;  /* 0x00000000ff107431 */ /* 0x000fca00000001ff */
        /* <DEDUP_REMOVED lines=31> */
.L_x_2186:
[----:B------:R-:W-:Y:S05]  /*66b0*/  BSYNC.RECONVERGENT B1 ;  /* 0x0000000000017941 */ /* 0x000fea0003800200 */
.L_x_2185:
[----:B------:R-:W-:-:S05]  /*66c0*/  VIADD R34, R34, 0x40 ;  /* 0x0000004022227836 */ /* 0x000fca0000000000 */
[----:B------:R-:W-:-:S13]  /*66d0*/  ISETP.GE.AND P0, PT, R34, UR42, PT ;  /* 0x0000002a22007c0c */ /* 0x000fda000bf06270 */
[----:B------:R-:W-:Y:S05]  /*66e0*/  @!P0 BRA `(.L_x_2187) ;  /* 0xfffffff000f08947 */ /* 0x000fea000383ffff */
.L_x_2173:
[----:B------:R-:W-:Y:S05]  /*66f0*/  BSYNC.RECONVERGENT B0 ;  /* 0x0000000000007941 */ /* 0x000fea0003800200 */
.L_x_2172:
[----:B------:R-:W-:Y:S01]  /*6700*/  ISETP.NE.AND P0, PT, R32, UR4, PT ;  /* 0x0000000420007c0c */ /* 0x000fe2000bf05270 */
[----:B------:R-:W-:-:S12]  /*6710*/  BSSY.RECONVERGENT B0, `(.L_x_2188) ;  /* 0x0000072000007945 */ /* 0x000fd80003800200 */
[----:B------:R-:W-:Y:S05]  /*6720*/  @P0 BRA `(.L_x_2189) ;  /* 0x0000000400c00947 */ /* 0x000fea0003800000 */
[----:B------:R-:W0:Y:S01]  /*6730*/  LDCU UR4, c[0x0][0x478] ;  /* 0x00008f00ff0477ac */ /* 0x000e220008000800 */
[----:B-1----:R-:W-:Y:S01]  /*6740*/  IADD3 R19, PT, PT, R0, UR44, RZ ;  /* 0x0000002c00137c10 */ /* 0x002fe2000fffe0ff */
        /* <DEDUP_REMOVED lines=56> */
.L_x_2190:
[----:B------:R-:W0:Y:S02]  /*6ad0*/  LDC.64 R16, c[0x0][0x3a8] ;  /* 0x0000ea00ff107b82 */ /* 0x000e240000000a00 */
[----:B0-----:R-:W-:-:S06]  /*6ae0*/  IMAD.WIDE R16, R19, 0x2, R16 ;  /* 0x0000000213107825 */ /* 0x001fcc00078e0210 */
[----:B------:R-:W5:Y:S02]  /*6af0*/  LDG.E.128 R16, desc[UR36][R16.64] ;  /* 0x0000002410107981 */ /* 0x000f64000c1e1d00 */
.L_x_2191:
        /* <DEDUP_REMOVED lines=10> */
[----:B------:R-:W0:Y:S03]  /*6ba0*/  LDCU.64 UR8, c[0x0][0x3c0] ;  /* 0x00007800ff0877ac */ /* 0x000e260008000a00 */
[----:B------:R-:W-:-:S05]  /*6bb0*/  @P1 LEA R23, R23, R0, 0x6 ;  /* 0x0000000017171211 */ /* 0x000fca00078e30ff */
[----:B------:R-:W-:-:S06]  /*6bc0*/  @P1 IMAD.WIDE R20, R23, 0x2, R20 ;  /* 0x0000000217141825 */ /* 0x000fcc00078e0214 */
[----:B------:R-:W2:Y:S01]  /*6bd0*/  @P1 LDG.E.128 R20, desc[UR36][R20.64] ;  /* 0x0000002414141981 */ /* 0x000ea2000c1e1d00 */
[----:B------:R-:W-:Y:S01]  /*6be0*/  IADD3 R3, PT, PT, -R3, UR42, RZ ;  /* 0x0000002a03037c10 */ /* 0x000fe2000fffe1ff */
[----:B------:R-:W-:Y:S01]  /*6bf0*/  USHF.L.U32 UR4, UR41, 0x6, URZ ;  /* 0x0000000629047899 */ /* 0x000fe200080006ff */
[----:B------:R-:W-:Y:S02]  /*6c00*/  IMAD R5, R5, UR40, R0 ;  /* 0x0000002805057c24 */ /* 0x000fe4000f8e0200 */
[----:B-----5:R-:W-:Y:S01]  /*6c10*/  HFMA2 R12, R16, 1, 1, R12 ;  /* 0x3c003c00100c7831 */ /* 0x020fe2000000000c */
[----:B------:R-:W-:Y:S01]  /*6c20*/  LEA R3, R3, UR7, 0x1 ;  /* 0x0000000703037c11 */ /* 0x000fe2000f8e08ff */
[----:B------:R-:W-:Y:S02]  /*6c30*/  HADD2 R13, R17, R13 ;  /* 0x0000000d110d7230 */ /* 0x000fe40000000000 */
[----:B------:R-:W-:Y:S01]  /*6c40*/  HFMA2 R14, R18, 1, 1, R14 ;  /* 0x3c003c00120e7831 */ /* 0x000fe2000000000e */
[----:B------:R-:W-:Y:S01]  /*6c50*/  SHF.R.S32.HI R24, RZ, 0x1f, R5 ;  /* 0x0000001fff187819 */ /* 0x000fe20000011405 */
[----:B------:R-:W-:Y:S01]  /*6c60*/  IMAD.U32 R25, RZ, RZ, UR4 ;  /* 0x00000004ff197e24 */ /* 0x000fe2000f8e00ff */
[----:B------:R-:W-:Y:S01]  /*6c70*/  IADD3 R5, P0, PT, R5, UR4, RZ ;  /* 0x0000000405057c10 */ /* 0x000fe2000ff1e0ff */
[----:B------:R-:W1:Y:S01]  /*6c80*/  LDS.U16 R3, [R3] ;  /* 0x0000000003037984 */ /* 0x000e620000000400 */
[----:B------:R-:W-:-:S02]  /*6c90*/  HADD2 R15, R19, R15 ;  /* 0x0000000f130f7230 */ /* 0x000fc40000000000 */
        /* <DEDUP_REMOVED lines=25> */
.L_x_2189:
[----:B------:R-:W-:Y:S05]  /*6e30*/  BSYNC.RECONVERGENT B0 ;  /* 0x0000000000007941 */ /* 0x000fea0003800200 */
.L_x_2188:
[C---:B------:R-:W-:Y:S01]  /*6e40*/  LOP3.LUT R3, R2.reuse, 0x3c0, RZ, 0xc0, !PT ;  /* 0x000003c002037812 */ /* 0x040fe200078ec0ff */
[----:B------:R-:W-:Y:S01]  /*6e50*/  BAR.SYNC.DEFER_BLOCKING 0x0 ;  /* 0x0000000000007b1d */ /* 0x000fe20000010000 */
[C---:B------:R-:W-:Y:S02]  /*6e60*/  LOP3.LUT R5, R2.reuse, 0x3e0, RZ, 0xc0, !PT ;  /* 0x000003e002057812 */ /* 0x040fe400078ec0ff */
[----:B------:R-:W-:Y:S02]  /*6e70*/  ISETP.NE.AND P6, PT, R3, 0x40, PT ;  /* 0x000000400300780c */ /* 0x000fe40003fc5270 */
[----:B------:R-:W-:Y:S01]  /*6e80*/  ISETP.GT.U32.AND P1, PT, R2, 0x3f, PT ;  /* 0x0000003f0200780c */ /* 0x000fe20003f24070 */
[----:B------:R-:W-:Y:S01]  /*6e90*/  BSSY.RECONVERGENT B0, `(.L_x_2192) ;  /* 0x0000012000007945 */ /* 0x000fe20003800200 */
[----:B------:R-:W-:Y:S02]  /*6ea0*/  ISETP.NE.AND P0, PT, R5, 0x20, PT ;  /* 0x000000200500780c */ /* 0x000fe40003f05270 */
[----:B------:R-:W-:-:S02]  /*6eb0*/  P2R R3, PR, RZ, 0x2 ;  /* 0x00000002ff037803 */ /* 0x000fc40000000000 */
[----:B------:R-:W-:Y:S02]  /*6ec0*/  LOP3.LUT R5, R2, 0x3f0, RZ, 0xc0, !PT ;  /* 0x000003f002057812 */ /* 0x000fe400078ec0ff */
[----:B------:R-:W-:Y:S02]  /*6ed0*/  SHF.L.U32 R3, R0, 0x1, RZ ;  /* 0x0000000100037819 */ /* 0x000fe400000006ff */
[C---:B-----5:R-:W-:Y:S02]  /*6ee0*/  LOP3.LUT R12, R2.reuse, 0x3f8, RZ, 0xc0, !PT ;  /* 0x000003f8020c7812 */ /* 0x060fe400078ec0ff */
        /* <DEDUP_REMOVED lines=12> */
.L_x_2193:
[----:B------:R-:W-:Y:S05]  /*6fb0*/  BSYNC.RECONVERGENT B0 ;  /* 0x0000000000007941 */ /* 0x000fea0003800200 */
.L_x_2192:
[----:B------:R-:W-:Y:S01]  /*6fc0*/  BAR.SYNC.DEFER_BLOCKING 0x0 ;  /* 0x0000000000007b1d */ /* 0x000fe20000010000 */
[----:B------:R-:W-:-:S05]  /*6fd0*/  ISETP.GT.U32.AND P6, PT, R2, 0x3f, PT ;  /* 0x0000003f0200780c */ /* 0x000fca0003fc4070 */
[----:B------:R-:W-:Y:S08]  /*6fe0*/  BSSY.RECONVERGENT B0, `(.L_x_2194) ;  /* 0x0000013000007945 */ /* 0x000ff00003800200 */
        /* <DEDUP_REMOVED lines=18> */
.L_x_2195:
[----:B------:R-:W-:Y:S05]  /*7110*/  BSYNC.RECONVERGENT B0 ;  /* 0x0000000000007941 */ /* 0x000fea0003800200 */
.L_x_2194:
        /* <DEDUP_REMOVED lines=8> */
.L_x_2197:
[----:B------:R-:W-:Y:S05]  /*71a0*/  BSYNC.RECONVERGENT B0 ;  /* 0x0000000000007941 */ /* 0x000fea0003800200 */
.L_x_2196:
[----:B------:R-:W-:Y:S06]  /*71b0*/  BAR.SYNC.DEFER_BLOCKING 0x0 ;  /* 0x0000000000007b1d */ /* 0x000fec0000010000 */
[----:B------:R-:W-:Y:S04]  /*71c0*/  BSSY.RECONVERGENT B0, `(.L_x_2198) ;  /* 0x0000013000007945 */ /* 0x000fe80003800200 */
[----:B------:R-:W-:Y:S05]  /*71d0*/  @P1 BRA `(.L_x_2199) ;  /* 0x0000000000441947 */ /* 0x000fea0003800000 */
[----:B0-2---:R-:W0:Y:S02]  /*71e0*/  LDS.128 R12, [R32+UR5] ;  /* 0x00000005200c7984 */ /* 0x005e240008000c00 */
        /* <DEDUP_REMOVED lines=16> */
.L_x_2199:
[----:B------:R-:W-:Y:S05]  /*72f0*/  BSYNC.RECONVERGENT B0 ;  /* 0x0000000000007941 */ /* 0x000fea0003800200 */
.L_x_2198:
[----:B------:R-:W-:Y:S06]  /*7300*/  BAR.SYNC.DEFER_BLOCKING 0x0 ;  /* 0x0000000000007b1d */ /* 0x000fec0000010000 */
[----:B------:R-:W-:Y:S04]  /*7310*/  BSSY.RECONVERGENT B0, `(.L_x_2200) ;  /* 0x0000007000007945 */ /* 0x000fe80003800200 */
[----:B------:R-:W-:Y:S05]  /*7320*/  @P4 BRA `(.L_x_2201) ;  /* 0x0000000000144947 */ /* 0x000fea0003800000 */
[----:B0-2---:R-:W-:Y:S02]  /*7330*/  F2FP.F16.F32.PACK_AB R12, R10, R33 ;  /* 0x000000210a0c723e */ /* 0x005fe400000000ff */
[----:B------:R-:W-:Y:S02]  /*7340*/  F2FP.F16.F32.PACK_AB R13, R8, R11 ;  /* 0x0000000b080d723e */ /* 0x000fe400000000ff */
[----:B------:R-:W-:Y:S02]  /*7350*/  F2FP.F16.F32.PACK_AB R14, R6, R9 ;  /* 0x00000009060e723e */ /* 0x000fe400000000ff */
[----:B------:R-:W-:-:S05]  /*7360*/  F2FP.F16.F32.PACK_AB R15, R4, R7 ;  /* 0x00000007040f723e */ /* 0x000fca00000000ff */
[----:B------:R3:W-:Y:S02]  /*7370*/  STS.128 [R32+UR5+-0x100], R12 ;  /* 0xffff000c20007988 */ /* 0x0007e40008000c05 */
.L_x_2201:
[----:B------:R-:W-:Y:S05]  /*7380*/  BSYNC.RECONVERGENT B0 ;  /* 0x0000000000007941 */ /* 0x000fea0003800200 */
.L_x_2200:
        /* <DEDUP_REMOVED lines=20> */
.L_x_2203:
[----:B------:R-:W-:Y:S05]  /*74d0*/  BSYNC.RECONVERGENT B0 ;  /* 0x0000000000007941 */ /* 0x000fea0003800200 */
.L_x_2202:
        /* <DEDUP_REMOVED lines=8> */
.L_x_2205:
[----:B------:R-:W-:Y:S05]  /*7560*/  BSYNC.RECONVERGENT B0 ;  /* 0x0000000000007941 */ /* 0x000fea0003800200 */
.L_x_2204:
        /* <DEDUP_REMOVED lines=20> */
.L_x_2207:
[----:B------:R-:W-:Y:S05]  /*76b0*/  BSYNC.RECONVERGENT B0 ;  /* 0x0000000000007941 */ /* 0x000fea0003800200 */
.L_x_2206:
[----:B------:R-:W-:Y:S06]  /*76c0*/  BAR.SYNC.DEFER_BLOCKING 0x0 ;  /* 0x0000000000007b1d */ /* 0x000fec0000010000 */
[----:B------:R-:W-:Y:S05]  /*76d0*/  @P3 EXIT ;  /* 0x000000000000394d */ /* 0x000fea0003800000 */
[----:B------:R-:W5:Y:S02]  /*76e0*/  LDCU UR4, c[0x0][0x478] ;  /* 0x00008f00ff0477ac */ /* 0x000f640008000800 */
[----:B-----5:R-:W-:-:S09]  /*76f0*/  UISETP.NE.AND UP0, UPT, UR4, 0x2, UPT ;  /* 0x000000020400788c */ /* 0x020fd2000bf05270 */
[----:B------:R-:W-:Y:S05]  /*7700*/  BRA.U UP0, `(.L_x_2208) ;  /* 0x0000000100e07547 */ /* 0x000fea000b800000 */
[----:B----4-:R-:W4:Y:S01]  /*7710*/  LDC.64 R2, c[0x0][0x470] ;  /* 0x00011c00ff027b82 */ /* 0x010f220000000a00 */
[----:B------:R-:W5:Y:S01]  /*7720*/  LDCU.64 UR4, c[0x0][0x380] ;  /* 0x00007000ff0477ac */ /* 0x000f620008000a00 */
[----:B----4-:R-:W4:Y:S02]  /*7730*/  LDG.E R2, desc[UR36][R2.64] ;  /* 0x0000002402027981 */ /* 0x010f24000c1e1900 */
[C---:B----4-:R-:W-:Y:S01]  /*7740*/  FMUL.FTZ R7, R2.reuse, R7 ;  /* 0x0000000702077220 */ /* 0x050fe20000410000 */
[C---:B------:R-:W-:Y:S01]  /*7750*/  FMUL.FTZ R4, R2.reuse, R4 ;  /* 0x0000000402047220 */ /* 0x040fe20000410000 */
[C---:B------:R-:W-:Y:S01]  /*7760*/  FMUL.FTZ R6, R2.reuse, R6 ;  /* 0x0000000602067220 */ /* 0x040fe20000410000 */
[C---:B------:R-:W-:Y:S01]  /*7770*/  FMUL.FTZ R8, R2.reuse, R8 ;  /* 0x0000000802087220 */ /* 0x040fe20000410000 */
[C---:B------:R-:W-:Y:S01]  /*7780*/  FMUL.FTZ R10, R2.reuse, R10 ;  /* 0x0000000a020a7220 */ /* 0x040fe20000410000 */
[C---:B------:R-:W-:Y:S01]  /*7790*/  FMUL.FTZ R11, R2.reuse, R11 ;  /* 0x0000000b020b7220 */ /* 0x040fe20000410000 */
[----:B------:R-:W4:Y:S01]  /*77a0*/  F2I.S8.NTZ R7, R7 ;  /* 0x0000000700077305 */ /* 0x000f220000202100 */
[C---:B------:R-:W-:Y:S01]  /*77b0*/  FMUL.FTZ R9, R2.reuse, R9 ;  /* 0x0000000902097220 */ /* 0x040fe20000410000 */
[----:B------:R-:W-:-:S06]  /*77c0*/  FMUL.FTZ R2, R2, R33 ;  /* 0x0000002102027220 */ /* 0x000fcc0000410000 */
[----:B------:R-:W0:Y:S01]  /*77d0*/  F2I.S8.NTZ R4, R4 ;  /* 0x0000000400047305 */ /* 0x000e220000202100 */
[----:B----4-:R-:W-:-:S07]  /*77e0*/  PRMT R3, R7, 0x8880, RZ ;  /* 0x0000888007037816 */ /* 0x010fce00000000ff */
[----:B------:R-:W4:Y:S01]  /*77f0*/  F2I.S8.NTZ R6, R6 ;  /* 0x0000000600067305 */ /* 0x000f220000202100 */
[----:B------:R-:W-:Y:S02]  /*7800*/  PRMT R3, R3, 0x7710, RZ ;  /* 0x0000771003037816 */ /* 0x000fe400000000ff */
[----:B0-----:R-:W-:-:S05]  /*7810*/  PRMT R5, R4, 0x8880, RZ ;  /* 0x0000888004057816 */ /* 0x001fca00000000ff */
[----:B------:R-:W0:Y:S01]  /*7820*/  F2I.S8.NTZ R8, R8 ;  /* 0x0000000800087305 */ /* 0x000e220000202100 */
[----:B------:R-:W-:Y:S02]  /*7830*/  SHF.L.U32 R3, R3, 0x10, RZ ;  /* 0x0000001003037819 */ /* 0x000fe400000006ff */
[----:B------:R-:W-:Y:S02]  /*7840*/  PRMT R4, R5, 0x7710, RZ ;  /* 0x0000771005047816 */ /* 0x000fe400000000ff */
[----:B------:R-:W-:Y:S02]  /*7850*/  LOP3.LUT R5, R3, 0xff0000, RZ, 0xc0, !PT ;  /* 0x00ff000003057812 */ /* 0x000fe400078ec0ff */
[----:B----4-:R-:W-:Y:S01]  /*7860*/  PRMT R6, R6, 0x8880, RZ ;  /* 0x0000888006067816 */ /* 0x010fe200000000ff */
[----:B------:R-:W4:Y:S01]  /*7870*/  F2I.S8.NTZ R10, R10 ;  /* 0x0000000a000a7305 */ /* 0x000f220000202100 */
[----:B------:R-:W-:Y:S02]  /*7880*/  PRMT R4, R5, 0x4210, R4 ;  /* 0x0000421005047816 */ /* 0x000fe40000000004 */
[----:B------:R-:W-:-:S05]  /*7890*/  PRMT R3, R6, 0x7710, RZ ;  /* 0x0000771006037816 */ /* 0x000fca00000000ff */
[----:B------:R-:W1:Y:S01]  /*78a0*/  F2I.S8.NTZ R11, R11 ;  /* 0x0000000b000b7305 */ /* 0x000e620000202100 */
[----:B------:R-:W-:-:S05]  /*78b0*/  IMAD.SHL.U32 R3, R3, 0x100, RZ ;  /* 0x0000010003037824 */ /* 0x000fca00078e00ff */
[----:B--23--:R-:W-:Y:S02]  /*78c0*/  LOP3.LUT R13, R4, 0xff00, R3, 0xf8, !PT ;  /* 0x0000ff00040d7812 */ /* 0x00cfe400078ef803 */
[----:B------:R-:W2:Y:S01]  /*78d0*/  F2I.S8.NTZ R9, R9 ;  /* 0x0000000900097305 */ /* 0x000ea20000202100 */
[----:B0-----:R-:W-:Y:S02]  /*78e0*/  PRMT R4, R8, 0x8880, RZ ;  /* 0x0000888008047816 */ /* 0x001fe400000000ff */
[----:B----4-:R-:W-:Y:S02]  /*78f0*/  PRMT R5, R10, 0x8880, RZ ;  /* 0x000088800a057816 */ /* 0x010fe400000000ff */
[----:B------:R-:W-:Y:S02]  /*7900*/  IADD3 R10, PT, PT, R0, UR40, RZ ;  /* 0x00000028000a7c10 */ /* 0x000fe4000fffe0ff */
[----:B-1----:R-:W-:Y:S01]  /*7910*/  PRMT R3, R11, 0x8880, RZ ;  /* 0x000088800b037816 */ /* 0x002fe200000000ff */
[----:B------:R-:W0:Y:S01]  /*7920*/  F2I.S8.NTZ R2, R2 ;  /* 0x0000000200027305 */ /* 0x000e220000202100 */
[----:B------:R-:W-:-:S02]  /*7930*/  PRMT R4, R4, 0x7710, RZ ;  /* 0x0000771004047816 */ /* 0x000fc400000000ff */
[----:B------:R-:W-:Y:S02]  /*7940*/  PRMT R3, R3, 0x7710, RZ ;  /* 0x0000771003037816 */ /* 0x000fe400000000ff */
[----:B------:R-:W-:Y:S02]  /*7950*/  PRMT R0, R5, 0x7710, RZ ;  /* 0x0000771005007816 */ /* 0x000fe400000000ff */
[----:B--2---:R-:W-:Y:S02]  /*7960*/  PRMT R9, R9, 0x8880, RZ ;  /* 0x0000888009097816 */ /* 0x004fe400000000ff */
[----:B------:R-:W-:Y:S02]  /*7970*/  LOP3.LUT R4, R4, 0xff, RZ, 0xc0, !PT ;  /* 0x000000ff04047812 */ /* 0x000fe400078ec0ff */
[----:B------:R-:W-:Y:S02]  /*7980*/  LOP3.LUT R5, R3, 0xff, RZ, 0xc0, !PT ;  /* 0x000000ff03057812 */ /* 0x000fe400078ec0ff */
[----:B------:R-:W-:-:S02]  /*7990*/  LOP3.LUT R6, R0, 0xff, RZ, 0xc0, !PT ;  /* 0x000000ff00067812 */ /* 0x000fc400078ec0ff */
[----:B------:R-:W-:Y:S02]  /*79a0*/  PRMT R0, R9, 0x7710, RZ ;  /* 0x0000771009007816 */ /* 0x000fe400000000ff */
[----:B0-----:R-:W-:Y:S01]  /*79b0*/  PRMT R11, R2, 0x8880, RZ ;  /* 0x00008880020b7816 */ /* 0x001fe200000000ff */
[----:B------:R-:W-:Y:S01]  /*79c0*/  IMAD.WIDE.U32 R2, R4, 0x1000000, RZ ;  /* 0x0100000004027825 */ /* 0x000fe200078e00ff */
[----:B------:R-:W-:Y:S02]  /*79d0*/  LOP3.LUT R9, R13, 0xff, R0, 0xf8, !PT ;  /* 0x000000ff0d097812 */ /* 0x000fe400078ef800 */
[----:B------:R-:W-:Y:S01]  /*79e0*/  PRMT R0, R11, 0x7710, RZ ;  /* 0x000077100b007816 */ /* 0x000fe200000000ff */
[----:B------:R-:W-:Y:S01]  /*79f0*/  IMAD.WIDE.U32 R4, R5, 0x10000, RZ ;  /* 0x0001000005047825 */ /* 0x000fe200078e00ff */
[----:B-----5:R-:W-:-:S03]  /*7a00*/  IADD3 R8, P0, PT, R10, UR4, RZ ;  /* 0x000000040a087c10 */ /* 0x020fc6000ff1e0ff */
[----:B------:R-:W-:Y:S01]  /*7a10*/  IMAD.WIDE.U32 R6, R6, 0x100, RZ ;  /* 0x0000010006067825 */ /* 0x000fe200078e00ff */
[----:B------:R-:W-:Y:S02]  /*7a20*/  LOP3.LUT R3, R5, R9, R3, 0xfe, !PT ;  /* 0x0000000905037212 */ /* 0x000fe400078efe03 */
[----:B------:R-:W-:Y:S02]  /*7a30*/  LEA.HI.X.SX32 R9, R10, UR5, 0x1, P0 ;  /* 0x000000050a097c11 */ /* 0x000fe400080f0eff */
[----:B------:R-:W-:Y:S02]  /*7a40*/  LOP3.LUT R11, R6, R2, R4, 0xfe, !PT ;  /* 0x00000002060b7212 */ /* 0x000fe400078efe04 */
[----:B------:R-:W-:Y:S02]  /*7a50*/  LOP3.LUT R3, R3, R7, RZ, 0xfc, !PT ;  /* 0x0000000703037212 */ /* 0x000fe400078efcff */
[----:B------:R-:W-:-:S05]  /*7a60*/  LOP3.LUT R2, R11, 0xff, R0, 0xf8, !PT ;  /* 0x000000ff0b027812 */ /* 0x000fca00078ef800 */
[----:B------:R-:W-:Y:S01]  /*7a70*/  STG.E.64 desc[UR36][R8.64], R2 ;  /* 0x0000000208007986 */ /* 0x000fe2000c101b24 */
[----:B------:R-:W-:Y:S05]  /*7a80*/  EXIT ;  /* 0x000000000000794d */ /* 0x000fea0003800000 */
.L_x_2208:
[----:B----4-:R-:W4:Y:S01]  /*7a90*/  LDC.64 R2, c[0x0][0x380] ;  /* 0x0000e000ff027b82 */ /* 0x010f220000000a00 */
[----:B------:R-:W-:Y:S02]  /*7aa0*/  IADD3 R5, PT, PT, R0, UR40, RZ ;  /* 0x0000002800057c10 */ /* 0x000fe4000fffe0ff */
[----:B------:R-:W-:Y:S02]  /*7ab0*/  F2FP.F16.F32.PACK_AB R33, R10, R33 ;  /* 0x000000210a21723e */ /* 0x000fe400000000ff */
[----:B------:R-:W-:Y:S02]  /*7ac0*/  F2FP.F16.F32.PACK_AB R11, R8, R11 ;  /* 0x0000000b080b723e */ /* 0x000fe400000000ff */
[----:B------:R-:W-:Y:S02]  /*7ad0*/  F2FP.F16.F32.PACK_AB R9, R6, R9 ;  /* 0x000000090609723e */ /* 0x000fe400000000ff */
[----:B------:R-:W-:Y:S01]  /*7ae0*/  F2FP.F16.F32.PACK_AB R7, R4, R7 ;  /* 0x000000070407723e */ /* 0x000fe200000000ff */
[----:B----4-:R-:W-:-:S05]  /*7af0*/  IMAD.WIDE R2, R5, 0x2, R2 ;  /* 0x0000000205027825 */ /* 0x010fca00078e0202 */
[----:B------:R-:W-:Y:S04]  /*7b00*/  STG.E desc[UR36][R2.64], R33 ;  /* 0x0000002102007986 */ /* 0x000fe8000c101924 */
[----:B------:R-:W-:Y:S04]  /*7b10*/  STG.E desc[UR36][R2.64+0x4], R11 ;  /* 0x0000040b02007986 */ /* 0x000fe8000c101924 */
[----:B------:R-:W-:Y:S04]  /*7b20*/  STG.E desc[UR36][R2.64+0x8], R9 ;  /* 0x0000080902007986 */ /* 0x000fe8000c101924 */
[----:B------:R-:W-:Y:S01]  /*7b30*/  STG.E desc[UR36][R2.64+0xc], R7 ;  /* 0x00000c0702007986 */ /* 0x000fe2000c101924 */
[----:B------:R-:W-:Y:S05]  /*7b40*/  EXIT ;  /* 0x000000000000794d */ /* 0x000fea0003800000 */
.L_x_2135:
[----:B------:R-:W-:Y:S02]  /*7b50*/  HFMA2 R12, -RZ, RZ, 0, 9.5367431640625e-07 ;  /* 0x00000010ff0c7431 */ /* 0x000fe400000001ff */
[----:B------:R-:W-:Y:S01]  /*7b60*/  IMAD.MOV.U32 R11, RZ, RZ, 0x1f ;  /* 0x0000001fff0b7424 */ /* 0x000fe200078e00ff */
[----:B------:R-:W-:-:S07]  /*7b70*/  MOV R15, 0xffffffff ;  /* 0xffffffff000f7802 */ /* 0x000fce0000000f00 */
[----:B0-----:R-:W-:Y:S05]  /*7b80*/  WARPSYNC.COLLECTIVE R15, `(.L_x_2209) ;  /* 0x000000000f087348 */ /* 0x001fea0003c00000 */
[----:B------:R1:W2:Y:S02]  /*7b90*/  SHFL.BFLY P6, R14, R13, R12, R11 ;  /* 0x0c00000c0d0e7389 */ /* 0x0002a400000c000b */
[----:B012---:R-:W-:Y:S05]  /*7ba0*/  ENDCOLLECTIVE ;  /* 0x000000000000791b */ /* 0x007fea0003800000 */
.L_x_2209:
[----:B------:R-:W-:Y:S02]  /*7bb0*/  HFMA2 R12, -RZ, RZ, 0, 4.76837158203125e-07 ;  /* 0x00000008ff0c7431 */ /* 0x000fe400000001ff */
[----:B------:R-:W-:-:S05]  /*7bc0*/  FADD.FTZ R3, R13, R14 ;  /* 0x0000000e0d037221 */ /* 0x000fca0000010000 */
[----:B------:R-:W-:-:S07]  /*7bd0*/  MOV R13, R3 ;  /* 0x00000003000d7202 */ /* 0x000fce0000000f00 */
[----:B------:R-:W-:Y:S05]  /*7be0*/  WARPSYNC.COLLECTIVE R15, `(.L_x_2210) ;  /* 0x000000000f087348 */ /* 0x000fea0003c00000 */
[----:B------:R0:W1:Y:S02]  /*7bf0*/  SHFL.BFLY P6, R14, R13, R12, R11 ;  /* 0x0c00000c0d0e7389 */ /* 0x00006400000c000b */
[----:B01----:R-:W-:Y:S05]  /*7c00*/  ENDCOLLECTIVE ;  /* 0x000000000000791b */ /* 0x003fea0003800000 */
.L_x_2210:
[----:B------:R-:W-:Y:S01]  /*7c10*/  MOV R12, 0x4 ;  /* 0x00000004000c7802 */ /* 0x000fe20000000f00 */
[----:B------:R-:W-:-:S04]  /*7c20*/  FADD.FTZ R4, R3, R14 ;  /* 0x0000000e03047221 */ /* 0x000fc80000010000 */
[----:B------:R-:W-:-:S07]  /*7c30*/  IMAD.MOV.U32 R13, RZ, RZ, R4 ;  /* 0x000000ffff0d7224 */ /* 0x000fce00078e0004 */
[----:B------:R-:W-:Y:S05]  /*7c40*/  WARPSYNC.COLLECTIVE R15, `(.L_x_2211) ;  /* 0x000000000f087348 */ /* 0x000fea0003c00000 */
[----:B------:R0:W1:Y:S02]  /*7c50*/  SHFL.BFLY P6, R14, R13, R12, R11 ;  /* 0x0c00000c0d0e7389 */ /* 0x00006400000c000b */
[----:B01----:R-:W-:Y:S05]  /*7c60*/  ENDCOLLECTIVE ;  /* 0x000000000000791b */ /* 0x003fea0003800000 */
.L_x_2211:
[----:B------:R-:W-:Y:S02]  /*7c70*/  HFMA2 R12, -RZ, RZ, 0, 1.1920928955078125e-07 ;  /* 0x00000002ff0c7431 */ /* 0x000fe400000001ff */
[----:B------:R-:W-:-:S05]  /*7c80*/  FADD.FTZ R5, R4, R14 ;  /* 0x0000000e04057221 */ /* 0x000fca0000010000 */
[----:B------:R-:W-:-:S07]  /*7c90*/  MOV R13, R5 ;  /* 0x00000005000d7202 */ /* 0x000fce0000000f00 */
[----:B------:R-:W-:Y:S05]  /*7ca0*/  WARPSYNC.COLLECTIVE R15, `(.L_x_2212) ;  /* 0x000000000f087348 */ /* 0x000fea0003c00000 */
[----:B------:R0:W1:Y:S02]  /*7cb0*/  SHFL.BFLY P6, R14, R13, R12, R11 ;  /* 0x0c00000c0d0e7389 */ /* 0x00006400000c000b */
[----:B01----:R-:W-:Y:S05]  /*7cc0*/  ENDCOLLECTIVE ;  /* 0x000000000000791b */ /* 0x003fea0003800000 */
.L_x_2212:
[----:B------:R-:W-:Y:S01]  /*7cd0*/  MOV R12, 0x1 ;  /* 0x00000001000c7802 */ /* 0x000fe20000000f00 */
[----:B------:R-:W-:-:S04]  /*7ce0*/  FADD.FTZ R6, R5, R14 ;  /* 0x0000000e05067221 */ /* 0x000fc80000010000 */
[----:B------:R-:W-:-:S07]  /*7cf0*/  IMAD.MOV.U32 R13, RZ, RZ, R6 ;  /* 0x000000ffff0d7224 */ /* 0x000fce00078e0006 */
[----:B------:R-:W-:Y:S05]  /*7d00*/  WARPSYNC.COLLECTIVE R15, `(.L_x_2213) ;  /* 0x000000000f087348 */ /* 0x000fea0003c00000 */
[----:B------:R0:W1:Y:S02]  /*7d10*/  SHFL.BFLY P6, R14, R13, R12, R11 ;  /* 0x0c00000c0d0e7389 */ /* 0x00006400000c000b */
[----:B01----:R-:W-:Y:S05]  /*7d20*/  ENDCOLLECTIVE ;  /* 0x000000000000791b */ /* 0x003fea0003800000 */
.L_x_2213:
[----:B------:R-:W-:Y:S05]  /*7d30*/  BRA `(.L_x_2214) ;  /* 0xffffff9800cc7947 */ /* 0x000fea000383ffff */
.L_x_2138:
[----:B------:R-:W-:Y:S01]  /*7d40*/  BSSY B1, `(.L_x_2215) ;  /* 0x0000007000017945 */ /* 0x000fe20003800000 */
[----:B------:R-:W-:Y:S01]  /*7d50*/  MOV R12, 0x1 ;  /* 0x00000001000c7802 */ /* 0x000fe20000000f00 */
[----:B------:R-:W-:Y:S01]  /*7d60*/  IMAD.MOV.U32 R15, RZ, RZ, -0x1 ;  /* 0xffffffffff0f7424 */ /* 0x000fe200078e00ff */
[----:B------:R-:W-:-:S07]  /*7d70*/  MOV R11, 0x1f ;  /* 0x0000001f000b7802 */ /* 0x000fce0000000f00 */
[----:B------:R-:W-:Y:S05]  /*7d80*/  WARPSYNC.COLLECTIVE R15, `(.L_x_2216) ;  /* 0x000000000f087348 */ /* 0x000fea0003c00000 */
[----:B------:R0:W1:Y:S02]  /*7d90*/  SHFL.BFLY P6, R14, R13, R12, R11 ;  /* 0x0c00000c0d0e7389 */ /* 0x00006400000c000b */
[----:B01----:R-:W-:Y:S05]  /*7da0*/  ENDCOLLECTIVE ;  /* 0x000000000000791b */ /* 0x003fea0003800000 */
.L_x_2216:
[----:B------:R-:W-:Y:S05]  /*7db0*/  BSYNC B1 ;  /* 0x0000000000017941 */ /* 0x000fea0003800000 */
.L_x_2215:
[----:B------:R-:W-:Y:S05]  /*7dc0*/  BRA `(.L_x_2217) ;  /* 0xffffffa4009c7947 */ /* 0x000fea000383ffff */
.L_x_2142:
[----:B------:R-:W-:Y:S01]  /*7dd0*/  HFMA2 R12, -RZ, RZ, 0, 9.5367431640625e-07 ;  /* 0x00000010ff0c7431 */ /* 0x000fe200000001ff */
[----:B------:R-:W-:Y:S01]  /*7de0*/  BSSY B0, `(.L_x_2218) ;  /* 0x0000007000007945 */ /* 0x000fe20003800000 */
[----:B0-----:R-:W-:Y:S01]  /*7df0*/  MOV R13, R0 ;  /* 0x00000000000d7202 */ /* 0x001fe20000000f00 */
[----:B------:R-:W-:Y:S01]  /*7e00*/  IMAD.MOV.U32 R15, RZ, RZ, -0x1 ;  /* 0xffffffffff0f7424 */ /* 0x000fe200078e00ff */
[----:B------:R-:W-:-:S07]  /*7e10*/  MOV R11, 0x1f ;  /* 0x0000001f000b7802 */ /* 0x000fce0000000f00 */
[----:B-12---:R-:W-:Y:S05]  /*7e20*/  WARPSYNC.COLLECTIVE R15, `(.L_x_2219) ;  /* 0x000000000f087348 */ /* 0x006fea0003c00000 */
[----:B------:R0:W3:Y:S02]  /*7e30*/  SHFL.BFLY P6, R14, R13, R12, R11 ;  /* 0x0c00000c0d0e7389 */ /* 0x0000e400000c000b */
[----:B0123--:R-:W-:Y:S05]  /*7e40*/  ENDCOLLECTIVE ;  /* 0x000000000000791b */ /* 0x00ffea0003800000 */
.L_x_2219:
[----:B------:R-:W-:Y:S05]  /*7e50*/  BSYNC B0 ;  /* 0x0000000000007941 */ /* 0x000fea0003800000 */
.L_x_2218:
[----:B------:R-:W-:Y:S01]  /*7e60*/  FMNMX.FTZ R13, R14, R0, !PT ;  /* 0x000000000e0d7209 */ /* 0x000fe20007810000 */
[----:B------:R-:W-:Y:S01]  /*7e70*/  HFMA2 R12, -RZ, RZ, 0, 4.76837158203125e-07 ;  /* 0x00000008ff0c7431 */ /* 0x000fe200000001ff */
[----:B------:R-:W-:Y:S02]  /*7e80*/  MOV R11, 0x1f ;  /* 0x0000001f000b7802 */ /* 0x000fe40000000f00 */
[----:B------:R-:W-:-:S07]  /*7e90*/  MOV R15, 0xffffffff ;  /* 0xffffffff000f7802 */ /* 0x000fce0000000f00 */
[----:B------:R-:W-:Y:S05]  /*7ea0*/  WARPSYNC.COLLECTIVE R15, `(.L_x_2220) ;  /* 0x000000000f087348 */ /* 0x000fea0003c00000 */
[----:B------:R0:W1:Y:S02]  /*7eb0*/  SHFL.BFLY P6, R14, R13, R12, R11 ;  /* 0x0c00000c0d0e7389 */ /* 0x00006400000c000b */
[----:B01----:R-:W-:Y:S05]  /*7ec0*/  ENDCOLLECTIVE ;  /* 0x000000000000791b */ /* 0x003fea0003800000 */
.L_x_2220:
[----:B------:R-:W-:Y:S01]  /*7ed0*/  HFMA2 R12, -RZ, RZ, 0, 2.384185791015625e-07 ;  /* 0x00000004ff0c7431 */ /* 0x000fe200000001ff */
[----:B------:R-:W-:-:S05]  /*7ee0*/  FMNMX.FTZ R5, R13, R14, !PT ;  /* 0x0000000e0d057209 */ /* 0x000fca0007810000 */
[----:B------:R-:W-:-:S07]  /*7ef0*/  IMAD.MOV.U32 R13, RZ, RZ, R5 ;  /* 0x000000ffff0d7224 */ /* 0x000fce00078e0005 */
[----:B------:R-:W-:Y:S05]  /*7f00*/  WARPSYNC.COLLECTIVE R15, `(.L_x_2221) ;  /* 0x000000000f087348 */ /* 0x000fea0003c00000 */
[----:B------:R0:W1:Y:S02]  /*7f10*/  SHFL.BFLY P6, R14, R13, R12, R11 ;  /* 0x0c00000c0d0e7389 */ /* 0x00006400000c000b */
[----:B01----:R-:W-:Y:S05]  /*7f20*/  ENDCOLLECTIVE ;  /* 0x000000000000791b */ /* 0x003fea0003800000 */
.L_x_2221:
[----:B------:R-:W-:Y:S01]  /*7f30*/  HFMA2 R12, -RZ, RZ, 0, 1.1920928955078125e-07 ;  /* 0x00000002ff0c7431 */ /* 0x000fe200000001ff */
[----:B------:R-:W-:-:S04]  /*7f40*/  FMNMX.FTZ R6, R5, R14, !PT ;  /* 0x0000000e05067209 */ /* 0x000fc80007810000 */
[----:B------:R-:W-:-:S07]  /*7f50*/  MOV R13, R6 ;  /* 0x00000006000d7202 */ /* 0x000fce0000000f00 */
[----:B------:R-:W-:Y:S05]  /*7f60*/  WARPSYNC.COLLECTIVE R15, `(.L_x_2222) ;  /* 0x000000000f087348 */ /* 0x000fea0003c00000 */
[----:B------:R0:W1:Y:S02]  /*7f70*/  SHFL.BFLY P6, R14, R13, R12, R11 ;  /* 0x0c00000c0d0e7389 */ /* 0x00006400000c000b */
[----:B01----:R-:W-:Y:S05]  /*7f80*/  ENDCOLLECTIVE ;  /* 0x000000000000791b */ /* 0x003fea0003800000 */
.L_x_2222:
[----:B------:R-:W-:Y:S05]  /*7f90*/  BRA `(.L_x_2223) ;  /* 0xffffffa400f47947 */ /* 0x000fea000383ffff */
.L_x_2224:
        /* <DEDUP_REMOVED lines=14> */
.L_x_3016:


//--------------------- .text._ZN4mmha33masked_multihead_attention_kernelItLi64ELi64ELi4ELi8ELi64ELb0ELb0EEEv26Multihead_attention_paramsIT_XT5_EE --------------------------
	.section	.text._ZN4mmha33masked_multihead_attention_kernelItLi64ELi64ELi4ELi8ELi64ELb0ELb0EEEv26Multihead_attention_paramsIT_XT5_EE,"ax",@progbits
	.align	128
        .global         _ZN4mmha33masked_multihead_attention_kernelItLi64ELi64ELi4ELi8ELi64ELb0ELb0EEEv26Multihead_attention_paramsIT_XT5_EE
        .type           _ZN4mmha33masked_multihead_attention_kernelItLi64ELi64ELi4ELi8ELi64ELb0ELb0EEEv26Multihead_attention_paramsIT_XT5_EE,@function
        .size           _ZN4mmha33masked_multihead_attention_kernelItLi64ELi64ELi4ELi8ELi64ELb0ELb0EEEv26Multihead_attention_paramsIT_XT5_EE,(.L_x_3017 - _ZN4mmha33masked_multihead_attention_kernelItLi64ELi64ELi4ELi8ELi64ELb0ELb0EEEv26Multihead_attention_paramsIT_XT5_EE)
        .other          _ZN4mmha33masked_multihead_attention_kernelItLi64ELi64ELi4ELi8ELi64ELb0ELb0EEEv26Multihead_attention_paramsIT_XT5_EE,@"STO_CUDA_ENTRY STV_DEFAULT"
_ZN4mmha33masked_multihead_attention_kernelItLi64ELi64ELi4ELi8ELi64ELb0ELb0EEEv26Multihead_attention_paramsIT_XT5_EE:
.text._ZN4mmha33masked_multihead_attention_kernelItLi64ELi64ELi4ELi8ELi64ELb0ELb0EEEv26Multihead_attention_paramsIT_XT5_EE:
        /* <DEDUP_REMOVED lines=12> */
.L_x_2225:
        /* <DEDUP_REMOVED lines=30> */
[----:B----4-:R-:W-:Y:S02]  /*02a0*/  ISETP.NE.U32.AND P1, PT, R4, RZ, PT ;  /* 0x000000ff0400720c */ /* 0x010fe40003f25070 */
[----:B------:R-:W-:Y:S02]  /*02b0*/  @!P3 IADD3 R26, PT, PT, R26, 0x1, RZ ;  /* 0x000000011a1ab810 */ /* 0x000fe40007ffe0ff */
[----:B------:R-:W-:Y:S02]  /*02c0*/  ISETP.NE.AND.EX P1, PT, R5, RZ, PT, P1 ;  /* 0x000000ff0500720c */ /* 0x000fe40003f25310 */
[----:B------:R-:W-:Y:S01]  /*02d0*/  ISETP.NE.AND P3, PT, R11, RZ, PT ;  /* 0x000000ff0b00720c */ /* 0x000fe20003f65270 */
[----:B--2---:R-:W2:Y:S01]  /*02e0*/  MUFU.RCP R6, R6 ;  /* 0x0000000600067308 */ /* 0x004ea20000001000 */
[----:B------:R-:W-:Y:S01]  /*02f0*/  @P2 IADD3 R26, PT, PT, R26, 0x1, RZ ;  /* 0x000000011a1a2810 */ /* 0x000fe20007ffe0ff */
[----:B------:R-:W4:Y:S04]  /*0300*/  @!P0 LDC R16, c[0x0][0x40c] ;  /* 0x00010300ff108b82 */ /* 0x000f280000000800 */
[----:B------:R-:W-:-:S06]  /*0310*/  @!P4 IMAD.MOV R26, RZ, RZ, -R26 ;  /* 0x000000ffff1ac224 */ /* 0x000fcc00078e0a1a */
[----:B------:R-:W-:Y:S01]  /*0320*/  @!P3 LOP3.LUT R26, RZ, R11, RZ, 0x33, !PT ;  /* 0x0000000bff1ab212 */ /* 0x000fe200078e33ff */
[----:B------:R-:W0:Y:S01]  /*0330*/  @P1 LDC.64 R8, c[0x0][0x460] ;  /* 0x00011800ff081b82 */ /* 0x000e220000000a00 */
[----:B--2---:R-:W-:-:S04]  /*0340*/  IADD3 R10, PT, PT, R6, 0xffffffe, RZ ;  /* 0x0ffffffe060a7810 */ /* 0x004fc80007ffe0ff */
[----:B------:R2:W2:Y:S01]  /*0350*/  F2I.FTZ.U32.TRUNC.NTZ R11, R10 ;  /* 0x0000000a000b7305 */ /* 0x0004a2000021f000 */
[----:B-1----:R-:W-:Y:S01]  /*0360*/  MOV R2, RZ ;  /* 0x000000ff00027202 */ /* 0x002fe20000000f00 */
[----:B------:R-:W1:Y:S01]  /*0370*/  S2R R18, SR_TID.X ;  /* 0x0000000000127919 */ /* 0x000e620000002100 */
[----:B--2---:R-:W-:Y:S02]  /*0380*/  HFMA2 R10, -RZ, RZ, 0, 0 ;  /* 0x00000000ff0a7431 */ /* 0x004fe400000001ff */
[----:B------:R-:W-:Y:S02]  /*0390*/  IMAD.MOV R14, RZ, RZ, -R11 ;  /* 0x000000ffff0e7224 */ /* 0x000fe400078e0a0b */
[----:B0-----:R-:W-:Y:S01]  /*03a0*/  @P1 IMAD.WIDE R8, R26, 0x4, R8 ;  /* 0x000000041a081825 */ /* 0x001fe200078e0208 */
[----:B------:R-:W0:Y:S04]  /*03b0*/  S2R R17, SR_CTAID.X ;  /* 0x0000000000117919 */ /* 0x000e280000002500 */
[----:B------:R2:W5:Y:S02]  /*03c0*/  @P1 LDG.E R2, desc[UR36][R8.64] ;  /* 0x0000002408021981 */ /* 0x000564000c1e1900 */
[----:B--2---:R-:W2:Y:S01]  /*03d0*/  LDC R8, c[0x0][0x3e8] ;  /* 0x0000fa00ff087b82 */ /* 0x004ea20000000800 */
[----:B-1----:R-:W-:Y:S01]  /*03e0*/  SHF.L.U32 R32, R18, 0x1, RZ ;  /* 0x0000000112207819 */ /* 0x002fe200000006ff */
[----:B------:R-:W-:Y:S01]  /*03f0*/  BSSY.RECONVERGENT B0, `(.L_x_2226) ;  /* 0x0000025000007945 */ /* 0x000fe20003800200 */
[----:B--2---:R-:W-:-:S02]  /*0400*/  ISETP.NE.AND P2, PT, R8, RZ, PT ;  /* 0x000000ff0800720c */ /* 0x004fc40003f45270 */
[----:B------:R-:W-:-:S11]  /*0410*/  MOV R29, RZ ;  /* 0x000000ff001d7202 */ /* 0x000fd60000000f00 */
[----:B0-----:R-:W-:Y:S01]  /*0420*/  @P2 IMAD.SHL.U32 R9, R17, 0x40, RZ ;  /* 0x0000004011092824 */ /* 0x001fe200078e00ff */
[----:B---3--:R-:W-:Y:S01]  /*0430*/  @P0 IADD3 R16, PT, PT, R3, R12, RZ ;  /* 0x0000000c03100210 */ /* 0x008fe20007ffe0ff */
[----:B------:R-:W-:-:S03]  /*0440*/  IMAD R3, R14, R25, RZ ;  /* 0x000000190e037224 */ /* 0x000fc600078e02ff */
[----:B----4-:R-:W-:Y:S01]  /*0450*/  IABS R22, R16 ;  /* 0x0000001000167213 */ /* 0x010fe20000000000 */
[----:B------:R-:W-:Y:S02]  /*0460*/  IMAD.HI.U32 R11, R11, R3, R10 ;  /* 0x000000030b0b7227 */ /* 0x000fe400078e000a */
[----:B------:R-:W0:Y:S04]  /*0470*/  LDC R3, c[0x0][0x3f8] ;  /* 0x0000fe00ff037b82 */ /* 0x000e280000000800 */
[----:B------:R-:W-:-:S04]  /*0480*/  IMAD.HI.U32 R11, R11, R22, RZ ;  /* 0x000000160b0b7227 */ /* 0x000fc800078e00ff */
[----:B------:R-:W-:-:S04]  /*0490*/  IMAD.MOV R11, RZ, RZ, -R11 ;  /* 0x000000ffff0b7224 */ /* 0x000fc800078e0a0b */
[----:B------:R-:W-:-:S05]  /*04a0*/  IMAD R22, R25, R11, R22 ;  /* 0x0000000b19167224 */ /* 0x000fca00078e0216 */
[----:B------:R-:W-:Y:S01]  /*04b0*/  ISETP.GT.U32.AND P0, PT, R25, R22, PT ;  /* 0x000000161900720c */ /* 0x000fe20003f04070 */
[----:B0-----:R-:W-:-:S12]  /*04c0*/  IMAD R23, R0, R3, R17 ;  /* 0x0000000300177224 */ /* 0x001fd800078e0211 */
        /* <DEDUP_REMOVED lines=23> */
.L_x_2227:
[----:B------:R-:W-:Y:S05]  /*0640*/  BSYNC.RECONVERGENT B0 ;  /* 0x0000000000007941 */ /* 0x000fea0003800200 */
.L_x_2226:
[----:B------:R-:W1:Y:S01]  /*0650*/  LDCU UR4, c[0x0][0x478] ;  /* 0x00008f00ff0477ac */ /* 0x000e620008000800 */
[----:B------:R-:W-:Y:S01]  /*0660*/  ISETP.GE.AND P3, PT, R16, RZ, PT ;  /* 0x000000ff1000720c */ /* 0x000fe20003f66270 */
[----:B------:R-:W-:Y:S01]  /*0670*/  IMAD R26, R26, R3, RZ ;  /* 0x000000031a1a7224 */ /* 0x000fe200078e02ff */
[----:B------:R-:W-:Y:S02]  /*0680*/  ISETP.NE.AND P2, PT, R7, RZ, PT ;  /* 0x000000ff0700720c */ /* 0x000fe40003f45270 */
[----:B------:R-:W-:Y:S01]  /*0690*/  @!P1 IADD3 R22, PT, PT, R22, -R25, RZ ;  /* 0x8000001916169210 */ /* 0x000fe20007ffe0ff */
[-C--:B------:R-:W-:Y:S01]  /*06a0*/  IMAD R25, R0, R7.reuse, RZ ;  /* 0x0000000700197224 */ /* 0x080fe200078e02ff */
        /* <DEDUP_REMOVED lines=20> */
.L_x_2228:
[----:B------:R-:W-:Y:S01]  /*07f0*/  BSSY.RECONVERGENT B0, `(.L_x_2229) ;  /* 0x0000006000007945 */ /* 0x000fe20003800200 */
[----:B------:R-:W-:-:S03]  /*0800*/  HFMA2 R28, -RZ, RZ, 0, 0 ;  /* 0x00000000ff1c7431 */ /* 0x000fc600000001ff */
[----:B------:R-:W-:Y:S05]  /*0810*/  @P0 BRA `(.L_x_2230) ;  /* 0x00000000000c0947 */ /* 0x000fea0003800000 */
[----:B------:R-:W1:Y:S02]  /*0820*/  LDC.64 R6, c[0x0][0x398] ;  /* 0x0000e600ff067b82 */ /* 0x000e640000000a00 */
[----:B-1----:R-:W-:-:S05]  /*0830*/  IMAD.WIDE R6, R27, 0x2, R6 ;  /* 0x000000021b067825 */ /* 0x002fca00078e0206 */
[----:B------:R1:W5:Y:S02]  /*0840*/  LDG.E R28, desc[UR36][R6.64] ;  /* 0x00000024061c7981 */ /* 0x000364000c1e1900 */
.L_x_2230:
[----:B------:R-:W-:Y:S05]  /*0850*/  BSYNC.RECONVERGENT B0 ;  /* 0x0000000000007941 */ /* 0x000fea0003800200 */
.L_x_2229:
[----:B------:R-:W2:Y:S01]  /*0860*/  LDCU.64 UR6, c[0x0][0x3a0] ;  /* 0x00007400ff0677ac */ /* 0x000ea20008000a00 */
[----:B-1----:R-:W1:Y:S01]  /*0870*/  LDC.64 R6, c[0x0][0x418] ;  /* 0x00010600ff067b82 */ /* 0x002e620000000a00 */
[----:B------:R-:W-:Y:S01]  /*0880*/  ISETP.EQ.U32.AND P3, PT, R4, RZ, PT ;  /* 0x000000ff0400720c */ /* 0x000fe20003f62070 */
[----:B------:R-:W3:Y:S03]  /*0890*/  LDCU.64 UR4, c[0x0][0x390] ;  /* 0x00007200ff0477ac */ /* 0x000ee60008000a00 */
[----:B------:R-:W-:Y:S02]  /*08a0*/  ISETP.EQ.OR.EX P0, PT, R5, RZ, P0, P3 ;  /* 0x000000ff0500720c */ /* 0x000fe40000702730 */
[----:B--2---:R-:W-:-:S11]  /*08b0*/  ISETP.NE.U32.AND P1, PT, RZ, UR6, PT ;  /* 0x00000006ff007c0c */ /* 0x004fd6000bf25070 */
[----:B-----5:R-:W-:Y:S02]  /*08c0*/  @!P0 IMAD R12, R2, R3, RZ ;  /* 0x00000003020c8224 */ /* 0x020fe400078e02ff */
[----:B------:R-:W-:Y:S01]  /*08d0*/  IMAD.MOV.U32 R3, RZ, RZ, RZ ;  /* 0x000000ffff037224 */ /* 0x000fe200078e00ff */
[----:B---3--:R-:W-:Y:S01]  /*08e0*/  ISETP.NE.U32.AND P2, PT, RZ, UR4, PT ;  /* 0x00000004ff007c0c */ /* 0x008fe2000bf45070 */
[----:B------:R-:W-:Y:S01]  /*08f0*/  IMAD.MOV.U32 R27, RZ, RZ, RZ ;  /* 0x000000ffff1b7224 */ /* 0x000fe200078e00ff */
[----:B------:R-:W-:Y:S01]  /*0900*/  ISETP.NE.AND.EX P1, PT, RZ, UR7, PT, P1 ;  /* 0x00000007ff007c0c */ /* 0x000fe2000bf25310 */
[----:B------:R-:W2:Y:S01]  /*0910*/  LDCU.U8 UR4, c[0x0][0x404] ;  /* 0x00008080ff0477ac */ /* 0x000ea20008000000 */
        /* <DEDUP_REMOVED lines=10> */
[----:B------:R-:W4:Y:S01]  /*09c0*/  @P3 LDC.64 R4, c[0x0][0x418] ;  /* 0x00010600ff043b82 */ /* 0x000f220000000a00 */
[----:B-1----:R-:W-:-:S06]  /*09d0*/  @!P0 IMAD.WIDE R6, R15, 0x2, R6 ;  /* 0x000000020f068825 */ /* 0x002fcc00078e0206 */
[----:B------:R-:W2:Y:S01]  /*09e0*/  @!P0 LDG.E R7, desc[UR36][R6.64] ;  /* 0x0000002406078981 */ /* 0x000ea2000c1e1900 */
[----:B0-----:R-:W-:-:S05]  /*09f0*/  @!P1 IMAD.WIDE.U32 R10, R13, 0x2, R10 ;  /* 0x000000020d0a9825 */ /* 0x001fca00078e000a */
[----:B------:R-:W2:Y:S01]  /*0a00*/  @!P1 LDG.E R3, desc[UR36][R10.64] ;  /* 0x000000240a039981 */ /* 0x000ea2000c1e1900 */
[----:B---3--:R-:W-:Y:S02]  /*0a10*/  @!P2 IMAD.WIDE.U32 R8, R13, 0x2, R8 ;  /* 0x000000020d08a825 */ /* 0x008fe400078e0008 */
[----:B------:R-:W0:Y:S03]  /*0a20*/  LDC R13, c[0x0][0x400] ;  /* 0x00010000ff0d7b82 */ /* 0x000e260000000800 */
[----:B------:R-:W3:Y:S01]  /*0a30*/  @!P2 LDG.E R12, desc[UR36][R8.64] ;  /* 0x00000024080ca981 */ /* 0x000ee2000c1e1900 */
[----:B----4-:R-:W-:-:S05]  /*0a40*/  @P3 IMAD.WIDE.U32 R4, R0, 0x4, R4 ;  /* 0x0000000400043825 */ /* 0x010fca00078e0004 */
[----:B------:R1:W5:Y:S01]  /*0a50*/  @P3 LDG.E R27, desc[UR36][R4.64] ;  /* 0x00000024041b3981 */ /* 0x000362000c1e1900 */
[----:B--2---:R-:W-:-:S04]  /*0a60*/  ISETP.NE.AND P1, PT, RZ, UR4, PT ;  /* 0x00000004ff007c0c */ /* 0x004fc8000bf25270 */
[----:B0-----:R-:W-:Y:S01]  /*0a70*/  ISETP.LT.OR P1, PT, R13, 0x1, P1 ;  /* 0x000000010d00780c */ /* 0x001fe20000f21670 */
[----:B------:R-:W-:Y:S01]  /*0a80*/  BSSY.RECONVERGENT B6, `(.L_x_2231) ;  /* 0x00000a6000067945 */ /* 0x000fe20003800200 */
[----:B------:R-:W-:-:S04]  /*0a90*/  HADD2 R28, R28, R3 ;  /* 0x000000031c1c7230 */ /* 0x000fc80000000000 */
[----:B------:R-:W-:Y:S02]  /*0aa0*/  @!P0 HMUL2 R28, R28, R7 ;  /* 0x000000071c1c8232 */ /* 0x000fe40000000000 */
[----:B---3--:R-:W-:-:S05]  /*0ab0*/  HFMA2 R29, R29, 1, 1, R12 ;  /* 0x3c003c001d1d7831 */ /* 0x008fca000000000c */
        /* <DEDUP_REMOVED lines=31> */
.L_x_2232:
        /* <DEDUP_REMOVED lines=12> */
[----:B0-----:R-:W-:Y:S02]  /*0d70*/  MOV R4, RZ ;  /* 0x000000ff00047202 */ /* 0x001fe40000000f00 */
[----:B-1----:R-:W-:-:S05]  /*0d80*/  IADD3 R6, PT, PT, RZ, -R5, RZ ;  /* 0x80000005ff067210 */ /* 0x002fca0007ffe0ff */
[----:B------:R-:W-:Y:S02]  /*0d90*/  IMAD R7, R6, R3, RZ ;  /* 0x0000000306077224 */ /* 0x000fe400078e02ff */
[----:B------:R-:W-:Y:S02]  /*0da0*/  IMAD.MOV.U32 R6, RZ, RZ, R8 ;  /* 0x000000ffff067224 */ /* 0x000fe400078e0008 */
[----:B------:R-:W-:Y:S01]  /*0db0*/  IMAD.HI.U32 R5, R5, R7, R4 ;  /* 0x0000000705057227 */ /* 0x000fe200078e0004 */
[----:B------:R-:W-:-:S05]  /*0dc0*/  IADD3 R7, PT, PT, RZ, -R9, RZ ;  /* 0x80000009ff077210 */ /* 0x000fca0007ffe0ff */
        /* <DEDUP_REMOVED lines=36> */
.L_x_2234:
        /* <DEDUP_REMOVED lines=62> */
.L_x_2238:
[----:B------:R-:W-:Y:S05]  /*13f0*/  BSYNC.RECONVERGENT B1 ;  /* 0x0000000000017941 */ /* 0x000fea0003800200 */
.L_x_2237:
[----:B------:R-:W-:Y:S01]  /*1400*/  PRMT R8, R28, 0x7632, R8 ;  /* 0x000076321c087816 */ /* 0x000fe20000000008 */
[----:B------:R0:W-:Y:S01]  /*1410*/  STS.U16 [R5], R28 ;  /* 0x0000001c05007388 */ /* 0x0001e20000000400 */
[----:B------:R-:W-:-:S03]  /*1420*/  PRMT R9, R29, 0x7632, R9 ;  /* 0x000076321d097816 */ /* 0x000fc60000000009 */
[----:B------:R0:W-:Y:S04]  /*1430*/  STS.U16 [R4], R8 ;  /* 0x0000000804007388 */ /* 0x0001e80000000400 */
[----:B------:R0:W-:Y:S04]  /*1440*/  STS.U16 [R6], R29 ;  /* 0x0000001d06007388 */ /* 0x0001e80000000400 */
[----:B------:R0:W-:Y:S02]  /*1450*/  STS.U16 [R7], R9 ;  /* 0x0000000907007388 */ /* 0x0001e40000000400 */
.L_x_2236:
[----:B------:R-:W-:Y:S05]  /*1460*/  BSYNC.RECONVERGENT B0 ;  /* 0x0000000000007941 */ /* 0x000fea0003800200 */
.L_x_2235:
[----:B------:R-:W-:Y:S01]  /*1470*/  BAR.SYNC.DEFER_BLOCKING 0x0 ;  /* 0x0000000000007b1d */ /* 0x000fe20000010000 */
[----:B------:R-:W-:-:S04]  /*1480*/  @!P6 IMAD R30, R31, R30, R34 ;  /* 0x0000001e1f1ee224 */ /* 0x000fc800078e0222 */
[C---:B------:R-:W-:Y:S01]  /*1490*/  @!P6 IMAD R3, R30.reuse, 0x2, R3 ;  /* 0x000000021e03e824 */ /* 0x040fe200078e0203 */
[----:B------:R-:W-:-:S05]  /*14a0*/  @!P6 LEA R0, R30, R0, 0x1 ;  /* 0x000000001e00e211 */ /* 0x000fca00078e08ff */
[----:B0-----:R0:W1:Y:S04]  /*14b0*/  @!P6 LDS R29, [R0] ;  /* 0x00000000001de984 */ /* 0x0010680000000800 */
[----:B------:R0:W2:Y:S01]  /*14c0*/  @!P6 LDS R28, [R3] ;  /* 0x00000000031ce984 */ /* 0x0000a20000000800 */
[----:B------:R-:W-:Y:S06]  /*14d0*/  BAR.SYNC.DEFER_BLOCKING 0x0 ;  /* 0x0000000000007b1d */ /* 0x000fec0000010000 */
.L_x_2233:
[----:B------:R-:W-:Y:S05]  /*14e0*/  BSYNC.RECONVERGENT B6 ;  /* 0x0000000000067941 */ /* 0x000fea0003800200 */
.L_x_2231:
        /* <DEDUP_REMOVED lines=12> */
[----:B------:R-:W-:Y:S01]  /*15b0*/  IMAD R9, R9, 0x40, R6 ;  /* 0x0000004009097824 */ /* 0x000fe200078e0206 */
[----:B------:R-:W-:-:S04]  /*15c0*/  UMOV UR4, 0xffffffff ;  /* 0xffffffff00047882 */ /* 0x000fc80000000000 */
[----:B------:R-:W-:Y:S02]  /*15d0*/  LEA R9, R10, R9, 0x3 ;  /* 0x000000090a097211 */ /* 0x000fe400078e18ff */
[----:B0-----:R-:W-:-:S03]  /*15e0*/  LEA R3, R8, R3, 0x18 ;  /* 0x0000000308037211 */ /* 0x001fc600078ec0ff */
[----:B----4-:R-:W-:Y:S01]  /*15f0*/  IMAD.WIDE R4, R9, 0x2, R4 ;  /* 0x0000000209047825 */ /* 0x010fe200078e0204 */
[----:B------:R-:W-:-:S03]  /*1600*/  LEA R6, R18, R3, 0x2 ;  /* 0x0000000312067211 */ /* 0x000fc600078e10ff */
[----:B-12---:R-:W-:Y:S01]  /*1610*/  HMUL2 R3, R29, R28 ;  /* 0x0000001c1d037232 */ /* 0x006fe20000000000 */
[----:B------:R0:W-:Y:S04]  /*1620*/  STG.E desc[UR36][R4.64], R28 ;  /* 0x0000001c04007986 */ /* 0x0001e8000c101924 */
[----:B------:R0:W-:Y:S01]  /*1630*/  STS [R6], R29 ;  /* 0x0000001d06007388 */ /* 0x0001e20000000800 */
[--C-:B------:R-:W-:Y:S02]  /*1640*/  HADD2.F32 R13, -RZ, R3.reuse.H0_H0 ;  /* 0x20000003ff0d7230 */ /* 0x100fe40000004100 */
        /* <DEDUP_REMOVED lines=12> */
.L_x_2315:
        /* <DEDUP_REMOVED lines=8> */
[----:B-----5:R-:W-:-:S07]  /*1790*/  @P0 IMAD.IADD R0, R16, 0x1, -R27 ;  /* 0x0000000110000824 */ /* 0x020fce00078e0a1b */
        /* <DEDUP_REMOVED lines=13> */
.L_x_2239:
[----:B------:R-:W-:Y:S05]  /*1870*/  WARPSYNC.ALL ;  /* 0x0000000000007948 */ /* 0x000fea0003800000 */
[----:B------:R-:W-:Y:S01]  /*1880*/  IADD3 R3, PT, PT, -R33, R16, RZ ;  /* 0x0000001021037210 */ /* 0x000fe20007ffe1ff */
[----:B------:R-:W4:Y:S01]  /*1890*/  LDC.64 R10, c[0x0][0x3f0] ;  /* 0x0000fc00ff0a7b82 */ /* 0x000f220000000a00 */
[----:B------:R-:W-:Y:S01]  /*18a0*/  SHF.R.U32.HI R42, RZ, 0x2, R18 ;  /* 0x00000002ff2a7819 */ /* 0x000fe20000011612 */
[----:B------:R-:W-:Y:S01]  /*18b0*/  UMOV UR7, 0x400 ;  /* 0x0000040000077882 */ /* 0x000fe20000000000 */
[----:B------:R-:W-:Y:S01]  /*18c0*/  IADD3 R3, PT, PT, R3, 0x7, RZ ;  /* 0x0000000703037810 */ /* 0x000fe20007ffe0ff */
[----:B------:R-:W-:Y:S01]  /*18d0*/  UIADD3 UR4, UPT, UPT, UR7, 0x10, URZ ;  /* 0x0000001007047890 */ /* 0x000fe2000fffe0ff */
[----:B------:R-:W-:Y:S01]  /*18e0*/  BSSY B0, `(.L_x_2241) ;  /* 0x00000b4000007945 */ /* 0x000fe20003800000 */
[----:B------:R-:W1:Y:S01]  /*18f0*/  LDCU UR12, c[0x0][0x410] ;  /* 0x00008200ff0c77ac */ /* 0x000e620008000800 */
[----:B------:R-:W-:Y:S01]  /*1900*/  SHF.R.S32.HI R4, RZ, 0x1f, R3 ;  /* 0x0000001fff047819 */ /* 0x000fe20000011403 */
[----:B------:R-:W3:Y:S01]  /*1910*/  S2UR UR10, SR_CgaCtaId ;  /* 0x00000000000a79c3 */ /* 0x000ee20000008800 */
[----:B------:R-:W1:Y:S02]  /*1920*/  LDCU.64 UR14, c[0x0][0x438] ;  /* 0x00008700ff0e77ac */ /* 0x000e640008000a00 */
[----:B------:R-:W-:Y:S01]  /*1930*/  LEA.HI R4, R4, R3, RZ, 0x3 ;  /* 0x0000000304047211 */ /* 0x000fe200078f18ff */
[----:B------:R-:W-:-:S03]  /*1940*/  IMAD.SHL.U32 R3, R18, 0x4, RZ ;  /* 0x0000000412037824 */ /* 0x000fc600078e00ff */
[----:B0-----:R-:W-:Y:S02]  /*1950*/  LOP3.LUT R6, R4, 0xfffffff8, RZ, 0xc0, !PT ;  /* 0xfffffff804067812 */ /* 0x001fe400078ec0ff */
[----:B------:R-:W-:Y:S01]  /*1960*/  LOP3.LUT R3, R3, 0xc, RZ, 0xc0, !PT ;  /* 0x0000000c03037812 */ /* 0x000fe200078ec0ff */
[----:B------:R-:W-:Y:S01]  /*1970*/  BAR.SYNC.DEFER_BLOCKING 0x0 ;  /* 0x0000000000007b1d */ /* 0x000fe20000010000 */
[----:B------:R-:W-:Y:S01]  /*1980*/  ISETP.GE.AND P0, PT, R42, R6, PT ;  /* 0x000000062a00720c */ /* 0x000fe20003f06270 */
[----:B----4-:R-:W-:-:S05]  /*1990*/  IMAD R8, R26, R10, R17 ;  /* 0x0000000a1a087224 */ /* 0x010fca00078e0211 */
[----:B------:R-:W-:Y:S01]  /*19a0*/  SHF.L.U32 R8, R8, 0x6, RZ ;  /* 0x0000000608087819 */ /* 0x000fe200000006ff */
[----:B---3--:R-:W-:-:S06]  /*19b0*/  ULEA UR4, UR10, UR4, 0x18 ;  /* 0x000000040a047291 */ /* 0x008fcc000f8ec0ff */
[----:B-1----:R-:W-:Y:S06]  /*19c0*/  @P0 BRA `(.L_x_2242) ;  /* 0x0000000800940947 */ /* 0x002fec0003800000 */
[----:B------:R-:W-:Y:S01]  /*19d0*/  IABS R31, R11 ;  /* 0x0000000b001f7213 */ /* 0x000fe20000000000 */
[----:B------:R-:W0:Y:S01]  /*19e0*/  LDC R46, c[0x0][0x430] ;  /* 0x00010c00ff2e7b82 */ /* 0x000e220000000800 */
[----:B------:R-:W1:Y:S01]  /*19f0*/  LDCU.64 UR8, c[0x0][0x420] ;  /* 0x00008400ff0877ac */ /* 0x000e620008000a00 */
[----:B------:R-:W-:Y:S01]  /*1a00*/  LOP3.LUT R32, R32, 0x6, RZ, 0xc0, !PT ;  /* 0x0000000620207812 */ /* 0x000fe200078ec0ff */
[----:B------:R-:W3:Y:S01]  /*1a10*/  I2F.RP R7, R31 ;  /* 0x0000001f00077306 */ /* 0x000ee20000209400 */
[----:B------:R-:W4:Y:S01]  /*1a20*/  LDS R30, [R3+UR4] ;  /* 0x00000004031e7984 */ /* 0x000f220008000800 */
[----:B------:R-:W1:Y:S01]  /*1a30*/  LDCU UR11, c[0x0][0x440] ;  /* 0x00008800ff0b77ac */ /* 0x000e620008000800 */
[----:B------:R-:W-:Y:S02]  /*1a40*/  IADD3 R6, PT, PT, R33, R6, RZ ;  /* 0x0000000621067210 */ /* 0x000fe40007ffe0ff */
[----:B------:R-:W0:Y:S01]  /*1a50*/  LDS R29, [R3+UR4+0x10] ;  /* 0x00001004031d7984 */ /* 0x000e220008000800 */
[----:B------:R-:W0:Y:S01]  /*1a60*/  LDCU UR6, c[0x0][0x408] ;  /* 0x00008100ff0677ac */ /* 0x000e220008000800 */
[----:B------:R-:W-:-:S02]  /*1a70*/  SHF.L.U32 R44, R11, 0x4, RZ ;  /* 0x000000040b2c7819 */ /* 0x000fc400000006ff */
[----:B--2---:R-:W2:Y:S01]  /*1a80*/  LDS R28, [R3+UR4+0x20] ;  /* 0x00002004031c7984 */ /* 0x004ea20008000800 */
[----:B------:R-:W-:-:S03]  /*1a90*/  UIADD3 UR5, UPT, UPT, UR7, 0x90, URZ ;  /* 0x0000009007057890 */ /* 0x000fc6000fffe0ff */
[----:B------:R-:W2:Y:S01]  /*1aa0*/  LDS R26, [R3+UR4+0x30] ;  /* 0x00003004031a7984 */ /* 0x000ea20008000800 */
[----:B------:R-:W-:Y:S01]  /*1ab0*/  ULEA UR5, UR10, UR5, 0x18 ;  /* 0x000000050a057291 */ /* 0x000fe2000f8ec0ff */
[----:B---3--:R-:W3:Y:S01]  /*1ac0*/  MUFU.RCP R7, R7 ;  /* 0x0000000700077308 */ /* 0x008ee20000001000 */
[----:B-1----:R-:W-:Y:S01]  /*1ad0*/  ISETP.NE.U32.AND P0, PT, RZ, UR8, PT ;  /* 0x00000008ff007c0c */ /* 0x002fe2000bf05070 */
[----:B------:R-:W1:Y:S01]  /*1ae0*/  LDS R21, [R3+UR4+0x40] ;  /* 0x0000400403157984 */ /* 0x000e620008000800 */
[----:B------:R-:W-:-:S03]  /*1af0*/  IMAD R40, R17, UR11, R16 ;  /* 0x0000000b11287c24 */ /* 0x000fc6000f8e0210 */
[----:B------:R-:W1:Y:S01]  /*1b00*/  LDS R20, [R3+UR4+0x50] ;  /* 0x0000500403147984 */ /* 0x000e620008000800 */
[----:B------:R-:W-:Y:S02]  /*1b10*/  ISETP.NE.AND.EX P0, PT, RZ, UR9, PT, P0 ;  /* 0x00000009ff007c0c */ /* 0x000fe4000bf05300 */
[----:B0-----:R-:W-:Y:S01]  /*1b20*/  IADD3 R46, PT, PT, R46, UR6, RZ ;  /* 0x000000062e2e7c10 */ /* 0x001fe2000fffe0ff */
[----:B------:R-:W0:Y:S04]  /*1b30*/  LDS R10, [R3+UR4+0x60] ;  /* 0x00006004030a7984 */ /* 0x000e280008000800 */
[----:B------:R4:W0:Y:S01]  /*1b40*/  LDS R9, [R3+UR4+0x70] ;  /* 0x0000700403097984 */ /* 0x0008220008000800 */
[----:B---3--:R-:W-:-:S04]  /*1b50*/  IADD3 R4, PT, PT, R7, 0xffffffe, RZ ;  /* 0x0ffffffe07047810 */ /* 0x008fc80007ffe0ff */
[----:B------:R-:W3:Y:S01]  /*1b60*/  F2I.FTZ.U32.TRUNC.NTZ R5, R4 ;  /* 0x0000000400057305 */ /* 0x000ee2000021f000 */
[----:B----4-:R-:W-:-:S05]  /*1b70*/  IMAD R3, R8, R11, R32 ;  /* 0x0000000b08037224 */ /* 0x010fca00078e0220 */
[----:B------:R-:W-:Y:S01]  /*1b80*/  SHF.R.S32.HI R32, RZ, 0x1f, R3 ;  /* 0x0000001fff207819 */ /* 0x000fe20000011403 */
[----:B---3--:R-:W-:-:S04]  /*1b90*/  IMAD.MOV R4, RZ, RZ, -R5 ;  /* 0x000000ffff047224 */ /* 0x008fc800078e0a05 */
[----:B------:R-:W-:Y:S02]  /*1ba0*/  IMAD R7, R4, R31, RZ ;  /* 0x0000001f04077224 */ /* 0x000fe400078e02ff */
[----:B------:R-:W-:-:S05]  /*1bb0*/  HFMA2 R4, -RZ, RZ, 0, 0 ;  /* 0x00000000ff047431 */ /* 0x000fca00000001ff */
[----:B------:R-:W-:-:S04]  /*1bc0*/  IMAD.HI.U32 R7, R5, R7, R4 ;  /* 0x0000000705077227 */ /* 0x000fc800078e0004 */
[----:B------:R-:W-:Y:S01]  /*1bd0*/  IMAD.IADD R5, R33, 0x1, R42 ;  /* 0x0000000121057824 */ /* 0x000fe200078e022a */
[----:B------:R-:W-:-:S03]  /*1be0*/  LEA R42, R42, UR5, 0x2 ;  /* 0x000000052a2a7c11 */ /* 0x000fc6000f8e10ff */
[--C-:B------:R-:W-:Y:S01]  /*1bf0*/  IMAD R40, R40, UR11, R5.reuse ;  /* 0x0000000b28287c24 */ /* 0x100fe2000f8e0205 */
[----:B------:R-:W-:-:S04]  /*1c00*/  IADD3 R4, P1, P2, R25, UR8, R5 ;  /* 0x0000000819047c10 */ /* 0x000fc8000fa3e005 */
[----:B012---:R-:W-:-:S09]  /*1c10*/  IADD3.X R35, PT, PT, R24, UR9, RZ, P1, P2 ;  /* 0x0000000918237c10 */ /* 0x007fd20008fe44ff */
.L_x_2246:
        /* <DEDUP_REMOVED lines=9> */
[----:B------:R-:W-:Y:S02]  /*1cb0*/  @!P1 IADD3 R48, PT, PT, R48, -R15, RZ ;  /* 0x8000000f30309210 */ /* 0x000fe40007ffe0ff */
[----:B------:R-:W-:Y:S02]  /*1cc0*/  ISETP.GE.AND P1, PT, R5, R16, PT ;  /* 0x000000100500720c */ /* 0x000fe40003f26270 */
[----:B------:R-:W-:-:S11]  /*1cd0*/  ISETP.GT.U32.AND P2, PT, R31, R48, PT ;  /* 0x000000301f00720c */ /* 0x000fd60003f44070 */
[----:B------:R-:W0:Y:S02]  /*1ce0*/  @!P1 LDC.64 R12, c[0x0][0x3b8] ;  /* 0x0000ee00ff0c9b82 */ /* 0x000e240000000a00 */
[----:B------:R-:W-:-:S05]  /*1cf0*/  @!P2 IADD3 R48, PT, PT, R48, -R15, RZ ;  /* 0x8000000f3030a210 */ /* 0x000fca0007ffe0ff */
[----:B------:R-:W-:Y:S01]  /*1d00*/  @!P3 IMAD.MOV R48, RZ, RZ, -R48 ;  /* 0x000000ffff30b224 */ /* 0x000fe200078e0a30 */
[----:B------:R-:W-:-:S04]  /*1d10*/  @!P4 LOP3.LUT R48, RZ, R11, RZ, 0x33, !PT ;  /* 0x0000000bff30c212 */ /* 0x000fc800078e33ff */
[C---:B------:R-:W-:Y:S02]  /*1d20*/  IADD3 R45, PT, PT, R48.reuse, R11, RZ ;  /* 0x0000000b302d7210 */ /* 0x040fe40007ffe0ff */
[----:B------:R-:W-:-:S03]  /*1d30*/  @!P1 LEA R52, R48, R44, 0x3 ;  /* 0x0000002c30349211 */ /* 0x000fc600078e18ff */
[----:B------:R-:W-:Y:S01]  /*1d40*/  @!P1 IMAD.SHL.U32 R14, R45, 0x8, RZ ;  /* 0x000000082d0e9824 */ /* 0x000fe200078e00ff */
[----:B------:R-:W-:-:S04]  /*1d50*/  @!P1 IADD3 R15, P3, PT, R3, R52, RZ ;  /* 0x00000034030f9210 */ /* 0x000fc80007f7e0ff */
[----:B------:R-:W-:Y:S02]  /*1d60*/  @!P1 IADD3 R47, P2, PT, R3, R14, RZ ;  /* 0x0000000e032f9210 */ /* 0x000fe40007f5e0ff */
[-C--:B------:R-:W-:Y:S02]  /*1d70*/  @!P1 LEA.HI.X.SX32 R52, R52, R32.reuse, 0x1, P3 ;  /* 0x0000002034349211 */ /* 0x080fe400018f0eff */
[----:B------:R-:W-:Y:S02]  /*1d80*/  @!P1 LEA.HI.X.SX32 R49, R14, R32, 0x1, P2 ;  /* 0x000000200e319211 */ /* 0x000fe400010f0eff */
[-C--:B0-----:R-:W-:Y:S02]  /*1d90*/  @!P1 LEA R14, P3, R15, R12.reuse, 0x1 ;  /* 0x0000000c0f0e9211 */ /* 0x081fe400078608ff */
[----:B------:R-:W-:Y:S02]  /*1da0*/  @!P1 LEA R50, P2, R47, R12, 0x1 ;  /* 0x0000000c2f329211 */ /* 0x000fe400078408ff */
[----:B------:R-:W-:-:S02]  /*1db0*/  @!P1 LEA.HI.X R15, R15, R13, R52, 0x1, P3 ;  /* 0x0000000d0f0f9211 */ /* 0x000fc400018f0c34 */
[----:B------:R-:W-:Y:S02]  /*1dc0*/  @!P1 LEA.HI.X R51, R47, R13, R49, 0x1, P2 ;  /* 0x0000000d2f339211 */ /* 0x000fe400010f0c31 */
[----:B------:R-:W0:Y:S01]  /*1dd0*/  @!P1 LDC.64 R12, c[0x0][0x3b8] ;  /* 0x0000ee00ff0c9b82 */ /* 0x000e220000000a00 */
[----:B------:R-:W-:Y:S01]  /*1de0*/  @!P1 LEA R47, P2, R48, R3, 0x3 ;  /* 0x00000003302f9211 */ /* 0x000fe200078418ff */
[----:B------:R-:W2:Y:S04]  /*1df0*/  @!P1 LDG.E R33, desc[UR36][R14.64] ;  /* 0x000000240e219981 */ /* 0x000ea8000c1e1900 */
[----:B------:R1:W3:Y:S01]  /*1e00*/  @!P1 LDG.E R38, desc[UR36][R50.64] ;  /* 0x0000002432269981 */ /* 0x0002e2000c1e1900 */
[----:B0-----:R-:W-:Y:S02]  /*1e10*/  @!P1 LEA R52, P3, R47, R12, 0x1 ;  /* 0x0000000c2f349211 */ /* 0x001fe400078608ff */
[----:B------:R-:W-:-:S04]  /*1e20*/  @!P1 IADD3.X R12, PT, PT, RZ, R32, RZ, P2, !PT ;  /* 0x00000020ff0c9210 */ /* 0x000fc800017fe4ff */
[----:B------:R-:W-:Y:S02]  /*1e30*/  @!P1 LEA.HI.X R53, R47, R13, R12, 0x1, P3 ;  /* 0x0000000d2f359211 */ /* 0x000fe400018f0c0c */
[----:B------:R-:W0:Y:S01]  /*1e40*/  @!P1 LDC.64 R12, c[0x0][0x3b8] ;  /* 0x0000ee00ff0c9b82 */ /* 0x000e220000000a00 */
[----:B-1----:R-:W-:Y:S02]  /*1e50*/  LEA R50, R11, R45, 0x2 ;  /* 0x0000002d0b327211 */ /* 0x002fe400078e10ff */
[----:B------:R-:W4:Y:S03]  /*1e60*/  @!P1 LDG.E R43, desc[UR36][R52.64] ;  /* 0x00000024342b9981 */ /* 0x000f26000c1e1900 */
[----:B------:R-:W-:-:S05]  /*1e70*/  @!P1 IMAD.SHL.U32 R47, R50, 0x8, RZ ;  /* 0x00000008322f9824 */ /* 0x000fca00078e00ff */
[----:B------:R-:W-:-:S04]  /*1e80*/  @!P1 IADD3 R49, P2, PT, R3, R47, RZ ;  /* 0x0000002f03319210 */ /* 0x000fc80007f5e0ff */
[----:B------:R-:W-:Y:S02]  /*1e90*/  @!P1 LEA.HI.X.SX32 R14, R47, R32, 0x1, P2 ;  /* 0x000000202f0e9211 */ /* 0x000fe400010f0eff */
[----:B0-----:R-:W-:-:S04]  /*1ea0*/  @!P1 LEA R12, P2, R49, R12, 0x1 ;  /* 0x0000000c310c9211 */ /* 0x001fc800078408ff */
[----:B------:R-:W-:Y:S02]  /*1eb0*/  @!P1 LEA.HI.X R13, R49, R13, R14, 0x1, P2 ;  /* 0x0000000d310d9211 */ /* 0x000fe400010f0c0e */
[----:B------:R-:W0:Y:S01]  /*1ec0*/  @!P1 LDC.64 R14, c[0x0][0x3b8] ;  /* 0x0000ee00ff0e9b82 */ /* 0x000e220000000a00 */
[----:B------:R-:W-:Y:S02]  /*1ed0*/  IADD3 R47, PT, PT, R50, R11, RZ ;  /* 0x0000000b322f7210 */ /* 0x000fe40007ffe0ff */
[----:B------:R1:W2:Y:S02]  /*1ee0*/  @!P1 LDG.E R37, desc[UR36][R12.64] ;  /* 0x000000240c259981 */ /* 0x0002a4000c1e1900 */
[----:B------:R-:W-:-:S03]  /*1ef0*/  @!P1 SHF.L.U32 R49, R47, 0x3, RZ ;  /* 0x000000032f319819 */ /* 0x000fc600000006ff */
[----:B-1----:R-:W1:Y:S01]  /*1f00*/  @!P1 LDC.64 R12, c[0x0][0x3b8] ;  /* 0x0000ee00ff0c9b82 */ /* 0x002e620000000a00 */
[----:B------:R-:W-:Y:S01]  /*1f10*/  @!P1 IADD3 R51, P2, PT, R3, R49, RZ ;  /* 0x0000003103339210 */ /* 0x000fe20007f5e0ff */
[----:B------:R-:W-:-:S03]  /*1f20*/  @!P1 IMAD R45, R45, 0x8, R44 ;  /* 0x000000082d2d9824 */ /* 0x000fc600078e022c */
[----:B------:R-:W-:Y:S02]  /*1f30*/  @!P1 LEA.HI.X.SX32 R52, R49, R32, 0x1, P2 ;  /* 0x0000002031349211 */ /* 0x000fe400010f0eff */
[----:B0-----:R-:W-:-:S04]  /*1f40*/  @!P1 LEA R50, P2, R51, R14, 0x1 ;  /* 0x0000000e33329211 */ /* 0x001fc800078408ff */
[----:B------:R-:W-:Y:S02]  /*1f50*/  @!P1 LEA.HI.X R51, R51, R15, R52, 0x1, P2 ;  /* 0x0000000f33339211 */ /* 0x000fe400010f0c34 */
[----:B------:R-:W-:-:S03]  /*1f60*/  @!P1 IADD3 R14, P2, PT, R3, R45, RZ ;  /* 0x0000002d030e9210 */ /* 0x000fc60007f5e0ff */
[----:B------:R-:W2:Y:S01]  /*1f70*/  @!P1 LDG.E R41, desc[UR36][R50.64] ;  /* 0x0000002432299981 */ /* 0x000ea2000c1e1900 */
[----:B------:R-:W-:Y:S02]  /*1f80*/  @!P1 LEA.HI.X.SX32 R45, R45, R32, 0x1, P2 ;  /* 0x000000202d2d9211 */ /* 0x000fe400010f0eff */
[----:B-1----:R-:W-:-:S04]  /*1f90*/  @!P1 LEA R52, P2, R14, R12, 0x1 ;  /* 0x0000000c0e349211 */ /* 0x002fc800078408ff */
[----:B------:R-:W-:Y:S02]  /*1fa0*/  @!P1 LEA.HI.X R53, R14, R13, R45, 0x1, P2 ;  /* 0x0000000d0e359211 */ /* 0x000fe400010f0c2d */
[----:B------:R-:W-:Y:S01]  /*1fb0*/  @!P1 LEA R45, R11, R48, 0x2 ;  /* 0x000000300b2d9211 */ /* 0x000fe200078e10ff */
[----:B------:R-:W0:Y:S02]  /*1fc0*/  @!P1 LDC.64 R14, c[0x0][0x3b8] ;  /* 0x0000ee00ff0e9b82 */ /* 0x000e240000000a00 */
[----:B------:R-:W2:Y:S01]  /*1fd0*/  @!P1 LDG.E R39, desc[UR36][R52.64] ;  /* 0x0000002434279981 */ /* 0x000ea2000c1e1900 */
[----:B------:R-:W-:Y:S01]  /*1fe0*/  @!P1 SHF.L.U32 R45, R45, 0x3, RZ ;  /* 0x000000032d2d9819 */ /* 0x000fe200000006ff */
[----:B------:R-:W-:-:S03]  /*1ff0*/  @!P1 IMAD.IADD R11, R47, 0x1, R11 ;  /* 0x000000012f0b9824 */ /* 0x000fc600078e020b */
[----:B------:R-:W-:-:S04]  /*2000*/  @!P1 IADD3 R48, P2, PT, R3, R45, RZ ;  /* 0x0000002d03309210 */ /* 0x000fc80007f5e0ff */
[----:B------:R-:W-:Y:S02]  /*2010*/  @!P1 LEA.HI.X.SX32 R45, R45, R32, 0x1, P2 ;  /* 0x000000202d2d9211 */ /* 0x000fe400010f0eff */
[C---:B------:R-:W-:Y:S02]  /*2020*/  @!P1 LEA R12, P2, R48.reuse, R12, 0x1 ;  /* 0x0000000c300c9211 */ /* 0x040fe400078408ff */
[----:B------:R-:W-:Y:S02]  /*2030*/  @!P1 SHF.L.U32 R11, R11, 0x3, RZ ;  /* 0x000000030b0b9819 */ /* 0x000fe400000006ff */
[----:B------:R-:W-:Y:S02]  /*2040*/  @!P1 LEA.HI.X R13, R48, R13, R45, 0x1, P2 ;  /* 0x0000000d300d9211 */ /* 0x000fe400010f0c2d */
[----:B------:R-:W-:-:S03]  /*2050*/  @!P1 IADD3 R45, P2, PT, R3, R11, RZ ;  /* 0x0000000b032d9210 */ /* 0x000fc60007f5e0ff */
[----:B------:R1:W2:Y:S01]  /*2060*/  @!P1 LDG.E R34, desc[UR36][R12.64] ;  /* 0x000000240c229981 */ /* 0x0002a2000c1e1900 */
[----:B------:R-:W-:Y:S02]  /*2070*/  @!P1 LEA.HI.X.SX32 R48, R11, R32, 0x1, P2 ;  /* 0x000000200b309211 */ /* 0x000fe400010f0eff */
[----:B0-----:R-:W-:-:S04]  /*2080*/  @!P1 LEA R14, P2, R45, R14, 0x1 ;  /* 0x0000000e2d0e9211 */ /* 0x001fc800078408ff */
[----:B------:R-:W-:Y:S02]  /*2090*/  @!P1 LEA.HI.X R15, R45, R15, R48, 0x1, P2 ;  /* 0x0000000f2d0f9211 */ /* 0x000fe400010f0c30 */
[----:B-1----:R-:W-:Y:S01]  /*20a0*/  @P0 MOV R12, R4 ;  /* 0x00000004000c0202 */ /* 0x002fe20000000f00 */
[----:B------:R-:W-:Y:S02]  /*20b0*/  @P0 IMAD.MOV.U32 R13, RZ, RZ, R35 ;  /* 0x000000ffff0d0224 */ /* 0x000fe400078e0023 */
[----:B------:R-:W2:Y:S04]  /*20c0*/  @!P1 LDG.E R36, desc[UR36][R14.64] ;  /* 0x000000240e249981 */ /* 0x000ea8000c1e1900 */
[----:B------:R4:W2:Y:S01]  /*20d0*/  @P0 LDG.E.U8 R11, desc[UR36][R12.64] ;  /* 0x000000240c0b0981 */ /* 0x0008a2000c1e1100 */
[----:B------:R-:W-:Y:S01]  /*20e0*/  UMOV UR5, 0xffffffff ;  /* 0xffffffff00057882 */ /* 0x000fe20000000000 */
[----:B------:R-:W-:Y:S01]  /*20f0*/  LOP3.LUT P1, RZ, R18, 0x3, RZ, 0xc0, !PT ;  /* 0x0000000312ff7812 */ /* 0x000fe2000782c0ff */
[----:B----4-:R-:W-:-:S04]  /*2100*/  HMUL2 R13, R30, R43 ;  /* 0x0000002b1e0d7232 */ /* 0x010fc80000000000 */
[----:B---3--:R-:W-:-:S04]  /*2110*/  HFMA2 R13, R29, R38, R13 ;  /* 0x000000261d0d7231 */ /* 0x008fc8000000000d */
[----:B--2---:R-:W-:-:S04]  /*2120*/  HFMA2 R13, R28, R33, R13 ;  /* 0x000000211c0d7231 */ /* 0x004fc8000000000d */
[----:B------:R-:W-:-:S04]  /*2130*/  HFMA2 R13, R26, R39, R13 ;  /* 0x000000271a0d7231 */ /* 0x000fc8000000000d */
[----:B------:R-:W-:-:S04]  /*2140*/  HFMA2 R13, R21, R34, R13 ;  /* 0x00000022150d7231 */ /* 0x000fc8000000000d */
[----:B------:R-:W-:-:S04]  /*2150*/  HFMA2 R13, R20, R37, R13 ;  /* 0x00000025140d7231 */ /* 0x000fc8000000000d */
[----:B------:R-:W-:-:S04]  /*2160*/  HFMA2 R13, R10, R41, R13 ;  /* 0x000000290a0d7231 */ /* 0x000fc8000000000d */
[----:B------:R-:W-:Y:S01]  /*2170*/  HFMA2 R13, R9, R36, R13 ;  /* 0x00000024090d7231 */ /* 0x000fe2000000000d */
[----:B------:R-:W-:-:S04]  /*2180*/  ISETP.NE.AND P2, PT, R11, RZ, P0 ;  /* 0x000000ff0b00720c */ /* 0x000fc80000745270 */
[--C-:B------:R-:W-:Y:S02]  /*2190*/  HADD2.F32 R11, -RZ, R13.reuse.H0_H0 ;  /* 0x2000000dff0b7230 */ /* 0x100fe40000004100 */
[----:B------:R-:W-:-:S05]  /*21a0*/  HADD2.F32 R12, -RZ, R13.H1_H1 ;  /* 0x3000000dff0c7230 */ /* 0x000fca0000004100 */
[----:B------:R-:W-:Y:S01]  /*21b0*/  FADD.FTZ R13, R11, R12 ;  /* 0x0000000c0b0d7221 */ /* 0x000fe20000010000 */
[----:B------:R-:W-:Y:S06]  /*21c0*/  BRA.DIV UR5, `(.L_x_2243) ;  /* 0x0000005605707947 */ /* 0x000fec000b800000 */
[----:B------:R-:W0:Y:S02]  /*21d0*/  SHFL.BFLY PT, R14, R13, 0x2, 0x1f ;  /* 0x0c401f000d0e7f89 */ /* 0x000e2400000e0000 */
[----:B0-----:R-:W-:-:S05]  /*21e0*/  FADD.FTZ R13, R13, R14 ;  /* 0x0000000e0d0d7221 */ /* 0x001fca0000010000 */
[----:B------:R0:W1:Y:S02]  /*21f0*/  SHFL.BFLY PT, R14, R13, 0x1, 0x1f ;  /* 0x0c201f000d0e7f89 */ /* 0x00006400000e0000 */
.L_x_2319:
        /* <DEDUP_REMOVED lines=17> */
[----:B-----5:R-:W-:-:S04]  /*2310*/  @P1 SEL R45, R27, RZ, !P4 ;  /* 0x000000ff1b2d1207 */ /* 0x020fc80006000000 */
        /* <DEDUP_REMOVED lines=8> */
.L_x_2245:
[----:B------:R-:W-:Y:S05]  /*23a0*/  BSYNC.RECONVERGENT B1 ;  /* 0x0000000000017941 */ /* 0x000fea0003800200 */
.L_x_2244:
[----:B------:R-:W-:Y:S02]  /*23b0*/  IADD3 R5, PT, PT, R5, 0x10, RZ ;  /* 0x0000001005057810 */ /* 0x000fe40007ffe0ff */
[----:B------:R-:W-:Y:S02]  /*23c0*/  IADD3 R4, P2, PT, R4, 0x10, RZ ;  /* 0x0000001004047810 */ /* 0x000fe40007f5e0ff */
[----:B------:R-:W-:Y:S02]  /*23d0*/  ISETP.GE.AND P1, PT, R5, R6, PT ;  /* 0x000000060500720c */ /* 0x000fe40003f26270 */
[----:B-1----:R-:W-:Y:S01]  /*23e0*/  IADD3 R42, PT, PT, R42, 0x40, RZ ;  /* 0x000000402a2a7810 */ /* 0x002fe20007ffe0ff */
[----:B------:R-:W-:Y:S01]  /*23f0*/  IMAD.X R35, RZ, RZ, R35, P2 ;  /* 0x000000ffff237224 */ /* 0x000fe200010e0623 */
[----:B------:R-:W-:-:S09]  /*2400*/  IADD3 R40, PT, PT, R40, 0x10, RZ ;  /* 0x0000001028287810 */ /* 0x000fd20007ffe0ff */
[----:B------:R-:W-:Y:S05]  /*2410*/  @!P1 BRA `(.L_x_2246) ;  /* 0xfffffff800009947 */ /* 0x000fea000383ffff */
.L_x_2242:
[----:B------:R-:W-:Y:S05]  /*2420*/  BSYNC B0 ;  /* 0x0000000000007941 */ /* 0x000fea0003800000 */
.L_x_2241:
[----:B------:R-:W1:Y:S01]  /*2430*/  LDCU UR5, c[0x0][0x3f4] ;  /* 0x00007e80ff0577ac */ /* 0x000e620008000800 */
[----:B------:R-:W-:-:S04]  /*2440*/  IADD3 R5, PT, PT, R16, 0x1, RZ ;  /* 0x0000000110057810 */ /* 0x000fc80007ffe0ff */
[----:B-1----:R-:W-:Y:S01]  /*2450*/  VIADDMNMX R3, R5, -UR5, RZ, !PT ;  /* 0x8000000505037c46 */ /* 0x002fe2000f8001ff */
[----:B------:R-:W-:-:S03]  /*2460*/  UMOV UR5, 0xffffffff ;  /* 0xffffffff00057882 */ /* 0x000fc60000000000 */
[----:B------:R-:W-:Y:S05]  /*2470*/  BRA.DIV UR5, `(.L_x_2247) ;  /* 0x0000005605047947 */ /* 0x000fea000b800000 */
[----:B------:R-:W0:Y:S02]  /*2480*/  SHFL.BFLY PT, R14, R0, 0x10, 0x1f ;  /* 0x0e001f00000e7f89 */ /* 0x000e2400000e0000 */
[----:B0-----:R-:W-:-:S05]  /*2490*/  FMNMX.FTZ R13, R14, R0, !PT ;  /* 0x000000000e0d7209 */ /* 0x001fca0007810000 */
[----:B------:R-:W0:Y:S02]  /*24a0*/  SHFL.BFLY PT, R14, R13, 0x8, 0x1f ;  /* 0x0d001f000d0e7f89 */ /* 0x000e2400000e0000 */
[----:B0-----:R-:W-:-:S05]  /*24b0*/  FMNMX.FTZ R4, R13, R14, !PT ;  /* 0x0000000e0d047209 */ /* 0x001fca0007810000 */
[----:B------:R0:W1:Y:S02]  /*24c0*/  SHFL.BFLY PT, R14, R4, 0x4, 0x1f ;  /* 0x0c801f00040e7f89 */ /* 0x00006400000e0000 */
.L_x_2324:
[----:B------:R-:W3:Y:S01]  /*24d0*/  S2R R15, SR_CgaCtaId ;  /* 0x00000000000f7919 */ /* 0x000ee20000008800 */
[----:B------:R-:W-:Y:S01]  /*24e0*/  LOP3.LUT P0, R6, R18, 0x1f, RZ, 0xc0, !PT ;  /* 0x0000001f12067812 */ /* 0x000fe2000780c0ff */
[----:B------:R-:W-:Y:S05]  /*24f0*/  WARPSYNC.ALL ;  /* 0x0000000000007948 */ /* 0x000fea0003800000 */
[----:B------:R-:W-:Y:S02]  /*2500*/  MOV R20, 0x400 ;  /* 0x0000040000147802 */ /* 0x000fe40000000f00 */
[----:B------:R-:W-:Y:S02]  /*2510*/  SHF.R.U32.HI R38, RZ, 0x3, R18 ;  /* 0x00000003ff267819 */ /* 0x000fe40000011612 */
[----:B-1----:R-:W-:-:S02]  /*2520*/  FMNMX.FTZ R9, R4, R14, !PT ;  /* 0x0000000e04097209 */ /* 0x002fc40007810000 */
[----:B---3--:R-:W-:-:S04]  /*2530*/  LEA R7, R15, R20, 0x18 ;  /* 0x000000140f077211 */ /* 0x008fc800078ec0ff */
        /* <DEDUP_REMOVED lines=31> */
[----:B------:R-:W-:Y:S02]  /*2730*/  LEA R13, R15, R14, 0x18 ;  /* 0x0000000e0f0d7211 */ /* 0x000fe400078ec0ff */
[----:B------:R-:W-:Y:S01]  /*2740*/  LOP3.LUT R12, R10, 0x3, RZ, 0xc0, !PT ;  /* 0x000000030a0c7812 */ /* 0x000fe200078ec0ff */
[----:B------:R-:W-:Y:S01]  /*2750*/  HFMA2 R10, -RZ, RZ, 0, 0 ;  /* 0x00000000ff0a7431 */ /* 0x000fe200000001ff */
[----:B------:R-:W-:Y:S01]  /*2760*/  MOV R11, R0 ;  /* 0x00000000000b7202 */ /* 0x000fe20000000f00 */
[----:B------:R-:W-:Y:S01]  /*2770*/  IMAD R13, R18, 0x4, R13 ;  /* 0x00000004120d7824 */ /* 0x000fe200078e020d */
[----:B------:R-:W-:-:S07]  /*2780*/  IADD3 R12, PT, PT, -R12, RZ, RZ ;  /* 0x000000ff0c0c7210 */ /* 0x000fce0007ffe1ff */
.L_x_2253:
        /* <DEDUP_REMOVED lines=11> */
.L_x_2252:
[----:B------:R-:W-:Y:S05]  /*2840*/  BSYNC.RECONVERGENT B1 ;  /* 0x0000000000017941 */ /* 0x000fea0003800200 */
.L_x_2251:
[----:B------:R-:W-:Y:S05]  /*2850*/  @!P1 BRA `(.L_x_2249) ;  /* 0x0000001000fc9947 */ /* 0x000fea0003800000 */
[----:B------:R-:W-:Y:S02]  /*2860*/  IADD3 R20, PT, PT, R20, 0x90, RZ ;  /* 0x0000009014147810 */ /* 0x000fe40007ffe0ff */
[----:B------:R-:W-:Y:S02]  /*2870*/  SHF.L.U32 R12, R3, 0x2, RZ ;  /* 0x00000002030c7819 */ /* 0x000fe400000006ff */
[----:B------:R-:W-:Y:S02]  /*2880*/  LEA R15, R15, R20, 0x18 ;  /* 0x000000140f0f7211 */ /* 0x000fe400078ec0ff */
[C---:B------:R-:W-:Y:S02]  /*2890*/  LEA R12, R11.reuse, -R12, 0x2 ;  /* 0x8000000c0b0c7211 */ /* 0x040fe400078e10ff */
[----:B------:R-:W-:-:S03]  /*28a0*/  IADD3 R11, PT, PT, R11, 0x100, RZ ;  /* 0x000001000b0b7810 */ /* 0x000fc60007ffe0ff */
[----:B------:R-:W-:Y:S01]  /*28b0*/  IMAD.IADD R12, R15, 0x1, R12 ;  /* 0x000000010f0c7824 */ /* 0x000fe200078e020c */
[----:B------:R-:W-:-:S04]  /*28c0*/  ISETP.GT.AND P0, PT, R11, R16, PT ;  /* 0x000000100b00720c */ /* 0x000fc80003f04270 */
[----:B------:R-:W0:Y:S04]  /*28d0*/  LDS R14, [R12] ;  /* 0x000000000c0e7984 */ /* 0x000e280000000800 */
[----:B------:R-:W1:Y:S04]  /*28e0*/  LDS R20, [R12+0x100] ;  /* 0x000100000c147984 */ /* 0x000e680000000800 */
[----:B------:R-:W3:Y:S04]  /*28f0*/  LDS R24, [R12+0x200] ;  /* 0x000200000c187984 */ /* 0x000ee80000000800 */
[----:B------:R-:W4:Y:S01]  /*2900*/  LDS R26, [R12+0x300] ;  /* 0x000300000c1a7984 */ /* 0x000f220000000800 */
        /* <DEDUP_REMOVED lines=30> */
.L_x_2256:
[----:B------:R-:W0:Y:S01]  /*2af0*/  LDS R14, [R11+-0x200] ;  /* 0xfffe00000b0e7984 */ /* 0x000e220000000800 */
[----:B------:R-:W-:-:S03]  /*2b00*/  IADD3 R13, PT, PT, R13, 0x400, RZ ;  /* 0x000004000d0d7810 */ /* 0x000fc60007ffe0ff */
[----:B------:R-:W1:Y:S01]  /*2b10*/  LDS R20, [R11+-0x100] ;  /* 0xffff00000b147984 */ /* 0x000e620000000800 */
[----:B------:R-:W-:-:S03]  /*2b20*/  ISETP.GE.AND P1, PT, R13, R12, PT ;  /* 0x0000000c0d00720c */ /* 0x000fc60003f26270 */
[----:B--2---:R-:W2:Y:S04]  /*2b30*/  LDS R28, [R11] ;  /* 0x000000000b1c7984 */ /* 0x004ea80000000800 */
[----:B------:R-:W3:Y:S04]  /*2b40*/  LDS R32, [R11+0x100] ;  /* 0x000100000b207984 */ /* 0x000ee80000000800 */
[----:B------:R-:W4:Y:S04]  /*2b50*/  LDS R40, [R11+0x200] ;  /* 0x000200000b287984 */ /* 0x000f280000000800 */
[----:B------:R-:W4:Y:S04]  /*2b60*/  LDS R36, [R11+0x500] ;  /* 0x000500000b247984 */ /* 0x000f280000000800 */
[----:B------:R-:W4:Y:S04]  /*2b70*/  LDS R42, [R11+0x300] ;  /* 0x000300000b2a7984 */ /* 0x000f280000000800 */
[----:B------:R-:W4:Y:S04]  /*2b80*/  LDS R46, [R11+0x400] ;  /* 0x000400000b2e7984 */ /* 0x000f280000000800 */
[----:B------:R-:W4:Y:S04]  /*2b90*/  LDS R34, [R11+0x600] ;  /* 0x000600000b227984 */ /* 0x000f280000000800 */
[----:B------:R-:W4:Y:S04]  /*2ba0*/  LDS R30, [R11+0x700] ;  /* 0x000700000b1e7984 */ /* 0x000f280000000800 */
[----:B------:R-:W4:Y:S01]  /*2bb0*/  LDS R26, [R11+0x800] ;  /* 0x000800000b1a7984 */ /* 0x000f220000000800 */
[----:B0-----:R-:W-:-:S03]  /*2bc0*/  FADD.FTZ R15, -R9, R14 ;  /* 0x0000000e090f7221 */ /* 0x001fc60000010100 */
[----:B------:R-:W0:Y:S01]  /*2bd0*/  LDS R24, [R11+0x900] ;  /* 0x000900000b187984 */ /* 0x000e220000000800 */
[----:B------:R-:W-:Y:S01]  /*2be0*/  FMUL.FTZ R15, R15, 1.4426950216293334961 ;  /* 0x3fb8aa3b0f0f7820 */ /* 0x000fe20000410000 */
[C---:B-1----:R-:W-:Y:S02]  /*2bf0*/  FADD.FTZ R21, -R9.reuse, R20 ;  /* 0x0000001409157221 */ /* 0x042fe40000010100 */
[----:B------:R-:W1:Y:S01]  /*2c00*/  LDS R14, [R11+0xa00] ;  /* 0x000a00000b0e7984 */ /* 0x000e620000000800 */
[----:B--2---:R-:W-:Y:S01]  /*2c10*/  FADD.FTZ R25, -R9, R28 ;  /* 0x0000001c09197221 */ /* 0x004fe20000010100 */
[----:B------:R-:W-:Y:S01]  /*2c20*/  FMUL.FTZ R21, R21, 1.4426950216293334961 ;  /* 0x3fb8aa3b15157820 */ /* 0x000fe20000410000 */
[----:B------:R-:W2:Y:S01]  /*2c30*/  MUFU.EX2 R15, R15 ;  /* 0x0000000f000f7308 */ /* 0x000ea20000000800 */
[----:B------:R-:W1:Y:S01]  /*2c40*/  LDS R20, [R11+0xb00] ;  /* 0x000b00000b147984 */ /* 0x000e620000000800 */
[----:B---3-5:R-:W-:Y:S01]  /*2c50*/  FADD.FTZ R27, -R9, R32 ;  /* 0x00000020091b7221 */ /* 0x028fe20000010100 */
[----:B------:R-:W-:Y:S01]  /*2c60*/  FMUL.FTZ R25, R25, 1.4426950216293334961 ;  /* 0x3fb8aa3b19197820 */ /* 0x000fe20000410000 */
[----:B------:R3:W2:Y:S01]  /*2c70*/  MUFU.EX2 R44, R21 ;  /* 0x00000015002c7308 */ /* 0x0006a20000000800 */
[----:B------:R-:W1:Y:S01]  /*2c80*/  LDS R28, [R11+0xc00] ;  /* 0x000c00000b1c7984 */ /* 0x000e620000000800 */
[----:B----4-:R-:W-:Y:S01]  /*2c90*/  FADD.FTZ R29, -R9, R40 ;  /* 0x00000028091d7221 */ /* 0x010fe20000010100 */
[----:B------:R-:W-:Y:S01]  /*2ca0*/  FMUL.FTZ R27, R27, 1.4426950216293334961 ;  /* 0x3fb8aa3b1b1b7820 */ /* 0x000fe20000410000 */
[----:B------:R4:W4:Y:S01]  /*2cb0*/  MUFU.EX2 R40, R25 ;  /* 0x0000001900287308 */ /* 0x0009220000000800 */
[----:B------:R-:W1:Y:S01]  /*2cc0*/  LDS R32, [R11+0xd00] ;  /* 0x000d00000b207984 */ /* 0x000e620000000800 */
[----:B------:R-:W-:Y:S01]  /*2cd0*/  FMUL.FTZ R29, R29, 1.4426950216293334961 ;  /* 0x3fb8aa3b1d1d7820 */ /* 0x000fe20000410000 */
[C---:B---3--:R-:W-:Y:S01]  /*2ce0*/  FADD.FTZ R21, -R9.reuse, R36 ;  /* 0x0000002409157221 */ /* 0x048fe20000010100 */
[----:B------:R-:W-:Y:S01]  /*2cf0*/  FADD.FTZ R31, -R9, R42 ;  /* 0x0000002a091f7221 */ /* 0x000fe20000010100 */
[----:B--2---:R2:W-:Y:S01]  /*2d00*/  STS [R11+-0x200], R15 ;  /* 0xfffe000f0b007388 */ /* 0x0045e20000000800 */
[----:B------:R-:W3:Y:S01]  /*2d10*/  MUFU.EX2 R42, R27 ;  /* 0x0000001b002a7308 */ /* 0x000ee20000000800 */
[----:B----4-:R-:W-:Y:S01]  /*2d20*/  FMUL.FTZ R25, R21, 1.4426950216293334961 ;  /* 0x3fb8aa3b15197820 */ /* 0x010fe20000410000 */
[----:B------:R-:W-:Y:S01]  /*2d30*/  FADD.FTZ R21, R15, R10 ;  /* 0x0000000a0f157221 */ /* 0x000fe20000010000 */
[----:B------:R-:W-:Y:S01]  /*2d40*/  FADD.FTZ R33, -R9, R46 ;  /* 0x0000002e09217221 */ /* 0x000fe20000010100 */
[----:B------:R-:W-:Y:S01]  /*2d50*/  FMUL.FTZ R31, R31, 1.4426950216293334961 ;  /* 0x3fb8aa3b1f1f7820 */ /* 0x000fe20000410000 */
[----:B------:R-:W4:Y:S01]  /*2d60*/  MUFU.EX2 R46, R29 ;  /* 0x0000001d002e7308 */ /* 0x000f220000000800 */
[----:B------:R-:W-:Y:S01]  /*2d70*/  FADD.FTZ R21, R21, R44 ;  /* 0x0000002c15157221 */ /* 0x000fe20000010000 */
[----:B------:R-:W-:Y:S01]  /*2d80*/  FMUL.FTZ R33, R33, 1.4426950216293334961 ;  /* 0x3fb8aa3b21217820 */ /* 0x000fe20000410000 */
[----:B------:R-:W-:Y:S01]  /*2d90*/  FADD.FTZ R35, -R9, R34 ;  /* 0x0000002209237221 */ /* 0x000fe20000010100 */
[----:B------:R-:W2:Y:S01]  /*2da0*/  MUFU.EX2 R36, R31 ;  /* 0x0000001f00247308 */ /* 0x000ea20000000800 */
[----:B------:R-:W-:Y:S01]  /*2db0*/  FADD.FTZ R21, R21, R40 ;  /* 0x0000002815157221 */ /* 0x000fe20000010000 */
[----:B------:R-:W-:Y:S01]  /*2dc0*/  FADD.FTZ R37, -R9, R30 ;  /* 0x0000001e09257221 */ /* 0x000fe20000010100 */
[----:B------:R-:W-:Y:S01]  /*2dd0*/  FMUL.FTZ R35, R35, 1.4426950216293334961 ;  /* 0x3fb8aa3b23237820 */ /* 0x000fe20000410000 */
[----:B------:R-:W2:Y:S01]  /*2de0*/  MUFU.EX2 R34, R33 ;  /* 0x0000002100227308 */ /* 0x000ea20000000800 */
[----:B---3--:R-:W-:Y:S01]  /*2df0*/  FADD.FTZ R21, R21, R42 ;  /* 0x0000002a15157221 */ /* 0x008fe20000010000 */
[----:B------:R-:W-:Y:S01]  /*2e00*/  FADD.FTZ R26, -R9, R26 ;  /* 0x0000001a091a7221 */ /* 0x000fe20000010100 */
[----:B------:R-:W-:Y:S01]  /*2e10*/  FMUL.FTZ R37, R37, 1.4426950216293334961 ;  /* 0x3fb8aa3b25257820 */ /* 0x000fe20000410000 */
[----:B------:R-:W3:Y:S01]  /*2e20*/  MUFU.EX2 R30, R25 ;  /* 0x00000019001e7308 */ /* 0x000ee20000000800 */
[----:B0-----:R-:W-:Y:S01]  /*2e30*/  FADD.FTZ R27, -R9, R24 ;  /* 0x00000018091b7221 */ /* 0x001fe20000010100 */
[----:B----4-:R-:W-:Y:S01]  /*2e40*/  FADD.FTZ R21, R21, R46 ;  /* 0x0000002e15157221 */ /* 0x010fe20000010000 */
[----:B------:R-:W-:Y:S01]  /*2e50*/  FMUL.FTZ R26, R26, 1.4426950216293334961 ;  /* 0x3fb8aa3b1a1a7820 */ /* 0x000fe20000410000 */
[----:B------:R-:W0:Y:S01]  /*2e60*/  MUFU.EX2 R10, R35 ;  /* 0x00000023000a7308 */ /* 0x000e220000000800 */
[----:B-1----:R-:W-:Y:S01]  /*2e70*/  FADD.FTZ R14, -R9, R14 ;  /* 0x0000000e090e7221 */ /* 0x002fe20000010100 */
[----:B--2---:R-:W-:Y:S01]  /*2e80*/  FADD.FTZ R21, R21, R36 ;  /* 0x0000002415157221 */ /* 0x004fe20000010000 */
[----:B------:R-:W-:Y:S01]  /*2e90*/  FMUL.FTZ R27, R27, 1.4426950216293334961 ;  /* 0x3fb8aa3b1b1b7820 */ /* 0x000fe20000410000 */
[----:B------:R-:W1:Y:S01]  /*2ea0*/  MUFU.EX2 R24, R37 ;  /* 0x0000002500187308 */ /* 0x000e620000000800 */
[----:B------:R-:W-:Y:S01]  /*2eb0*/  FADD.FTZ R20, -R9, R20 ;  /* 0x0000001409147221 */ /* 0x000fe20000010100 */
[----:B------:R-:W-:Y:S01]  /*2ec0*/  FADD.FTZ R21, R21, R34 ;  /* 0x0000002215157221 */ /* 0x000fe20000010000 */
[----:B------:R-:W-:Y:S01]  /*2ed0*/  FMUL.FTZ R15, R14, 1.4426950216293334961 ;  /* 0x3fb8aa3b0e0f7820 */ /* 0x000fe20000410000 */
[----:B------:R-:W2:Y:S01]  /*2ee0*/  MUFU.EX2 R26, R26 ;  /* 0x0000001a001a7308 */ /* 0x000ea20000000800 */
[----:B------:R-:W-:Y:S01]  /*2ef0*/  FADD.FTZ R28, -R9, R28 ;  /* 0x0000001c091c7221 */ /* 0x000fe20000010100 */
[----:B---3--:R-:W-:Y:S01]  /*2f00*/  FADD.FTZ R21, R21, R30 ;  /* 0x0000001e15157221 */ /* 0x008fe20000010000 */
[----:B------:R-:W-:Y:S01]  /*2f10*/  FMUL.FTZ R25, R20, 1.4426950216293334961 ;  /* 0x3fb8aa3b14197820 */ /* 0x000fe20000410000 */
[----:B------:R3:W4:Y:S01]  /*2f20*/  MUFU.EX2 R14, R27 ;  /* 0x0000001b000e7308 */ /* 0x0007220000000800 */
[----:B------:R-:W-:Y:S01]  /*2f30*/  FADD.FTZ R32, -R9, R32 ;  /* 0x0000002009207221 */ /* 0x000fe20000010100 */
[----:B0-----:R-:W-:Y:S01]  /*2f40*/  FADD.FTZ R21, R21, R10 ;  /* 0x0000000a15157221 */ /* 0x001fe20000010000 */
[----:B------:R-:W-:Y:S01]  /*2f50*/  FMUL.FTZ R29, R28, 1.4426950216293334961 ;  /* 0x3fb8aa3b1c1d7820 */ /* 0x000fe20000410000 */
[----:B------:R-:W0:Y:S01]  /*2f60*/  MUFU.EX2 R20, R15 ;  /* 0x0000000f00147308 */ /* 0x000e220000000800 */
[----:B------:R4:W-:Y:S01]  /*2f70*/  STS [R11+-0x100], R44 ;  /* 0xffff002c0b007388 */ /* 0x0009e20000000800 */
[----:B-1----:R-:W-:-:S02]  /*2f80*/  FADD.FTZ R21, R21, R24 ;  /* 0x0000001815157221 */ /* 0x002fc40000010000 */
[----:B------:R-:W1:Y:S01]  /*2f90*/  MUFU.EX2 R28, R25 ;  /* 0x00000019001c7308 */ /* 0x000e620000000800 */
[----:B---3--:R-:W-:Y:S01]  /*2fa0*/  FMUL.FTZ R27, R32, 1.4426950216293334961 ;  /* 0x3fb8aa3b201b7820 */ /* 0x008fe20000410000 */
[----:B--2---:R-:W-:Y:S01]  /*2fb0*/  FADD.FTZ R21, R21, R26 ;  /* 0x0000001a15157221 */ /* 0x004fe20000010000 */
[----:B------:R-:W-:Y:S01]  /*2fc0*/  STS [R11], R40 ;  /* 0x000000280b007388 */ /* 0x000fe20000000800 */
[----:B------:R-:W2:Y:S02]  /*2fd0*/  MUFU.EX2 R32, R29 ;  /* 0x0000001d00207308 */ /* 0x000ea40000000800 */
[----:B----4-:R-:W-:Y:S01]  /*2fe0*/  FADD.FTZ R21, R21, R14 ;  /* 0x0000000e15157221 */ /* 0x010fe20000010000 */
[----:B------:R-:W-:Y:S01]  /*2ff0*/  STS [R11+0x100], R42 ;  /* 0x0001002a0b007388 */ /* 0x000fe20000000800 */
[----:B------:R-:W3:Y:S02]  /*3000*/  MUFU.EX2 R44, R27 ;  /* 0x0000001b002c7308 */ /* 0x000ee40000000800 */
[----:B0-----:R-:W-:Y:S01]  /*3010*/  FADD.FTZ R21, R21, R20 ;  /* 0x0000001415157221 */ /* 0x001fe20000010000 */
[----:B------:R-:W-:Y:S03]  /*3020*/  STS [R11+0x200], R46 ;  /* 0x0002002e0b007388 */ /* 0x000fe60000000800 */
[----:B-1----:R-:W-:Y:S01]  /*3030*/  FADD.FTZ R21, R21, R28 ;  /* 0x0000001c15157221 */ /* 0x002fe20000010000 */
[----:B------:R-:W-:Y:S03]  /*3040*/  STS [R11+0x300], R36 ;  /* 0x000300240b007388 */ /* 0x000fe60000000800 */
[----:B--2---:R-:W-:Y:S01]  /*3050*/  FADD.FTZ R21, R21, R32 ;  /* 0x0000002015157221 */ /* 0x004fe20000010000 */
[----:B------:R-:W-:Y:S04]  /*3060*/  STS [R11+0x400], R34 ;  /* 0x000400220b007388 */ /* 0x000fe80000000800 */
[----:B------:R-:W-:Y:S04]  /*3070*/  STS [R11+0x500], R30 ;  /* 0x0005001e0b007388 */ /* 0x000fe80000000800 */
[----:B------:R3:W-:Y:S04]  /*3080*/  STS [R11+0x600], R10 ;  /* 0x0006000a0b007388 */ /* 0x0007e80000000800 */
[----:B------:R-:W-:Y:S04]  /*3090*/  STS [R11+0x700], R24 ;  /* 0x000700180b007388 */ /* 0x000fe80000000800 */
[----:B------:R-:W-:Y:S01]  /*30a0*/  STS [R11+0x800], R26 ;  /* 0x0008001a0b007388 */ /* 0x000fe20000000800 */
[----:B---3--:R-:W-:-:S03]  /*30b0*/  FADD.FTZ R10, R21, R44 ;  /* 0x0000002c150a7221 */ /* 0x008fc60000010000 */
[----:B------:R-:W-:Y:S04]  /*30c0*/  STS [R11+0x900], R14 ;  /* 0x0009000e0b007388 */ /* 0x000fe80000000800 */
[----:B------:R-:W-:Y:S04]  /*30d0*/  STS [R11+0xa00], R20 ;  /* 0x000a00140b007388 */ /* 0x000fe80000000800 */
[----:B------:R-:W-:Y:S04]  /*30e0*/  STS [R11+0xb00], R28 ;  /* 0x000b001c0b007388 */ /* 0x000fe80000000800 */
[----:B------:R-:W-:Y:S04]  /*30f0*/  STS [R11+0xc00], R32 ;  /* 0x000c00200b007388 */ /* 0x000fe80000000800 */
[----:B------:R0:W-:Y:S02]  /*3100*/  STS [R11+0xd00], R44 ;  /* 0x000d002c0b007388 */ /* 0x0001e40000000800 */
[----:B0-----:R-:W-:Y:S01]  /*3110*/  IADD3 R11, PT, PT, R11, 0x1000, RZ ;  /* 0x000010000b0b7810 */ /* 0x001fe20007ffe0ff */
[----:B------:R-:W-:Y:S06]  /*3120*/  @!P1 BRA `(.L_x_2256) ;  /* 0xfffffff800709947 */ /* 0x000fec000383ffff */
.L_x_2255:
[----:B------:R-:W-:Y:S05]  /*3130*/  BSYNC.RECONVERGENT B1 ;  /* 0x0000000000017941 */ /* 0x000fea0003800200 */
.L_x_2254:
        /* <DEDUP_REMOVED lines=10> */
[----:B------:R-:W4:Y:S04]  /*31e0*/  LDS R26, [R11+0x200] ;  /* 0x000200000b1a7984 */ /* 0x000f280000000800 */
        /* <DEDUP_REMOVED lines=44> */
.L_x_2258:
[----:B------:R-:W-:Y:S05]  /*34b0*/  BSYNC.RECONVERGENT B1 ;  /* 0x0000000000017941 */ /* 0x000fea0003800200 */
.L_x_2257:
        /* <DEDUP_REMOVED lines=27> */
.L_x_2250:
        /* <DEDUP_REMOVED lines=13> */
[----:B------:R-:W-:Y:S02]  /*3740*/  IADD3 R26, P1, P2, R25, R12, R0 ;  /* 0x0000000c191a7210 */ /* 0x000fe40007a3e000 */
[----:B------:R-:W-:Y:S01]  /*3750*/  LOP3.LUT R12, R10, 0x3, RZ, 0xc0, !PT ;  /* 0x000000030a0c7812 */ /* 0x000fe200078ec0ff */
[----:B------:R-:W-:Y:S01]  /*3760*/  IMAD R14, R18, 0x4, R15 ;  /* 0x00000004120e7824 */ /* 0x000fe200078e020f */
[----:B------:R-:W-:-:S02]  /*3770*/  IADD3.X R13, PT, PT, R24, R13, RZ, P1, P2 ;  /* 0x0000000d180d7210 */ /* 0x000fc40000fe44ff */
[----:B------:R-:W-:Y:S02]  /*3780*/  MOV R10, RZ ;  /* 0x000000ff000a7202 */ /* 0x000fe40000000f00 */
[----:B------:R-:W-:Y:S02]  /*3790*/  MOV R11, R0 ;  /* 0x00000000000b7202 */ /* 0x000fe40000000f00 */
[----:B------:R-:W-:-:S07]  /*37a0*/  IADD3 R15, PT, PT, -R12, RZ, RZ ;  /* 0x000000ff0c0f7210 */ /* 0x000fce0007ffe1ff */
.L_x_2261:
[----:B------:R-:W-:-:S06]  /*37b0*/  MOV R12, R26 ;  /* 0x0000001a000c7202 */ /* 0x000fcc0000000f00 */
[----:B------:R1:W3:Y:S01]  /*37c0*/  LDG.E.U8 R12, desc[UR36][R12.64] ;  /* 0x000000240c0c7981 */ /* 0x0002e2000c1e1100 */
[----:B------:R-:W-:Y:S02]  /*37d0*/  HFMA2 R21, -RZ, RZ, 0, 0 ;  /* 0x00000000ff157431 */ /* 0x000fe400000001ff */
[----:B------:R-:W-:Y:S01]  /*37e0*/  VIADD R15, R15, 0x1 ;  /* 0x000000010f0f7836 */ /* 0x000fe20000000000 */
[----:B------:R-:W-:Y:S02]  /*37f0*/  IADD3 R26, P2, PT, R26, 0x40, RZ ;  /* 0x000000401a1a7810 */ /* 0x000fe40007f5e0ff */
[----:B------:R-:W-:Y:S02]  /*3800*/  IADD3 R11, PT, PT, R11, 0x40, RZ ;  /* 0x000000400b0b7810 */ /* 0x000fe40007ffe0ff */
        /* <DEDUP_REMOVED lines=11> */
.L_x_2260:
[----:B------:R-:W-:Y:S05]  /*38c0*/  BSYNC.RECONVERGENT B1 ;  /* 0x0000000000017941 */ /* 0x000fea0003800200 */
.L_x_2259:
[----:B------:R-:W-:Y:S05]  /*38d0*/  @!P0 BRA `(.L_x_2249) ;  /* 0x0000000000dc8947 */ /* 0x000fea0003800000 */
[----:B------:R-:W1:Y:S01]  /*38e0*/  S2R R14, SR_CgaCtaId ;  /* 0x00000000000e7919 */ /* 0x000e620000008800 */
[----:B------:R-:W3:Y:S01]  /*38f0*/  LDCU.64 UR4, c[0x0][0x420] ;  /* 0x00008400ff0477ac */ /* 0x000ee20008000a00 */
[----:B------:R-:W-:Y:S01]  /*3900*/  MOV R13, 0x400 ;  /* 0x00000400000d7802 */ /* 0x000fe20000000f00 */
[----:B------:R-:W-:-:S03]  /*3910*/  IMAD.SHL.U32 R12, R3, 0x4, RZ ;  /* 0x00000004030c7824 */ /* 0x000fc600078e00ff */
[----:B------:R-:W-:Y:S02]  /*3920*/  IADD3 R13, PT, PT, R13, 0x90, RZ ;  /* 0x000000900d0d7810 */ /* 0x000fe40007ffe0ff */
[----:B------:R-:W-:Y:S02]  /*3930*/  LEA R12, R11, -R12, 0x2 ;  /* 0x8000000c0b0c7211 */ /* 0x000fe400078e10ff */
[----:B---3--:R-:W-:-:S04]  /*3940*/  IADD3 R20, P0, P1, R25, UR4, R11 ;  /* 0x0000000419147c10 */ /* 0x008fc8000f91e00b */
[----:B------:R-:W-:Y:S02]  /*3950*/  IADD3 R20, P2, PT, R20, 0x80, RZ ;  /* 0x0000008014147810 */ /* 0x000fe40007f5e0ff */
[----:B-1----:R-:W-:Y:S02]  /*3960*/  LEA R15, R14, R13, 0x18 ;  /* 0x0000000d0e0f7211 */ /* 0x002fe400078ec0ff */
[----:B------:R-:W-:Y:S02]  /*3970*/  IADD3.X R13, PT, PT, R24, UR5, RZ, P0, P1 ;  /* 0x00000005180d7c10 */ /* 0x000fe400087e24ff */
[----:B------:R-:W-:Y:S02]  /*3980*/  IADD3 R14, PT, PT, R12, 0x200, R15 ;  /* 0x000002000c0e7810 */ /* 0x000fe40007ffe00f */
[----:B------:R-:W-:-:S07]  /*3990*/  IADD3.X R13, PT, PT, RZ, R13, RZ, P2, !PT ;  /* 0x0000000dff0d7210 */ /* 0x000fce00017fe4ff */
.L_x_2262:
[----:B------:R-:W-:-:S05]  /*39a0*/  IMAD.MOV.U32 R12, RZ, RZ, R20 ;  /* 0x000000ffff0c7224 */ /* 0x000fca00078e0014 */
[----:B------:R-:W3:Y:S04]  /*39b0*/  LDG.E.U8 R24, desc[UR36][R12.64+-0x80] ;  /* 0xffff80240c187981 */ /* 0x000ee8000c1e1100 */
[----:B------:R-:W4:Y:S04]  /*39c0*/  LDG.E.U8 R15, desc[UR36][R12.64+-0x40] ;  /* 0xffffc0240c0f7981 */ /* 0x000f28000c1e1100 */
[----:B------:R-:W2:Y:S04]  /*39d0*/  LDG.E.U8 R20, desc[UR36][R12.64] ;  /* 0x000000240c147981 */ /* 0x000ea8000c1e1100 */
[----:B------:R-:W2:Y:S01]  /*39e0*/  LDG.E.U8 R21, desc[UR36][R12.64+0x40] ;  /* 0x000040240c157981 */ /* 0x000ea2000c1e1100 */
[----:B------:R-:W-:Y:S01]  /*39f0*/  MOV R25, RZ ;  /* 0x000000ff00197202 */ /* 0x000fe20000000f00 */
[----:B-----5:R-:W-:Y:S01]  /*3a00*/  IMAD.MOV.U32 R27, RZ, RZ, RZ ;  /* 0x000000ffff1b7224 */ /* 0x020fe200078e00ff */
[----:B------:R-:W-:-:S02]  /*3a10*/  IADD3 R11, PT, PT, R11, 0x100, RZ ;  /* 0x000001000b0b7810 */ /* 0x000fc40007ffe0ff */
[----:B---3--:R-:W-:Y:S02]  /*3a20*/  ISETP.NE.AND P0, PT, R24, RZ, PT ;  /* 0x000000ff1800720c */ /* 0x008fe40003f05270 */
[----:B----4-:R-:W-:Y:S02]  /*3a30*/  ISETP.NE.AND P1, PT, R15, RZ, PT ;  /* 0x000000ff0f00720c */ /* 0x010fe40003f25270 */
[----:B------:R-:W-:Y:S02]  /*3a40*/  MOV R15, RZ ;  /* 0x000000ff000f7202 */ /* 0x000fe40000000f00 */
[----:B--2---:R-:W-:Y:S02]  /*3a50*/  ISETP.NE.AND P2, PT, R20, RZ, PT ;  /* 0x000000ff1400720c */ /* 0x004fe40003f45270 */
[----:B------:R-:W-:-:S05]  /*3a60*/  ISETP.NE.AND P3, PT, R21, RZ, PT ;  /* 0x000000ff1500720c */ /* 0x000fca0003f65270 */
        /* <DEDUP_REMOVED lines=30> */
.L_x_2249:
[----:B------:R-:W-:Y:S05]  /*3c50*/  BSYNC.RECONVERGENT B0 ;  /* 0x0000000000007941 */ /* 0x000fea0003800200 */
.L_x_2248:
        /* <DEDUP_REMOVED lines=40> */
.L_x_2263:
        /* <DEDUP_REMOVED lines=14> */
[----:B------:R-:W-:Y:S01]  /*3fc0*/  IADD3 R14, P2, PT, R0, R6, RZ ;  /* 0x00000006000e7210 */ /* 0x000fe20007f5e0ff */
[----:B------:R-:W-:Y:S01]  /*3fd0*/  VIADD R10, R9, 0x90 ;  /* 0x00000090090a7836 */ /* 0x000fe20000000000 */
[C---:B------:R-:W-:Y:S02]  /*3fe0*/  SHF.L.U32 R9, R5.reuse, 0x6, RZ ;  /* 0x0000000605097819 */ /* 0x040fe400000006ff */
[----:B------:R-:W-:-:S02]  /*3ff0*/  LOP3.LUT R5, R5, 0x3, RZ, 0xc0, !PT ;  /* 0x0000000305057812 */ /* 0x000fc400078ec0ff */
[----:B------:R-:W-:Y:S02]  /*4000*/  LOP3.LUT R9, R9, 0xc0, RZ, 0xc0, !PT ;  /* 0x000000c009097812 */ /* 0x000fe400078ec0ff */
[----:B------:R-:W-:-:S03]  /*4010*/  IADD3 R12, PT, PT, -R5, RZ, RZ ;  /* 0x000000ff050c7210 */ /* 0x000fc60007ffe1ff */
[----:B------:R-:W-:Y:S01]  /*4020*/  IMAD.IADD R0, R0, 0x1, R9 ;  /* 0x0000000100007824 */ /* 0x000fe200078e0209 */
[----:B-1----:R-:W-:Y:S02]  /*4030*/  LEA R15, R11, R10, 0x18 ;  /* 0x0000000a0b0f7211 */ /* 0x002fe400078ec0ff */
[----:B------:R-:W-:Y:S02]  /*4040*/  IADD3.X R11, PT, PT, RZ, R7, RZ, P2, !PT ;  /* 0x00000007ff0b7210 */ /* 0x000fe400017fe4ff */
[----:B---3--:R-:W-:Y:S02]  /*4050*/  LEA R13, P2, R14, UR8, 0x2 ;  /* 0x000000080e0d7c11 */ /* 0x008fe4000f8410ff */
[----:B------:R-:W-:Y:S02]  /*4060*/  SHF.L.U32 R10, R18, 0x1, RZ ;  /* 0x00000001120a7819 */ /* 0x000fe400000006ff */
[----:B------:R-:W-:Y:S02]  /*4070*/  LEA.HI.X R14, R14, UR9, R11, 0x2, P2 ;  /* 0x000000090e0e7c11 */ /* 0x000fe400090f140b */
[----:B------:R-:W-:-:S02]  /*4080*/  IADD3 R5, PT, PT, R15, UR5, R10 ;  /* 0x000000050f057c10 */ /* 0x000fc4000fffe00a */
[----:B------:R-:W-:-:S07]  /*4090*/  LEA R9, R18, R15, 0x2 ;  /* 0x0000000f12097211 */ /* 0x000fce00078e10ff */
.L_x_2268:
[----:B-1----:R1:W0:Y:S01]  /*40a0*/  LDS R11, [R9] ;  /* 0x00000000090b7984 */ /* 0x0022220000000800 */
[----:B------:R-:W-:-:S04]  /*40b0*/  IADD3 R12, PT, PT, R12, 0x1, RZ ;  /* 0x000000010c0c7810 */ /* 0x000fc80007ffe0ff */
[----:B------:R-:W-:Y:S02]  /*40c0*/  ISETP.NE.AND P3, PT, R12, RZ, PT ;  /* 0x000000ff0c00720c */ /* 0x000fe40003f65270 */
[----:B-1----:R-:W-:Y:S01]  /*40d0*/  IADD3 R9, PT, PT, R9, 0x100, RZ ;  /* 0x0000010009097810 */ /* 0x002fe20007ffe0ff */
[----:B0-----:R-:W-:Y:S01]  /*40e0*/  FMUL.FTZ R15, R11, R4 ;  /* 0x000000040b0f7220 */ /* 0x001fe20000410000 */
[----:B------:R-:W-:-:S04]  /*40f0*/  @P0 IMAD.MOV.U32 R11, RZ, RZ, R14 ;  /* 0x000000ffff0b0224 */ /* 0x000fc800078e000e */
        /* <DEDUP_REMOVED lines=9> */
.L_x_2267:
[----:B------:R-:W-:Y:S05]  /*4190*/  BSYNC.RECONVERGENT B1 ;  /* 0x0000000000017941 */ /* 0x000fea0003800200 */
.L_x_2266:
[----:B------:R-:W-:Y:S05]  /*41a0*/  @!P1 BRA `(.L_x_2265) ;  /* 0x0000000000d49947 */ /* 0x000fea0003800000 */
[----:B-1----:R-:W1:Y:S01]  /*41b0*/  S2R R10, SR_CgaCtaId ;  /* 0x00000000000a7919 */ /* 0x002e620000008800 */
[----:B------:R-:W3:Y:S01]  /*41c0*/  LDCU.64 UR8, c[0x0][0x480] ;  /* 0x00009000ff0877ac */ /* 0x000ee20008000a00 */
[----:B------:R-:W-:Y:S02]  /*41d0*/  MOV R5, 0x400 ;  /* 0x0000040000057802 */ /* 0x000fe40000000f00 */
[C---:B------:R-:W-:Y:S01]  /*41e0*/  IADD3 R11, P0, PT, R0.reuse, R6, RZ ;  /* 0x00000006000b7210 */ /* 0x040fe20007f1e0ff */
[----:B------:R-:W-:Y:S01]  /*41f0*/  UISETP.NE.AND UP0, UPT, UR6, URZ, UPT ;  /* 0x000000ff0600728c */ /* 0x000fe2000bf05270 */
[----:B------:R-:W-:Y:S02]  /*4200*/  IADD3 R5, PT, PT, R5, 0x90, RZ ;  /* 0x0000009005057810 */ /* 0x000fe40007ffe0ff */
[----:B------:R-:W-:Y:S02]  /*4210*/  LEA R6, R0, UR5, 0x1 ;  /* 0x0000000500067c11 */ /* 0x000fe4000f8e08ff */
[----:B------:R-:W-:-:S02]  /*4220*/  IADD3.X R12, PT, PT, RZ, R7, RZ, P0, !PT ;  /* 0x00000007ff0c7210 */ /* 0x000fc400007fe4ff */
[----:B------:R-:W-:Y:S01]  /*4230*/  ISETP.NE.AND P1, PT, RZ, UR6, PT ;  /* 0x00000006ff007c0c */ /* 0x000fe2000bf25270 */
[C---:B------:R-:W-:Y:S01]  /*4240*/  IMAD R6, R3.reuse, -0x2, R6 ;  /* 0xfffffffe03067824 */ /* 0x040fe200078e0206 */
[----:B------:R-:W-:Y:S02]  /*4250*/  PLOP3.LUT P0, PT, PT, PT, UP0, 0x80, 0x8 ;  /* 0x000000000008781c */ /* 0x000fe40003f0f008 */
[----:B-1----:R-:W-:Y:S02]  /*4260*/  LEA R9, R10, R5, 0x18 ;  /* 0x000000050a097211 */ /* 0x002fe400078ec0ff */
[----:B------:R-:W-:Y:S02]  /*4270*/  SHF.L.U32 R5, R3, 0x2, RZ ;  /* 0x0000000203057819 */ /* 0x000fe400000006ff */
[----:B---3--:R-:W-:-:S03]  /*4280*/  LEA R10, P3, R11, UR8, 0x2 ;  /* 0x000000080b0a7c11 */ /* 0x008fc6000f8610ff */
[----:B------:R-:W-:Y:S01]  /*4290*/  IMAD R5, R0, 0x4, -R5 ;  /* 0x0000000400057824 */ /* 0x000fe200078e0a05 */
[----:B------:R-:W-:Y:S02]  /*42a0*/  IADD3 R10, P2, PT, R10, 0x200, RZ ;  /* 0x000002000a0a7810 */ /* 0x000fe40007f5e0ff */
[----:B------:R-:W-:Y:S02]  /*42b0*/  LEA.HI.X R12, R11, UR9, R12, 0x2, P3 ;  /* 0x000000090b0c7c11 */ /* 0x000fe400098f140c */
[--C-:B------:R-:W-:Y:S02]  /*42c0*/  IADD3 R5, PT, PT, R5, 0x200, R9.reuse ;  /* 0x0000020005057810 */ /* 0x100fe40007ffe009 */
[----:B------:R-:W-:Y:S02]  /*42d0*/  IADD3 R9, PT, PT, R6, 0x100, R9 ;  /* 0x0000010006097810 */ /* 0x000fe40007ffe009 */
[----:B------:R-:W-:-:S07]  /*42e0*/  IADD3.X R13, PT, PT, RZ, R12, RZ, P2, !PT ;  /* 0x0000000cff0d7210 */ /* 0x000fce00017fe4ff */
.L_x_2269:
[----:B------:R-:W0:Y:S01]  /*42f0*/  LDS R7, [R5+-0x200] ;  /* 0xfffe000005077984 */ /* 0x000e220000000800 */
[----:B------:R-:W-:-:S05]  /*4300*/  VIADD R0, R0, 0x100 ;  /* 0x0000010000007836 */ /* 0x000fca0000000000 */
        /* <DEDUP_REMOVED lines=15> */
[----:B------:R1:W3:Y:S01]  /*4400*/  LDS R11, [R5+0x100] ;  /* 0x00010000050b7984 */ /* 0x0002e20000000800 */
[----:B0-----:R-:W-:Y:S02]  /*4410*/  MOV R6, R10 ;  /* 0x0000000a00067202 */ /* 0x001fe40000000f00 */
[----:B-1----:R-:W-:-:S03]  /*4420*/  IADD3 R5, PT, PT, R5, 0x400, RZ ;  /* 0x0000040005057810 */ /* 0x002fc60007ffe0ff */
        /* <DEDUP_REMOVED lines=10> */
[----:B------:R-:W-:Y:S02]  /*44d0*/  IADD3.X R13, PT, PT, RZ, R7, RZ, P3, !PT ;  /* 0x00000007ff0d7210 */ /* 0x000fe40001ffe4ff */
[----:B0-----:R-:W-:Y:S01]  /*44e0*/  IADD3 R9, PT, PT, R9, 0x200, RZ ;  /* 0x0000020009097810 */ /* 0x001fe20007ffe0ff */
[----:B------:R-:W-:Y:S06]  /*44f0*/  @!P2 BRA `(.L_x_2269) ;  /* 0xfffffffc007ca947 */ /* 0x000fec000383ffff */
.L_x_2265:
[----:B------:R-:W-:Y:S05]  /*4500*/  BSYNC.RECONVERGENT B0 ;  /* 0x0000000000007941 */ /* 0x000fea0003800200 */
.L_x_2264:
[----:B------:R-:W3:Y:S01]  /*4510*/  LDCU.64 UR6, c[0x0][0x3b0] ;  /* 0x00007600ff0677ac */ /* 0x000ee20008000a00 */
[----:B------:R-:W-:Y:S01]  /*4520*/  SHF.R.S32.HI R5, RZ, 0x1f, R16 ;  /* 0x0000001fff057819 */ /* 0x000fe20000011410 */
[----:B------:R-:W4:Y:S01]  /*4530*/  LDC.64 R44, c[0x0][0x3c0] ;  /* 0x0000f000ff2c7b82 */ /* 0x000f220000000a00 */
[----:B------:R-:W-:Y:S01]  /*4540*/  SHF.L.U32 R37, R18, 0x3, RZ ;  /* 0x0000000312257819 */ /* 0x000fe200000006ff */
[----:B------:R-:W2:Y:S01]  /*4550*/  LDCU UR4, c[0x0][0x3f4] ;  /* 0x00007e80ff0477ac */ /* 0x000ea20008000800 */
[----:B------:R-:W-:Y:S02]  /*4560*/  LEA.HI R5, R5, R16, RZ, 0x3 ;  /* 0x0000001005057211 */ /* 0x000fe400078f18ff */
[----:B------:R-:W-:Y:S02]  /*4570*/  LOP3.LUT R37, R37, 0x38, RZ, 0xc0, !PT ;  /* 0x0000003825257812 */ /* 0x000fe400078ec0ff */
[----:B------:R-:W-:-:S05]  /*4580*/  LOP3.LUT R5, R5, 0xfffffff8, RZ, 0xc0, !PT ;  /* 0xfffffff805057812 */ /* 0x000fca00078ec0ff */
[----:B------:R-:W-:Y:S01]  /*4590*/  IMAD.IADD R41, R16, 0x1, -R5 ;  /* 0x0000000110297824 */ /* 0x000fe200078e0a05 */
[----:B0-----:R-:W-:Y:S02]  /*45a0*/  CS2R R4, SRZ ;  /* 0x0000000000047805 */ /* 0x001fe4000001ff00 */
[----:B---3--:R-:W-:-:S04]  /*45b0*/  ISETP.NE.U32.AND P0, PT, RZ, UR6, PT ;  /* 0x00000006ff007c0c */ /* 0x008fc8000bf05070 */
[----:B------:R-:W-:-:S04]  /*45c0*/  ISETP.NE.AND.EX P0, PT, RZ, UR7, PT, P0 ;  /* 0x00000007ff007c0c */ /* 0x000fc8000bf05300 */
[----:B------:R-:W-:-:S13]  /*45d0*/  ISETP.NE.OR P0, PT, R38, R41, !P0 ;  /* 0x000000292600720c */ /* 0x000fda0004705670 */
[----:B-1----:R-:W0:Y:S01]  /*45e0*/  @!P0 LDC.64 R10, c[0x0][0x3b0] ;  /* 0x0000ec00ff0a8b82 */ /* 0x002e220000000a00 */
[----:B------:R-:W-:-:S07]  /*45f0*/  @!P0 LEA R7, R17, R37, 0x6 ;  /* 0x0000002511078211 */ /* 0x000fce00078e30ff */
[----:B------:R-:W1:Y:S01]  /*4600*/  S2UR UR6, SR_CgaCtaId ;  /* 0x00000000000679c3 */ /* 0x000e620000008800 */
[----:B--2---:R-:W-:Y:S02]  /*4610*/  MOV R39, UR4 ;  /* 0x0000000400277c02 */ /* 0x004fe40008000f00 */
[----:B------:R-:W-:Y:S02]  /*4620*/  IADD3 R40, PT, PT, R3, R38, RZ ;  /* 0x0000002603287210 */ /* 0x000fe40007ffe0ff */
[----:B------:R-:W-:Y:S01]  /*4630*/  VIMNMX R43, PT, PT, R16, R39, PT ;  /* 0x00000027102b7248 */ /* 0x000fe20003fe0100 */
[----:B------:R-:W-:Y:S01]  /*4640*/  UMOV UR4, 0x400 ;  /* 0x0000040000047882 */ /* 0x000fe20000000000 */
[----:B0-----:R-:W-:Y:S01]  /*4650*/  @!P0 IMAD.WIDE.U32 R10, R7, 0x2, R10 ;  /* 0x00000002070a8825 */ /* 0x001fe200078e000a */
[----:B------:R-:W-:Y:S01]  /*4660*/  CS2R R6, SRZ ;  /* 0x0000000000067805 */ /* 0x000fe2000001ff00 */
[----:B------:R-:W-:-:S05]  /*4670*/  UIADD3 UR4, UPT, UPT, UR4, 0x90, URZ ;  /* 0x0000009004047890 */ /* 0x000fca000fffe0ff */
[----:B------:R0:W5:Y:S01]  /*4680*/  @!P0 LDG.E.128 R4, desc[UR36][R10.64] ;  /* 0x000000240a048981 */ /* 0x000162000c1e1d00 */
[----:B------:R-:W-:Y:S01]  /*4690*/  ISETP.GE.AND P0, PT, R40, R43, PT ;  /* 0x0000002b2800720c */ /* 0x000fe20003f06270 */
[----:B-1----:R-:W-:Y:S01]  /*46a0*/  ULEA UR4, UR6, UR4, 0x18 ;  /* 0x0000000406047291 */ /* 0x002fe2000f8ec0ff */
[----:B------:R-:W-:Y:S01]  /*46b0*/  IMAD R9, R8, R39, R37 ;  /* 0x0000002708097224 */ /* 0x000fe200078e0225 */
[----:B------:R-:W-:Y:S01]  /*46c0*/  BSSY.RECONVERGENT B0, `(.L_x_2270) ;  /* 0x00000c3000007945 */ /* 0x000fe20003800200 */
[----:B------:R-:W-:Y:S01]  /*46d0*/  HFMA2 R36, -RZ, RZ, 0, 0 ;  /* 0x00000000ff247431 */ /* 0x000fe200000001ff */
[----:B------:R-:W-:Y:S01]  /*46e0*/  UIADD3 UR6, UPT, UPT, UR4, UR5, URZ ;  /* 0x0000000504067290 */ /* 0x000fe2000fffe0ff */
[----:B------:R-:W-:Y:S01]  /*46f0*/  IMAD.SHL.U32 R0, R23, 0x40, RZ ;  /* 0x0000004017007824 */ /* 0x000fe200078e00ff */
[----:B------:R-:W-:Y:S01]  /*4700*/  CS2R R34, SRZ ;  /* 0x0000000000227805 */ /* 0x000fe2000001ff00 */
[----:B----4-:R-:W-:Y:S01]  /*4710*/  IMAD.WIDE R44, R9, 0x2, R44 ;  /* 0x00000002092c7825 */ /* 0x010fe200078e022c */
[----:B------:R-:W-:-:S02]  /*4720*/  CS2R R32, SRZ ;  /* 0x0000000000207805 */ /* 0x000fc4000001ff00 */
[----:B------:R-:W-:Y:S02]  /*4730*/  MOV R23, RZ ;  /* 0x000000ff00177202 */ /* 0x000fe40000000f00 */
[----:B------:R-:W-:Y:S01]  /*4740*/  CS2R R20, SRZ ;  /* 0x0000000000147805 */ /* 0x000fe2000001ff00 */
[----:B------:R-:W-:Y:S06]  /*4750*/  BAR.SYNC.DEFER_BLOCKING 0x0 ;  /* 0x0000000000007b1d */ /* 0x000fec0000010000 */
[----:B0-----:R-:W-:Y:S05]  /*4760*/  @P0 BRA `(.L_x_2271) ;  /* 0x0000000800e00947 */ /* 0x001fea0003800000 */
[----:B------:R-:W-:Y:S01]  /*4770*/  VIADDMNMX R43, R40, 0x8, R43, !PT ;  /* 0x00000008282b7846 */ /* 0x000fe2000780012b */
[----:B------:R-:W-:Y:S01]  /*4780*/  BSSY.RECONVERGENT B1, `(.L_x_2272) ;  /* 0x000006b000017945 */ /* 0x000fe20003800200 */
[----:B------:R-:W-:Y:S02]  /*4790*/  LOP3.LUT R8, RZ, R3, RZ, 0x33, !PT ;  /* 0x00000003ff087212 */ /* 0x000fe400078e33ff */
[----:B------:R-:W-:Y:S01]  /*47a0*/  CS2R R20, SRZ ;  /* 0x0000000000147805 */ /* 0x000fe2000001ff00 */
[----:B------:R-:W-:Y:S01]  /*47b0*/  IMAD.MOV.U32 R42, RZ, RZ, R40 ;  /* 0x000000ffff2a7224 */ /* 0x000fe200078e0028 */
[----:B------:R-:W-:Y:S02]  /*47c0*/  MOV R23, RZ ;  /* 0x000000ff00177202 */ /* 0x000fe40000000f00 */
[----:B------:R-:W-:Y:S02]  /*47d0*/  CS2R R32, SRZ ;  /* 0x0000000000207805 */ /* 0x000fe4000001ff00 */
[----:B------:R-:W-:-:S02]  /*47e0*/  IADD3 R43, PT, PT, -R38, R43, R8 ;  /* 0x0000002b262b7210 */ /* 0x000fc40007ffe108 */
[----:B------:R-:W-:Y:S02]  /*47f0*/  CS2R R34, SRZ ;  /* 0x0000000000227805 */ /* 0x000fe4000001ff00 */
[----:B------:R-:W-:Y:S02]  /*4800*/  MOV R36, RZ ;  /* 0x000000ff00247202 */ /* 0x000fe40000000f00 */
[C---:B------:R-:W-:Y:S02]  /*4810*/  ISETP.GE.U32.AND P0, PT, R43.reuse, 0x18, PT ;  /* 0x000000182b00780c */ /* 0x040fe40003f06070 */
[----:B------:R-:W-:-:S04]  /*4820*/  LEA.HI R47, R43, 0x1, RZ, 0x1d ;  /* 0x000000012b2f7811 */ /* 0x000fc800078fe8ff */
[----:B------:R-:W-:-:S07]  /*4830*/  LOP3.LUT P1, R46, R47, 0x3, RZ, 0xc0, !PT ;  /* 0x000000032f2e7812 */ /* 0x000fce000782c0ff */
[----:B------:R-:W-:Y:S06]  /*4840*/  @!P0 BRA `(.L_x_2273) ;  /* 0x0000000400788947 */ /* 0x000fec0003800000 */
[----:B------:R-:W-:Y:S01]  /*4850*/  HFMA2 R48, -RZ, RZ, 0, 0 ;  /* 0x00000000ff307431 */ /* 0x000fe200000001ff */
[----:B------:R-:W-:Y:S01]  /*4860*/  LOP3.LUT R47, R47, 0x3ffffffc, RZ, 0xc0, !PT ;  /* 0x3ffffffc2f2f7812 */ /* 0x000fe200078ec0ff */
[----:B------:R-:W-:Y:S01]  /*4870*/  IMAD.MOV.U32 R21, RZ, RZ, RZ ;  /* 0x000000ffff157224 */ /* 0x000fe200078e00ff */
[----:B------:R-:W-:-:S07]  /*4880*/  MOV R42, R40 ;  /* 0x00000028002a7202 */ /* 0x000fce0000000f00 */
.L_x_2274:
[----:B------:R-:W-:-:S05]  /*4890*/  SHF.L.U32 R29, R42, 0x6, RZ ;  /* 0x000000062a1d7819 */ /* 0x000fca00000006ff */
[----:B------:R-:W-:-:S06]  /*48a0*/  IMAD.WIDE.U32 R8, R29, 0x2, R44 ;  /* 0x000000021d087825 */ /* 0x000fcc00078e002c */
[----:B------:R-:W2:Y:S01]  /*48b0*/  LDG.E.128 R8, desc[UR36][R8.64] ;  /* 0x0000002408087981 */ /* 0x000ea2000c1e1d00 */
[----:B------:R-:W-:-:S05]  /*48c0*/  IADD3 R13, PT, PT, R29, 0x200, RZ ;  /* 0x000002001d0d7810 */ /* 0x000fca0007ffe0ff */
[----:B------:R-:W-:-:S06]  /*48d0*/  IMAD.WIDE.U32 R12, R13, 0x2, R44 ;  /* 0x000000020d0c7825 */ /* 0x000fcc00078e002c */
[----:B------:R-:W3:Y:S01]  /*48e0*/  LDG.E.128 R12, desc[UR36][R12.64] ;  /* 0x000000240c0c7981 */ /* 0x000ee2000c1e1d00 */
[C---:B------:R-:W-:Y:S01]  /*48f0*/  VIADD R25, R29.reuse, 0x400 ;  /* 0x000004001d197836 */ /* 0x040fe20000000000 */
[----:B------:R-:W-:-:S03]  /*4900*/  IADD3 R29, PT, PT, R29, 0x600, RZ ;  /* 0x000006001d1d7810 */ /* 0x000fc60007ffe0ff */
[----:B------:R-:W-:-:S04]  /*4910*/  IMAD.WIDE.U32 R24, R25, 0x2, R44 ;  /* 0x0000000219187825 */ /* 0x000fc800078e002c */
[----:B------:R-:W-:Y:S02]  /*4920*/  IMAD.WIDE.U32 R28, R29, 0x2, R44 ;  /* 0x000000021d1c7825 */ /* 0x000fe400078e002c */
[----:B-----5:R-:W4:Y:S04]  /*4930*/  LDG.E.128 R24, desc[UR36][R24.64] ;  /* 0x0000002418187981 */ /* 0x020f28000c1e1d00 */
[----:B------:R-:W4:Y:S01]  /*4940*/  LDG.E.128 R28, desc[UR36][R28.64] ;  /* 0x000000241c1c7981 */ /* 0x000f22000c1e1d00 */
[----:B------:R-:W-:Y:S01]  /*4950*/  IADD3 R49, PT, PT, -R3, R42, RZ ;  /* 0x0000002a03317210 */ /* 0x000fe20007ffe1ff */
[----:B------:R-:W-:Y:S01]  /*4960*/  VIADD R42, R42, 0x20 ;  /* 0x000000202a2a7836 */ /* 0x000fe20000000000 */
[----:B------:R-:W-:Y:S02]  /*4970*/  IADD3 R48, PT, PT, R48, 0x4, RZ ;  /* 0x0000000430307810 */ /* 0x000fe40007ffe0ff */
[----:B------:R-:W-:-:S02]  /*4980*/  LEA R49, R49, UR6, 0x1 ;  /* 0x0000000631317c11 */ /* 0x000fc4000f8e08ff */
[----:B------:R-:W-:-:S03]  /*4990*/  ISETP.NE.AND P0, PT, R48, R47, PT ;  /* 0x0000002f3000720c */ /* 0x000fc60003f05270 */
[----:B------:R-:W0:Y:S02]  /*49a0*/  LDS.U16 R50, [R49] ;  /* 0x0000000031327984 */ /* 0x000e240000000400 */
[----:B0-----:R-:W-:Y:S02]  /*49b0*/  HADD2.F32 R50, -RZ, R50.H0_H0 ;  /* 0x20000032ff327230 */ /* 0x001fe40000004100 */
[----:B--2---:R-:W-:Y:S02]  /*49c0*/  HADD2.F32 R51, -RZ, R8.H0_H0 ;  /* 0x20000008ff337230 */ /* 0x004fe40000004100 */
[----:B------:R-:W-:-:S03]  /*49d0*/  HADD2.F32 R52, -RZ, R10.H0_H0 ;  /* 0x2000000aff347230 */ /* 0x000fc60000004100 */
[C---:B------:R-:W-:Y:S01]  /*49e0*/  FFMA.FTZ R21, R50.reuse, R51, R21 ;  /* 0x0000003332157223 */ /* 0x040fe20000010015 */
[----:B------:R-:W-:Y:S02]  /*49f0*/  HADD2.F32 R51, -RZ, R8.H1_H1 ;  /* 0x30000008ff337230 */ /* 0x000fe40000004100 */
[C---:B------:R-:W-:Y:S01]  /*4a00*/  FFMA.FTZ R33, R50.reuse, R52, R33 ;  /* 0x0000003432217223 */ /* 0x040fe20000010021 */
[--C-:B------:R-:W-:Y:S02]  /*4a10*/  HADD2.F32 R8, -RZ, R9.reuse.H0_H0 ;  /* 0x20000009ff087230 */ /* 0x100fe40000004100 */
[----:B------:R-:W-:Y:S02]  /*4a20*/  HADD2.F32 R9, -RZ, R9.H1_H1 ;  /* 0x30000009ff097230 */ /* 0x000fe40000004100 */
[C---:B------:R-:W-:Y:S01]  /*4a30*/  FFMA.FTZ R20, R50.reuse, R51, R20 ;  /* 0x0000003332147223 */ /* 0x040fe20000010014 */
[----:B------:R-:W-:Y:S02]  /*4a40*/  HADD2.F32 R51, -RZ, R10.H1_H1 ;  /* 0x3000000aff337230 */ /* 0x000fe40000004100 */
[C---:B------:R-:W-:Y:S01]  /*4a50*/  FFMA.FTZ R23, R50.reuse, R8, R23 ;  /* 0x0000000832177223 */ /* 0x040fe20000010017 */
[--C-:B------:R-:W-:Y:S01]  /*4a60*/  HADD2.F32 R10, -RZ, R11.reuse.H0_H0 ;  /* 0x2000000bff0a7230 */ /* 0x100fe20000004100 */
[----:B------:R-:W0:Y:S01]  /*4a70*/  LDS.U16 R8, [R49+0x10] ;  /* 0x0000100031087984 */ /* 0x000e220000000400 */
[----:B------:R-:W-:Y:S01]  /*4a80*/  FFMA.FTZ R32, R50, R9, R32 ;  /* 0x0000000932207223 */ /* 0x000fe20000010020 */
[----:B------:R-:W-:-:S02]  /*4a90*/  HADD2.F32 R11, -RZ, R11.H1_H1 ;  /* 0x3000000bff0b7230 */ /* 0x000fc40000004100 */
[C---:B------:R-:W-:Y:S01]  /*4aa0*/  FFMA.FTZ R34, R50.reuse, R51, R34 ;  /* 0x0000003332227223 */ /* 0x040fe20000010022 */
[----:B------:R-:W1:Y:S01]  /*4ab0*/  LDS.U16 R9, [R49+0x20] ;  /* 0x0000200031097984 */ /* 0x000e620000000400 */
[C---:B------:R-:W-:Y:S01]  /*4ac0*/  FFMA.FTZ R35, R50.reuse, R10, R35 ;  /* 0x0000000a32237223 */ /* 0x040fe20000010023 */
[----:B------:R-:W-:Y:S02]  /*4ad0*/  FFMA.FTZ R36, R50, R11, R36 ;  /* 0x0000000b32247223 */ /* 0x000fe40000010024 */
[----:B------:R-:W2:Y:S01]  /*4ae0*/  LDS.U16 R10, [R49+0x30] ;  /* 0x00003000310a7984 */ /* 0x000ea20000000400 */
[----:B---3--:R-:W-:Y:S02]  /*4af0*/  HADD2.F32 R11, -RZ, R12.H0_H0 ;  /* 0x2000000cff0b7230 */ /* 0x008fe40000004100 */
[----:B0-----:R-:W-:-:S05]  /*4b00*/  HADD2.F32 R8, -RZ, R8.H0_H0 ;  /* 0x20000008ff087230 */ /* 0x001fca0000004100 */
[C---:B------:R-:W-:Y:S01]  /*4b10*/  FFMA.FTZ R21, R8.reuse, R11, R21 ;  /* 0x0000000b08157223 */ /* 0x040fe20000010015 */
[----:B------:R-:W-:Y:S02]  /*4b20*/  HADD2.F32 R11, -RZ, R12.H1_H1 ;  /* 0x3000000cff0b7230 */ /* 0x000fe40000004100 */
        /* <DEDUP_REMOVED lines=11> */
[----:B----4-:R-:W-:Y:S02]  /*4be0*/  HADD2.F32 R11, -RZ, R24.H1_H1 ;  /* 0x30000018ff0b7230 */ /* 0x010fe40000004100 */
[----:B------:R-:W-:Y:S01]  /*4bf0*/  FFMA.FTZ R34, R8, R13, R34 ;  /* 0x0000000d08227223 */ /* 0x000fe20000010022 */
[----:B------:R-:W-:-:S02]  /*4c00*/  HADD2.F32 R12, -RZ, R25.H0_H0 ;  /* 0x20000019ff0c7230 */ /* 0x000fc40000004100 */
[----:B------:R-:W-:Y:S01]  /*4c10*/  FFMA.FTZ R36, R8, R15, R36 ;  /* 0x0000000f08247223 */ /* 0x000fe20000010024 */
[----:B-1----:R-:W-:Y:S02]  /*4c20*/  HADD2.F32 R8, -RZ, R9.H0_H0 ;  /* 0x20000009ff087230 */ /* 0x002fe40000004100 */
[----:B------:R-:W-:Y:S02]  /*4c30*/  HADD2.F32 R9, -RZ, R24.H0_H0 ;  /* 0x20000018ff097230 */ /* 0x000fe40000004100 */
[----:B------:R-:W-:Y:S02]  /*4c40*/  HADD2.F32 R24, -RZ, R27.H0_H0 ;  /* 0x2000001bff187230 */ /* 0x000fe40000004100 */
[C---:B------:R-:W-:Y:S01]  /*4c50*/  FFMA.FTZ R23, R8.reuse, R12, R23 ;  /* 0x0000000c08177223 */ /* 0x040fe20000010017 */
        /* <DEDUP_REMOVED lines=8> */
[C---:B------:R-:W-:Y:S01]  /*4ce0*/  FFMA.FTZ R33, R8.reuse, R14, R33 ;  /* 0x0000000e08217223 */ /* 0x040fe20000010021 */
[C---:B------:R-:W-:Y:S01]  /*4cf0*/  FFMA.FTZ R34, R8.reuse, R13, R34 ;  /* 0x0000000d08227223 */ /* 0x040fe20000010022 */
[----:B------:R-:W-:Y:S02]  /*4d00*/  HADD2.F32 R12, -RZ, R29.H0_H0 ;  /* 0x2000001dff0c7230 */ /* 0x000fe40000004100 */
[----:B------:R-:W-:Y:S01]  /*4d10*/  FFMA.FTZ R36, R8, R27, R36 ;  /* 0x0000001b08247223 */ /* 0x000fe20000010024 */
[----:B------:R-:W-:-:S02]  /*4d20*/  HADD2.F32 R24, -RZ, R31.H0_H0 ;  /* 0x2000001fff187230 */ /* 0x000fc40000004100 */
[----:B--2---:R-:W-:Y:S02]  /*4d30*/  HADD2.F32 R10, -RZ, R10.H0_H0 ;  /* 0x2000000aff0a7230 */ /* 0x004fe40000004100 */
        /* <DEDUP_REMOVED lines=13> */
[----:B------:R-:W-:Y:S01]  /*4e10*/  FFMA.FTZ R36, R10, R31, R36 ;  /* 0x0000001f0a247223 */ /* 0x000fe20000010024 */
[----:B------:R-:W-:Y:S06]  /*4e20*/  @P0 BRA `(.L_x_2274) ;  /* 0xfffffff800980947 */ /* 0x000fec000383ffff */
.L_x_2273:
[----:B------:R-:W-:Y:S05]  /*4e30*/  BSYNC.RECONVERGENT B1 ;  /* 0x0000000000017941 */ /* 0x000fea0003800200 */
.L_x_2272:
        /* <DEDUP_REMOVED lines=8> */
[----:B------:R-:W2:Y:S01]  /*4ec0*/  LDG.E.128 R8, desc[UR36][R8.64] ;  /* 0x0000002408087981 */ /* 0x000ea2000c1e1d00 */
[----:B------:R-:W-:-:S06]  /*4ed0*/  IMAD.WIDE.U32 R12, R13, 0x2, R44 ;  /* 0x000000020d0c7825 */ /* 0x000fcc00078e002c */
[----:B------:R-:W3:Y:S01]  /*4ee0*/  LDG.E.128 R12, desc[UR36][R12.64] ;  /* 0x000000240c0c7981 */ /* 0x000ee2000c1e1d00 */
[----:B------:R-:W-:Y:S01]  /*4ef0*/  IADD3 R24, PT, PT, -R3, R42, RZ ;  /* 0x0000002a03187210 */ /* 0x000fe20007ffe1ff */
[----:B------:R-:W-:-:S03]  /*4f00*/  VIADD R42, R42, 0x10 ;  /* 0x000000102a2a7836 */ /* 0x000fc60000000000 */
[----:B------:R-:W-:-:S05]  /*4f10*/  LEA R25, R24, UR6, 0x1 ;  /* 0x0000000618197c11 */ /* 0x000fca000f8e08ff */
[----:B------:R-:W0:Y:S04]  /*4f20*/  LDS.U16 R26, [R25] ;  /* 0x00000000191a7984 */ /* 0x000e280000000400 */
[----:B------:R-:W1:Y:S01]  /*4f30*/  LDS.U16 R24, [R25+0x10] ;  /* 0x0000100019187984 */ /* 0x000e620000000400 */
[----:B0-----:R-:W-:Y:S02]  /*4f40*/  HADD2.F32 R26, -RZ, R26.H0_H0 ;  /* 0x2000001aff1a7230 */ /* 0x001fe40000004100 */
[----:B-1----:R-:W-:Y:S02]  /*4f50*/  HADD2.F32 R24, -RZ, R24.H0_H0 ;  /* 0x20000018ff187230 */ /* 0x002fe40000004100 */
[--C-:B--2--5:R-:W-:Y:S02]  /*4f60*/  HADD2.F32 R27, -RZ, R8.reuse.H0_H0 ;  /* 0x20000008ff1b7230 */ /* 0x124fe40000004100 */
[----:B------:R-:W-:-:S02]  /*4f70*/  HADD2.F32 R29, -RZ, R8.H1_H1 ;  /* 0x30000008ff1d7230 */ /* 0x000fc40000004100 */
[--C-:B------:R-:W-:Y:S02]  /*4f80*/  HADD2.F32 R28, -RZ, R9.reuse.H0_H0 ;  /* 0x20000009ff1c7230 */ /* 0x100fe40000004100 */
        /* <DEDUP_REMOVED lines=11> */
[--C-:B---3--:R-:W-:Y:S02]  /*5040*/  HADD2.F32 R9, -RZ, R12.reuse.H0_H0 ;  /* 0x2000000cff097230 */ /* 0x108fe40000004100 */
[C---:B------:R-:W-:Y:S01]  /*5050*/  FFMA.FTZ R10, R26.reuse, R10, R35 ;  /* 0x0000000a1a0a7223 */ /* 0x040fe20000010023 */
[----:B------:R-:W-:Y:S02]  /*5060*/  HADD2.F32 R25, -RZ, R12.H1_H1 ;  /* 0x3000000cff197230 */ /* 0x000fe40000004100 */
[----:B------:R-:W-:Y:S01]  /*5070*/  FFMA.FTZ R11, R26, R11, R36 ;  /* 0x0000000b1a0b7223 */ /* 0x000fe20000010024 */
[----:B------:R-:W-:-:S02]  /*5080*/  HADD2.F32 R12, -RZ, R13.H0_H0 ;  /* 0x2000000dff0c7230 */ /* 0x000fc40000004100 */
[C---:B------:R-:W-:Y:S01]  /*5090*/  FFMA.FTZ R21, R24.reuse, R9, R21 ;  /* 0x0000000918157223 */ /* 0x040fe20000010015 */
        /* <DEDUP_REMOVED lines=12> */
.L_x_2276:
[----:B------:R-:W-:Y:S05]  /*5160*/  BSYNC.RECONVERGENT B1 ;  /* 0x0000000000017941 */ /* 0x000fea0003800200 */
.L_x_2275:
        /* <DEDUP_REMOVED lines=18> */
[----:B-----5:R-:W-:Y:S02]  /*5290*/  HADD2.F32 R27, -RZ, R10.H1_H1 ;  /* 0x3000000aff1b7230 */ /* 0x020fe40000004100 */
[----:B------:R-:W-:Y:S01]  /*52a0*/  FFMA.FTZ R32, R14, R25, R32 ;  /* 0x000000190e207223 */ /* 0x000fe20000010020 */
[----:B------:R-:W-:-:S02]  /*52b0*/  HADD2.F32 R11, -RZ, R11.H1_H1 ;  /* 0x3000000bff0b7230 */ /* 0x000fc40000004100 */
[C---:B------:R-:W-:Y:S01]  /*52c0*/  FFMA.FTZ R33, R14.reuse, R26, R33 ;  /* 0x0000001a0e217223 */ /* 0x040fe20000010021 */
[C---:B------:R-:W-:Y:S02]  /*52d0*/  FFMA.FTZ R34, R14.reuse, R27, R34 ;  /* 0x0000001b0e227223 */ /* 0x040fe40000010022 */
[----:B------:R-:W-:-:S07]  /*52e0*/  FFMA.FTZ R36, R14, R11, R36 ;  /* 0x0000000b0e247223 */ /* 0x000fce0000010024 */
.L_x_2271:
[----:B------:R-:W-:Y:S05]  /*52f0*/  BSYNC.RECONVERGENT B0 ;  /* 0x0000000000007941 */ /* 0x000fea0003800200 */
.L_x_2270:
        /* <DEDUP_REMOVED lines=14> */
[----:B------:R-:W-:-:S03]  /*53e0*/  IADD3 R13, PT, PT, R13, UR4, RZ ;  /* 0x000000040d0d7c10 */ /* 0x000fc6000fffe0ff */
[----:B------:R-:W-:-:S07]  /*53f0*/  IMAD.MOV R14, RZ, RZ, -R8 ;  /* 0x000000ffff0e7224 */ /* 0x000fce00078e0a08 */
.L_x_2283:
        /* <DEDUP_REMOVED lines=48> */
.L_x_2282:
[----:B------:R-:W-:Y:S05]  /*5700*/  BSYNC.RECONVERGENT B2 ;  /* 0x0000000000027941 */ /* 0x000fea0003800200 */
.L_x_2281:
[----:B------:R-:W-:Y:S01]  /*5710*/  IADD3 R40, PT, PT, R40, 0x8, RZ ;  /* 0x0000000828287810 */ /* 0x000fe20007ffe0ff */
[----:B------:R-:W-:Y:S01]  /*5720*/  VIADD R13, R13, 0x10 ;  /* 0x000000100d0d7836 */ /* 0x000fe20000000000 */
[----:B------:R-:W-:Y:S06]  /*5730*/  @P2 BRA `(.L_x_2283) ;  /* 0xfffffffc00302947 */ /* 0x000fec000383ffff */
.L_x_2280:
[----:B------:R-:W-:Y:S05]  /*5740*/  BSYNC.RECONVERGENT B1 ;  /* 0x0000000000017941 */ /* 0x000fea0003800200 */
.L_x_2279:
[----:B------:R-:W-:-:S13]  /*5750*/  ISETP.GE.U32.AND P0, PT, R12, 0x18, PT ;  /* 0x000000180c00780c */ /* 0x000fda0003f06070 */
[----:B------:R-:W-:Y:S05]  /*5760*/  @!P0 BRA `(.L_x_2278) ;  /* 0x0000000c00148947 */ /* 0x000fea0003800000 */
[----:B------:R-:W0:Y:S02]  /*5770*/  LDC R39, c[0x0][0x3f4] ;  /* 0x0000fd00ff277b82 */ /* 0x000e240000000800 */
.L_x_2292:
[CC--:B0-----:R-:W-:Y:S01]  /*5780*/  ISETP.GE.AND P3, PT, R40.reuse, R39.reuse, PT ;  /* 0x000000272800720c */ /* 0x0c1fe20003f66270 */
[C---:B------:R-:W-:Y:S01]  /*5790*/  IMAD.IADD R12, R40.reuse, 0x1, -R3 ;  /* 0x00000001280c7824 */ /* 0x040fe200078e0a03 */
[C---:B------:R-:W-:Y:S01]  /*57a0*/  IADD3 R26, PT, PT, R40.reuse, 0x8, RZ ;  /* 0x00000008281a7810 */ /* 0x040fe20007ffe0ff */
[----:B------:R-:W-:Y:S01]  /*57b0*/  BSSY.RECONVERGENT B1, `(.L_x_2284) ;  /* 0x0000033000017945 */ /* 0x000fe20003800200 */
[C---:B------:R-:W-:Y:S02]  /*57c0*/  IADD3 R24, PT, PT, R40.reuse, 0x10, RZ ;  /* 0x0000001028187810 */ /* 0x040fe40007ffe0ff */
[----:B------:R-:W-:Y:S02]  /*57d0*/  IADD3 R14, PT, PT, R40, 0x18, RZ ;  /* 0x00000018280e7810 */ /* 0x000fe40007ffe0ff */
        /* <DEDUP_REMOVED lines=33> */
[----:B-----5:R-:W-:Y:S02]  /*59f0*/  HADD2.F32 R27, -RZ, R10.H1_H1 ;  /* 0x3000000aff1b7230 */ /* 0x020fe40000004100 */
        /* <DEDUP_REMOVED lines=14> */
.L_x_2285:
[----:B------:R-:W-:Y:S05]  /*5ae0*/  BSYNC.RECONVERGENT B1 ;  /* 0x0000000000017941 */ /* 0x000fea0003800200 */
.L_x_2284:
        /* <DEDUP_REMOVED lines=45> */
.L_x_2287:
[----:B------:R-:W-:Y:S05]  /*5dc0*/  BSYNC.RECONVERGENT B1 ;  /* 0x0000000000017941 */ /* 0x000fea0003800200 */
.L_x_2286:
        /* <DEDUP_REMOVED lines=45> */
.L_x_2289:
[----:B------:R-:W-:Y:S05]  /*60a0*/  BSYNC.RECONVERGENT B1 ;  /* 0x0000000000017941 */ /* 0x000fea0003800200 */
.L_x_2288:
        /* <DEDUP_REMOVED lines=45> */
.L_x_2291:
[----:B------:R-:W-:Y:S05]  /*6380*/  BSYNC.RECONVERGENT B1 ;  /* 0x0000000000017941 */ /* 0x000fea0003800200 */
.L_x_2290:
[----:B------:R-:W-:-:S04]  /*6390*/  IADD3 R40, PT, PT, R40, 0x20, RZ ;  /* 0x0000002028287810 */ /* 0x000fc80007ffe0ff */
[----:B------:R-:W-:-:S13]  /*63a0*/  ISETP.GE.AND P0, PT, R40, R16, PT ;  /* 0x000000102800720c */ /* 0x000fda0003f06270 */
[----:B------:R-:W-:Y:S05]  /*63b0*/  @!P0 BRA `(.L_x_2292) ;  /* 0xfffffff000f08947 */ /* 0x000fea000383ffff */
.L_x_2278:
[----:B------:R-:W-:Y:S05]  /*63c0*/  BSYNC.RECONVERGENT B0 ;  /* 0x0000000000007941 */ /* 0x000fea0003800200 */
.L_x_2277:
        /* <DEDUP_REMOVED lines=24> */
[----:B-----5:R-:W-:-:S02]  /*6550*/  LOP3.LUT R27, R9, 0xff, RZ, 0xc0, !PT ;  /* 0x000000ff091b7812 */ /* 0x020fc400078ec0ff */
        /* <DEDUP_REMOVED lines=36> */
.L_x_2295:
[----:B------:R-:W0:Y:S02]  /*67a0*/  LDC.64 R8, c[0x0][0x3a8] ;  /* 0x0000ea00ff087b82 */ /* 0x000e240000000a00 */
[----:B0-----:R-:W-:-:S06]  /*67b0*/  IMAD.WIDE R8, R19, 0x2, R8 ;  /* 0x0000000213087825 */ /* 0x001fcc00078e0208 */
[----:B------:R-:W5:Y:S02]  /*67c0*/  LDG.E.128 R8, desc[UR36][R8.64] ;  /* 0x0000002408087981 */ /* 0x000f64000c1e1d00 */
.L_x_2296:
        /* <DEDUP_REMOVED lines=46> */
.L_x_2294:
[----:B------:R-:W-:Y:S05]  /*6ab0*/  BSYNC.RECONVERGENT B0 ;  /* 0x0000000000007941 */ /* 0x000fea0003800200 */
.L_x_2293:
        /* <DEDUP_REMOVED lines=19> */
.L_x_2298:
[----:B------:R-:W-:Y:S05]  /*6bf0*/  BSYNC.RECONVERGENT B0 ;  /* 0x0000000000007941 */ /* 0x000fea0003800200 */
.L_x_2297:
        /* <DEDUP_REMOVED lines=20> */
.L_x_2300:
[----:B------:R-:W-:Y:S05]  /*6d40*/  BSYNC.RECONVERGENT B0 ;  /* 0x0000000000007941 */ /* 0x000fea0003800200 */
.L_x_2299:
        /* <DEDUP_REMOVED lines=8> */
.L_x_2302:
[----:B------:R-:W-:Y:S05]  /*6dd0*/  BSYNC.RECONVERGENT B0 ;  /* 0x0000000000007941 */ /* 0x000fea0003800200 */
.L_x_2301:
        /* <DEDUP_REMOVED lines=20> */
.L_x_2304:
[----:B------:R-:W-:Y:S05]  /*6f20*/  BSYNC.RECONVERGENT B0 ;  /* 0x0000000000007941 */ /* 0x000fea0003800200 */
.L_x_2303:
        /* <DEDUP_REMOVED lines=8> */
.L_x_2306:
[----:B------:R-:W-:Y:S05]  /*6fb0*/  BSYNC.RECONVERGENT B0 ;  /* 0x0000000000007941 */ /* 0x000fea0003800200 */
.L_x_2305:
        /* <DEDUP_REMOVED lines=20> */
.L_x_2308:
[----:B------:R-:W-:Y:S05]  /*7100*/  BSYNC.RECONVERGENT B0 ;  /* 0x0000000000007941 */ /* 0x000fea0003800200 */
.L_x_2307:
[----:B------:R-:W-:Y:S06]  /*7110*/  BAR.SYNC.DEFER_BLOCKING 0x0 ;  /* 0x0000000000007b1d */ /* 0x000fec0000010000 */
[----:B------:R-:W-:Y:S05]  /*7120*/  @P4 EXIT ;  /* 0x000000000000494d */ /* 0x000fea0003800000 */
[----:B------:R-:W3:Y:S02]  /*7130*/  LDCU UR4, c[0x0][0x478] ;  /* 0x00008f00ff0477ac */ /* 0x000ee40008000800 */
[----:B---3--:R-:W-:-:S09]  /*7140*/  UISETP.NE.AND UP0, UPT, UR4, 0x2, UPT ;  /* 0x000000020400788c */ /* 0x008fd2000bf05270 */
[----:B------:R-:W-:Y:S05]  /*7150*/  BRA.U UP0, `(.L_x_2309) ;  /* 0x0000000100e07547 */ /* 0x000fea000b800000 */
[----:B--2---:R-:W2:Y:S01]  /*7160*/  LDC.64 R2, c[0x0][0x470] ;  /* 0x00011c00ff027b82 */ /* 0x004ea20000000a00 */
[----:B------:R-:W-:Y:S01]  /*7170*/  IADD3 R37, PT, PT, R0, R37, RZ ;  /* 0x0000002500257210 */ /* 0x000fe20007ffe0ff */
[----:B------:R-:W3:Y:S01]  /*7180*/  LDCU.64 UR4, c[0x0][0x380] ;  /* 0x00007000ff0477ac */ /* 0x000ee20008000a00 */
[----:B--2---:R-:W2:Y:S02]  /*7190*/  LDG.E R2, desc[UR36][R2.64] ;  /* 0x0000002402027981 */ /* 0x004ea4000c1e1900 */
        /* <DEDUP_REMOVED lines=13> */
[----:B------:R-:W-:Y:S02]  /*7270*/  PRMT R3, R3, 0x7710, RZ ;  /* 0x0000771003037816 */ /* 0x000fe400000000ff */
[----:B---3--:R-:W-:-:S05]  /*7280*/  PRMT R34, R34, 0x8880, RZ ;  /* 0x0000888022227816 */ /* 0x008fca00000000ff */
[----:B------:R-:W3:Y:S01]  /*7290*/  F2I.S8.NTZ R32, R32 ;  /* 0x0000002000207305 */ /* 0x000ee20000202100 */
[----:B01----:R-:W-:Y:S02]  /*72a0*/  SHF.L.U32 R4, R3, 0x10, RZ ;  /* 0x0000001003047819 */ /* 0x003fe400000006ff */
[----:B------:R-:W-:Y:S02]  /*72b0*/  PRMT R0, R34, 0x7710, RZ ;  /* 0x0000771022007816 */ /* 0x000fe400000000ff */
[----:B------:R-:W-:Y:S02]  /*72c0*/  LOP3.LUT R4, R4, 0xff0000, RZ, 0xc0, !PT ;  /* 0x00ff000004047812 */ /* 0x000fe400078ec0ff */
[----:B--2---:R-:W-:Y:S01]  /*72d0*/  PRMT R5, R36, 0x8880, RZ ;  /* 0x0000888024057816 */ /* 0x004fe200000000ff */
[----:B------:R-:W0:Y:S01]  /*72e0*/  F2I.S8.NTZ R20, R20 ;  /* 0x0000001400147305 */ /* 0x000e220000202100 */
[----:B------:R-:W-:Y:S02]  /*72f0*/  IMAD.SHL.U32 R0, R0, 0x100, RZ ;  /* 0x0000010000007824 */ /* 0x000fe400078e00ff */
[----:B------:R-:W-:-:S04]  /*7300*/  PRMT R3, R5, 0x7710, RZ ;  /* 0x0000771005037816 */ /* 0x000fc800000000ff */
[----:B------:R-:W-:Y:S01]  /*7310*/  PRMT R3, R4, 0x4210, R3 ;  /* 0x0000421004037816 */ /* 0x000fe20000000003 */
[----:B------:R-:W1:Y:S01]  /*7320*/  F2I.S8.NTZ R23, R23 ;  /* 0x0000001700177305 */ /* 0x000e620000202100 */
[----:B---3--:R-:W-:Y:S02]  /*7330*/  PRMT R4, R32, 0x8880, RZ ;  /* 0x0000888020047816 */ /* 0x008fe400000000ff */
        /* <DEDUP_REMOVED lines=26> */
.L_x_2309:
        /* <DEDUP_REMOVED lines=12> */
.L_x_2240:
[----:B------:R-:W-:Y:S01]  /*75a0*/  HFMA2 R12, -RZ, RZ, 0, 9.5367431640625e-07 ;  /* 0x00000010ff0c7431 */ /* 0x000fe200000001ff */
[----:B------:R-:W-:Y:S01]  /*75b0*/  MOV R11, 0x1f ;  /* 0x0000001f000b7802 */ /* 0x000fe20000000f00 */
[----:B------:R-:W-:-:S07]  /*75c0*/  IMAD.MOV.U32 R15, RZ, RZ, -0x1 ;  /* 0xffffffffff0f7424 */ /* 0x000fce00078e00ff */
[----:B0----5:R-:W-:Y:S05]  /*75d0*/  WARPSYNC.COLLECTIVE R15, `(.L_x_2310) ;  /* 0x000000000f087348 */ /* 0x021fea0003c00000 */
[----:B------:R1:W2:Y:S02]  /*75e0*/  SHFL.BFLY P6, R14, R13, R12, R11 ;  /* 0x0c00000c0d0e7389 */ /* 0x0002a400000c000b */
[----:B012--5:R-:W-:Y:S05]  /*75f0*/  ENDCOLLECTIVE ;  /* 0x000000000000791b */ /* 0x027fea0003800000 */
.L_x_2310:
[----:B------:R-:W-:Y:S02]  /*7600*/  HFMA2 R12, -RZ, RZ, 0, 4.76837158203125e-07 ;  /* 0x00000008ff0c7431 */ /* 0x000fe400000001ff */
[----:B------:R-:W-:-:S05]  /*7610*/  FADD.FTZ R3, R13, R14 ;  /* 0x0000000e0d037221 */ /* 0x000fca0000010000 */
[----:B------:R-:W-:-:S07]  /*7620*/  MOV R13, R3 ;  /* 0x00000003000d7202 */ /* 0x000fce0000000f00 */
[----:B------:R-:W-:Y:S05]  /*7630*/  WARPSYNC.COLLECTIVE R15, `(.L_x_2311) ;  /* 0x000000000f087348 */ /* 0x000fea0003c00000 */
[----:B------:R0:W1:Y:S02]  /*7640*/  SHFL.BFLY P6, R14, R13, R12, R11 ;  /* 0x0c00000c0d0e7389 */ /* 0x00006400000c000b */
[----:B01----:R-:W-:Y:S05]  /*7650*/  ENDCOLLECTIVE ;  /* 0x000000000000791b */ /* 0x003fea0003800000 */
.L_x_2311:
[----:B------:R-:W-:Y:S02]  /*7660*/  IMAD.MOV.U32 R12, RZ, RZ, 0x4 ;  /* 0x00000004ff0c7424 */ /* 0x000fe400078e00ff */
[----:B------:R-:W-:-:S05]  /*7670*/  FADD.FTZ R4, R3, R14 ;  /* 0x0000000e03047221 */ /* 0x000fca0000010000 */
[----:B------:R-:W-:-:S07]  /*7680*/  MOV R13, R4 ;  /* 0x00000004000d7202 */ /* 0x000fce0000000f00 */
[----:B------:R-:W-:Y:S05]  /*7690*/  WARPSYNC.COLLECTIVE R15, `(.L_x_2312) ;  /* 0x000000000f087348 */ /* 0x000fea0003c00000 */
[----:B------:R0:W1:Y:S02]  /*76a0*/  SHFL.BFLY P6, R14, R13, R12, R11 ;  /* 0x0c00000c0d0e7389 */ /* 0x00006400000c000b */
[----:B01----:R-:W-:Y:S05]  /*76b0*/  ENDCOLLECTIVE ;  /* 0x000000000000791b */ /* 0x003fea0003800000 */
.L_x_2312:
[----:B------:R-:W-:Y:S02]  /*76c0*/  HFMA2 R12, -RZ, RZ, 0, 1.1920928955078125e-07 ;  /* 0x00000002ff0c7431 */ /* 0x000fe400000001ff */
[----:B------:R-:W-:-:S05]  /*76d0*/  FADD.FTZ R5, R4, R14 ;  /* 0x0000000e04057221 */ /* 0x000fca0000010000 */
[----:B------:R-:W-:-:S07]  /*76e0*/  MOV R13, R5 ;  /* 0x00000005000d7202 */ /* 0x000fce0000000f00 */
[----:B------:R-:W-:Y:S05]  /*76f0*/  WARPSYNC.COLLECTIVE R15, `(.L_x_2313) ;  /* 0x000000000f087348 */ /* 0x000fea0003c00000 */
[----:B------:R0:W1:Y:S02]  /*7700*/  SHFL.BFLY P6, R14, R13, R12, R11 ;  /* 0x0c00000c0d0e7389 */ /* 0x00006400000c000b */
[----:B01----:R-:W-:Y:S05]  /*7710*/  ENDCOLLECTIVE ;  /* 0x000000000000791b */ /* 0x003fea0003800000 */
.L_x_2313:
[----:B------:R-:W-:Y:S02]  /*7720*/  IMAD.MOV.U32 R12, RZ, RZ, 0x1 ;  /* 0x00000001ff0c7424 */ /* 0x000fe400078e00ff */
[----:B------:R-:W-:-:S05]  /*7730*/  FADD.FTZ R6, R5, R14 ;  /* 0x0000000e05067221 */ /* 0x000fca0000010000 */
[----:B------:R-:W-:-:S07]  /*7740*/  MOV R13, R6 ;  /* 0x00000006000d7202 */ /* 0x000fce0000000f00 */
[----:B------:R-:W-:Y:S05]  /*7750*/  WARPSYNC.COLLECTIVE R15, `(.L_x_2314) ;  /* 0x000000000f087348 */ /* 0x000fea0003c00000 */
[----:B------:R0:W1:Y:S02]  /*7760*/  SHFL.BFLY P6, R14, R13, R12, R11 ;  /* 0x0c00000c0d0e7389 */ /* 0x00006400000c000b */
[----:B01----:R-:W-:Y:S05]  /*7770*/  ENDCOLLECTIVE ;  /* 0x000000000000791b */ /* 0x003fea0003800000 */
.L_x_2314:
[----:B------:R-:W-:Y:S05]  /*7780*/  BRA `(.L_x_2315) ;  /* 0xffffff9c00e07947 */ /* 0x000fea000383ffff */
.L_x_2243:
[----:B------:R-:W-:Y:S01]  /*7790*/  BSSY B1, `(.L_x_2316) ;  /* 0x0000007000017945 */ /* 0x000fe20003800000 */
[----:B------:R-:W-:Y:S02]  /*77a0*/  MOV R12, 0x2 ;  /* 0x00000002000c7802 */ /* 0x000fe40000000f00 */
[----:B------:R-:W-:Y:S02]  /*77b0*/  MOV R11, 0x1f ;  /* 0x0000001f000b7802 */ /* 0x000fe40000000f00 */
[----:B------:R-:W-:-:S07]  /*77c0*/  MOV R15, 0xffffffff ;  /* 0xffffffff000f7802 */ /* 0x000fce0000000f00 */
[----:B-----5:R-:W-:Y:S05]  /*77d0*/  WARPSYNC.COLLECTIVE R15, `(.L_x_2317) ;  /* 0x000000000f087348 */ /* 0x020fea0003c00000 */
[----:B------:R0:W1:Y:S02]  /*77e0*/  SHFL.BFLY P6, R14, R13, R12, R11 ;  /* 0x0c00000c0d0e7389 */ /* 0x00006400000c000b */
[----:B01---5:R-:W-:Y:S05]  /*77f0*/  ENDCOLLECTIVE ;  /* 0x000000000000791b */ /* 0x023fea0003800000 */
.L_x_2317:
[----:B------:R-:W-:Y:S05]  /*7800*/  BSYNC B1 ;  /* 0x0000000000017941 */ /* 0x000fea0003800000 */
.L_x_2316:
[----:B------:R-:W-:Y:S01]  /*7810*/  FADD.FTZ R13, R13, R14 ;  /* 0x0000000e0d0d7221 */ /* 0x000fe20000010000 */
[----:B------:R-:W-:Y:S02]  /*7820*/  IMAD.MOV.U32 R12, RZ, RZ, 0x1 ;  /* 0x00000001ff0c7424 */ /* 0x000fe400078e00ff */
[----:B------:R-:W-:Y:S01]  /*7830*/  HFMA2 R11, -RZ, RZ, 0, 1.847743988037109375e-06 ;  /* 0x0000001fff0b7431 */ /* 0x000fe200000001ff */
[----:B------:R-:W-:-:S07]  /*7840*/  MOV R15, 0xffffffff ;  /* 0xffffffff000f7802 */ /* 0x000fce0000000f00 */
[----:B------:R-:W-:Y:S05]  /*7850*/  WARPSYNC.COLLECTIVE R15, `(.L_x_2318) ;  /* 0x000000000f087348 */ /* 0x000fea0003c00000 */
[----:B------:R0:W1:Y:S02]  /*7860*/  SHFL.BFLY P6, R14, R13, R12, R11 ;  /* 0x0c00000c0d0e7389 */ /* 0x00006400000c000b */
[----:B01----:R-:W-:Y:S05]  /*7870*/  ENDCOLLECTIVE ;  /* 0x000000000000791b */ /* 0x003fea0003800000 */
.L_x_2318:
[----:B------:R-:W-:Y:S05]  /*7880*/  BRA `(.L_x_2319) ;  /* 0xffffffa8005c7947 */ /* 0x000fea000383ffff */
.L_x_2247:
[----:B------:R-:W-:Y:S01]  /*7890*/  HFMA2 R11, -RZ, RZ, 0, 1.847743988037109375e-06 ;  /* 0x0000001fff0b7431 */ /* 0x000fe200000001ff */
[----:B------:R-:W-:Y:S01]  /*78a0*/  BSSY B0, `(.L_x_2320) ;  /* 0x0000007000007945 */ /* 0x000fe20003800000 */
[----:B0-----:R-:W-:Y:S01]  /*78b0*/  MOV R13, R0 ;  /* 0x00000000000d7202 */ /* 0x001fe20000000f00 */
[----:B------:R-:W-:Y:S01]  /*78c0*/  IMAD.MOV.U32 R12, RZ, RZ, 0x10 ;  /* 0x00000010ff0c7424 */ /* 0x000fe200078e00ff */
[----:B------:R-:W-:-:S07]  /*78d0*/  MOV R15, 0xffffffff ;  /* 0xffffffff000f7802 */ /* 0x000fce0000000f00 */
[----:B--2--5:R-:W-:Y:S05]  /*78e0*/  WARPSYNC.COLLECTIVE R15, `(.L_x_2321) ;  /* 0x000000000f087348 */ /* 0x024fea0003c00000 */
[----:B------:R0:W1:Y:S02]  /*78f0*/  SHFL.BFLY P6, R14, R13, R12, R11 ;  /* 0x0c00000c0d0e7389 */ /* 0x00006400000c000b */
[----:B012--5:R-:W-:Y:S05]  /*7900*/  ENDCOLLECTIVE ;  /* 0x000000000000791b */ /* 0x027fea0003800000 */
.L_x_2321:
[----:B------:R-:W-:Y:S05]  /*7910*/  BSYNC B0 ;  /* 0x0000000000007941 */ /* 0x000fea0003800000 */
.L_x_2320:
[----:B------:R-:W-:Y:S01]  /*7920*/  FMNMX.FTZ R13, R14, R0, !PT ;  /* 0x000000000e0d7209 */ /* 0x000fe20007810000 */
[----:B------:R-:W-:Y:S02]  /*7930*/  HFMA2 R12, -RZ, RZ, 0, 4.76837158203125e-07 ;  /* 0x00000008ff0c7431 */ /* 0x000fe400000001ff */
[----:B------:R-:W-:Y:S01]  /*7940*/  IMAD.MOV.U32 R11, RZ, RZ, 0x1f ;  /* 0x0000001fff0b7424 */ /* 0x000fe200078e00ff */
[----:B------:R-:W-:-:S07]  /*7950*/  MOV R15, 0xffffffff ;  /* 0xffffffff000f7802 */ /* 0x000fce0000000f00 */
[----:B------:R-:W-:Y:S05]  /*7960*/  WARPSYNC.COLLECTIVE R15, `(.L_x_2322) ;  /* 0x000000000f087348 */ /* 0x000fea0003c00000 */
[----:B------:R0:W1:Y:S02]  /*7970*/  SHFL.BFLY P6, R14, R13, R12, R11 ;  /* 0x0c00000c0d0e7389 */ /* 0x00006400000c000b */
[----:B01----:R-:W-:Y:S05]  /*7980*/  ENDCOLLECTIVE ;  /* 0x000000000000791b */ /* 0x003fea0003800000 */
.L_x_2322:
[----:B------:R-:W-:Y:S01]  /*7990*/  HFMA2 R12, -RZ, RZ, 0, 2.384185791015625e-07 ;  /* 0x00000004ff0c7431 */ /* 0x000fe200000001ff */
[----:B------:R-:W-:-:S04]  /*79a0*/  FMNMX.FTZ R4, R13, R14, !PT ;  /* 0x0000000e0d047209 */ /* 0x000fc80007810000 */
[----:B------:R-:W-:-:S07]  /*79b0*/  MOV R13, R4 ;  /* 0x00000004000d7202 */ /* 0x000fce0000000f00 */
[----:B------:R-:W-:Y:S05]  /*79c0*/  WARPSYNC.COLLECTIVE R15, `(.L_x_2323) ;  /* 0x000000000f087348 */ /* 0x000fea0003c00000 */
[----:B------:R0:W1:Y:S02]  /*79d0*/  SHFL.BFLY P6, R14, R13, R12, R11 ;  /* 0x0c00000c0d0e7389 */ /* 0x00006400000c000b */
[----:B01----:R-:W-:Y:S05]  /*79e0*/  ENDCOLLECTIVE ;  /* 0x000000000000791b */ /* 0x003fea0003800000 */
.L_x_2323:
[----:B------:R-:W-:Y:S05]  /*79f0*/  BRA `(.L_x_2324) ;  /* 0xffffffa800b47947 */ /* 0x000fea000383ffff */
.L_x_2325:
        /* <DEDUP_REMOVED lines=16> */
.L_x_3017:


//--------------------- .text._ZN4mmha33masked_multihead_attention_kernelIfLi64ELi64ELi1ELi16ELi256ELb0ELb1EEEv26Multihead_attention_paramsIT_XT5_EE --------------------------
	.section	.text._ZN4mmha33masked_multihead_attention_kernelIfLi64ELi64ELi1ELi16ELi256ELb0ELb1EEEv26Multihead_attention_paramsIT_XT5_EE,"ax",@progbits
	.align	128
        .global         _ZN4mmha33masked_multihead_attention_kernelIfLi64ELi64ELi1ELi16ELi256ELb0ELb1EEEv26Multihead_attention_paramsIT_XT5_EE
        .type           _ZN4mmha33masked_multihead_attention_kernelIfLi64ELi64ELi1ELi16ELi256ELb0ELb1EEEv26Multihead_attention_paramsIT_XT5_EE,@function
        .size           _ZN4mmha33masked_multihead_attention_kernelIfLi64ELi64ELi1ELi16ELi256ELb0ELb1EEEv26Multihead_attention_paramsIT_XT5_EE,(.L_x_3018 - _ZN4mmha33masked_multihead_attention_kernelIfLi64ELi64ELi1ELi16ELi256ELb0ELb1EEEv26Multihead_attention_paramsIT_XT5_EE)
        .other          _ZN4mmha33masked_multihead_attention_kernelIfLi64ELi64ELi1ELi16ELi256ELb0ELb1EEEv26Multihead_attention_paramsIT_XT5_EE,@"STO_CUDA_ENTRY STV_DEFAULT"
_ZN4mmha33masked_multihead_attention_kernelIfLi64ELi64ELi1ELi16ELi256ELb0ELb1EEEv26Multihead_attention_paramsIT_XT5_EE:
.text._ZN4mmha33masked_multihead_attention_kernelIfLi64ELi64ELi1ELi16ELi256ELb0ELb1EEEv26Multihead_attention_paramsIT_XT5_EE:
        /* <DEDUP_REMOVED lines=12> */
.L_x_2326:
[----:B------:R-:W1:Y:S08]  /*00c0*/  LDC.64 R2, c[0x0][0x4a0] ;  /* 0x00012800ff027b82 */ /* 0x000e700000000a00 */
[----:B------:R-:W3:Y:S08]  /*00d0*/  LDC R8, c[0x0][0x3f0] ;  /* 0x0000fc00ff087b82 */ /* 0x000ef00000000800 */
[----:B------:R-:W4:Y:S01]  /*00e0*/  LDC R19, c[0x0][0x3f4] ;  /* 0x0000fd00ff137b82 */ /* 0x000f220000000800 */
[----:B-1----:R-:W-:-:S07]  /*00f0*/  ISETP.NE.U32.AND P0, PT, R2, RZ, PT ;  /* 0x000000ff0200720c */ /* 0x002fce0003f05070 */
[----:B------:R-:W1:Y:S01]  /*0100*/  LDC.64 R14, c[0x0][0x460] ;  /* 0x00011800ff0e7b82 */ /* 0x000e620000000a00 */
[----:B------:R-:W-:Y:S02]  /*0110*/  ISETP.NE.AND.EX P0, PT, R3, RZ, PT, P0 ;  /* 0x000000ff0300720c */ /* 0x000fe40003f05300 */
[----:B---3--:R-:W-:Y:S01]  /*0120*/  IABS R7, R8 ;  /* 0x0000000800077213 */ /* 0x008fe20000000000 */
[----:B------:R-:W3:Y:S04]  /*0130*/  S2R R77, SR_CTAID.X ;  /* 0x00000000004d7919 */ /* 0x000ee80000002500 */
[----:B------:R-:W3:Y:S01]  /*0140*/  LDC R12, c[0x0][0x3f8] ;  /* 0x0000fe00ff0c7b82 */ /* 0x000ee20000000800 */
[----:B------:R-:W2:Y:S07]  /*0150*/  I2F.RP R0, R7 ;  /* 0x0000000700007306 */ /* 0x000eae0000209400 */
[----:B------:R-:W0:Y:S01]  /*0160*/  @P0 LDC.64 R2, c[0x0][0x4a0] ;  /* 0x00012800ff020b82 */ /* 0x000e220000000a00 */
[----:B--2---:R-:W2:Y:S01]  /*0170*/  MUFU.RCP R0, R0 ;  /* 0x0000000000007308 */ /* 0x004ea20000001000 */
[----:B0-----:R-:W-:-:S04]  /*0180*/  @P0 IMAD.WIDE.U32 R2, R23, 0x4, R2 ;  /* 0x0000000417020825 */ /* 0x001fc800078e0002 */
[----:B--2---:R-:W-:Y:S02]  /*0190*/  VIADD R4, R0, 0xffffffe ;  /* 0x0ffffffe00047836 */ /* 0x004fe40000000000 */
[----:B------:R0:W2:Y:S02]  /*01a0*/  @P0 LDG.E R3, desc[UR36][R2.64] ;  /* 0x0000002402030981 */ /* 0x0000a4000c1e1900 */
[----:B------:R4:W1:Y:S02]  /*01b0*/  F2I.FTZ.U32.TRUNC.NTZ R5, R4 ;  /* 0x0000000400057305 */ /* 0x000864000021f000 */
[----:B----4-:R-:W-:Y:S01]  /*01c0*/  IMAD.MOV.U32 R4, RZ, RZ, RZ ;  /* 0x000000ffff047224 */ /* 0x010fe200078e00ff */
[----:B-1----:R-:W-:-:S05]  /*01d0*/  IADD3 R6, PT, PT, RZ, -R5, RZ ;  /* 0x80000005ff067210 */ /* 0x002fca0007ffe0ff */
[----:B------:R-:W-:Y:S01]  /*01e0*/  IMAD R9, R6, R7, RZ ;  /* 0x0000000706097224 */ /* 0x000fe200078e02ff */
[----:B------:R-:W-:-:S03]  /*01f0*/  IABS R6, R23 ;  /* 0x0000001700067213 */ /* 0x000fc60000000000 */
[----:B------:R-:W-:-:S06]  /*0200*/  IMAD.HI.U32 R5, R5, R9, R4 ;  /* 0x0000000905057227 */ /* 0x000fcc00078e0004 */
[----:B------:R-:W-:-:S05]  /*0210*/  IMAD.HI.U32 R0, R5, R6, RZ ;  /* 0x0000000605007227 */ /* 0x000fca00078e00ff */
[----:B------:R-:W-:-:S05]  /*0220*/  IADD3 R4, PT, PT, -R0, RZ, RZ ;  /* 0x000000ff00047210 */ /* 0x000fca0007ffe1ff */
[----:B------:R-:W-:-:S05]  /*0230*/  IMAD R4, R7, R4, R6 ;  /* 0x0000000407047224 */ /* 0x000fca00078e0206 */
[----:B------:R-:W-:-:S13]  /*0240*/  ISETP.GT.U32.AND P3, PT, R7, R4, PT ;  /* 0x000000040700720c */ /* 0x000fda0003f64070 */
[----:B------:R-:W-:-:S05]  /*0250*/  @!P3 IMAD.IADD R4, R4, 0x1, -R7 ;  /* 0x000000010404b824 */ /* 0x000fca00078e0a07 */
[----:B------:R-:W-:Y:S02]  /*0260*/  ISETP.GE.U32.AND P2, PT, R4, R7, PT ;  /* 0x000000070400720c */ /* 0x000fe40003f46070 */
[----:B------:R-:W-:Y:S02]  /*0270*/  @!P3 IADD3 R0, PT, PT, R0, 0x1, RZ ;  /* 0x000000010000b810 */ /* 0x000fe40007ffe0ff */
[----:B------:R-:W-:-:S09]  /*0280*/  IABS R11, R19 ;  /* 0x00000013000b7213 */ /* 0x000fd20000000000 */
[----:B------:R-:W-:-:S05]  /*0290*/  @P2 VIADD R0, R0, 0x1 ;  /* 0x0000000100002836 */ /* 0x000fca0000000000 */
[----:B------:R-:W-:Y:S02]  /*02a0*/  MOV R13, R0 ;  /* 0x00000000000d7202 */ /* 0x000fe40000000f00 */
[----:B------:R-:W1:Y:S01]  /*02b0*/  I2F.RP R0, R11 ;  /* 0x0000000b00007306 */ /* 0x000e620000209400 */
[----:B------:R-:W-:-:S04]  /*02c0*/  ISETP.NE.U32.AND P1, PT, R14, RZ, PT ;  /* 0x000000ff0e00720c */ /* 0x000fc80003f25070 */
[----:B------:R-:W-:Y:S02]  /*02d0*/  ISETP.NE.AND.EX P1, PT, R15, RZ, PT, P1 ;  /* 0x000000ff0f00720c */ /* 0x000fe40003f25310 */
[-C--:B------:R-:W-:Y:S02]  /*02e0*/  LOP3.LUT R6, R23, R8.reuse, RZ, 0x3c, !PT ;  /* 0x0000000817067212 */ /* 0x080fe400078e3cff */
[----:B------:R-:W-:Y:S02]  /*02f0*/  ISETP.NE.AND P3, PT, R8, RZ, PT ;  /* 0x000000ff0800720c */ /* 0x000fe40003f65270 */
[----:B------:R-:W-:Y:S01]  /*0300*/  ISETP.GE.AND P4, PT, R6, RZ, PT ;  /* 0x000000ff0600720c */ /* 0x000fe20003f86270 */
[----:B-1----:R-:W1:Y:S06]  /*0310*/  MUFU.RCP R0, R0 ;  /* 0x0000000000007308 */ /* 0x002e6c0000001000 */
[----:B------:R-:W4:Y:S06]  /*0320*/  @P1 LDC.64 R4, c[0x0][0x460] ;  /* 0x00011800ff041b82 */ /* 0x000f2c0000000a00 */
[----:B------:R-:W-:Y:S01]  /*0330*/  @!P4 IMAD.MOV R13, RZ, RZ, -R13 ;  /* 0x000000ffff0dc224 */ /* 0x000fe200078e0a0d */
[----:B------:R-:W-:Y:S01]  /*0340*/  @!P3 LOP3.LUT R13, RZ, R8, RZ, 0x33, !PT ;  /* 0x00000008ff0db212 */ /* 0x000fe200078e33ff */
[----:B------:R-:W2:Y:S01]  /*0350*/  @!P0 LDC R16, c[0x0][0x40c] ;  /* 0x00010300ff108b82 */ /* 0x000ea20000000800 */
[----:B-1----:R-:W-:-:S07]  /*0360*/  VIADD R6, R0, 0xffffffe ;  /* 0x0ffffffe00067836 */ /* 0x002fce0000000000 */
[----:B------:R-:W2:Y:S01]  /*0370*/  @P0 LDC R8, c[0x0][0x430] ;  /* 0x00010c00ff080b82 */ /* 0x000ea20000000800 */
[----:B------:R1:W3:Y:S01]  /*0380*/  F2I.FTZ.U32.TRUNC.NTZ R7, R6 ;  /* 0x0000000600077305 */ /* 0x0002e2000021f000 */
[----:B0-----:R-:W-:Y:S02]  /*0390*/  HFMA2 R2, -RZ, RZ, 0, 0 ;  /* 0x00000000ff027431 */ /* 0x001fe400000001ff */
[----:B----4-:R-:W-:-:S05]  /*03a0*/  @P1 IMAD.WIDE R4, R13, 0x4, R4 ;  /* 0x000000040d041825 */ /* 0x010fca00078e0204 */
[----:B------:R3:W5:Y:S01]  /*03b0*/  @P1 LDG.E R2, desc[UR36][R4.64] ;  /* 0x0000002404021981 */ /* 0x000762000c1e1900 */
[----:B-1----:R-:W-:Y:S01]  /*03c0*/  HFMA2 R6, -RZ, RZ, 0, 0 ;  /* 0x00000000ff067431 */ /* 0x002fe200000001ff */
[----:B---3--:R-:W-:-:S05]  /*03d0*/  IADD3 R4, PT, PT, RZ, -R7, RZ ;  /* 0x80000007ff047210 */ /* 0x008fca0007ffe0ff */
[----:B------:R-:W-:Y:S01]  /*03e0*/  IMAD R5, R4, R11, RZ ;  /* 0x0000000b04057224 */ /* 0x000fe200078e02ff */
[----:B------:R-:W0:Y:S03]  /*03f0*/  S2R R22, SR_TID.X ;  /* 0x0000000000167919 */ /* 0x000e260000002100 */
[----:B------:R-:W-:-:S04]  /*0400*/  IMAD.HI.U32 R7, R7, R5, R6 ;  /* 0x0000000507077227 */ /* 0x000fc800078e0006 */
[----:B------:R-:W-:Y:S01]  /*0410*/  IMAD R29, R23, R12, R77 ;  /* 0x0000000c171d7224 */ /* 0x000fe200078e024d */
[----:B------:R-:W-:Y:S01]  /*0420*/  BSSY.RECONVERGENT B0, `(.L_x_2327) ;  /* 0x0000022000007945 */ /* 0x000fe20003800200 */
[----:B------:R-:W-:Y:S01]  /*0430*/  CS2R R26, SRZ ;  /* 0x00000000001a7805 */ /* 0x000fe2000001ff00 */
[----:B0-----:R-:W-:Y:S02]  /*0440*/  IMAD.SHL.U32 R30, R22, 0x2, RZ ;  /* 0x00000002161e7824 */ /* 0x001fe400078e00ff */
[----:B--2---:R-:W-:Y:S02]  /*0450*/  @P0 IMAD.IADD R16, R3, 0x1, R8 ;  /* 0x0000000103100824 */ /* 0x004fe400078e0208 */
[----:B------:R-:W0:Y:S03]  /*0460*/  LDC R3, c[0x0][0x3e8] ;  /* 0x0000fa00ff037b82 */ /* 0x000e260000000800 */
[----:B------:R-:W-:-:S05]  /*0470*/  IABS R18, R16 ;  /* 0x0000001000127213 */ /* 0x000fca0000000000 */
[----:B------:R-:W-:-:S04]  /*0480*/  IMAD.HI.U32 R7, R7, R18, RZ ;  /* 0x0000001207077227 */ /* 0x000fc800078e00ff */
[----:B------:R-:W-:-:S04]  /*0490*/  IMAD.MOV R7, RZ, RZ, -R7 ;  /* 0x000000ffff077224 */ /* 0x000fc800078e0a07 */
[----:B------:R-:W-:-:S05]  /*04a0*/  IMAD R18, R11, R7, R18 ;  /* 0x000000070b127224 */ /* 0x000fca00078e0212 */
[----:B------:R-:W-:Y:S02]  /*04b0*/  ISETP.GT.U32.AND P0, PT, R11, R18, PT ;  /* 0x000000120b00720c */ /* 0x000fe40003f04070 */
[----:B0-----:R-:W-:-:S11]  /*04c0*/  ISETP.NE.AND P1, PT, R3, RZ, PT ;  /* 0x000000ff0300720c */ /* 0x001fd60003f25270 */
[----:B------:R-:W-:Y:S01]  /*04d0*/  @!P0 IMAD.IADD R18, R18, 0x1, -R11 ;  /* 0x0000000112128824 */ /* 0x000fe200078e0a0b */
[----:B------:R-:W-:Y:S02]  /*04e0*/  ISETP.GT.U32.AND P0, PT, R22, 0x1f, PT ;  /* 0x0000001f1600780c */ /* 0x000fe40003f04070 */
[----:B------:R-:W-:Y:S02]  /*04f0*/  @P1 SHF.L.U32 R0, R77, 0x6, RZ ;  /* 0x000000064d001819 */ /* 0x000fe400000006ff */
[----:B------:R-:W-:-:S03]  /*0500*/  @!P1 SHF.L.U32 R17, R29, 0x6, RZ ;  /* 0x000000061d119819 */ /* 0x000fc600000006ff */
[----:B------:R-:W-:Y:S01]  /*0510*/  @P1 IMAD R17, R23, R3, R0 ;  /* 0x0000000317111224 */ /* 0x000fe200078e0200 */
[----:B------:R-:W-:-:S04]  /*0520*/  ISETP.GT.U32.AND P2, PT, R11, R18, PT ;  /* 0x000000120b00720c */ /* 0x000fc80003f44070 */
[----:B------:R-:W-:Y:S01]  /*0530*/  IADD3 R21, PT, PT, R30, R17, RZ ;  /* 0x000000111e157210 */ /* 0x000fe20007ffe0ff */
[----:B------:R-:W-:Y:S08]  /*0540*/  @P0 BRA `(.L_x_2328) ;  /* 0x00000000003c0947 */ /* 0x000ff00003800000 */
        /* <DEDUP_REMOVED lines=15> */
.L_x_2328:
[----:B------:R-:W-:Y:S05]  /*0640*/  BSYNC.RECONVERGENT B0 ;  /* 0x0000000000007941 */ /* 0x000fea0003800200 */
.L_x_2327:
[----:B------:R-:W1:Y:S01]  /*0650*/  LDCU UR4, c[0x0][0x478] ;  /* 0x00008f00ff0477ac */ /* 0x000e620008000800 */
[----:B------:R-:W-:Y:S01]  /*0660*/  ISETP.GE.AND P3, PT, R16, RZ, PT ;  /* 0x000000ff1000720c */ /* 0x000fe20003f66270 */
[----:B------:R-:W-:Y:S01]  /*0670*/  @!P2 IMAD.IADD R18, R18, 0x1, -R11 ;  /* 0x000000011212a824 */ /* 0x000fe200078e0a0b */
[----:B------:R-:W-:Y:S01]  /*0680*/  ISETP.NE.AND P1, PT, R19, RZ, PT ;  /* 0x000000ff1300720c */ /* 0x000fe20003f25270 */
[----:B------:R-:W-:Y:S02]  /*0690*/  IMAD R140, R23, R19, RZ ;  /* 0x00000013178c7224 */ /* 0x000fe400078e02ff */
[----:B------:R-:W-:Y:S02]  /*06a0*/  IMAD R3, R77, 0x40, R30 ;  /* 0x000000404d037824 */ /* 0x000fe400078e021e */
[----:B------:R-:W-:Y:S01]  /*06b0*/  IMAD R28, R13, R12, RZ ;  /* 0x0000000c0d1c7224 */ /* 0x000fe200078e02ff */
[----:B------:R-:W-:-:S05]  /*06c0*/  SHF.R.S32.HI R143, RZ, 0x1f, R140 ;  /* 0x0000001fff8f7819 */ /* 0x000fca000001148c */
[----:B------:R-:W-:Y:S02]  /*06d0*/  @!P3 IADD3 R18, PT, PT, -R18, RZ, RZ ;  /* 0x000000ff1212b210 */ /* 0x000fe40007ffe1ff */
        /* <DEDUP_REMOVED lines=14> */
[----:B0-----:R-:W-:Y:S01]  /*07c0*/  FMUL.FTZ R25, R6, R11 ;  /* 0x0000000b06197220 */ /* 0x001fe20000410000 */
[----:B------:R-:W-:Y:S06]  /*07d0*/  BRA `(.L_x_2330) ;  /* 0x00000000001c7947 */ /* 0x000fec0003800000 */
.L_x_2329:
[----:B------:R-:W-:Y:S01]  /*07e0*/  BSSY.RECONVERGENT B0, `(.L_x_2330) ;  /* 0x0000006000007945 */ /* 0x000fe20003800200 */
[----:B------:R-:W-:-:S03]  /*07f0*/  CS2R R24, SRZ ;  /* 0x0000000000187805 */ /* 0x000fc6000001ff00 */
[----:B------:R-:W-:Y:S05]  /*0800*/  @P0 BRA `(.L_x_2331) ;  /* 0x00000000000c0947 */ /* 0x000fea0003800000 */
[----:B------:R-:W1:Y:S02]  /*0810*/  LDC.64 R4, c[0x0][0x398] ;  /* 0x0000e600ff047b82 */ /* 0x000e640000000a00 */
[----:B-1----:R-:W-:-:S05]  /*0820*/  IMAD.WIDE R4, R21, 0x4, R4 ;  /* 0x0000000415047825 */ /* 0x002fca00078e0204 */
[----:B------:R1:W5:Y:S02]  /*0830*/  LDG.E.64 R24, desc[UR36][R4.64] ;  /* 0x0000002404187981 */ /* 0x000364000c1e1b00 */
.L_x_2331:
[----:B------:R-:W-:Y:S05]  /*0840*/  BSYNC.RECONVERGENT B0 ;  /* 0x0000000000007941 */ /* 0x000fea0003800200 */
.L_x_2330:
[----:B------:R-:W2:Y:S01]  /*0850*/  LDCU.64 UR6, c[0x0][0x3a0] ;  /* 0x00007400ff0677ac */ /* 0x000ea20008000a00 */
[----:B-1----:R-:W1:Y:S01]  /*0860*/  LDC.64 R4, c[0x0][0x418] ;  /* 0x00010600ff047b82 */ /* 0x002e620000000a00 */
[----:B------:R-:W-:Y:S01]  /*0870*/  ISETP.EQ.U32.AND P3, PT, R14, RZ, PT ;  /* 0x000000ff0e00720c */ /* 0x000fe20003f62070 */
[----:B------:R-:W3:Y:S03]  /*0880*/  LDCU.64 UR4, c[0x0][0x390] ;  /* 0x00007200ff0477ac */ /* 0x000ee60008000a00 */
[----:B------:R-:W-:Y:S02]  /*0890*/  ISETP.EQ.OR.EX P0, PT, R15, RZ, P0, P3 ;  /* 0x000000ff0f00720c */ /* 0x000fe40000702730 */
[----:B------:R-:W-:Y:S02]  /*08a0*/  CS2R R14, SRZ ;  /* 0x00000000000e7805 */ /* 0x000fe4000001ff00 */
[----:B--2---:R-:W-:-:S09]  /*08b0*/  ISETP.NE.U32.AND P2, PT, RZ, UR6, PT ;  /* 0x00000006ff007c0c */ /* 0x004fd2000bf45070 */
[----:B------:R-:W2:Y:S01]  /*08c0*/  @!P0 LDC.64 R8, c[0x0][0x450] ;  /* 0x00011400ff088b82 */ /* 0x000ea20000000a00 */
[----:B-----5:R-:W-:Y:S01]  /*08d0*/  @!P0 IMAD R0, R2, R12, RZ ;  /* 0x0000000c02008224 */ /* 0x020fe200078e02ff */
[----:B------:R-:W-:Y:S02]  /*08e0*/  CS2R R12, SRZ ;  /* 0x00000000000c7805 */ /* 0x000fe4000001ff00 */
[----:B---3--:R-:W-:Y:S01]  /*08f0*/  ISETP.NE.U32.AND P1, PT, RZ, UR4, PT ;  /* 0x00000004ff007c0c */ /* 0x008fe2000bf25070 */
[----:B------:R-:W3:Y:S01]  /*0900*/  LDCU.U8 UR4, c[0x0][0x404] ;  /* 0x00008080ff0477ac */ /* 0x000ee20008000000 */
[----:B------:R-:W-:Y:S02]  /*0910*/  ISETP.NE.AND.EX P2, PT, RZ, UR7, PT, P2 ;  /* 0x00000007ff007c0c */ /* 0x000fe4000bf45320 */
[----:B------:R-:W-:Y:S02]  /*0920*/  ISETP.NE.AND.EX P1, PT, RZ, UR5, PT, P1 ;  /* 0x00000005ff007c0c */ /* 0x000fe4000bf25310 */
[----:B------:R-:W-:-:S02]  /*0930*/  ISETP.GT.U32.OR P2, PT, R22, 0x1f, !P2 ;  /* 0x0000001f1600780c */ /* 0x000fc40005744470 */
[----:B-1----:R-:W-:Y:S02]  /*0940*/  ISETP.NE.U32.AND P3, PT, R4, RZ, PT ;  /* 0x000000ff0400720c */ /* 0x002fe40003f65070 */
[----:B------:R-:W-:Y:S02]  /*0950*/  ISETP.GT.U32.OR P1, PT, R22, 0x1f, !P1 ;  /* 0x0000001f1600780c */ /* 0x000fe40004f24470 */
[----:B------:R-:W-:Y:S02]  /*0960*/  ISETP.NE.AND.EX P3, PT, R5, RZ, PT, P3 ;  /* 0x000000ff0500720c */ /* 0x000fe40003f65330 */
[----:B------:R-:W-:-:S05]  /*0970*/  @!P0 LEA R21, R0, R3, 0x6 ;  /* 0x0000000300158211 */ /* 0x000fca00078e30ff */
[----:B0-----:R-:W0:Y:S01]  /*0980*/  @!P2 LDC.64 R6, c[0x0][0x3a0] ;  /* 0x0000e800ff06ab82 */ /* 0x001e220000000a00 */
[----:B--2---:R-:W-:-:S07]  /*0990*/  @!P0 IMAD.WIDE R8, R21, 0x4, R8 ;  /* 0x0000000415088825 */ /* 0x004fce00078e0208 */
[----:B------:R-:W1:Y:S01]  /*09a0*/  @!P1 LDC.64 R4, c[0x0][0x390] ;  /* 0x0000e400ff049b82 */ /* 0x000e620000000a00 */
[----:B------:R-:W2:Y:S07]  /*09b0*/  @!P0 LDG.E.64 R8, desc[UR36][R8.64] ;  /* 0x0000002408088981 */ /* 0x000eae000c1e1b00 */
[----:B------:R-:W4:Y:S01]  /*09c0*/  @P3 LDC.64 R10, c[0x0][0x418] ;  /* 0x00010600ff0a3b82 */ /* 0x000f220000000a00 */
[----:B0-----:R-:W-:-:S05]  /*09d0*/  @!P2 IMAD.WIDE.U32 R6, R3, 0x4, R6 ;  /* 0x000000040306a825 */ /* 0x001fca00078e0006 */
[----:B------:R-:W2:Y:S01]  /*09e0*/  @!P2 LDG.E.64 R14, desc[UR36][R6.64] ;  /* 0x00000024060ea981 */ /* 0x000ea2000c1e1b00 */
[----:B-1----:R-:W-:Y:S02]  /*09f0*/  @!P1 IMAD.WIDE.U32 R4, R3, 0x4, R4 ;  /* 0x0000000403049825 */ /* 0x002fe400078e0004 */
[----:B------:R-:W0:Y:S03]  /*0a00*/  LDC R3, c[0x0][0x400] ;  /* 0x00010000ff037b82 */ /* 0x000e260000000800 */
[----:B------:R-:W2:Y:S01]  /*0a10*/  @!P1 LDG.E.64 R12, desc[UR36][R4.64] ;  /* 0x00000024040c9981 */ /* 0x000ea2000c1e1b00 */
[----:B----4-:R-:W-:-:S04]  /*0a20*/  @P3 IMAD.WIDE.U32 R10, R23, 0x4, R10 ;  /* 0x00000004170a3825 */ /* 0x010fc800078e000a */
[----:B------:R-:W-:-:S06]  /*0a30*/  IMAD.MOV.U32 R23, RZ, RZ, RZ ;  /* 0x000000ffff177224 */ /* 0x000fcc00078e00ff */
[----:B------:R1:W5:Y:S01]  /*0a40*/  @P3 LDG.E R23, desc[UR36][R10.64] ;  /* 0x000000240a173981 */ /* 0x000362000c1e1900 */
[----:B---3--:R-:W-:-:S04]  /*0a50*/  ISETP.NE.AND P1, PT, RZ, UR4, PT ;  /* 0x00000004ff007c0c */ /* 0x008fc8000bf25270 */
[----:B0-----:R-:W-:Y:S01]  /*0a60*/  ISETP.LT.OR P1, PT, R3, 0x1, P1 ;  /* 0x000000010300780c */ /* 0x001fe20000f21670 */
[----:B------:R-:W-:Y:S01]  /*0a70*/  BSSY.RECONVERGENT B6, `(.L_x_2332) ;  /* 0x000009a000067945 */ /* 0x000fe20003800200 */
[----:B--2---:R-:W-:Y:S01]  /*0a80*/  FADD.FTZ R24, R14, R24 ;  /* 0x000000180e187221 */ /* 0x004fe20000010000 */
[----:B------:R-:W-:-:S03]  /*0a90*/  FADD.FTZ R25, R15, R25 ;  /* 0x000000190f197221 */ /* 0x000fc60000010000 */
[----:B------:R-:W-:Y:S01]  /*0aa0*/  @!P0 FMUL.FTZ R24, R24, R8 ;  /* 0x0000000818188220 */ /* 0x000fe20000410000 */
[----:B------:R-:W-:Y:S01]  /*0ab0*/  @!P0 FMUL.FTZ R25, R25, R9 ;  /* 0x0000000919198220 */ /* 0x000fe20000410000 */
[----:B------:R-:W-:Y:S01]  /*0ac0*/  FADD.FTZ R26, R12, R26 ;  /* 0x0000001a0c1a7221 */ /* 0x000fe20000010000 */
[----:B------:R-:W-:-:S04]  /*0ad0*/  FADD.FTZ R27, R13, R27 ;  /* 0x0000001b0d1b7221 */ /* 0x000fc80000010000 */
[----:B-1----:R-:W-:Y:S05]  /*0ae0*/  @P1 BRA `(.L_x_2333) ;  /* 0x0000000000601947 */ /* 0x002fea0003800000 */
[----:B------:R-:W-:-:S13]  /*0af0*/  ISETP.GE.AND P0, PT, R30, R3, PT ;  /* 0x000000031e00720c */ /* 0x000fda0003f06270 */
[----:B------:R-:W-:Y:S05]  /*0b00*/  @P0 BRA `(.L_x_2334) ;  /* 0x0000000800400947 */ /* 0x000fea0003800000 */
[----:B------:R-:W-:Y:S01]  /*0b10*/  I2FP.F32.U32 R3, R3 ;  /* 0x0000000300037245 */ /* 0x000fe20000201000 */
[----:B------:R-:W0:Y:S01]  /*0b20*/  LDCU UR4, c[0x0][0x40c] ;  /* 0x00008180ff0477ac */ /* 0x000e220008000800 */
[----:B------:R-:W-:-:S04]  /*0b30*/  I2FP.F32.U32 R0, R30 ;  /* 0x0000001e00007245 */ /* 0x000fc80000201000 */
[----:B------:R-:W1:Y:S02]  /*0b40*/  MUFU.RCP R3, R3 ;  /* 0x0000000300037308 */ /* 0x000e640000001000 */
[----:B-1----:R-:W-:-:S04]  /*0b50*/  FMUL.FTZ R0, R0, R3 ;  /* 0x0000000300007220 */ /* 0x002fc80000410000 */
        /* <DEDUP_REMOVED lines=8> */
[-C--:B0-----:R-:W-:Y:S01]  /*0be0*/  FMUL.FTZ R7, R25, R5.reuse ;  /* 0x0000000519077220 */ /* 0x081fe20000410000 */
[CC--:B------:R-:W-:Y:S01]  /*0bf0*/  FMUL.FTZ R3, R27.reuse, R5.reuse ;  /* 0x000000051b037220 */ /* 0x0c0fe20000410000 */
[-C--:B------:R-:W-:Y:S01]  /*0c00*/  FMUL.FTZ R6, R26, R5.reuse ;  /* 0x000000051a067220 */ /* 0x080fe20000410000 */
[C---:B------:R-:W-:Y:S01]  /*0c10*/  FMUL.FTZ R8, R24.reuse, R5 ;  /* 0x0000000518087220 */ /* 0x040fe20000410000 */
[-C--:B-1----:R-:W-:Y:S01]  /*0c20*/  FFMA.FTZ R24, R24, R0.reuse, -R7 ;  /* 0x0000000018187223 */ /* 0x082fe20000010807 */
[-C--:B------:R-:W-:Y:S01]  /*0c30*/  FFMA.FTZ R26, R26, R0.reuse, -R3 ;  /* 0x000000001a1a7223 */ /* 0x080fe20000010803 */
[-C--:B------:R-:W-:Y:S01]  /*0c40*/  FFMA.FTZ R27, R27, R0.reuse, R6 ;  /* 0x000000001b1b7223 */ /* 0x080fe20000010006 */
[----:B------:R-:W-:Y:S01]  /*0c50*/  FFMA.FTZ R25, R25, R0, R8 ;  /* 0x0000000019197223 */ /* 0x000fe20000010008 */
[----:B------:R-:W-:Y:S06]  /*0c60*/  BRA `(.L_x_2334) ;  /* 0x0000000400e87947 */ /* 0x000fec0003800000 */
.L_x_2333:
        /* <DEDUP_REMOVED lines=55> */
.L_x_2335:
        /* <DEDUP_REMOVED lines=10> */
[----:B------:R-:W-:Y:S01]  /*1080*/  @!P6 IMAD R4, R4, 0x4, R3 ;  /* 0x000000040404e824 */ /* 0x000fe200078e0203 */
[----:B------:R-:W-:Y:S04]  /*1090*/  @!P6 STS.64 [R5], R26 ;  /* 0x0000001a0500e388 */ /* 0x000fe80000000a00 */
[----:B------:R0:W-:Y:S02]  /*10a0*/  @!P6 STS.64 [R4], R24 ;  /* 0x000000180400e388 */ /* 0x0001e40000000a00 */
        /* <DEDUP_REMOVED lines=9> */
[C---:B------:R-:W-:Y:S01]  /*1140*/  LEA R11, R4.reuse, R0, 0x2 ;  /* 0x00000000040b7211 */ /* 0x040fe200078e10ff */
[C---:B------:R-:W-:Y:S01]  /*1150*/  IMAD R13, R4.reuse, 0x4, R3 ;  /* 0x00000004040d7824 */ /* 0x040fe200078e0203 */
[----:B------:R-:W-:-:S03]  /*1160*/  SHF.L.U32 R4, R4, 0x1, RZ ;  /* 0x0000000104047819 */ /* 0x000fc600000006ff */
[C---:B------:R-:W-:Y:S01]  /*1170*/  IMAD R12, R31.reuse, 0x4, R11 ;  /* 0x000000041f0c7824 */ /* 0x040fe200078e020b */
[----:B------:R-:W-:Y:S01]  /*1180*/  LEA R14, R31, R13, 0x2 ;  /* 0x0000000d1f0e7211 */ /* 0x000fe200078e10ff */
[----:B------:R0:W1:Y:S01]  /*1190*/  LDS R26, [R11] ;  /* 0x000000000b1a7984 */ /* 0x0000620000000800 */
[----:B------:R-:W-:-:S03]  /*11a0*/  ISETP.GE.AND P0, PT, R4, R7, PT ;  /* 0x000000070400720c */ /* 0x000fc60003f06270 */
[----:B------:R0:W2:Y:S04]  /*11b0*/  LDS R24, [R13] ;  /* 0x000000000d187984 */ /* 0x0000a80000000800 */
[----:B------:R0:W3:Y:S04]  /*11c0*/  LDS R27, [R12] ;  /* 0x000000000c1b7984 */ /* 0x0000e80000000800 */
[----:B------:R0:W4:Y:S02]  /*11d0*/  LDS R25, [R14] ;  /* 0x000000000e197984 */ /* 0x0001240000000800 */
[----:B------:R-:W-:Y:S05]  /*11e0*/  @P0 BRA `(.L_x_2339) ;  /* 0x0000000000540947 */ /* 0x000fea0003800000 */
[----:B------:R-:W-:Y:S01]  /*11f0*/  I2FP.F32.S32 R5, R7 ;  /* 0x0000000700057245 */ /* 0x000fe20000201400 */
[----:B------:R-:W0:Y:S01]  /*1200*/  LDCU UR4, c[0x0][0x40c] ;  /* 0x00008180ff0477ac */ /* 0x000e220008000800 */
[----:B------:R-:W-:-:S04]  /*1210*/  I2FP.F32.S32 R4, R4 ;  /* 0x0000000400047245 */ /* 0x000fc80000201400 */
[----:B------:R-:W1:Y:S01]  /*1220*/  MUFU.RCP R5, R5 ;  /* 0x0000000500057308 */ /* 0x000e620000001000 */
[----:B0----5:R-:W-:-:S04]  /*1230*/  IADD3 R6, PT, PT, -R23, UR4, RZ ;  /* 0x0000000417067c10 */ /* 0x021fc8000fffe1ff */
[----:B------:R-:W-:Y:S01]  /*1240*/  I2FP.F32.S32 R7, R6 ;  /* 0x0000000600077245 */ /* 0x000fe20000201400 */
[----:B-1----:R-:W-:-:S04]  /*1250*/  FMUL.FTZ R4, R4, R5 ;  /* 0x0000000504047220 */ /* 0x002fc80000410000 */
[----:B------:R-:W-:-:S06]  /*1260*/  FMUL.FTZ R4, R4, 13.28771209716796875 ;  /* 0x41549a7804047820 */ /* 0x000fcc0000410000 */
[----:B------:R-:W0:Y:S02]  /*1270*/  MUFU.EX2 R4, -R4 ;  /* 0x8000000400047308 */ /* 0x000e240000000800 */
[----:B0-----:R-:W-:-:S04]  /*1280*/  FMUL.FTZ R6, R7, R4 ;  /* 0x0000000407067220 */ /* 0x001fc80000410000 */
[----:B------:R-:W-:-:S04]  /*1290*/  FMUL.RZ R10, R6, 0.15915493667125701904 ;  /* 0x3e22f983060a7820 */ /* 0x000fc8000040c000 */
[----:B------:R-:W4:Y:S08]  /*12a0*/  MUFU.SIN R6, R10 ;  /* 0x0000000a00067308 */ /* 0x000f300000000400 */
[----:B------:R-:W0:Y:S01]  /*12b0*/  MUFU.COS R5, R10 ;  /* 0x0000000a00057308 */ /* 0x000e220000000000 */
[-C--:B----4-:R-:W-:Y:S01]  /*12c0*/  FMUL.FTZ R9, R25, R6.reuse ;  /* 0x0000000619097220 */ /* 0x090fe20000410000 */
[CC--:B---3--:R-:W-:Y:S01]  /*12d0*/  FMUL.FTZ R7, R27.reuse, R6.reuse ;  /* 0x000000061b077220 */ /* 0x0c8fe20000410000 */
[-C--:B------:R-:W-:Y:S01]  /*12e0*/  FMUL.FTZ R8, R26, R6.reuse ;  /* 0x000000061a087220 */ /* 0x080fe20000410000 */
[C---:B--2---:R-:W-:Y:S01]  /*12f0*/  FMUL.FTZ R6, R24.reuse, R6 ;  /* 0x0000000618067220 */ /* 0x044fe20000410000 */
[-C--:B0-----:R-:W-:Y:S01]  /*1300*/  FFMA.FTZ R24, R24, R5.reuse, -R9 ;  /* 0x0000000518187223 */ /* 0x081fe20000010809 */
[-C--:B------:R-:W-:Y:S01]  /*1310*/  FFMA.FTZ R26, R26, R5.reuse, -R7 ;  /* 0x000000051a1a7223 */ /* 0x080fe20000010807 */
[-C--:B------:R-:W-:Y:S01]  /*1320*/  FFMA.FTZ R27, R27, R5.reuse, R8 ;  /* 0x000000051b1b7223 */ /* 0x080fe20000010008 */
[----:B------:R-:W-:-:S07]  /*1330*/  FFMA.FTZ R25, R25, R5, R6 ;  /* 0x0000000519197223 */ /* 0x000fce0000010006 */
.L_x_2339:
[----:B------:R-:W-:Y:S05]  /*1340*/  BSYNC.RECONVERGENT B1 ;  /* 0x0000000000017941 */ /* 0x000fea0003800200 */
.L_x_2338:
[----:B--2---:R2:W-:Y:S04]  /*1350*/  STS [R13], R24 ;  /* 0x000000180d007388 */ /* 0x0045e80000000800 */
[----:B----4-:R2:W-:Y:S04]  /*1360*/  STS [R14], R25 ;  /* 0x000000190e007388 */ /* 0x0105e80000000800 */
[----:B-1----:R2:W-:Y:S04]  /*1370*/  STS [R11], R26 ;  /* 0x0000001a0b007388 */ /* 0x0025e80000000800 */
[----:B---3--:R2:W-:Y:S02]  /*1380*/  STS [R12], R27 ;  /* 0x0000001b0c007388 */ /* 0x0085e40000000800 */
.L_x_2337:
[----:B------:R-:W-:Y:S05]  /*1390*/  BSYNC.RECONVERGENT B0 ;  /* 0x0000000000007941 */ /* 0x000fea0003800200 */
.L_x_2336:
[----:B------:R-:W-:Y:S01]  /*13a0*/  BAR.SYNC.DEFER_BLOCKING 0x0 ;  /* 0x0000000000007b1d */ /* 0x000fe20000010000 */
[----:B------:R-:W-:-:S04]  /*13b0*/  @!P6 IMAD R31, R31, R32, R33 ;  /* 0x000000201f1fe224 */ /* 0x000fc800078e0221 */
[C---:B------:R-:W-:Y:S01]  /*13c0*/  @!P6 IMAD R0, R31.reuse, 0x4, R0 ;  /* 0x000000041f00e824 */ /* 0x040fe200078e0200 */
[----:B------:R-:W-:-:S04]  /*13d0*/  @!P6 LEA R3, R31, R3, 0x2 ;  /* 0x000000031f03e211 */ /* 0x000fc800078e10ff */
[----:B--2---:R1:W2:Y:S04]  /*13e0*/  @!P6 LDS.64 R26, [R0] ;  /* 0x00000000001ae984 */ /* 0x0042a80000000a00 */
[----:B------:R1:W3:Y:S01]  /*13f0*/  @!P6 LDS.64 R24, [R3] ;  /* 0x000000000318e984 */ /* 0x0002e20000000a00 */
[----:B------:R-:W-:Y:S06]  /*1400*/  BAR.SYNC.DEFER_BLOCKING 0x0 ;  /* 0x0000000000007b1d */ /* 0x000fec0000010000 */
.L_x_2334:
[----:B------:R-:W-:Y:S05]  /*1410*/  BSYNC.RECONVERGENT B6 ;  /* 0x0000000000067941 */ /* 0x000fea0003800200 */
.L_x_2332:
[----:B------:R-:W4:Y:S01]  /*1420*/  S2R R31, SR_CgaCtaId ;  /* 0x00000000001f7919 */ /* 0x000f220000008800 */
[----:B------:R-:W-:Y:S02]  /*1430*/  ISETP.GT.U32.AND P0, PT, R22, 0x1f, PT ;  /* 0x0000001f1600780c */ /* 0x000fe40003f04070 */
[----:B------:R-:W-:Y:S02]  /*1440*/  MOV R76, 0x400 ;  /* 0x00000400004c7802 */ /* 0x000fe40000000f00 */
[----:B------:R-:W-:-:S03]  /*1450*/  IADD3 R9, PT, PT, -R19, R16, RZ ;  /* 0x0000001013097210 */ /* 0x000fc60007ffe1ff */
[----:B-1----:R-:W-:-:S05]  /*1460*/  VIADD R0, R76, 0x140 ;  /* 0x000001404c007836 */ /* 0x002fca0000000000 */
[----:B----4-:R-:W-:Y:S01]  /*1470*/  LEA R78, R31, R0, 0x18 ;  /* 0x000000001f4e7211 */ /* 0x010fe200078ec0ff */
[----:B------:R-:W-:-:S03]  /*1480*/  IMAD.MOV.U32 R0, RZ, RZ, -0x800001 ;  /* 0xff7fffffff007424 */ /* 0x000fc600078e00ff */
[----:B------:R-:W-:Y:S01]  /*1490*/  LEA R3, R9, R78, 0x2 ;  /* 0x0000004e09037211 */ /* 0x000fe200078e10ff */
[----:B------:R-:W-:Y:S06]  /*14a0*/  @P0 BRA `(.L_x_2340) ;  /* 0x0000000000b40947 */ /* 0x000fec0003800000 */
[----:B------:R-:W1:Y:S01]  /*14b0*/  LDCU UR4, c[0x0][0x3f4] ;  /* 0x00007e80ff0477ac */ /* 0x000e620008000800 */
[----:B------:R-:W4:Y:S01]  /*14c0*/  LDC.64 R4, c[0x0][0x3b8] ;  /* 0x0000ee00ff047b82 */ /* 0x000f220000000a00 */
[----:B------:R-:W-:Y:S01]  /*14d0*/  SHF.R.U32.HI R7, RZ, 0x1, R22 ;  /* 0x00000001ff077819 */ /* 0x000fe20000011616 */
[----:B------:R-:W-:Y:S01]  /*14e0*/  VIADD R6, R76, 0x40 ;  /* 0x000000404c067836 */ /* 0x000fe20000000000 */
[----:B------:R-:W-:Y:S01]  /*14f0*/  LOP3.LUT R30, R30, 0x2, RZ, 0xc0, !PT ;  /* 0x000000021e1e7812 */ /* 0x000fe200078ec0ff */
[----:B0-23--:R-:W-:-:S04]  /*1500*/  FMUL.FTZ R13, R25, R27 ;  /* 0x0000001b190d7220 */ /* 0x00dfc80000410000 */
[----:B------:R-:W-:Y:S01]  /*1510*/  FFMA.FTZ R13, R24, R26, R13 ;  /* 0x0000001a180d7223 */ /* 0x000fe2000001000d */
[----:B-1----:R-:W-:Y:S02]  /*1520*/  IMAD R29, R29, UR4, RZ ;  /* 0x000000041d1d7c24 */ /* 0x002fe4000f8e02ff */
[----:B------:R-:W-:Y:S01]  /*1530*/  IMAD R8, R7, UR4, R18 ;  /* 0x0000000407087c24 */ /* 0x000fe2000f8e0212 */
[----:B------:R-:W-:Y:S01]  /*1540*/  LEA R7, R31, R6, 0x18 ;  /* 0x000000061f077211 */ /* 0x000fe200078ec0ff */
[----:B------:R-:W-:Y:S01]  /*1550*/  UMOV UR4, 0xffffffff ;  /* 0xffffffff00047882 */ /* 0x000fe20000000000 */
[----:B------:R-:W-:Y:S02]  /*1560*/  LEA R29, R29, R30, 0x6 ;  /* 0x0000001e1d1d7211 */ /* 0x000fe400078e30ff */
[----:B------:R-:W-:-:S03]  /*1570*/  LEA R7, R22, R7, 0x3 ;  /* 0x0000000716077211 */ /* 0x000fc600078e18ff */
[----:B------:R-:W-:Y:S02]  /*1580*/  IMAD R29, R8, 0x4, R29 ;  /* 0x00000004081d7824 */ /* 0x000fe400078e021d */
[----:B------:R0:W-:Y:S02]  /*1590*/  STS.64 [R7], R26 ;  /* 0x0000001a07007388 */ /* 0x0001e40000000a00 */
[----:B----4-:R-:W-:-:S05]  /*15a0*/  IMAD.WIDE R4, R29, 0x4, R4 ;  /* 0x000000041d047825 */ /* 0x010fca00078e0204 */
[----:B------:R0:W-:Y:S01]  /*15b0*/  STG.E.64 desc[UR36][R4.64], R24 ;  /* 0x0000001804007986 */ /* 0x0001e2000c101b24 */
[----:B------:R-:W-:Y:S05]  /*15c0*/  BRA.DIV UR4, `(.L_x_2341) ;  /* 0x0000007a04947947 */ /* 0x000fea000b800000 */
        /* <DEDUP_REMOVED lines=9> */
.L_x_2444:
        /* <DEDUP_REMOVED lines=10> */
[----:B------:R-:W1:Y:S01]  /*1700*/  LDC.64 R4, c[0x0][0x438] ;  /* 0x00010e00ff047b82 */ /* 0x000e620000000a00 */
[----:B-----5:R-:W-:-:S04]  /*1710*/  IMAD.IADD R6, R16, 0x1, -R23 ;  /* 0x0000000110067824 */ /* 0x020fc800078e0a17 */
[----:B0-----:R-:W-:-:S04]  /*1720*/  IMAD R7, R77, UR4, R6 ;  /* 0x000000044d077c24 */ /* 0x001fc8000f8e0206 */
[----:B------:R-:W-:-:S04]  /*1730*/  IMAD R7, R7, UR4, R6 ;  /* 0x0000000407077c24 */ /* 0x000fc8000f8e0206 */
[----:B-1----:R-:W-:-:S06]  /*1740*/  IMAD.WIDE R4, R7, 0x4, R4 ;  /* 0x0000000407047825 */ /* 0x002fcc00078e0204 */
[----:B------:R-:W2:Y:S02]  /*1750*/  LDG.E R5, desc[UR36][R4.64] ;  /* 0x0000002404057981 */ /* 0x000ea4000c1e1900 */
[----:B--2---:R-:W-:-:S07]  /*1760*/  FADD.FTZ R0, R0, R5 ;  /* 0x0000000500007221 */ /* 0x004fce0000010000 */
.L_x_2342:
[----:B------:R1:W-:Y:S02]  /*1770*/  STS [R3], R0 ;  /* 0x0000000003007388 */ /* 0x0003e40000000800 */
.L_x_2340:
[----:B------:R-:W-:Y:S05]  /*1780*/  WARPSYNC.ALL ;  /* 0x0000000000007948 */ /* 0x000fea0003800000 */
[----:B------:R-:W-:Y:S01]  /*1790*/  IADD3 R4, PT, PT, R9, 0x1f, RZ ;  /* 0x0000001f09047810 */ /* 0x000fe20007ffe0ff */
[----:B------:R-:W4:Y:S01]  /*17a0*/  LDCU UR4, c[0x0][0x3f0] ;  /* 0x00007e00ff0477ac */ /* 0x000f220008000800 */
[----:B------:R-:W-:Y:S02]  /*17b0*/  BSSY.RECONVERGENT B0, `(.L_x_2343) ;  /* 0x00001e5000007945 */ /* 0x000fe40003800200 */
[----:B------:R-:W-:Y:S01]  /*17c0*/  SHF.R.S32.HI R5, RZ, 0x1f, R4 ;  /* 0x0000001fff057819 */ /* 0x000fe20000011404 */
[----:B------:R-:W0:Y:S03]  /*17d0*/  LDCU UR13, c[0x0][0x3f8] ;  /* 0x00007f00ff0d77ac */ /* 0x000e260008000800 */
[----:B------:R-:W-:Y:S01]  /*17e0*/  LEA.HI R5, R5, R4, RZ, 0x5 ;  /* 0x0000000405057211 */ /* 0x000fe200078f28ff */
[----:B------:R-:W0:Y:S03]  /*17f0*/  LDCU UR14, c[0x0][0x410] ;  /* 0x00008200ff0e77ac */ /* 0x000e260008000800 */
[----:B------:R-:W-:Y:S01]  /*1800*/  LOP3.LUT R144, R5, 0xffffffe0, RZ, 0xc0, !PT ;  /* 0xffffffe005907812 */ /* 0x000fe200078ec0ff */
[----:B------:R-:W0:Y:S01]  /*1810*/  LDCU.64 UR6, c[0x0][0x3c8] ;  /* 0x00007900ff0677ac */ /* 0x000e220008000a00 */
[----:B------:R-:W-:Y:S02]  /*1820*/  BAR.SYNC.DEFER_BLOCKING 0x0 ;  /* 0x0000000000007b1d */ /* 0x000fe40000010000 */
[----:B------:R-:W-:Y:S01]  /*1830*/  ISETP.GE.AND P0, PT, R22, R144, PT ;  /* 0x000000901600720c */ /* 0x000fe20003f06270 */
[----:B----4-:R-:W-:-:S03]  /*1840*/  IMAD R20, R28, UR4, R77 ;  /* 0x000000041c147c24 */ /* 0x010fc6000f8e024d */
[----:B------:R-:W4:Y:S01]  /*1850*/  LDCU.64 UR8, c[0x0][0x3b8] ;  /* 0x00007700ff0877ac */ /* 0x000f220008000a00 */
[----:B------:R-:W-:Y:S01]  /*1860*/  IMAD.SHL.U32 R20, R20, 0x40, RZ ;  /* 0x0000004014147824 */ /* 0x000fe200078e00ff */
[----:B------:R-:W0:Y:S01]  /*1870*/  LDCU.64 UR16, c[0x0][0x438] ;  /* 0x00008700ff1077ac */ /* 0x000e220008000a00 */
[----:B------:R-:W0:Y:S06]  /*1880*/  LDCU.64 UR10, c[0x0][0x448] ;  /* 0x00008900ff0a77ac */ /* 0x000e2c0008000a00 */
[----:B------:R-:W-:Y:S05]  /*1890*/  @P0 BRA `(.L_x_2344) ;  /* 0x0000001c00580947 */ /* 0x000fea0003800000 */
[----:B------:R-:W1:Y:S01]  /*18a0*/  LDC R4, c[0x0][0x3f4] ;  /* 0x0000fd00ff047b82 */ /* 0x000e620000000800 */
[----:B------:R-:W4:Y:S01]  /*18b0*/  LDCU.64 UR4, c[0x0][0x420] ;  /* 0x00008400ff0477ac */ /* 0x000f220008000a00 */
[----:B------:R-:W-:Y:S01]  /*18c0*/  LEA R76, R31, R76, 0x18 ;  /* 0x0000004c1f4c7211 */ /* 0x000fe200078ec0ff */
[C---:B------:R-:W-:Y:S01]  /*18d0*/  IMAD.IADD R144, R19.reuse, 0x1, R144 ;  /* 0x0000000113907824 */ /* 0x040fe200078e0290 */
[----:B------:R-:W-:Y:S01]  /*18e0*/  IADD3 R141, PT, PT, R19, R22, RZ ;  /* 0x00000016138d7210 */ /* 0x000fe20007ffe0ff */
[----:B------:R-:W1:Y:S01]  /*18f0*/  LDCU UR12, c[0x0][0x440] ;  /* 0x00008800ff0c77ac */ /* 0x000e620008000800 */
[----:B------:R-:W-:Y:S01]  /*1900*/  IMAD R22, R22, 0x4, R78 ;  /* 0x0000000416167824 */ /* 0x000fe200078e024e */
[----:B0-----:R-:W0:Y:S01]  /*1910*/  LDS.128 R8, [R76+0x50] ;  /* 0x000050004c087984 */ /* 0x001e220000000c00 */
[----:B------:R-:W-:-:S03]  /*1920*/  HFMA2 R78, -RZ, RZ, 0, 0 ;  /* 0x00000000ff4e7431 */ /* 0x000fc600000001ff */
[----:B------:R-:W0:Y:S04]  /*1930*/  LDS.128 R12, [R76+0x60] ;  /* 0x000060004c0c7984 */ /* 0x000e280000000c00 */
[----:B--23--:R-:W2:Y:S04]  /*1940*/  LDS.128 R24, [R76+0x70] ;  /* 0x000070004c187984 */ /* 0x00cea80000000c00 */
[----:B------:R-:W3:Y:S01]  /*1950*/  LDS.128 R28, [R76+0x80] ;  /* 0x000080004c1c7984 */ /* 0x000ee20000000c00 */
[----:B----4-:R-:W-:Y:S02]  /*1960*/  ISETP.NE.U32.AND P0, PT, RZ, UR4, PT ;  /* 0x00000004ff007c0c */ /* 0x010fe4000bf05070 */
[----:B------:R-:W-:Y:S01]  /*1970*/  IADD3 R140, P1, P2, R140, UR4, R141 ;  /* 0x000000048c8c7c10 */ /* 0x000fe2000fa3e08d */
[----:B------:R-:W4:Y:S01]  /*1980*/  LDS.128 R32, [R76+0x90] ;  /* 0x000090004c207984 */ /* 0x000f220000000c00 */
[----:B-1----:R-:W-:-:S02]  /*1990*/  IABS R21, R4 ;  /* 0x0000000400157213 */ /* 0x002fc40000000000 */
[----:B------:R-:W-:Y:S01]  /*19a0*/  ISETP.NE.AND.EX P0, PT, RZ, UR5, PT, P0 ;  /* 0x00000005ff007c0c */ /* 0x000fe2000bf05300 */
[----:B------:R-:W1:Y:S01]  /*19b0*/  LDS.128 R4, [R76+0x40] ;  /* 0x000040004c047984 */ /* 0x000e620000000c00 */
[----:B------:R-:W0:Y:S01]  /*19c0*/  I2F.RP R52, R21 ;  /* 0x0000001500347306 */ /* 0x000e220000209400 */
[----:B------:R-:W-:Y:S02]  /*19d0*/  IADD3.X R143, PT, PT, R143, UR5, RZ, P1, P2 ;  /* 0x000000058f8f7c10 */ /* 0x000fe40008fe44ff */
[----:B------:R-:W1:Y:S04]  /*19e0*/  LDS.128 R36, [R76+0xa0] ;  /* 0x0000a0004c247984 */ /* 0x000e680000000c00 */
[----:B------:R-:W1:Y:S04]  /*19f0*/  LDS.128 R40, [R76+0xb0] ;  /* 0x0000b0004c287984 */ /* 0x000e680000000c00 */
[----:B------:R-:W1:Y:S01]  /*1a00*/  LDS.128 R44, [R76+0xc0] ;  /* 0x0000c0004c2c7984 */ /* 0x000e620000000c00 */
[----:B0-----:R0:W2:Y:S03]  /*1a10*/  MUFU.RCP R68, R52 ;  /* 0x0000003400447308 */ /* 0x0010a60000001000 */
[----:B------:R-:W1:Y:S04]  /*1a20*/  LDS.128 R48, [R76+0xd0] ;  /* 0x0000d0004c307984 */ /* 0x000e680000000c00 */
[----:B------:R-:W1:Y:S04]  /*1a30*/  LDS.128 R56, [R76+0xf0] ;  /* 0x0000f0004c387984 */ /* 0x000e680000000c00 */
[----:B0-----:R-:W0:Y:S04]  /*1a40*/  LDS.128 R52, [R76+0xe0] ;  /* 0x0000e0004c347984 */ /* 0x001e280000000c00 */
[----:B------:R-:W0:Y:S04]  /*1a50*/  LDS.128 R60, [R76+0x100] ;  /* 0x000100004c3c7984 */ /* 0x000e280000000c00 */
[----:B------:R-:W0:Y:S01]  /*1a60*/  LDS.128 R64, [R76+0x110] ;  /* 0x000110004c407984 */ /* 0x000e220000000c00 */
[----:B--2---:R-:W-:-:S03]  /*1a70*/  IADD3 R79, PT, PT, R68, 0xffffffe, RZ ;  /* 0x0ffffffe444f7810 */ /* 0x004fc60007ffe0ff */
[----:B------:R-:W2:Y:S03]  /*1a80*/  LDS.128 R68, [R76+0x120] ;  /* 0x000120004c447984 */ /* 0x000ea60000000c00 */
[----:B------:R-:W3:Y:S01]  /*1a90*/  F2I.FTZ.U32.TRUNC.NTZ R79, R79 ;  /* 0x0000004f004f7305 */ /* 0x000ee2000021f000 */
[----:B------:R4:W0:Y:S02]  /*1aa0*/  LDS.128 R72, [R76+0x130] ;  /* 0x000130004c487984 */ /* 0x0008240000000c00 */
[----:B----4-:R-:W-:-:S04]  /*1ab0*/  IMAD R76, R77, UR12, R16 ;  /* 0x0000000c4d4c7c24 */ /* 0x010fc8000f8e0210 */
[----:B------:R-:W-:Y:S02]  /*1ac0*/  IMAD R145, R76, UR12, R141 ;  /* 0x0000000c4c917c24 */ /* 0x000fe4000f8e028d */
[----:B---3--:R-:W-:-:S04]  /*1ad0*/  IMAD.MOV R80, RZ, RZ, -R79 ;  /* 0x000000ffff507224 */ /* 0x008fc800078e0a4f */
[----:B------:R-:W-:-:S04]  /*1ae0*/  IMAD R81, R80, R21, RZ ;  /* 0x0000001550517224 */ /* 0x000fc800078e02ff */
[----:B-1----:R-:W-:-:S07]  /*1af0*/  IMAD.HI.U32 R142, R79, R81, R78 ;  /* 0x000000514f8e7227 */ /* 0x002fce00078e004e */
.L_x_2373:
[----:B------:R-:W-:Y:S01]  /*1b00*/  @P0 IMAD.MOV.U32 R149, RZ, RZ, R143 ;  /* 0x000000ffff950224 */ /* 0x000fe200078e008f */
[----:B------:R-:W-:Y:S01]  /*1b10*/  @P0 MOV R148, R140 ;  /* 0x0000008c00940202 */ /* 0x000fe20000000f00 */
[----:B------:R-:W1:Y:S04]  /*1b20*/  LDC R147, c[0x0][0x3f4] ;  /* 0x0000fd00ff937b82 */ /* 0x000e680000000800 */
[----:B------:R3:W4:Y:S01]  /*1b30*/  @P0 LDG.E.U8 R149, desc[UR36][R148.64] ;  /* 0x0000002494950981 */ /* 0x000722000c1e1100 */
[----:B------:R-:W-:Y:S01]  /*1b40*/  IABS R151, R141 ;  /* 0x0000008d00977213 */ /* 0x000fe20000000000 */
[----:B------:R-:W-:Y:S01]  /*1b50*/  BSSY.RECONVERGENT B1, `(.L_x_2345) ;  /* 0x0000026000017945 */ /* 0x000fe20003800200 */
[----:B------:R-:W-:-:S03]  /*1b60*/  ISETP.GE.AND P2, PT, R141, RZ, PT ;  /* 0x000000ff8d00720c */ /* 0x000fc60003f46270 */
[----:B------:R-:W-:-:S05]  /*1b70*/  IMAD.HI.U32 R146, R142, R151, RZ ;  /* 0x000000978e927227 */ /* 0x000fca00078e00ff */
[----:B------:R-:W-:Y:S02]  /*1b80*/  IADD3 R146, PT, PT, -R146, RZ, RZ ;  /* 0x000000ff92927210 */ /* 0x000fe40007ffe1ff */
[----:B-1----:R-:W-:Y:S02]  /*1b90*/  IABS R153, R147 ;  /* 0x0000009300997213 */ /* 0x002fe40000000000 */
[----:B------:R-:W-:-:S03]  /*1ba0*/  ISETP.NE.AND P3, PT, R147, RZ, PT ;  /* 0x000000ff9300720c */ /* 0x000fc60003f65270 */
[----:B------:R-:W-:-:S05]  /*1bb0*/  IMAD R146, R153, R146, R151 ;  /* 0x0000009299927224 */ /* 0x000fca00078e0297 */
[----:B------:R-:W-:-:S13]  /*1bc0*/  ISETP.GT.U32.AND P1, PT, R21, R146, PT ;  /* 0x000000921500720c */ /* 0x000fda0003f24070 */
[----:B------:R-:W-:-:S05]  /*1bd0*/  @!P1 IMAD.IADD R146, R146, 0x1, -R153 ;  /* 0x0000000192929824 */ /* 0x000fca00078e0a99 */
[----:B------:R-:W-:-:S13]  /*1be0*/  ISETP.GT.U32.AND P1, PT, R21, R146, PT ;  /* 0x000000921500720c */ /* 0x000fda0003f24070 */
[----:B------:R-:W-:Y:S02]  /*1bf0*/  @!P1 IADD3 R146, PT, PT, R146, -R153, RZ ;  /* 0x8000009992929210 */ /* 0x000fe40007ffe0ff */
[----:B------:R-:W-:-:S03]  /*1c00*/  ISETP.GE.AND P1, PT, R141, R16, PT ;  /* 0x000000108d00720c */ /* 0x000fc60003f26270 */
[----:B------:R-:W-:Y:S01]  /*1c10*/  @!P2 IMAD.MOV R146, RZ, RZ, -R146 ;  /* 0x000000ffff92a224 */ /* 0x000fe200078e0a92 */
[----:B------:R-:W-:-:S04]  /*1c20*/  @!P3 LOP3.LUT R146, RZ, R147, RZ, 0x33, !PT ;  /* 0x00000093ff92b212 */ /* 0x000fc800078e33ff */
[----:B---3--:R-:W-:-:S05]  /*1c30*/  IADD3 R148, PT, PT, R146, R147, RZ ;  /* 0x0000009392947210 */ /* 0x008fca0007ffe0ff */
[----:B------:R-:W-:-:S05]  /*1c40*/  IMAD R148, R147, 0x4, R148 ;  /* 0x0000000493947824 */ /* 0x000fca00078e0294 */
[----:B------:R-:W-:-:S05]  /*1c50*/  LEA R150, R147, R148, 0x1 ;  /* 0x0000009493967211 */ /* 0x000fca00078e08ff */
[----:B------:R-:W-:Y:S01]  /*1c60*/  IMAD R148, R147, 0x2, R150 ;  /* 0x0000000293947824 */ /* 0x000fe200078e0296 */
[----:B----4-:R-:W-:Y:S01]  /*1c70*/  ISETP.NE.AND P3, PT, R149, RZ, P0 ;  /* 0x000000ff9500720c */ /* 0x010fe20000765270 */
[----:B-----5:R-:W-:-:S12]  /*1c80*/  @P1 BRA `(.L_x_2346) ;  /* 0x0000000000481947 */ /* 0x020fd80003800000 */
[----:B------:R-:W1:Y:S02]  /*1c90*/  S2UR UR4, SR_CTAID.Y ;  /* 0x00000000000479c3 */ /* 0x000e640000002600 */
[----:B-1----:R-:W-:-:S05]  /*1ca0*/  IMAD R77, R147, UR4, RZ ;  /* 0x00000004934d7c24 */ /* 0x002fca000f8e02ff */
[----:B------:R-:W-:-:S04]  /*1cb0*/  IADD3 R76, P2, PT, R77, R146, RZ ;  /* 0x000000924d4c7210 */ /* 0x000fc80007f5e0ff */
[----:B------:R-:W-:Y:S02]  /*1cc0*/  LEA.HI.X.SX32 R77, R77, RZ, 0x1, P2 ;  /* 0x000000ff4d4d7211 */ /* 0x000fe400010f0eff */
[----:B------:R-:W-:-:S04]  /*1cd0*/  LEA R78, P2, R76, UR6, 0x2 ;  /* 0x000000064c4e7c11 */ /* 0x000fc8000f8410ff */
[----:B------:R-:W-:-:S05]  /*1ce0*/  LEA.HI.X R79, R76, UR7, R77, 0x2, P2 ;  /* 0x000000074c4f7c11 */ /* 0x000fca00090f144d */
[----:B------:R-:W3:Y:S01]  /*1cf0*/  LDG.E R78, desc[UR36][R78.64] ;  /* 0x000000244e4e7981 */ /* 0x000ee2000c1e1900 */
[----:B------:R-:W-:-:S04]  /*1d00*/  IMAD R77, R147, UR13, RZ ;  /* 0x0000000d934d7c24 */ /* 0x000fc8000f8e02ff */
[----:B---3--:R-:W-:-:S05]  /*1d10*/  IMAD R77, R78, R77, RZ ;  /* 0x0000004d4e4d7224 */ /* 0x008fca00078e02ff */
        /* <DEDUP_REMOVED lines=9> */
.L_x_2346:
[----:B------:R-:W-:Y:S05]  /*1db0*/  BSYNC.RECONVERGENT B1 ;  /* 0x0000000000017941 */ /* 0x000fea0003800200 */
.L_x_2345:
[----:B------:R-:W-:Y:S04]  /*1dc0*/  BSSY.RECONVERGENT B1, `(.L_x_2347) ;  /* 0x000001c000017945 */ /* 0x000fe80003800200 */
[----:B------:R-:W-:Y:S05]  /*1dd0*/  @P1 BRA `(.L_x_2348) ;  /* 0x0000000000681947 */ /* 0x000fea0003800000 */
[----:B------:R-:W1:Y:S02]  /*1de0*/  S2UR UR4, SR_CTAID.Y ;  /* 0x00000000000479c3 */ /* 0x000e640000002600 */
[----:B-1----:R-:W-:-:S05]  /*1df0*/  IMAD R81, R147, UR4, RZ ;  /* 0x0000000493517c24 */ /* 0x002fca000f8e02ff */
[----:B------:R-:W-:-:S04]  /*1e00*/  IADD3 R82, P2, PT, R81, R146, RZ ;  /* 0x0000009251527210 */ /* 0x000fc80007f5e0ff */
[----:B------:R-:W-:Y:S02]  /*1e10*/  LEA.HI.X.SX32 R81, R81, RZ, 0x1, P2 ;  /* 0x000000ff51517211 */ /* 0x000fe400010f0eff */
[----:B------:R-:W-:-:S04]  /*1e20*/  LEA R80, P2, R82, UR6, 0x2 ;  /* 0x0000000652507c11 */ /* 0x000fc8000f8410ff */
[----:B------:R-:W-:-:S05]  /*1e30*/  LEA.HI.X R81, R82, UR7, R81, 0x2, P2 ;  /* 0x0000000752517c11 */ /* 0x000fca00090f1451 */
[----:B------:R-:W3:Y:S01]  /*1e40*/  LDG.E R80, desc[UR36][R80.64] ;  /* 0x0000002450507981 */ /* 0x000ee2000c1e1900 */
[C---:B------:R-:W-:Y:S01]  /*1e50*/  IMAD R83, R147.reuse, UR13, RZ ;  /* 0x0000000d93537c24 */ /* 0x040fe2000f8e02ff */
[----:B------:R-:W-:Y:S01]  /*1e60*/  LEA R85, R147, R146, 0x1 ;  /* 0x0000009293557211 */ /* 0x000fe200078e08ff */
[----:B------:R-:W-:-:S05]  /*1e70*/  IMAD R84, R20, R147, RZ ;  /* 0x0000009314547224 */ /* 0x000fca00078e02ff */
[----:B------:R-:W-:Y:S01]  /*1e80*/  SHF.R.S32.HI R87, RZ, 0x1f, R84 ;  /* 0x0000001fff577819 */ /* 0x000fe20000011454 */
[----:B---3--:R-:W-:Y:S01]  /*1e90*/  IMAD R82, R80, R83, RZ ;  /* 0x0000005350527224 */ /* 0x008fe200078e02ff */
[----:B------:R-:W-:-:S03]  /*1ea0*/  IADD3 R83, PT, PT, R146, R147, RZ ;  /* 0x0000009392537210 */ /* 0x000fc60007ffe0ff */
[----:B------:R-:W-:-:S04]  /*1eb0*/  IMAD.SHL.U32 R82, R82, 0x40, RZ ;  /* 0x0000004052527824 */ /* 0x000fc800078e00ff */
        /* <DEDUP_REMOVED lines=10> */
[----:B------:R-:W5:Y:S04]  /*1f60*/  LDG.E.128 R80, desc[UR36][R80.64] ;  /* 0x0000002450507981 */ /* 0x000f68000c1e1d00 */
[----:B------:R-:W5:Y:S02]  /*1f70*/  LDG.E.128 R84, desc[UR36][R84.64] ;  /* 0x0000002454547981 */ /* 0x000f64000c1e1d00 */
.L_x_2348:
[----:B------:R-:W-:Y:S05]  /*1f80*/  BSYNC.RECONVERGENT B1 ;  /* 0x0000000000017941 */ /* 0x000fea0003800200 */
.L_x_2347:
        /* <DEDUP_REMOVED lines=9> */
[----:B------:R-:W-:Y:S02]  /*2020*/  IMAD R91, R147, UR13, RZ ;  /* 0x0000000d935b7c24 */ /* 0x000fe4000f8e02ff */
[----:B------:R-:W-:Y:S02]  /*2030*/  IMAD.IADD R90, R146, 0x1, R147 ;  /* 0x00000001925a7824 */ /* 0x000fe400078e0293 */
[----:B------:R-:W-:-:S03]  /*2040*/  IMAD R93, R20, R147, RZ ;  /* 0x00000093145d7224 */ /* 0x000fc600078e02ff */
[C---:B------:R-:W-:Y:S01]  /*2050*/  LEA R90, R147.reuse, R90, 0x1 ;  /* 0x0000005a935a7211 */ /* 0x040fe200078e08ff */
[----:B---3--:R-:W-:Y:S01]  /*2060*/  IMAD R92, R88, R91, RZ ;  /* 0x0000005b585c7224 */ /* 0x008fe200078e02ff */
[----:B------:R-:W-:Y:S01]  /*2070*/  SHF.R.S32.HI R88, RZ, 0x1f, R93 ;  /* 0x0000001fff587819 */ /* 0x000fe2000001145d */
[----:B------:R-:W-:-:S03]  /*2080*/  IMAD R91, R147, 0x4, R146 ;  /* 0x00000004935b7824 */ /* 0x000fc600078e0292 */
[C---:B------:R-:W-:Y:S01]  /*2090*/  LEA R90, R92.reuse, R90, 0x4 ;  /* 0x0000005a5c5a7211 */ /* 0x040fe200078e20ff */
[----:B------:R-:W-:-:S03]  /*20a0*/  IMAD R91, R92, 0x10, R91 ;  /* 0x000000105c5b7824 */ /* 0x000fc600078e025b */
        /* <DEDUP_REMOVED lines=12> */
.L_x_2350:
[----:B------:R-:W-:Y:S05]  /*2170*/  BSYNC.RECONVERGENT B1 ;  /* 0x0000000000017941 */ /* 0x000fea0003800200 */
.L_x_2349:
        /* <DEDUP_REMOVED lines=9> */
[-C--:B------:R-:W-:Y:S01]  /*2210*/  IADD3 R98, PT, PT, R146, R147.reuse, RZ ;  /* 0x0000009392627210 */ /* 0x080fe20007ffe0ff */
[C---:B------:R-:W-:Y:S02]  /*2220*/  IMAD R99, R147.reuse, UR13, RZ ;  /* 0x0000000d93637c24 */ /* 0x040fe4000f8e02ff */
[----:B------:R-:W-:Y:S02]  /*2230*/  IMAD R149, R20, R147, RZ ;  /* 0x0000009314957224 */ /* 0x000fe400078e02ff */
[----:B------:R-:W-:Y:S02]  /*2240*/  IMAD R98, R147, 0x4, R98 ;  /* 0x0000000493627824 */ /* 0x000fe400078e0262 */
[----:B---3--:R-:W-:-:S05]  /*2250*/  IMAD R99, R96, R99, RZ ;  /* 0x0000006360637224 */ /* 0x008fca00078e02ff */
        /* <DEDUP_REMOVED lines=8> */
.L_x_2352:
[----:B------:R-:W-:Y:S05]  /*22e0*/  BSYNC.RECONVERGENT B1 ;  /* 0x0000000000017941 */ /* 0x000fea0003800200 */
.L_x_2351:
        /* <DEDUP_REMOVED lines=12> */
[----:B------:R-:W-:-:S05]  /*23b0*/  IMAD R102, R147, 0x4, R102 ;  /* 0x0000000493667824 */ /* 0x000fca00078e0266 */
[----:B------:R-:W-:Y:S01]  /*23c0*/  IADD3 R102, PT, PT, R102, R147, RZ ;  /* 0x0000009366667210 */ /* 0x000fe20007ffe0ff */
[----:B---3--:R-:W-:-:S04]  /*23d0*/  IMAD R103, R100, R103, RZ ;  /* 0x0000006764677224 */ /* 0x008fc800078e02ff */
        /* <DEDUP_REMOVED lines=8> */
.L_x_2354:
[----:B------:R-:W-:Y:S05]  /*2460*/  BSYNC.RECONVERGENT B1 ;  /* 0x0000000000017941 */ /* 0x000fea0003800200 */
.L_x_2353:
        /* <DEDUP_REMOVED lines=13> */
[----:B---3--:R-:W-:-:S04]  /*2540*/  IMAD R107, R104, R107, RZ ;  /* 0x0000006b686b7224 */ /* 0x008fc800078e02ff */
        /* <DEDUP_REMOVED lines=13> */
.L_x_2356:
[----:B------:R-:W-:Y:S05]  /*2620*/  BSYNC.RECONVERGENT B1 ;  /* 0x0000000000017941 */ /* 0x000fea0003800200 */
.L_x_2355:
        /* <DEDUP_REMOVED lines=11> */
[----:B------:R-:W-:Y:S02]  /*26e0*/  IMAD R149, R20, R147, RZ ;  /* 0x0000009314957224 */ /* 0x000fe400078e02ff */
        /* <DEDUP_REMOVED lines=9> */
.L_x_2358:
[----:B------:R-:W-:Y:S05]  /*2780*/  BSYNC.RECONVERGENT B1 ;  /* 0x0000000000017941 */ /* 0x000fea0003800200 */
.L_x_2357:
[----:B------:R-:W-:Y:S01]  /*2790*/  BSSY.RECONVERGENT B1, `(.L_x_2359) ;  /* 0x0000015000017945 */ /* 0x000fe20003800200 */
[----:B------:R-:W-:-:S03]  /*27a0*/  IADD3 R148, PT, PT, R150, R147, RZ ;  /* 0x0000009396947210 */ /* 0x000fc60007ffe0ff */
        /* <DEDUP_REMOVED lines=9> */
[----:B---3--:R-:W-:-:S04]  /*2840*/  IMAD R119, R116, R119, RZ ;  /* 0x0000007774777224 */ /* 0x008fc800078e02ff */
[----:B------:R-:W-:Y:S02]  /*2850*/  IMAD R118, R119, 0x10, R150 ;  /* 0x0000001077767824 */ /* 0x000fe400078e0296 */
[----:B------:R-:W-:-:S03]  /*2860*/  IMAD R150, R20, R147, RZ ;  /* 0x0000009314967224 */ /* 0x000fc600078e02ff */
[----:B------:R-:W-:-:S04]  /*2870*/  SHF.L.U32 R118, R118, 0x2, RZ ;  /* 0x0000000276767819 */ /* 0x000fc800000006ff */
[----:B------:R-:W-:Y:S02]  /*2880*/  SHF.R.S32.HI R119, RZ, 0x1f, R118 ;  /* 0x0000001fff777819 */ /* 0x000fe40000011476 */
[----:B------:R-:W-:-:S04]  /*2890*/  IADD3 R149, P2, PT, R150, R118, RZ ;  /* 0x0000007696957210 */ /* 0x000fc80007f5e0ff */
[----:B------:R-:W-:Y:S02]  /*28a0*/  LEA.HI.X.SX32 R150, R150, R119, 0x1, P2 ;  /* 0x0000007796967211 */ /* 0x000fe400010f0eff */
[----:B------:R-:W-:-:S04]  /*28b0*/  LEA R118, P2, R149, UR8, 0x2 ;  /* 0x0000000895767c11 */ /* 0x000fc8000f8410ff */
[----:B------:R-:W-:-:S06]  /*28c0*/  LEA.HI.X R119, R149, UR9, R150, 0x2, P2 ;  /* 0x0000000995777c11 */ /* 0x000fcc00090f1496 */
[----:B------:R-:W5:Y:S03]  /*28d0*/  LDG.E.128 R116, desc[UR36][R118.64] ;  /* 0x0000002476747981 */ /* 0x000f66000c1e1d00 */
.L_x_2360:
[----:B------:R-:W-:Y:S05]  /*28e0*/  BSYNC.RECONVERGENT B1 ;  /* 0x0000000000017941 */ /* 0x000fea0003800200 */
.L_x_2359:
        /* <DEDUP_REMOVED lines=21> */
.L_x_2362:
[----:B------:R-:W-:Y:S05]  /*2a40*/  BSYNC.RECONVERGENT B1 ;  /* 0x0000000000017941 */ /* 0x000fea0003800200 */
.L_x_2361:
        /* <DEDUP_REMOVED lines=21> */
.L_x_2364:
[----:B------:R-:W-:Y:S05]  /*2ba0*/  BSYNC.RECONVERGENT B1 ;  /* 0x0000000000017941 */ /* 0x000fea0003800200 */
.L_x_2363:
        /* <DEDUP_REMOVED lines=21> */
.L_x_2366:
[----:B------:R-:W-:Y:S05]  /*2d00*/  BSYNC.RECONVERGENT B1 ;  /* 0x0000000000017941 */ /* 0x000fea0003800200 */
.L_x_2365:
        /* <DEDUP_REMOVED lines=20> */
.L_x_2368:
[----:B------:R-:W-:Y:S05]  /*2e50*/  BSYNC.RECONVERGENT B1 ;  /* 0x0000000000017941 */ /* 0x000fea0003800200 */
.L_x_2367:
        /* <DEDUP_REMOVED lines=9> */
[----:B------:R-:W-:Y:S01]  /*2ef0*/  IMAD R139, R147, UR13, RZ ;  /* 0x0000000d938b7c24 */ /* 0x000fe2000f8e02ff */
[-C--:B------:R-:W-:Y:S01]  /*2f00*/  IADD3 R148, PT, PT, R148, R147.reuse, RZ ;  /* 0x0000009394947210 */ /* 0x080fe20007ffe0ff */
        /* <DEDUP_REMOVED lines=10> */
.L_x_2370:
[----:B------:R-:W-:Y:S05]  /*2fb0*/  BSYNC.RECONVERGENT B1 ;  /* 0x0000000000017941 */ /* 0x000fea0003800200 */
.L_x_2369:
[----:B------:R-:W-:Y:S04]  /*2fc0*/  BSSY.RECONVERGENT B1, `(.L_x_2371) ;  /* 0x000005c000017945 */ /* 0x000fe80003800200 */
[----:B------:R-:W-:Y:S05]  /*2fd0*/  @P1 BRA `(.L_x_2372) ;  /* 0x0000000400681947 */ /* 0x000fea0003800000 */
[----:B------:R-:W-:Y:S02]  /*2fe0*/  ISETP.NE.U32.AND P1, PT, RZ, UR10, PT ;  /* 0x0000000aff007c0c */ /* 0x000fe4000bf25070 */
[----:B------:R-:W-:Y:S02]  /*2ff0*/  ISETP.NE.U32.AND P2, PT, RZ, UR16, PT ;  /* 0x00000010ff007c0c */ /* 0x000fe4000bf45070 */
[----:B------:R-:W-:Y:S02]  /*3000*/  ISETP.NE.AND.EX P1, PT, RZ, UR11, PT, P1 ;  /* 0x0000000bff007c0c */ /* 0x000fe4000bf25310 */
[----:B------:R-:W-:-:S11]  /*3010*/  ISETP.NE.AND.EX P2, PT, RZ, UR17, PT, P2 ;  /* 0x00000011ff007c0c */ /* 0x000fd6000bf45320 */
[----:B------:R-:W1:Y:S01]  /*3020*/  @P1 S2R R151, SR_CTAID.X ;  /* 0x0000000000971919 */ /* 0x000e620000002500 */
[----:B------:R-:W1:Y:S08]  /*3030*/  @P1 LDC.64 R148, c[0x0][0x448] ;  /* 0x00011200ff941b82 */ /* 0x000e700000000a00 */
[----:B------:R-:W3:Y:S01]  /*3040*/  @P2 LDC.64 R146, c[0x0][0x438] ;  /* 0x00010e00ff922b82 */ /* 0x000ee20000000a00 */
[----:B-----5:R-:W-:-:S07]  /*3050*/  FMUL.FTZ R150, R9, R81 ;  /* 0x0000005109967220 */ /* 0x020fce0000410000 */
[----:B------:R-:W4:Y:S01]  /*3060*/  @P1 LDC R154, c[0x0][0x430] ;  /* 0x00010c00ff9a1b82 */ /* 0x000f220000000800 */
[----:B-1----:R-:W-:-:S04]  /*3070*/  @P1 IMAD.WIDE.U32 R148, R151, 0x4, R148 ;  /* 0x0000000497941825 */ /* 0x002fc800078e0094 */
[----:B---3--:R-:W-:Y:S02]  /*3080*/  @P2 IMAD.WIDE R146, R145, 0x4, R146 ;  /* 0x0000000491922825 */ /* 0x008fe400078e0292 */
[----:B------:R-:W3:Y:S04]  /*3090*/  @P1 LDG.E R148, desc[UR36][R148.64] ;  /* 0x0000002494941981 */ /* 0x000ee8000c1e1900 */
[----:B------:R1:W3:Y:S01]  /*30a0*/  @P2 LDG.E R146, desc[UR36][R146.64] ;  /* 0x0000002492922981 */ /* 0x0002e2000c1e1900 */
[----:B------:R-:W-:Y:S01]  /*30b0*/  FMUL.FTZ R151, R8, R80 ;  /* 0x0000005008977220 */ /* 0x000fe20000410000 */
        /* <DEDUP_REMOVED lines=18> */
[----:B0-----:R-:W-:-:S03]  /*31e0*/  FFMA.FTZ R150, R53, R117, R150 ;  /* 0x0000007535967223 */ /* 0x001fc60000010096 */
[----:B------:R-:W-:Y:S01]  /*31f0*/  FFMA.FTZ R151, R52, R116, R151 ;  /* 0x0000007434977223 */ /* 0x000fe20000010097 */
[----:B------:R-:W-:-:S03]  /*3200*/  FFMA.FTZ R150, R57, R121, R150 ;  /* 0x0000007939967223 */ /* 0x000fc60000010096 */
[----:B------:R-:W-:Y:S01]  /*3210*/  FFMA.FTZ R151, R56, R120, R151 ;  /* 0x0000007838977223 */ /* 0x000fe20000010097 */
[----:B------:R-:W-:-:S03]  /*3220*/  FFMA.FTZ R150, R61, R125, R150 ;  /* 0x0000007d3d967223 */ /* 0x000fc60000010096 */
[----:B------:R-:W-:Y:S01]  /*3230*/  FFMA.FTZ R151, R60, R124, R151 ;  /* 0x0000007c3c977223 */ /* 0x000fe20000010097 */
[----:B------:R-:W-:Y:S01]  /*3240*/  FFMA.FTZ R150, R65, R129, R150 ;  /* 0x0000008141967223 */ /* 0x000fe20000010096 */
[----:B-1----:R-:W-:Y:S02]  /*3250*/  FMUL.FTZ R147, R10, R82 ;  /* 0x000000520a937220 */ /* 0x002fe40000410000 */
[----:B------:R-:W-:Y:S01]  /*3260*/  FFMA.FTZ R151, R64, R128, R151 ;  /* 0x0000008040977223 */ /* 0x000fe20000010097 */
[----:B--2---:R-:W-:Y:S01]  /*3270*/  FFMA.FTZ R150, R69, R133, R150 ;  /* 0x0000008545967223 */ /* 0x004fe20000010096 */
[----:B------:R-:W-:Y:S02]  /*3280*/  FFMA.FTZ R147, R6, R78, R147 ;  /* 0x0000004e06937223 */ /* 0x000fe40000010093 */
[----:B------:R-:W-:Y:S01]  /*3290*/  FFMA.FTZ R151, R68, R132, R151 ;  /* 0x0000008444977223 */ /* 0x000fe20000010097 */
[----:B------:R-:W-:Y:S01]  /*32a0*/  FFMA.FTZ R150, R73, R137, R150 ;  /* 0x0000008949967223 */ /* 0x000fe20000010096 */
[----:B------:R-:W-:-:S02]  /*32b0*/  FFMA.FTZ R149, R14, R86, R147 ;  /* 0x000000560e957223 */ /* 0x000fc40000010093 */
[----:B------:R-:W-:Y:S02]  /*32c0*/  FFMA.FTZ R151, R72, R136, R151 ;  /* 0x0000008848977223 */ /* 0x000fe40000010097 */
[----:B------:R-:W-:Y:S02]  /*32d0*/  FFMA.FTZ R149, R26, R90, R149 ;  /* 0x0000005a1a957223 */ /* 0x000fe40000010095 */
[----:B------:R-:W-:Y:S01]  /*32e0*/  FADD.FTZ R147, R151, R150 ;  /* 0x0000009697937221 */ /* 0x000fe20000010000 */
[----:B------:R-:W-:Y:S01]  /*32f0*/  FMUL.FTZ R150, R11, R83 ;  /* 0x000000530b967220 */ /* 0x000fe20000410000 */
[----:B------:R-:W-:Y:S01]  /*3300*/  FFMA.FTZ R149, R30, R94, R149 ;  /* 0x0000005e1e957223 */ /* 0x000fe20000010095 */
[----:B------:R-:W4:Y:S02]  /*3310*/  @P1 LDC R151, c[0x0][0x408] ;  /* 0x00010200ff971b82 */ /* 0x000f240000000800 */
        /* <DEDUP_REMOVED lines=23> */
[----:B------:R-:W-:Y:S01]  /*3490*/  FADD.FTZ R147, R152, R147 ;  /* 0x0000009398937221 */ /* 0x000fe20000010000 */
[----:B----4-:R-:W-:Y:S02]  /*34a0*/  @P1 IMAD.IADD R152, R154, 0x1, R151 ;  /* 0x000000019a981824 */ /* 0x010fe400078e0297 */
[----:B------:R-:W-:-:S04]  /*34b0*/  FFMA.FTZ R150, R67, R131, R150 ;  /* 0x0000008343967223 */ /* 0x000fc80000010096 */
[----:B------:R-:W-:Y:S01]  /*34c0*/  FFMA.FTZ R150, R71, R135, R150 ;  /* 0x0000008747967223 */ /* 0x000fe20000010096 */
[----:B------:R-:W-:-:S03]  /*34d0*/  @P1 ISETP.GE.AND P4, PT, R141, R152, PT ;  /* 0x000000988d00120c */ /* 0x000fc60003f86270 */
[----:B------:R-:W-:Y:S01]  /*34e0*/  FFMA.FTZ R150, R75, R139, R150 ;  /* 0x0000008b4b967223 */ /* 0x000fe20000010096 */
[----:B------:R-:W-:-:S03]  /*34f0*/  @P1 SEL R149, R23, RZ, !P4 ;  /* 0x000000ff17951207 */ /* 0x000fc60006000000 */
[----:B------:R-:W-:Y:S01]  /*3500*/  FADD.FTZ R147, R150, R147 ;  /* 0x0000009396937221 */ /* 0x000fe20000010000 */
[----:B------:R-:W-:-:S03]  /*3510*/  @P1 IADD3 R149, PT, PT, R141, R149, -R16 ;  /* 0x000000958d951210 */ /* 0x000fc60007ffe810 */
[----:B------:R-:W-:Y:S01]  /*3520*/  FMUL.FTZ R147, R147, UR14 ;  /* 0x0000000e93937c20 */ /* 0x000fe20008410000 */
[----:B------:R-:W-:-:S03]  /*3530*/  @P1 I2FP.F32.S32 R150, R149 ;  /* 0x0000009500961245 */ /* 0x000fc60000201400 */
[----:B---3--:R-:W-:-:S04]  /*3540*/  @P2 FADD.FTZ R147, R147, R146 ;  /* 0x0000009293932221 */ /* 0x008fc80000010000 */
[----:B------:R-:W-:-:S05]  /*3550*/  @P1 FFMA.FTZ R147, R150, R148, R147 ;  /* 0x0000009496931223 */ /* 0x000fca0000010093 */
[----:B------:R1:W-:Y:S01]  /*3560*/  STS [R22], R147 ;  /* 0x0000009316007388 */ /* 0x0003e20000000800 */
[----:B------:R-:W-:-:S07]  /*3570*/  @!P3 FMNMX.FTZ R0, R0, R147, !PT ;  /* 0x000000930000b209 */ /* 0x000fce0007810000 */
.L_x_2372:
[----:B------:R-:W-:Y:S05]  /*3580*/  BSYNC.RECONVERGENT B1 ;  /* 0x0000000000017941 */ /* 0x000fea0003800200 */
.L_x_2371:
[----:B------:R-:W-:Y:S01]  /*3590*/  IADD3 R140, P1, PT, R140, 0x100, RZ ;  /* 0x000001008c8c7810 */ /* 0x000fe20007f3e0ff */
[----:B-1----:R-:W-:Y:S01]  /*35a0*/  VIADD R22, R22, 0x400 ;  /* 0x0000040016167836 */ /* 0x002fe20000000000 */
[----:B------:R-:W-:Y:S02]  /*35b0*/  IADD3 R141, PT, PT, R141, 0x100, RZ ;  /* 0x000001008d8d7810 */ /* 0x000fe40007ffe0ff */
[----:B------:R-:W-:Y:S01]  /*35c0*/  IADD3 R145, PT, PT, R145, 0x100, RZ ;  /* 0x0000010091917810 */ /* 0x000fe20007ffe0ff */
[----:B------:R-:W-:Y:S01]  /*35d0*/  IMAD.X R143, RZ, RZ, R143, P1 ;  /* 0x000000ffff8f7224 */ /* 0x000fe200008e068f */
[----:B------:R-:W-:-:S13]  /*35e0*/  ISETP.GE.AND P1, PT, R141, R144, PT ;  /* 0x000000908d00720c */ /* 0x000fda0003f26270 */
[----:B------:R-:W-:Y:S05]  /*35f0*/  @!P1 BRA `(.L_x_2373) ;  /* 0xffffffe400409947 */ /* 0x000fea000383ffff */
.L_x_2344:
[----:B0---4-:R-:W-:Y:S05]  /*3600*/  BSYNC.RECONVERGENT B0 ;  /* 0x0000000000007941 */ /* 0x011fea0003800200 */
.L_x_2343:
[----:B------:R-:W0:Y:S01]  /*3610*/  SHFL.BFLY PT, R5, R0, 0x10, 0x1f ;  /* 0x0e001f0000057f89 */ /* 0x000e2200000e0000 */
[----:B------:R-:W4:Y:S01]  /*3620*/  S2UR UR7, SR_CgaCtaId ;  /* 0x00000000000779c3 */ /* 0x000f220000008800 */
[----:B------:R-:W-:Y:S01]  /*3630*/  UMOV UR6, 0x400 ;  /* 0x0000040000067882 */ /* 0x000fe20000000000 */
[----:B------:R-:W-:Y:S01]  /*3640*/  BSSY.RECONVERGENT B0, `(.L_x_2374) ;  /* 0x0000185000007945 */ /* 0x000fe20003800200 */
[----:B------:R-:W2:Y:S05]  /*3650*/  S2R R12, SR_TID.X ;  /* 0x00000000000c7919 */ /* 0x000eaa0000002100 */
[----:B------:R-:W3:Y:S01]  /*3660*/  S2UR UR8, SR_CTAID.Y ;  /* 0x00000000000879c3 */ /* 0x000ee20000002600 */
[----:B0-----:R-:W-:Y:S01]  /*3670*/  FMNMX.FTZ R5, R5, R0, !PT ;  /* 0x0000000005057209 */ /* 0x001fe20007810000 */
[----:B----4-:R-:W-:Y:S01]  /*3680*/  ULEA UR4, UR7, UR6, 0x18 ;  /* 0x0000000607047291 */ /* 0x010fe2000f8ec0ff */
[----:B-1----:R-:W-:-:S03]  /*3690*/  MOV R0, 0xff7fffff ;  /* 0xff7fffff00007802 */ /* 0x002fc60000000f00 */
[----:B------:R-:W0:Y:S02]  /*36a0*/  SHFL.BFLY PT, R4, R5, 0x8, 0x1f ;  /* 0x0d001f0005047f89 */ /* 0x000e2400000e0000 */
[----:B0-----:R-:W-:-:S05]  /*36b0*/  FMNMX.FTZ R4, R5, R4, !PT ;  /* 0x0000000405047209 */ /* 0x001fca0007810000 */
[----:B------:R-:W0:Y:S02]  /*36c0*/  SHFL.BFLY PT, R7, R4, 0x4, 0x1f ;  /* 0x0c801f0004077f89 */ /* 0x000e2400000e0000 */
[----:B0-----:R-:W-:Y:S02]  /*36d0*/  FMNMX.FTZ R7, R4, R7, !PT ;  /* 0x0000000704077209 */ /* 0x001fe40007810000 */
[----:B--2---:R-:W-:-:S03]  /*36e0*/  LEA.HI R4, R12, UR4, RZ, 0x1d ;  /* 0x000000040c047c11 */ /* 0x004fc6000f8fe8ff */
[----:B------:R-:W0:Y:S02]  /*36f0*/  SHFL.BFLY PT, R6, R7, 0x2, 0x1f ;  /* 0x0c401f0007067f89 */ /* 0x000e2400000e0000 */
[----:B0-----:R-:W-:Y:S02]  /*3700*/  FMNMX.FTZ R8, R7, R6, !PT ;  /* 0x0000000607087209 */ /* 0x001fe40007810000 */
[----:B------:R-:W-:-:S03]  /*3710*/  LOP3.LUT P0, R6, R12, 0x1f, RZ, 0xc0, !PT ;  /* 0x0000001f0c067812 */ /* 0x000fc6000780c0ff */
[----:B------:R-:W0:Y:S01]  /*3720*/  SHFL.BFLY PT, R9, R8, 0x1, 0x1f ;  /* 0x0c201f0008097f89 */ /* 0x000e2200000e0000 */
[C---:B------:R-:W-:Y:S02]  /*3730*/  ISETP.GT.U32.AND P1, PT, R6.reuse, 0x7, PT ;  /* 0x000000070600780c */ /* 0x040fe40003f24070 */
[----:B------:R-:W-:Y:S01]  /*3740*/  LEA R7, R6, UR4, 0x2 ;  /* 0x0000000406077c11 */ /* 0x000fe2000f8e10ff */
[----:B------:R-:W3:Y:S02]  /*3750*/  LDCU UR4, c[0x0][0x3f4] ;  /* 0x00007e80ff0477ac */ /* 0x000ee40008000800 */
[----:B---3--:R-:W-:Y:S01]  /*3760*/  UIMAD UR4, UR8, UR4, URZ ;  /* 0x00000004080472a4 */ /* 0x008fe2000f8e02ff */
[----:B0-----:R-:W-:-:S03]  /*3770*/  FMNMX.FTZ R11, R8, R9, !PT ;  /* 0x00000009080b7209 */ /* 0x001fc60007810000 */
[----:B------:R-:W-:Y:S02]  /*3780*/  USHF.R.S32.HI UR10, URZ, 0x1f, UR4 ;  /* 0x0000001fff0a7899 */ /* 0x000fe40008011404 */
[----:B------:R-:W-:Y:S01]  /*3790*/  @!P0 STS [R4], R11 ;  /* 0x0000000b04008388 */ /* 0x000fe20000000800 */
[----:B------:R-:W-:Y:S06]  /*37a0*/  BAR.SYNC.DEFER_BLOCKING 0x0 ;  /* 0x0000000000007b1d */ /* 0x000fec0000010000 */
[----:B------:R-:W0:Y:S04]  /*37b0*/  @!P1 LDS R0, [R7] ;  /* 0x0000000007009984 */ /* 0x000e280000000800 */
[----:B0-----:R-:W0:Y:S02]  /*37c0*/  SHFL.BFLY PT, R5, R0, 0x4, 0x1f ;  /* 0x0c801f0000057f89 */ /* 0x001e2400000e0000 */
[----:B0-----:R-:W-:-:S02]  /*37d0*/  FMNMX.FTZ R9, R5, R0, !PT ;  /* 0x0000000005097209 */ /* 0x001fc40007810000 */
[----:B------:R-:W-:-:S03]  /*37e0*/  IADD3 R0, PT, PT, R16, 0x1, RZ ;  /* 0x0000000110007810 */ /* 0x000fc60007ffe0ff */
[----:B------:R-:W0:Y:S02]  /*37f0*/  SHFL.BFLY PT, R8, R9, 0x2, 0x1f ;  /* 0x0c401f0009087f89 */ /* 0x000e2400000e0000 */
[----:B0-----:R-:W-:Y:S01]  /*3800*/  FMNMX.FTZ R10, R9, R8, !PT ;  /* 0x00000008090a7209 */ /* 0x001fe20007810000 */
[----:B------:R-:W-:-:S04]  /*3810*/  IMAD.MOV.U32 R9, RZ, RZ, RZ ;  /* 0x000000ffff097224 */ /* 0x000fc800078e00ff */
[----:B------:R-:W0:Y:S02]  /*3820*/  SHFL.BFLY PT, R5, R10, 0x1, 0x1f ;  /* 0x0c201f000a057f89 */ /* 0x000e2400000e0000 */
[----:B0-----:R-:W-:Y:S01]  /*3830*/  FMNMX.FTZ R8, R10, R5, !PT ;  /* 0x000000050a087209 */ /* 0x001fe20007810000 */
[----:B------:R-:W-:-:S05]  /*3840*/  IMAD.IADD R5, R19, 0x1, R12 ;  /* 0x0000000113057824 */ /* 0x000fca00078e020c */
        /* <DEDUP_REMOVED lines=18> */
[----:B------:R-:W-:Y:S01]  /*3970*/  LEA.HI R9, R11, 0x1, RZ, 0x18 ;  /* 0x000000010b097811 */ /* 0x000fe200078fc0ff */
[----:B------:R-:W-:Y:S02]  /*3980*/  IMAD.MOV.U32 R10, RZ, RZ, R5 ;  /* 0x000000ffff0a7224 */ /* 0x000fe400078e0005 */
[----:B------:R-:W-:Y:S01]  /*3990*/  ULEA UR5, UR7, UR5, 0x18 ;  /* 0x0000000507057291 */ /* 0x000fe2000f8ec0ff */
[----:B------:R-:W-:Y:S02]  /*39a0*/  LOP3.LUT R11, R9, 0x3, RZ, 0xc0, !PT ;  /* 0x00000003090b7812 */ /* 0x000fe400078ec0ff */
[----:B------:R-:W-:Y:S02]  /*39b0*/  MOV R9, RZ ;  /* 0x000000ff00097202 */ /* 0x000fe40000000f00 */
[----:B------:R-:W-:Y:S02]  /*39c0*/  IADD3 R13, PT, PT, -R11, RZ, RZ ;  /* 0x000000ff0b0d7210 */ /* 0x000fe40007ffe1ff */
[----:B------:R-:W-:-:S07]  /*39d0*/  LEA R11, R12, UR5, 0x2 ;  /* 0x000000050c0b7c11 */ /* 0x000fce000f8e10ff */
.L_x_2379:
        /* <DEDUP_REMOVED lines=11> */
.L_x_2378:
[----:B------:R-:W-:Y:S05]  /*3a90*/  BSYNC.RECONVERGENT B1 ;  /* 0x0000000000017941 */ /* 0x000fea0003800200 */
.L_x_2377:
[----:B------:R-:W-:Y:S05]  /*3aa0*/  @!P1 BRA `(.L_x_2375) ;  /* 0x0000001000f89947 */ /* 0x000fea0003800000 */
[----:B------:R-:W-:Y:S01]  /*3ab0*/  UIADD3 UR5, UPT, UPT, UR6, 0x140, URZ ;  /* 0x0000014006057890 */ /* 0x000fe2000fffe0ff */
[----:B------:R-:W-:-:S03]  /*3ac0*/  SHF.L.U32 R11, R19, 0x2, RZ ;  /* 0x00000002130b7819 */ /* 0x000fc600000006ff */
[----:B------:R-:W-:Y:S02]  /*3ad0*/  ULEA UR5, UR7, UR5, 0x18 ;  /* 0x0000000507057291 */ /* 0x000fe4000f8ec0ff */
[----:B------:R-:W-:-:S07]  /*3ae0*/  IMAD R11, R10, 0x4, -R11 ;  /* 0x000000040a0b7824 */ /* 0x000fce00078e0a0b */
[----:B------:R-:W0:Y:S04]  /*3af0*/  LDS R13, [R11+UR5] ;  /* 0x000000050b0d7984 */ /* 0x000e280008000800 */
[----:B------:R-:W1:Y:S04]  /*3b00*/  LDS R15, [R11+UR5+0x400] ;  /* 0x000400050b0f7984 */ /* 0x000e680008000800 */
[----:B------:R-:W2:Y:S04]  /*3b10*/  LDS R21, [R11+UR5+0x800] ;  /* 0x000800050b157984 */ /* 0x000ea80008000800 */
[----:B-----5:R-:W3:Y:S01]  /*3b20*/  LDS R23, [R11+UR5+0xc00] ;  /* 0x000c00050b177984 */ /* 0x020ee20008000800 */
[C---:B0-----:R-:W-:Y:S01]  /*3b30*/  FADD.FTZ R13, -R8.reuse, R13 ;  /* 0x0000000d080d7221 */ /* 0x041fe20000010100 */
[----:B-1----:R-:W-:-:S03]  /*3b40*/  FADD.FTZ R15, -R8, R15 ;  /* 0x0000000f080f7221 */ /* 0x002fc60000010100 */
[----:B------:R-:W-:Y:S01]  /*3b50*/  FMUL.FTZ R13, R13, 1.4426950216293334961 ;  /* 0x3fb8aa3b0d0d7820 */ /* 0x000fe20000410000 */
[C---:B--2---:R-:W-:Y:S01]  /*3b60*/  FADD.FTZ R21, -R8.reuse, R21 ;  /* 0x0000001508157221 */ /* 0x044fe20000010100 */
[----:B------:R-:W-:Y:S02]  /*3b70*/  FMUL.FTZ R15, R15, 1.4426950216293334961 ;  /* 0x3fb8aa3b0f0f7820 */ /* 0x000fe40000410000 */
[----:B------:R0:W1:Y:S01]  /*3b80*/  MUFU.EX2 R14, R13 ;  /* 0x0000000d000e7308 */ /* 0x0000620000000800 */
[----:B---3--:R-:W-:Y:S01]  /*3b90*/  FADD.FTZ R23, -R8, R23 ;  /* 0x0000001708177221 */ /* 0x008fe20000010100 */
[----:B------:R-:W-:Y:S02]  /*3ba0*/  FMUL.FTZ R21, R21, 1.4426950216293334961 ;  /* 0x3fb8aa3b15157820 */ /* 0x000fe40000410000 */
[----:B------:R-:W2:Y:S01]  /*3bb0*/  MUFU.EX2 R22, R15 ;  /* 0x0000000f00167308 */ /* 0x000ea20000000800 */
[----:B------:R-:W-:-:S03]  /*3bc0*/  FMUL.FTZ R23, R23, 1.4426950216293334961 ;  /* 0x3fb8aa3b17177820 */ /* 0x000fc60000410000 */
[----:B------:R-:W3:Y:S01]  /*3bd0*/  MUFU.EX2 R24, R21 ;  /* 0x0000001500187308 */ /* 0x000ee20000000800 */
[----:B0-----:R-:W-:Y:S01]  /*3be0*/  IADD3 R13, PT, PT, R10, 0x400, RZ ;  /* 0x000004000a0d7810 */ /* 0x001fe20007ffe0ff */
[----:B------:R-:W-:Y:S02]  /*3bf0*/  VIADD R10, R11, UR5 ;  /* 0x000000050b0a7c36 */ /* 0x000fe40008000000 */
[----:B------:R-:W0:Y:S01]  /*3c00*/  MUFU.EX2 R26, R23 ;  /* 0x00000017001a7308 */ /* 0x000e220000000800 */
[----:B------:R-:W-:Y:S01]  /*3c10*/  ISETP.GT.AND P0, PT, R13, R16, PT ;  /* 0x000000100d00720c */ /* 0x000fe20003f04270 */
[----:B-1----:R-:W-:Y:S01]  /*3c20*/  FADD.FTZ R9, R9, R14 ;  /* 0x0000000e09097221 */ /* 0x002fe20000010000 */
[----:B------:R1:W-:Y:S03]  /*3c30*/  STS [R11+UR5], R14 ;  /* 0x0000000e0b007988 */ /* 0x0003e60008000805 */
[----:B--2---:R-:W-:Y:S01]  /*3c40*/  FADD.FTZ R9, R9, R22 ;  /* 0x0000001609097221 */ /* 0x004fe20000010000 */
[----:B------:R1:W-:Y:S03]  /*3c50*/  STS [R11+UR5+0x400], R22 ;  /* 0x000400160b007988 */ /* 0x0003e60008000805 */
[----:B---3--:R-:W-:Y:S01]  /*3c60*/  FADD.FTZ R9, R9, R24 ;  /* 0x0000001809097221 */ /* 0x008fe20000010000 */
[----:B------:R1:W-:Y:S03]  /*3c70*/  STS [R11+UR5+0x800], R24 ;  /* 0x000800180b007988 */ /* 0x0003e60008000805 */
[----:B0-----:R-:W-:Y:S01]  /*3c80*/  FADD.FTZ R9, R9, R26 ;  /* 0x0000001a09097221 */ /* 0x001fe20000010000 */
[----:B------:R1:W-:Y:S01]  /*3c90*/  STS [R11+UR5+0xc00], R26 ;  /* 0x000c001a0b007988 */ /* 0x0003e20008000805 */
[----:B------:R-:W-:Y:S05]  /*3ca0*/  @P0 BRA `(.L_x_2375) ;  /* 0x0000001000780947 */ /* 0x000fea0003800000 */
[----:B-1----:R-:W-:Y:S01]  /*3cb0*/  IADD3 R11, PT, PT, -R13, R16, RZ ;  /* 0x000000100d0b7210 */ /* 0x002fe20007ffe1ff */
[----:B------:R-:W-:Y:S01]  /*3cc0*/  BSSY.RECONVERGENT B1, `(.L_x_2380) ;  /* 0x000006b000017945 */ /* 0x000fe20003800200 */
[----:B------:R-:W-:Y:S01]  /*3cd0*/  VIADD R10, R10, 0x1800 ;  /* 0x000018000a0a7836 */ /* 0x000fe20000000000 */
[----:B------:R-:W-:Y:S02]  /*3ce0*/  PLOP3.LUT P0, PT, PT, PT, PT, 0x80, 0x8 ;  /* 0x000000000008781c */ /* 0x000fe40003f0f070 */
[----:B------:R-:W-:-:S13]  /*3cf0*/  ISETP.GT.AND P1, PT, R11, 0xbff, PT ;  /* 0x00000bff0b00780c */ /* 0x000fda0003f24270 */
[----:B------:R-:W-:Y:S05]  /*3d00*/  @!P1 BRA `(.L_x_2381) ;  /* 0x0000000400989947 */ /* 0x000fea0003800000 */
[----:B------:R-:W-:Y:S02]  /*3d10*/  PLOP3.LUT P0, PT, PT, PT, PT, 0x8, 0x80 ;  /* 0x000000000080781c */ /* 0x000fe40003f0e170 */
[----:B------:R-:W-:-:S11]  /*3d20*/  IADD3 R14, PT, PT, R16, -0xbff, RZ ;  /* 0xfffff401100e7810 */ /* 0x000fd60007ffe0ff */
.L_x_2382:
[----:B------:R-:W0:Y:S01]  /*3d30*/  LDS R11, [R10+-0x800] ;  /* 0xfff800000a0b7984 */ /* 0x000e220000000800 */
[----:B------:R-:W-:-:S03]  /*3d40*/  VIADD R13, R13, 0x1000 ;  /* 0x000010000d0d7836 */ /* 0x000fc60000000000 */
[----:B------:R-:W1:Y:S02]  /*3d50*/  LDS R15, [R10+-0x400] ;  /* 0xfffc00000a0f7984 */ /* 0x000e640000000800 */
[----:B------:R-:W-:Y:S02]  /*3d60*/  ISETP.GE.AND P1, PT, R13, R14, PT ;  /* 0x0000000e0d00720c */ /* 0x000fe40003f26270 */
        /* <DEDUP_REMOVED lines=96> */
.L_x_2381:
[----:B------:R-:W-:Y:S05]  /*4370*/  BSYNC.RECONVERGENT B1 ;  /* 0x0000000000017941 */ /* 0x000fea0003800200 */
.L_x_2380:
        /* <DEDUP_REMOVED lines=55> */
.L_x_2384:
[----:B------:R-:W-:Y:S05]  /*46f0*/  BSYNC.RECONVERGENT B1 ;  /* 0x0000000000017941 */ /* 0x000fea0003800200 */
.L_x_2383:
        /* <DEDUP_REMOVED lines=27> */
.L_x_2376:
        /* <DEDUP_REMOVED lines=10> */
[----:B------:R-:W-:Y:S01]  /*4950*/  UIADD3 UR5, UPT, UPT, UR6, 0x140, URZ ;  /* 0x0000014006057890 */ /* 0x000fe2000fffe0ff */
[----:B------:R-:W-:Y:S01]  /*4960*/  LEA.HI R9, R14, 0x1, RZ, 0x18 ;  /* 0x000000010e097811 */ /* 0x000fe200078fc0ff */
[--C-:B------:R-:W-:Y:S01]  /*4970*/  IMAD.MOV.U32 R13, RZ, RZ, R5.reuse ;  /* 0x000000ffff0d7224 */ /* 0x100fe200078e0005 */
[----:B-----5:R-:W-:Y:S01]  /*4980*/  IADD3 R23, P0, P2, R10, UR4, R5 ;  /* 0x000000040a177c10 */ /* 0x020fe2000fa1e005 */
[----:B------:R-:W-:Y:S01]  /*4990*/  ULEA UR5, UR7, UR5, 0x18 ;  /* 0x0000000507057291 */ /* 0x000fe2000f8ec0ff */
[----:B------:R-:W-:Y:S02]  /*49a0*/  LOP3.LUT R10, R9, 0x3, RZ, 0xc0, !PT ;  /* 0x00000003090a7812 */ /* 0x000fe400078ec0ff */
[----:B------:R-:W-:Y:S02]  /*49b0*/  IADD3.X R11, PT, PT, R11, UR10, RZ, P0, P2 ;  /* 0x0000000a0b0b7c10 */ /* 0x000fe400087e44ff */
[----:B------:R-:W-:Y:S02]  /*49c0*/  MOV R9, RZ ;  /* 0x000000ff00097202 */ /* 0x000fe40000000f00 */
[----:B------:R-:W-:-:S02]  /*49d0*/  IADD3 R15, PT, PT, -R10, RZ, RZ ;  /* 0x000000ff0a0f7210 */ /* 0x000fc40007ffe1ff */
[----:B------:R-:W-:-:S07]  /*49e0*/  LEA R14, R12, UR5, 0x2 ;  /* 0x000000050c0e7c11 */ /* 0x000fce000f8e10ff */
.L_x_2387:
[----:B------:R-:W-:-:S06]  /*49f0*/  IMAD.MOV.U32 R10, RZ, RZ, R23 ;  /* 0x000000ffff0a7224 */ /* 0x000fcc00078e0017 */
[----:B------:R1:W2:Y:S01]  /*4a00*/  LDG.E.U8 R10, desc[UR36][R10.64] ;  /* 0x000000240a0a7981 */ /* 0x0002a2000c1e1100 */
[----:B------:R-:W-:Y:S01]  /*4a10*/  VIADD R15, R15, 0x1 ;  /* 0x000000010f0f7836 */ /* 0x000fe20000000000 */
[----:B------:R-:W-:Y:S02]  /*4a20*/  IADD3 R23, P2, PT, R23, 0x100, RZ ;  /* 0x0000010017177810 */ /* 0x000fe40007f5e0ff */
[----:B------:R-:W-:-:S03]  /*4a30*/  IADD3 R13, PT, PT, R13, 0x100, RZ ;  /* 0x000001000d0d7810 */ /* 0x000fc60007ffe0ff */
[----:B-1----:R-:W-:Y:S01]  /*4a40*/  IMAD.X R11, RZ, RZ, R11, P2 ;  /* 0x000000ffff0b7224 */ /* 0x002fe200010e060b */
[----:B--2---:R-:W-:-:S13]  /*4a50*/  ISETP.NE.AND P0, PT, R10, RZ, PT ;  /* 0x000000ff0a00720c */ /* 0x004fda0003f05270 */
        /* <DEDUP_REMOVED lines=10> */
.L_x_2386:
[----:B------:R-:W-:Y:S05]  /*4b00*/  BSYNC.RECONVERGENT B1 ;  /* 0x0000000000017941 */ /* 0x000fea0003800200 */
.L_x_2385:
[----:B------:R-:W-:Y:S05]  /*4b10*/  @!P1 BRA `(.L_x_2375) ;  /* 0x0000000000dc9947 */ /* 0x000fea0003800000 */
[----:B------:R-:W1:Y:S01]  /*4b20*/  S2R R14, SR_CgaCtaId ;  /* 0x00000000000e7919 */ /* 0x000e620000008800 */
[----:B-----5:R-:W2:Y:S01]  /*4b30*/  LDC.64 R22, c[0x0][0x420] ;  /* 0x00010800ff167b82 */ /* 0x020ea20000000a00 */
[----:B------:R-:W-:Y:S01]  /*4b40*/  MOV R11, 0x400 ;  /* 0x00000400000b7802 */ /* 0x000fe20000000f00 */
[----:B------:R-:W-:-:S03]  /*4b50*/  IMAD.SHL.U32 R10, R19, 0x4, RZ ;  /* 0x00000004130a7824 */ /* 0x000fc600078e00ff */
[----:B------:R-:W-:Y:S01]  /*4b60*/  IADD3 R11, PT, PT, R11, 0x140, RZ ;  /* 0x000001400b0b7810 */ /* 0x000fe20007ffe0ff */
[----:B------:R-:W-:Y:S01]  /*4b70*/  IMAD R10, R13, 0x4, -R10 ;  /* 0x000000040d0a7824 */ /* 0x000fe200078e0a0a */
[----:B--2---:R-:W-:-:S04]  /*4b80*/  IADD3 R21, P0, P1, R22, UR4, R13 ;  /* 0x0000000416157c10 */ /* 0x004fc8000f91e00d */
[----:B------:R-:W-:Y:S02]  /*4b90*/  IADD3 R21, P2, PT, R21, 0x200, RZ ;  /* 0x0000020015157810 */ /* 0x000fe40007f5e0ff */
[----:B-1----:R-:W-:Y:S02]  /*4ba0*/  LEA R15, R14, R11, 0x18 ;  /* 0x0000000b0e0f7211 */ /* 0x002fe400078ec0ff */
[----:B------:R-:W-:Y:S02]  /*4bb0*/  IADD3.X R11, PT, PT, R23, UR10, RZ, P0, P1 ;  /* 0x0000000a170b7c10 */ /* 0x000fe400087e24ff */
[----:B------:R-:W-:Y:S02]  /*4bc0*/  IADD3 R14, PT, PT, R10, 0x800, R15 ;  /* 0x000008000a0e7810 */ /* 0x000fe40007ffe00f */
[----:B------:R-:W-:-:S07]  /*4bd0*/  IADD3.X R11, PT, PT, RZ, R11, RZ, P2, !PT ;  /* 0x0000000bff0b7210 */ /* 0x000fce00017fe4ff */
.L_x_2388:
        /* <DEDUP_REMOVED lines=24> */
[----:B------:R1:W2:Y:S01]  /*4d60*/  @!P1 MUFU.EX2 R23, R22 ;  /* 0x0000001600179308 */ /* 0x0002a20000000800 */
[----:B------:R-:W-:Y:S01]  /*4d70*/  @!P2 FMUL.FTZ R24, R24, 1.4426950216293334961 ;  /* 0x3fb8aa3b1818a820 */ /* 0x000fe20000410000 */
[----:B------:R-:W-:-:S02]  /*4d80*/  IMAD.MOV.U32 R27, RZ, RZ, RZ ;  /* 0x000000ffff1b7224 */ /* 0x000fc400078e00ff */
[----:B------:R-:W-:Y:S01]  /*4d90*/  @!P3 FMUL.FTZ R26, R26, 1.4426950216293334961 ;  /* 0x3fb8aa3b1a1ab820 */ /* 0x000fe20000410000 */
[----:B------:R-:W-:Y:S01]  /*4da0*/  ISETP.GT.AND P0, PT, R13, R16, PT ;  /* 0x000000100d00720c */ /* 0x000fe20003f04270 */
        /* <DEDUP_REMOVED lines=14> */
.L_x_2375:
[----:B------:R-:W-:Y:S05]  /*4e90*/  BSYNC.RECONVERGENT B0 ;  /* 0x0000000000007941 */ /* 0x000fea0003800200 */
.L_x_2374:
[----:B0-----:R-:W0:Y:S01]  /*4ea0*/  SHFL.BFLY PT, R8, R9, 0x10, 0x1f ;  /* 0x0e001f0009087f89 */ /* 0x001e2200000e0000 */
[C---:B------:R-:W-:Y:S01]  /*4eb0*/  ISETP.NE.AND P0, PT, R6.reuse, RZ, PT ;  /* 0x000000ff0600720c */ /* 0x040fe20003f05270 */
[----:B------:R-:W2:Y:S01]  /*4ec0*/  LDCU.U8 UR7, c[0x0][0x48c] ;  /* 0x00009180ff0777ac */ /* 0x000ea20008000000 */
[----:B------:R-:W-:Y:S01]  /*4ed0*/  ISETP.GT.U32.AND P1, PT, R6, 0x7, PT ;  /* 0x000000070600780c */ /* 0x000fe20003f24070 */
[----:B------:R-:W3:Y:S01]  /*4ee0*/  LDC R30, c[0x0][0x3f8] ;  /* 0x0000fe00ff1e7b82 */ /* 0x000ee20000000800 */
[----:B--2---:R-:W-:Y:S01]  /*4ef0*/  UISETP.NE.AND UP0, UPT, UR7, URZ, UPT ;  /* 0x000000ff0700728c */ /* 0x004fe2000bf05270 */
[----:B0-----:R-:W-:-:S05]  /*4f00*/  FADD.FTZ R8, R8, R9 ;  /* 0x0000000908087221 */ /* 0x001fca0000010000 */
[----:B-1--4-:R-:W0:Y:S02]  /*4f10*/  SHFL.BFLY PT, R11, R8, 0x8, 0x1f ;  /* 0x0d001f00080b7f89 */ /* 0x012e2400000e0000 */
[----:B0-----:R-:W-:-:S05]  /*4f20*/  FADD.FTZ R11, R8, R11 ;  /* 0x0000000b080b7221 */ /* 0x001fca0000010000 */
[----:B------:R-:W0:Y:S02]  /*4f30*/  SHFL.BFLY PT, R10, R11, 0x4, 0x1f ;  /* 0x0c801f000b0a7f89 */ /* 0x000e2400000e0000 */
[----:B0-----:R-:W-:-:S05]  /*4f40*/  FADD.FTZ R10, R11, R10 ;  /* 0x0000000a0b0a7221 */ /* 0x001fca0000010000 */
[----:B------:R-:W0:Y:S02]  /*4f50*/  SHFL.BFLY PT, R13, R10, 0x2, 0x1f ;  /* 0x0c401f000a0d7f89 */ /* 0x000e2400000e0000 */
[----:B0-----:R-:W-:-:S05]  /*4f60*/  FADD.FTZ R13, R10, R13 ;  /* 0x0000000d0a0d7221 */ /* 0x001fca0000010000 */
[----:B------:R-:W0:Y:S02]  /*4f70*/  SHFL.BFLY PT, R14, R13, 0x1, 0x1f ;  /* 0x0c201f000d0e7f89 */ /* 0x000e2400000e0000 */
[----:B0-----:R-:W-:Y:S02]  /*4f80*/  FADD.FTZ R9, R13, R14 ;  /* 0x0000000e0d097221 */ /* 0x001fe40000010000 */
[----:B------:R-:W3:Y:S03]  /*4f90*/  S2R R13, SR_CTAID.X ;  /* 0x00000000000d7919 */ /* 0x000ee60000002500 */
[----:B------:R-:W-:Y:S01]  /*4fa0*/  @!P0 STS [R4+0x20], R9 ;  /* 0x0000200904008388 */ /* 0x000fe20000000800 */
[----:B------:R-:W-:Y:S01]  /*4fb0*/  BAR.SYNC.DEFER_BLOCKING 0x0 ;  /* 0x0000000000007b1d */ /* 0x000fe20000010000 */
[----:B------:R-:W-:-:S05]  /*4fc0*/  ISETP.GT.AND P0, PT, R5, R16, PT ;  /* 0x000000100500720c */ /* 0x000fca0003f04270 */
[----:B------:R-:W0:Y:S01]  /*4fd0*/  @!P1 LDS R9, [R7+0x20] ;  /* 0x0000200007099984 */ /* 0x000e220000000800 */
[----:B---3--:R-:W-:-:S03]  /*4fe0*/  IMAD R29, R30, UR8, R13 ;  /* 0x000000081e1d7c24 */ /* 0x008fc6000f8e020d */
        /* <DEDUP_REMOVED lines=8> */
[----:B0-----:R-:W-:-:S06]  /*5070*/  FADD.FTZ R4, R8, 9.9999999747524270788e-07 ;  /* 0x358637bd08047421 */ /* 0x001fcc0000010000 */
[----:B------:R-:W0:Y:S01]  /*5080*/  MUFU.RCP R4, R4 ;  /* 0x0000000400047308 */ /* 0x000e220000001000 */
[----:B------:R-:W-:Y:S05]  /*5090*/  BRA.U !UP0, `(.L_x_2389) ;  /* 0x0000000108187547 */ /* 0x000fea000b800000 */
[----:B------:R-:W1:Y:S08]  /*50a0*/  LDC R6, c[0x0][0x488] ;  /* 0x00012200ff067b82 */ /* 0x000e700000000800 */
[----:B------:R-:W1:Y:S08]  /*50b0*/  LDC R7, c[0x0][0x40c] ;  /* 0x00010300ff077b82 */ /* 0x000e700000000800 */
[----:B------:R-:W2:Y:S01]  /*50c0*/  LDC R9, c[0x0][0x3f4] ;  /* 0x0000fd00ff097b82 */ /* 0x000ea20000000800 */
[----:B-1----:R-:W-:-:S04]  /*50d0*/  IMAD R6, R29, R6, R7 ;  /* 0x000000061d067224 */ /* 0x002fc800078e0207 */
[----:B--2---:R-:W-:-:S05]  /*50e0*/  IMAD R6, R6, R9, RZ ;  /* 0x0000000906067224 */ /* 0x004fca00078e02ff */
[----:B------:R-:W-:-:S07]  /*50f0*/  SHF.R.S32.HI R7, RZ, 0x1f, R6 ;  /* 0x0000001fff077819 */ /* 0x000fce0000011406 */
.L_x_2389:
        /* <DEDUP_REMOVED lines=23> */
.L_x_2395:
[----:B------:R-:W0:Y:S01]  /*5270*/  LDS R9, [R0] ;  /* 0x0000000000097984 */ /* 0x000e220000000800 */
[----:B------:R-:W-:-:S04]  /*5280*/  IADD3 R7, PT, PT, R7, 0x1, RZ ;  /* 0x0000000107077810 */ /* 0x000fc80007ffe0ff */
[----:B------:R-:W-:Y:S01]  /*5290*/  ISETP.NE.AND P0, PT, R7, RZ, PT ;  /* 0x000000ff0700720c */ /* 0x000fe20003f05270 */
[----:B0-----:R-:W-:-:S05]  /*52a0*/  FMUL.FTZ R9, R9, R4 ;  /* 0x0000000409097220 */ /* 0x001fca0000410000 */
[----:B------:R0:W-:Y:S02]  /*52b0*/  STS [R0], R9 ;  /* 0x0000000900007388 */ /* 0x0001e40000000800 */
[----:B0-----:R-:W-:-:S05]  /*52c0*/  VIADD R0, R0, 0x400 ;  /* 0x0000040000007836 */ /* 0x001fca0000000000 */
[----:B------:R-:W-:Y:S05]  /*52d0*/  @P0 BRA `(.L_x_2395) ;  /* 0xfffffffc00e40947 */ /* 0x000fea000383ffff */
.L_x_2394:
[----:B------:R-:W-:Y:S05]  /*52e0*/  BSYNC.RECONVERGENT B1 ;  /* 0x0000000000017941 */ /* 0x000fea0003800200 */
.L_x_2393:
[----:B------:R-:W-:Y:S05]  /*52f0*/  @!P1 BRA `(.L_x_2391) ;  /* 0x0000001400109947 */ /* 0x000fea0003800000 */
[----:B------:R-:W1:Y:S01]  /*5300*/  S2UR UR6, SR_CgaCtaId ;  /* 0x00000000000679c3 */ /* 0x000e620000008800 */
[----:B------:R-:W-:Y:S01]  /*5310*/  UMOV UR5, 0x400 ;  /* 0x0000040000057882 */ /* 0x000fe20000000000 */
[----:B------:R-:W-:Y:S01]  /*5320*/  SHF.L.U32 R0, R19, 0x2, RZ ;  /* 0x0000000213007819 */ /* 0x000fe200000006ff */
[----:B------:R-:W-:Y:S01]  /*5330*/  UIADD3 UR5, UPT, UPT, UR5, 0x140, URZ ;  /* 0x0000014005057890 */ /* 0x000fe2000fffe0ff */
[----:B------:R-:W-:-:S03]  /*5340*/  IADD3 R21, PT, PT, R5, 0x400, RZ ;  /* 0x0000040005157810 */ /* 0x000fc60007ffe0ff */
[----:B------:R-:W-:Y:S01]  /*5350*/  IMAD R0, R5, 0x4, -R0 ;  /* 0x0000000405007824 */ /* 0x000fe200078e0a00 */
[----:B------:R-:W-:Y:S01]  /*5360*/  ISETP.GT.AND P0, PT, R21, R16, PT ;  /* 0x000000101500720c */ /* 0x000fe20003f04270 */
[----:B-1----:R-:W-:-:S06]  /*5370*/  ULEA UR5, UR6, UR5, 0x18 ;  /* 0x0000000506057291 */ /* 0x002fcc000f8ec0ff */
[----:B------:R-:W-:-:S03]  /*5380*/  VIADD R5, R0, UR5 ;  /* 0x0000000500057c36 */ /* 0x000fc60008000000 */
[----:B------:R-:W0:Y:S04]  /*5390*/  LDS R7, [R0+UR5] ;  /* 0x0000000500077984 */ /* 0x000e280008000800 */
[----:B------:R-:W1:Y:S04]  /*53a0*/  LDS R9, [R0+UR5+0x400] ;  /* 0x0004000500097984 */ /* 0x000e680008000800 */
[----:B------:R-:W2:Y:S04]  /*53b0*/  LDS R11, [R0+UR5+0x800] ;  /* 0x00080005000b7984 */ /* 0x000ea80008000800 */
[----:B------:R-:W3:Y:S01]  /*53c0*/  LDS R15, [R0+UR5+0xc00] ;  /* 0x000c0005000f7984 */ /* 0x000ee20008000800 */
[-C--:B0-----:R-:W-:Y:S01]  /*53d0*/  FMUL.FTZ R7, R7, R4.reuse ;  /* 0x0000000407077220 */ /* 0x081fe20000410000 */
[----:B-1----:R-:W-:-:S04]  /*53e0*/  FMUL.FTZ R9, R9, R4 ;  /* 0x0000000409097220 */ /* 0x002fc80000410000 */
[----:B------:R0:W-:Y:S01]  /*53f0*/  STS [R0+UR5], R7 ;  /* 0x0000000700007988 */ /* 0x0001e20008000805 */
[----:B--2---:R-:W-:-:S03]  /*5400*/  FMUL.FTZ R11, R11, R4 ;  /* 0x000000040b0b7220 */ /* 0x004fc60000410000 */
[----:B------:R0:W-:Y:S01]  /*5410*/  STS [R0+UR5+0x400], R9 ;  /* 0x0004000900007988 */ /* 0x0001e20008000805 */
[----:B---3--:R-:W-:-:S03]  /*5420*/  FMUL.FTZ R15, R15, R4 ;  /* 0x000000040f0f7220 */ /* 0x008fc60000410000 */
[----:B------:R0:W-:Y:S04]  /*5430*/  STS [R0+UR5+0x800], R11 ;  /* 0x0008000b00007988 */ /* 0x0001e80008000805 */
[----:B------:R0:W-:Y:S01]  /*5440*/  STS [R0+UR5+0xc00], R15 ;  /* 0x000c000f00007988 */ /* 0x0001e20008000805 */
[----:B------:R-:W-:Y:S05]  /*5450*/  @P0 BRA `(.L_x_2391) ;  /* 0x0000001000b80947 */ /* 0x000fea0003800000 */
[----:B0-----:R-:W-:Y:S01]  /*5460*/  IADD3 R0, PT, PT, -R21, R16, RZ ;  /* 0x0000001015007210 */ /* 0x001fe20007ffe1ff */
[----:B------:R-:W-:Y:S01]  /*5470*/  BSSY.RECONVERGENT B1, `(.L_x_2396) ;  /* 0x000003b000017945 */ /* 0x000fe20003800200 */
[----:B------:R-:W-:Y:S01]  /*5480*/  VIADD R5, R5, 0x1800 ;  /* 0x0000180005057836 */ /* 0x000fe20000000000 */
[----:B------:R-:W-:Y:S02]  /*5490*/  PLOP3.LUT P0, PT, PT, PT, PT, 0x80, 0x8 ;  /* 0x000000000008781c */ /* 0x000fe40003f0f070 */
[----:B------:R-:W-:-:S13]  /*54a0*/  ISETP.GT.AND P1, PT, R0, 0xbff, PT ;  /* 0x00000bff0000780c */ /* 0x000fda0003f24270 */
[----:B------:R-:W-:Y:S05]  /*54b0*/  @!P1 BRA `(.L_x_2397) ;  /* 0x0000000000d89947 */ /* 0x000fea0003800000 */
[----:B------:R-:W-:Y:S02]  /*54c0*/  PLOP3.LUT P0, PT, PT, PT, PT, 0x8, 0x80 ;  /* 0x000000000080781c */ /* 0x000fe40003f0e170 */
[----:B------:R-:W-:-:S11]  /*54d0*/  IADD3 R34, PT, PT, R16, -0xbff, RZ ;  /* 0xfffff40110227810 */ /* 0x000fd60007ffe0ff */
.L_x_2398:
[----:B------:R-:W0:Y:S01]  /*54e0*/  LDS R7, [R5+-0x800] ;  /* 0xfff8000005077984 */ /* 0x000e220000000800 */
[----:B------:R-:W-:-:S03]  /*54f0*/  VIADD R21, R21, 0x1000 ;  /* 0x0000100015157836 */ /* 0x000fc60000000000 */
[----:B------:R-:W1:Y:S02]  /*5500*/  LDS R9, [R5+-0x400] ;  /* 0xfffc000005097984 */ /* 0x000e640000000800 */
[----:B------:R-:W-:Y:S02]  /*5510*/  ISETP.GE.AND P1, PT, R21, R34, PT ;  /* 0x000000221500720c */ /* 0x000fe40003f26270 */
[----:B------:R-:W2:Y:S04]  /*5520*/  LDS R11, [R5] ;  /* 0x00000000050b7984 */ /* 0x000ea80000000800 */
[----:B------:R-:W3:Y:S04]  /*5530*/  LDS R15, [R5+0x400] ;  /* 0x00040000050f7984 */ /* 0x000ee80000000800 */
[----:B-----5:R-:W4:Y:S04]  /*5540*/  LDS R23, [R5+0x800] ;  /* 0x0008000005177984 */ /* 0x020f280000000800 */
[----:B------:R-:W4:Y:S04]  /*5550*/  LDS R25, [R5+0xc00] ;  /* 0x000c000005197984 */ /* 0x000f280000000800 */
[----:B------:R-:W-:Y:S04]  /*5560*/  LDS R27, [R5+0x1000] ;  /* 0x00100000051b7984 */ /* 0x000fe80000000800 */
[----:B------:R-:W4:Y:S04]  /*5570*/  LDS R31, [R5+0x1400] ;  /* 0x00140000051f7984 */ /* 0x000f280000000800 */
[----:B------:R-:W4:Y:S04]  /*5580*/  LDS R33, [R5+0x1800] ;  /* 0x0018000005217984 */ /* 0x000f280000000800 */
[----:B------:R-:W4:Y:S04]  /*5590*/  LDS R35, [R5+0x1c00] ;  /* 0x001c000005237984 */ /* 0x000f280000000800 */
        /* <DEDUP_REMOVED lines=40> */
.L_x_2397:
[----:B------:R-:W-:Y:S05]  /*5820*/  BSYNC.RECONVERGENT B1 ;  /* 0x0000000000017941 */ /* 0x000fea0003800200 */
.L_x_2396:
        /* <DEDUP_REMOVED lines=31> */
.L_x_2400:
[----:B------:R-:W-:Y:S05]  /*5a20*/  BSYNC.RECONVERGENT B1 ;  /* 0x0000000000017941 */ /* 0x000fea0003800200 */
.L_x_2399:
[----:B------:R-:W-:-:S13]  /*5a30*/  ISETP.GT.AND P1, PT, R21, R16, PT ;  /* 0x000000101500720c */ /* 0x000fda0003f24270 */
[----:B------:R-:W-:Y:S05]  /*5a40*/  @!P0 BRA P1, `(.L_x_2391) ;  /* 0x0000000c003c8947 */ /* 0x000fea0000800000 */
[----:B------:R-:W0:Y:S04]  /*5a50*/  LDS R7, [R5+-0x800] ;  /* 0xfff8000005077984 */ /* 0x000e280000000800 */
[----:B------:R-:W1:Y:S04]  /*5a60*/  LDS R9, [R5+-0x400] ;  /* 0xfffc000005097984 */ /* 0x000e680000000800 */
[----:B------:R-:W2:Y:S04]  /*5a70*/  LDS R11, [R5] ;  /* 0x00000000050b7984 */ /* 0x000ea80000000800 */
[----:B------:R-:W3:Y:S01]  /*5a80*/  LDS R15, [R5+0x400] ;  /* 0x00040000050f7984 */ /* 0x000ee20000000800 */
[C---:B0-----:R-:W-:Y:S01]  /*5a90*/  FMUL.FTZ R0, R4.reuse, R7 ;  /* 0x0000000704007220 */ /* 0x041fe20000410000 */
        /* <DEDUP_REMOVED lines=8> */
.L_x_2392:
        /* <DEDUP_REMOVED lines=17> */
[----:B------:R-:W-:-:S04]  /*5c30*/  LOP3.LUT R8, R8, 0x300, RZ, 0xc0, !PT ;  /* 0x0000030008087812 */ /* 0x000fc800078ec0ff */
[----:B------:R-:W-:Y:S02]  /*5c40*/  IADD3 R5, PT, PT, R5, R8, RZ ;  /* 0x0000000805057210 */ /* 0x000fe40007ffe0ff */
[----:B--2---:R-:W-:-:S04]  /*5c50*/  LEA R14, P0, R15, UR8, 0x2 ;  /* 0x000000080f0e7c11 */ /* 0x004fc8000f8010ff */
[----:B------:R-:W-:Y:S01]  /*5c60*/  LEA.HI.X R15, R15, UR9, R10, 0x2, P0 ;  /* 0x000000090f0f7c11 */ /* 0x000fe200080f140a */
[----:B-1----:R-:W-:Y:S01]  /*5c70*/  ULEA UR5, UR6, UR5, 0x18 ;  /* 0x0000000506057291 */ /* 0x002fe2000f8ec0ff */
[----:B------:R-:W-:-:S05]  /*5c80*/  IMAD.MOV R10, RZ, RZ, -R0 ;  /* 0x000000ffff0a7224 */ /* 0x000fca00078e0a00 */
[----:B------:R-:W-:-:S07]  /*5c90*/  LEA R0, R12, UR5, 0x2 ;  /* 0x000000050c007c11 */ /* 0x000fce000f8e10ff */
.L_x_2403:
[----:B-1----:R-:W0:Y:S01]  /*5ca0*/  LDS R9, [R0] ;  /* 0x0000000000097984 */ /* 0x002e220000000800 */
[----:B------:R-:W-:Y:S02]  /*5cb0*/  MOV R8, R14 ;  /* 0x0000000e00087202 */ /* 0x000fe40000000f00 */
        /* <DEDUP_REMOVED lines=8> */
[----:B0-----:R-:W-:Y:S02]  /*5d40*/  IADD3 R0, PT, PT, R0, 0x400, RZ ;  /* 0x0000040000007810 */ /* 0x001fe40007ffe0ff */
[----:B------:R-:W-:Y:S05]  /*5d50*/  @P0 BRA `(.L_x_2403) ;  /* 0xfffffffc00d00947 */ /* 0x000fea000383ffff */
.L_x_2402:
[----:B------:R-:W-:Y:S05]  /*5d60*/  BSYNC.RECONVERGENT B1 ;  /* 0x0000000000017941 */ /* 0x000fea0003800200 */
.L_x_2401:
[----:B------:R-:W-:Y:S05]  /*5d70*/  @!P1 BRA `(.L_x_2391) ;  /* 0x0000000800709947 */ /* 0x000fea0003800000 */
[----:B-1----:R-:W1:Y:S01]  /*5d80*/  S2R R8, SR_CgaCtaId ;  /* 0x0000000000087919 */ /* 0x002e620000008800 */
[----:B------:R-:W2:Y:S01]  /*5d90*/  LDCU.64 UR8, c[0x0][0x480] ;  /* 0x00009000ff0877ac */ /* 0x000ea20008000a00 */
[C---:B------:R-:W-:Y:S01]  /*5da0*/  IADD3 R6, P0, PT, R5.reuse, R6, RZ ;  /* 0x0000000605067210 */ /* 0x040fe20007f1e0ff */
[----:B------:R-:W-:Y:S01]  /*5db0*/  BSSY.RECONVERGENT B1, `(.L_x_2404) ;  /* 0x000005a000017945 */ /* 0x000fe20003800200 */
[----:B------:R-:W-:Y:S02]  /*5dc0*/  IADD3 R11, PT, PT, -R5, R16, RZ ;  /* 0x00000010050b7210 */ /* 0x000fe40007ffe1ff */
[----:B------:R-:W-:Y:S01]  /*5dd0*/  MOV R0, 0x400 ;  /* 0x0000040000007802 */ /* 0x000fe20000000f00 */
[----:B------:R-:W-:Y:S01]  /*5de0*/  IMAD.X R7, RZ, RZ, R7, P0 ;  /* 0x000000ffff077224 */ /* 0x000fe200000e0607 */
[----:B------:R-:W-:Y:S02]  /*5df0*/  ISETP.GT.AND P1, PT, R11, 0xbff, PT ;  /* 0x00000bff0b00780c */ /* 0x000fe40003f24270 */
[----:B--2---:R-:W-:-:S04]  /*5e00*/  LEA R9, P0, R6, UR8, 0x2 ;  /* 0x0000000806097c11 */ /* 0x004fc8000f8010ff */
[----:B------:R-:W-:Y:S01]  /*5e10*/  LEA.HI.X R10, R6, UR9, R7, 0x2, P0 ;  /* 0x00000009060a7c11 */ /* 0x000fe200080f1407 */
[----:B------:R-:W-:Y:S01]  /*5e20*/  VIADD R7, R0, 0x140 ;  /* 0x0000014000077836 */ /* 0x000fe20000000000 */
[----:B------:R-:W-:Y:S02]  /*5e30*/  SHF.L.U32 R0, R19, 0x2, RZ ;  /* 0x0000000213007819 */ /* 0x000fe400000006ff */
[----:B------:R-:W-:-:S03]  /*5e40*/  IADD3 R6, P0, PT, R9, 0x800, RZ ;  /* 0x0000080009067810 */ /* 0x000fc60007f1e0ff */
[----:B------:R-:W-:Y:S01]  /*5e50*/  IMAD R0, R5, 0x4, -R0 ;  /* 0x0000000405007824 */ /* 0x000fe200078e0a00 */
[----:B-1----:R-:W-:Y:S02]  /*5e60*/  LEA R9, R8, R7, 0x18 ;  /* 0x0000000708097211 */ /* 0x002fe400078ec0ff */
[----:B------:R-:W-:Y:S02]  /*5e70*/  IADD3.X R7, PT, PT, RZ, R10, RZ, P0, !PT ;  /* 0x0000000aff077210 */ /* 0x000fe400007fe4ff */
[----:B------:R-:W-:Y:S02]  /*5e80*/  IADD3 R0, PT, PT, R0, 0x800, R9 ;  /* 0x0000080000007810 */ /* 0x000fe40007ffe009 */
[----:B------:R-:W-:Y:S01]  /*5e90*/  PLOP3.LUT P0, PT, PT, PT, PT, 0x80, 0x8 ;  /* 0x000000000008781c */ /* 0x000fe20003f0f070 */
[----:B------:R-:W-:-:S12]  /*5ea0*/  @!P1 BRA `(.L_x_2405) ;  /* 0x0000000400289947 */ /* 0x000fd80003800000 */
[----:B------:R-:W-:Y:S01]  /*5eb0*/  PLOP3.LUT P0, PT, PT, PT, PT, 0x8, 0x80 ;  /* 0x000000000080781c */ /* 0x000fe20003f0e170 */
[----:B------:R-:W-:-:S12]  /*5ec0*/  VIADD R10, R16, 0xfffff401 ;  /* 0xfffff401100a7836 */ /* 0x000fd80000000000 */
.L_x_2406:
[----:B------:R-:W0:Y:S01]  /*5ed0*/  LDS R9, [R0+-0x800] ;  /* 0xfff8000000097984 */ /* 0x000e220000000800 */
[----:B------:R-:W-:Y:S02]  /*5ee0*/  IADD3 R5, PT, PT, R5, 0x1000, RZ ;  /* 0x0000100005057810 */ /* 0x000fe40007ffe0ff */
[----:B------:R-:W-:Y:S01]  /*5ef0*/  IADD3 R8, P2, PT, R6, 0x4000, RZ ;  /* 0x0000400006087810 */ /* 0x000fe20007f5e0ff */
[----:B------:R-:W1:Y:S01]  /*5f00*/  LDS R11, [R0+-0x400] ;  /* 0xfffc0000000b7984 */ /* 0x000e620000000800 */
        /* <DEDUP_REMOVED lines=21> */
[----:B------:R-:W-:Y:S01]  /*6060*/  STG.E desc[UR36][R6.64+-0x800], R9 ;  /* 0xfff8000906007986 */ /* 0x000fe2000c101924 */
[----:B------:R-:W-:-:S03]  /*6070*/  FMUL.FTZ R27, R4, R27 ;  /* 0x0000001b041b7220 */ /* 0x000fc60000410000 */
[----:B------:R0:W-:Y:S01]  /*6080*/  STS [R0+-0x800], R9 ;  /* 0xfff8000900007388 */ /* 0x0001e20000000800 */
[C---:B------:R-:W-:Y:S01]  /*6090*/  FMUL.FTZ R31, R4.reuse, R31 ;  /* 0x0000001f041f7220 */ /* 0x040fe20000410000 */
[C---:B------:R-:W-:Y:S02]  /*60a0*/  FMUL.FTZ R33, R4.reuse, R33 ;  /* 0x0000002104217220 */ /* 0x040fe40000410000 */
[----:B------:R-:W-:Y:S01]  /*60b0*/  STG.E desc[UR36][R6.64+-0x400], R11 ;  /* 0xfffc000b06007986 */ /* 0x000fe2000c101924 */
[----:B------:R-:W-:-:S03]  /*60c0*/  FMUL.FTZ R35, R4, R35 ;  /* 0x0000002304237220 */ /* 0x000fc60000410000 */
[----:B------:R-:W-:Y:S01]  /*60d0*/  STS [R0+-0x400], R11 ;  /* 0xfffc000b00007388 */ /* 0x000fe20000000800 */
[----:B0-----:R-:W-:Y:S02]  /*60e0*/  IMAD.X R9, RZ, RZ, R7, P2 ;  /* 0x000000ffff097224 */ /* 0x001fe400010e0607 */
[C---:B------:R-:W-:Y:S01]  /*60f0*/  FMUL.FTZ R37, R4.reuse, R37 ;  /* 0x0000002504257220 */ /* 0x040fe20000410000 */
[----:B------:R-:W-:Y:S01]  /*6100*/  STG.E desc[UR36][R6.64], R15 ;  /* 0x0000000f06007986 */ /* 0x000fe2000c101924 */
[----:B------:R-:W-:-:S03]  /*6110*/  FMUL.FTZ R39, R4, R39 ;  /* 0x0000002704277220 */ /* 0x000fc60000410000 */
[----:B------:R-:W-:Y:S01]  /*6120*/  STS [R0], R15 ;  /* 0x0000000f00007388 */ /* 0x000fe20000000800 */
[----:B-1----:R-:W-:-:S03]  /*6130*/  FMUL.FTZ R41, R4, R41 ;  /* 0x0000002904297220 */ /* 0x002fc60000410000 */
[----:B------:R-:W-:Y:S01]  /*6140*/  STG.E desc[UR36][R6.64+0x400], R21 ;  /* 0x0004001506007986 */ /* 0x000fe2000c101924 */
[----:B--2---:R-:W-:-:S03]  /*6150*/  FMUL.FTZ R43, R4, R43 ;  /* 0x0000002b042b7220 */ /* 0x004fc60000410000 */
[----:B------:R-:W-:Y:S01]  /*6160*/  STS [R0+0x400], R21 ;  /* 0x0004001500007388 */ /* 0x000fe20000000800 */
[----:B---3--:R-:W-:-:S03]  /*6170*/  FMUL.FTZ R45, R4, R45 ;  /* 0x0000002d042d7220 */ /* 0x008fc60000410000 */
[----:B------:R-:W-:Y:S01]  /*6180*/  STG.E desc[UR36][R6.64+0x800], R23 ;  /* 0x0008001706007986 */ /* 0x000fe2000c101924 */
[----:B----4-:R-:W-:-:S03]  /*6190*/  FMUL.FTZ R47, R4, R47 ;  /* 0x0000002f042f7220 */ /* 0x010fc60000410000 */
        /* <DEDUP_REMOVED lines=27> */
.L_x_2405:
[----:B------:R-:W-:Y:S05]  /*6350*/  BSYNC.RECONVERGENT B1 ;  /* 0x0000000000017941 */ /* 0x000fea0003800200 */
.L_x_2404:
[----:B------:R-:W-:Y:S01]  /*6360*/  IMAD.IADD R8, R16, 0x1, -R5 ;  /* 0x0000000110087824 */ /* 0x000fe200078e0a05 */
[----:B------:R-:W-:Y:S04]  /*6370*/  BSSY.RECONVERGENT B1, `(.L_x_2407) ;  /* 0x000002a000017945 */ /* 0x000fe80003800200 */
[----:B------:R-:W-:-:S13]  /*6380*/  ISETP.GT.AND P1, PT, R8, 0x3ff, PT ;  /* 0x000003ff0800780c */ /* 0x000fda0003f24270 */
[----:B------:R-:W-:Y:S05]  /*6390*/  @!P1 BRA `(.L_x_2408) ;  /* 0x00000000009c9947 */ /* 0x000fea0003800000 */
[----:B------:R-:W0:Y:S01]  /*63a0*/  LDS R9, [R0+-0x800] ;  /* 0xfff8000000097984 */ /* 0x000e220000000800 */
[----:B------:R-:W-:Y:S01]  /*63b0*/  IADD3 R8, P1, PT, R6, 0x2000, RZ ;  /* 0x0000200006087810 */ /* 0x000fe20007f3e0ff */
[----:B------:R-:W-:Y:S01]  /*63c0*/  VIADD R5, R5, 0x800 ;  /* 0x0000080005057836 */ /* 0x000fe20000000000 */
[----:B------:R-:W-:Y:S01]  /*63d0*/  PLOP3.LUT P0, PT, PT, PT, PT, 0x8, 0x80 ;  /* 0x000000000080781c */ /* 0x000fe20003f0e170 */
        /* <DEDUP_REMOVED lines=14> */
[----:B----4-:R-:W-:-:S03]  /*64c0*/  FMUL.FTZ R23, R4, R23 ;  /* 0x0000001704177220 */ /* 0x010fc60000410000 */
[----:B------:R-:W-:Y:S01]  /*64d0*/  STS [R0+-0x400], R11 ;  /* 0xfffc000b00007388 */ /* 0x000fe20000000800 */
[----:B0-----:R-:W-:Y:S01]  /*64e0*/  IADD3.X R9, PT, PT, RZ, R7, RZ, P1, !PT ;  /* 0x00000007ff097210 */ /* 0x001fe20000ffe4ff */
[C---:B------:R-:W-:Y:S02]  /*64f0*/  FMUL.FTZ R25, R4.reuse, R25 ;  /* 0x0000001904197220 */ /* 0x040fe40000410000 */
        /* <DEDUP_REMOVED lines=17> */
.L_x_2408:
[----:B------:R-:W-:Y:S05]  /*6610*/  BSYNC.RECONVERGENT B1 ;  /* 0x0000000000017941 */ /* 0x000fea0003800200 */
.L_x_2407:
[----:B------:R-:W-:-:S13]  /*6620*/  ISETP.LE.OR P0, PT, R5, R16, P0 ;  /* 0x000000100500720c */ /* 0x000fda0000703670 */
        /* <DEDUP_REMOVED lines=17> */
.L_x_2391:
[----:B------:R-:W-:Y:S05]  /*6740*/  BSYNC.RECONVERGENT B0 ;  /* 0x0000000000007941 */ /* 0x000fea0003800200 */
.L_x_2390:
[----:B------:R-:W2:Y:S01]  /*6750*/  LDCU.64 UR6, c[0x0][0x3b0] ;  /* 0x00007600ff0677ac */ /* 0x000ea20008000a00 */
[----:B0---4-:R-:W-:Y:S01]  /*6760*/  SHF.R.S32.HI R5, RZ, 0x1f, R16 ;  /* 0x0000001fff057819 */ /* 0x011fe20000011410 */
[----:B------:R-:W0:Y:S01]  /*6770*/  LDC.64 R14, c[0x0][0x3c0] ;  /* 0x0000f000ff0e7b82 */ /* 0x000e220000000a00 */
[----:B------:R-:W-:Y:S01]  /*6780*/  SHF.R.U32.HI R28, RZ, 0x4, R12 ;  /* 0x00000004ff1c7819 */ /* 0x000fe2000001160c */
[----:B------:R-:W3:Y:S01]  /*6790*/  LDCU UR5, c[0x0][0x3f4] ;  /* 0x00007e80ff0577ac */ /* 0x000ee20008000800 */
[----:B------:R-:W-:Y:S02]  /*67a0*/  LEA.HI R5, R5, R16, RZ, 0x4 ;  /* 0x0000001005057211 */ /* 0x000fe400078f20ff */
[----:B------:R-:W-:Y:S02]  /*67b0*/  CS2R R6, SRZ ;  /* 0x0000000000067805 */ /* 0x000fe4000001ff00 */
[----:B------:R-:W-:Y:S01]  /*67c0*/  SHF.L.U32 R0, R12, 0x2, RZ ;  /* 0x000000020c007819 */ /* 0x000fe200000006ff */
[----:B------:R-:W4:Y:S01]  /*67d0*/  LDCU.64 UR8, c[0x0][0x3c8] ;  /* 0x00007900ff0877ac */ /* 0x000f220008000a00 */
[----:B------:R-:W-:-:S02]  /*67e0*/  LOP3.LUT R5, R5, 0xfffffff0, RZ, 0xc0, !PT ;  /* 0xfffffff005057812 */ /* 0x000fc400078ec0ff */
[----:B------:R-:W-:-:S03]  /*67f0*/  LOP3.LUT R0, R0, 0x3c, RZ, 0xc0, !PT ;  /* 0x0000003c00007812 */ /* 0x000fc600078ec0ff */
[----:B------:R-:W-:Y:S01]  /*6800*/  IMAD.IADD R33, R16, 0x1, -R5 ;  /* 0x0000000110217824 */ /* 0x000fe200078e0a05 */
[----:B--2---:R-:W-:-:S04]  /*6810*/  ISETP.NE.U32.AND P0, PT, RZ, UR6, PT ;  /* 0x00000006ff007c0c */ /* 0x004fc8000bf05070 */
[----:B------:R-:W-:-:S04]  /*6820*/  ISETP.NE.AND.EX P0, PT, RZ, UR7, PT, P0 ;  /* 0x00000007ff007c0c */ /* 0x000fc8000bf05300 */
[----:B------:R-:W-:-:S13]  /*6830*/  ISETP.NE.OR P0, PT, R28, R33, !P0 ;  /* 0x000000211c00720c */ /* 0x000fda0004705670 */
[----:B-1----:R-:W1:Y:S01]  /*6840*/  @!P0 LDC.64 R8, c[0x0][0x3b0] ;  /* 0x0000ec00ff088b82 */ /* 0x002e620000000a00 */
[----:B------:R-:W-:Y:S01]  /*6850*/  @!P0 IMAD R5, R13, 0x40, R0 ;  /* 0x000000400d058824 */ /* 0x000fe200078e0200 */
[----:B---3--:R-:W-:Y:S01]  /*6860*/  MOV R31, UR5 ;  /* 0x00000005001f7c02 */ /* 0x008fe20008000f00 */
[----:B------:R-:W-:-:S03]  /*6870*/  IMAD.IADD R32, R19, 0x1, R28 ;  /* 0x0000000113207824 */ /* 0x000fc600078e021c */
[----:B------:R-:W-:Y:S01]  /*6880*/  VIMNMX R21, PT, PT, R16, R31, PT ;  /* 0x0000001f10157248 */ /* 0x000fe20003fe0100 */
[----:B-1----:R-:W-:Y:S01]  /*6890*/  @!P0 IMAD.WIDE.U32 R8, R5, 0x4, R8 ;  /* 0x0000000405088825 */ /* 0x002fe200078e0008 */
[----:B------:R-:W-:-:S06]  /*68a0*/  CS2R R4, SRZ ;  /* 0x0000000000047805 */ /* 0x000fcc000001ff00 */
[----:B------:R1:W5:Y:S01]  /*68b0*/  @!P0 LDG.E.128 R4, desc[UR36][R8.64] ;  /* 0x0000002408048981 */ /* 0x000362000c1e1d00 */
[----:B------:R-:W-:Y:S01]  /*68c0*/  BAR.SYNC.DEFER_BLOCKING 0x0 ;  /* 0x0000000000007b1d */ /* 0x000fe20000010000 */
[----:B------:R-:W-:Y:S01]  /*68d0*/  ISETP.GE.AND P0, PT, R32, R21, PT ;  /* 0x000000152000720c */ /* 0x000fe20003f06270 */
[----:B------:R-:W-:Y:S01]  /*68e0*/  IMAD R11, R20, R31, R0 ;  /* 0x0000001f140b7224 */ /* 0x000fe200078e0200 */
[----:B------:R-:W-:-:S03]  /*68f0*/  SHF.L.U32 R29, R29, 0x6, RZ ;  /* 0x000000061d1d7819 */ /* 0x000fc600000006ff */
[----:B------:R-:W-:Y:S01]  /*6900*/  BSSY.RECONVERGENT B0, `(.L_x_2409) ;  /* 0x000008e000007945 */ /* 0x000fe20003800200 */
[----:B0-----:R-:W-:Y:S01]  /*6910*/  IMAD.WIDE R14, R11, 0x4, R14 ;  /* 0x000000040b0e7825 */ /* 0x001fe200078e020e */
[----:B------:R-:W-:Y:S02]  /*6920*/  CS2R R10, SRZ ;  /* 0x00000000000a7805 */ /* 0x000fe4000001ff00 */
[----:B-1----:R-:W-:-:S04]  /*6930*/  CS2R R8, SRZ ;  /* 0x0000000000087805 */ /* 0x002fc8000001ff00 */
[----:B----4-:R-:W-:Y:S05]  /*6940*/  @P0 BRA `(.L_x_2410) ;  /* 0x0000000800240947 */ /* 0x010fea0003800000 */
[----:B------:R-:W-:Y:S01]  /*6950*/  VIADDMNMX R9, R32, 0x10, R21, !PT ;  /* 0x0000001020097846 */ /* 0x000fe20007800115 */
[----:B------:R-:W-:Y:S01]  /*6960*/  BSSY.RECONVERGENT B1, `(.L_x_2411) ;  /* 0x000004a000017945 */ /* 0x000fe20003800200 */
[----:B------:R-:W-:Y:S01]  /*6970*/  LOP3.LUT R8, RZ, R19, RZ, 0x33, !PT ;  /* 0x00000013ff087212 */ /* 0x000fe200078e33ff */
[----:B------:R-:W-:Y:S01]  /*6980*/  IMAD R52, R30, R31, RZ ;  /* 0x0000001f1e347224 */ /* 0x000fe200078e02ff */
[----:B------:R-:W-:Y:S01]  /*6990*/  CS2R R10, SRZ ;  /* 0x00000000000a7805 */ /* 0x000fe2000001ff00 */
[----:B------:R-:W-:Y:S01]  /*69a0*/  IMAD.MOV.U32 R34, RZ, RZ, R32 ;  /* 0x000000ffff227224 */ /* 0x000fe200078e0020 */
[----:B------:R-:W-:Y:S02]  /*69b0*/  IADD3 R51, PT, PT, -R28, R9, R8 ;  /* 0x000000091c337210 */ /* 0x000fe40007ffe108 */
[----:B------:R-:W-:Y:S02]  /*69c0*/  CS2R R8, SRZ ;  /* 0x0000000000087805 */ /* 0x000fe4000001ff00 */
[----:B------:R-:W-:-:S02]  /*69d0*/  ISETP.GE.U32.AND P0, PT, R51, 0x30, PT ;  /* 0x000000303300780c */ /* 0x000fc40003f06070 */
[----:B------:R-:W-:-:S04]  /*69e0*/  LEA.HI R20, R51, 0x1, RZ, 0x1c ;  /* 0x0000000133147811 */ /* 0x000fc800078fe0ff */
[----:B------:R-:W-:-:S07]  /*69f0*/  LOP3.LUT P1, R53, R20, 0x3, RZ, 0xc0, !PT ;  /* 0x0000000314357812 */ /* 0x000fce000782c0ff */
[----:B------:R-:W-:Y:S06]  /*6a00*/  @!P0 BRA `(.L_x_2412) ;  /* 0x0000000000fc8947 */ /* 0x000fec0003800000 */
[----:B------:R-:W0:Y:S01]  /*6a10*/  S2UR UR6, SR_CgaCtaId ;  /* 0x00000000000679c3 */ /* 0x000e220000008800 */
[----:B------:R-:W-:Y:S01]  /*6a20*/  UMOV UR5, 0x400 ;  /* 0x0000040000057882 */ /* 0x000fe20000000000 */
[----:B------:R-:W-:Y:S01]  /*6a30*/  LOP3.LUT R20, R20, 0x1ffffffc, RZ, 0xc0, !PT ;  /* 0x1ffffffc14147812 */ /* 0x000fe200078ec0ff */
[----:B------:R-:W-:Y:S01]  /*6a40*/  UIADD3 UR5, UPT, UPT, UR5, 0x140, URZ ;  /* 0x0000014005057890 */ /* 0x000fe2000fffe0ff */
[----:B------:R-:W-:Y:S01]  /*6a50*/  HFMA2 R8, -RZ, RZ, 0, 0 ;  /* 0x00000000ff087431 */ /* 0x000fe200000001ff */
[----:B------:R-:W-:Y:S01]  /*6a60*/  SHF.L.U32 R35, R19, 0x6, RZ ;  /* 0x0000000613237819 */ /* 0x000fe200000006ff */
[----:B------:R-:W-:Y:S02]  /*6a70*/  IMAD.MOV.U32 R34, RZ, RZ, R32 ;  /* 0x000000ffff227224 */ /* 0x000fe400078e0020 */
[----:B------:R-:W-:Y:S01]  /*6a80*/  IMAD.MOV R44, RZ, RZ, -R20 ;  /* 0x000000ffff2c7224 */ /* 0x000fe200078e0a14 */
[----:B0-----:R-:W-:-:S06]  /*6a90*/  ULEA UR5, UR6, UR5, 0x18 ;  /* 0x0000000506057291 */ /* 0x001fcc000f8ec0ff */
[----:B------:R-:W-:-:S04]  /*6aa0*/  LEA R21, R28, UR5, 0x2 ;  /* 0x000000051c157c11 */ /* 0x000fc8000f8e10ff */
[----:B------:R-:W-:-:S07]  /*6ab0*/  IADD3 R45, PT, PT, R21, 0x80, RZ ;  /* 0x00000080152d7810 */ /* 0x000fce0007ffe0ff */
.L_x_2413:
[----:B------:R-:W-:Y:S01]  /*6ac0*/  IADD3 R21, P0, PT, R34, UR4, RZ ;  /* 0x0000000422157c10 */ /* 0x000fe2000ff1e0ff */
[----:B------:R-:W-:Y:S01]  /*6ad0*/  IMAD.SHL.U32 R41, R52, 0x40, RZ ;  /* 0x0000004034297824 */ /* 0x000fe200078e00ff */
[----:B-----5:R-:W-:Y:S01]  /*6ae0*/  LEA R23, R28, R35, 0x6 ;  /* 0x000000231c177211 */ /* 0x020fe200078e30ff */
[----:B------:R-:W0:Y:S02]  /*6af0*/  LDS R46, [R45+-0x80] ;  /* 0xffff80002d2e7984 */ /* 0x000e240000000800 */
[----:B------:R-:W-:Y:S01]  /*6b00*/  IMAD.X R22, RZ, RZ, UR10, P0 ;  /* 0x0000000aff167e24 */ /* 0x000fe200080e06ff */
[C---:B------:R-:W-:Y:S01]  /*6b10*/  LEA R20, P0, R21.reuse, UR8, 0x2 ;  /* 0x0000000815147c11 */ /* 0x040fe2000f8010ff */
[----:B------:R-:W1:Y:S03]  /*6b20*/  LDS R48, [R45+-0x40] ;  /* 0xffffc0002d307984 */ /* 0x000e660000000800 */
[----:B------:R-:W-:Y:S01]  /*6b30*/  LEA.HI.X R21, R21, UR9, R22, 0x2, P0 ;  /* 0x0000000915157c11 */ /* 0x000fe200080f1416 */
[----:B------:R-:W2:Y:S04]  /*6b40*/  LDS R49, [R45] ;  /* 0x000000002d317984 */ /* 0x000ea80000000800 */
[----:B------:R-:W3:Y:S04]  /*6b50*/  LDG.E R24, desc[UR36][R20.64+0x40] ;  /* 0x0000402414187981 */ /* 0x000ee8000c1e1900 */
[----:B------:R-:W4:Y:S04]  /*6b60*/  LDG.E R22, desc[UR36][R20.64] ;  /* 0x0000002414167981 */ /* 0x000f28000c1e1900 */
[----:B------:R-:W2:Y:S04]  /*6b70*/  LDG.E R26, desc[UR36][R20.64+0x80] ;  /* 0x00008024141a7981 */ /* 0x000ea8000c1e1900 */
[----:B------:R-:W2:Y:S01]  /*6b80*/  LDG.E R36, desc[UR36][R20.64+0xc0] ;  /* 0x0000c02414247981 */ /* 0x000ea2000c1e1900 */
[----:B------:R-:W-:-:S03]  /*6b90*/  SHF.L.U32 R25, R52, 0x6, RZ ;  /* 0x0000000634197819 */ /* 0x000fc600000006ff */
[----:B------:R0:W1:Y:S01]  /*6ba0*/  LDS R50, [R45+0x40] ;  /* 0x000040002d327984 */ /* 0x0000620000000800 */
[-CC-:B---3--:R-:W-:Y:S02]  /*6bb0*/  IMAD R24, R24, R41.reuse, R23.reuse ;  /* 0x0000002918187224 */ /* 0x188fe400078e0217 */
[--C-:B----4-:R-:W-:Y:S02]  /*6bc0*/  IMAD R41, R22, R41, R23.reuse ;  /* 0x0000002916297224 */ /* 0x110fe400078e0217 */
[----:B------:R-:W-:Y:S02]  /*6bd0*/  VIADD R37, R24, 0x400 ;  /* 0x0000040018257836 */ /* 0x000fe40000000000 */
[----:B--2---:R-:W-:Y:S02]  /*6be0*/  IMAD R26, R26, R25, R23 ;  /* 0x000000191a1a7224 */ /* 0x004fe400078e0217 */
[----:B------:R-:W-:-:S04]  /*6bf0*/  IMAD.WIDE R40, R41, 0x4, R14 ;  /* 0x0000000429287825 */ /* 0x000fc800078e020e */
[----:B------:R-:W-:Y:S01]  /*6c00*/  IMAD R22, R36, R25, R23 ;  /* 0x0000001924167224 */ /* 0x000fe200078e0217 */
[----:B------:R-:W-:Y:S01]  /*6c10*/  IADD3 R23, PT, PT, R26, 0x800, RZ ;  /* 0x000008001a177810 */ /* 0x000fe20007ffe0ff */
[--C-:B------:R-:W-:Y:S01]  /*6c20*/  IMAD.WIDE R36, R37, 0x4, R14.reuse ;  /* 0x0000000425247825 */ /* 0x100fe200078e020e */
[----:B------:R-:W2:Y:S03]  /*6c30*/  LDG.E.128 R40, desc[UR36][R40.64] ;  /* 0x0000002428287981 */ /* 0x000ea6000c1e1d00 */
[----:B------:R-:W-:Y:S02]  /*6c40*/  VIADD R25, R22, 0xc00 ;  /* 0x00000c0016197836 */ /* 0x000fe40000000000 */
[--C-:B------:R-:W-:Y:S01]  /*6c50*/  IMAD.WIDE R20, R23, 0x4, R14.reuse ;  /* 0x0000000417147825 */ /* 0x100fe200078e020e */
[----:B------:R-:W1:Y:S03]  /*6c60*/  LDG.E.128 R36, desc[UR36][R36.64] ;  /* 0x0000002424247981 */ /* 0x000e66000c1e1d00 */
[----:B------:R-:W-:-:S02]  /*6c70*/  IMAD.WIDE R24, R25, 0x4, R14 ;  /* 0x0000000419187825 */ /* 0x000fc400078e020e */
[----:B------:R-:W3:Y:S04]  /*6c80*/  LDG.E.128 R20, desc[UR36][R20.64] ;  /* 0x0000002414147981 */ /* 0x000ee8000c1e1d00 */
[----:B------:R-:W4:Y:S01]  /*6c90*/  LDG.E.128 R24, desc[UR36][R24.64] ;  /* 0x0000002418187981 */ /* 0x000f22000c1e1d00 */
[----:B------:R-:W-:Y:S01]  /*6ca0*/  IADD3 R44, PT, PT, R44, 0x4, RZ ;  /* 0x000000042c2c7810 */ /* 0x000fe20007ffe0ff */
[----:B------:R-:W-:Y:S01]  /*6cb0*/  VIADD R34, R34, 0x40 ;  /* 0x0000004022227836 */ /* 0x000fe20000000000 */
[----:B------:R-:W-:Y:S01]  /*6cc0*/  IADD3 R35, PT, PT, R35, 0x1000, RZ ;  /* 0x0000100023237810 */ /* 0x000fe20007ffe0ff */
[----:B0-----:R-:W-:Y:S01]  /*6cd0*/  VIADD R45, R45, 0x100 ;  /* 0x000001002d2d7836 */ /* 0x001fe20000000000 */
[----:B------:R-:W-:Y:S01]  /*6ce0*/  ISETP.NE.AND P0, PT, R44, RZ, PT ;  /* 0x000000ff2c00720c */ /* 0x000fe20003f05270 */
[-C--:B--2---:R-:W-:Y:S01]  /*6cf0*/  FFMA.FTZ R47, R40, R46.reuse, R8 ;  /* 0x0000002e282f7223 */ /* 0x084fe20000010008 */
[-C--:B------:R-:W-:Y:S01]  /*6d00*/  FFMA.FTZ R8, R41, R46.reuse, R9 ;  /* 0x0000002e29087223 */ /* 0x080fe20000010009 */
[-C--:B------:R-:W-:Y:S01]  /*6d10*/  FFMA.FTZ R9, R42, R46.reuse, R10 ;  /* 0x0000002e2a097223 */ /* 0x080fe2000001000a */
[----:B------:R-:W-:-:S02]  /*6d20*/  FFMA.FTZ R46, R43, R46, R11 ;  /* 0x0000002e2b2e7223 */ /* 0x000fc4000001000b */
[-C--:B-1----:R-:W-:Y:S01]  /*6d30*/  FFMA.FTZ R8, R37, R48.reuse, R8 ;  /* 0x0000003025087223 */ /* 0x082fe20000010008 */
[-C--:B------:R-:W-:Y:S01]  /*6d40*/  FFMA.FTZ R9, R38, R48.reuse, R9 ;  /* 0x0000003026097223 */ /* 0x080fe20000010009 */
[-C--:B------:R-:W-:Y:S01]  /*6d50*/  FFMA.FTZ R47, R36, R48.reuse, R47 ;  /* 0x00000030242f7223 */ /* 0x080fe2000001002f */
[----:B------:R-:W-:Y:S01]  /*6d60*/  FFMA.FTZ R46, R39, R48, R46 ;  /* 0x00000030272e7223 */ /* 0x000fe2000001002e */
[-C--:B---3--:R-:W-:Y:S01]  /*6d70*/  FFMA.FTZ R10, R21, R49.reuse, R8 ;  /* 0x00000031150a7223 */ /* 0x088fe20000010008 */
[-C--:B------:R-:W-:Y:S01]  /*6d80*/  FFMA.FTZ R11, R22, R49.reuse, R9 ;  /* 0x00000031160b7223 */ /* 0x080fe20000010009 */
[-C--:B------:R-:W-:Y:S01]  /*6d90*/  FFMA.FTZ R47, R20, R49.reuse, R47 ;  /* 0x00000031142f7223 */ /* 0x080fe2000001002f */
[----:B------:R-:W-:Y:S01]  /*6da0*/  FFMA.FTZ R46, R23, R49, R46 ;  /* 0x00000031172e7223 */ /* 0x000fe2000001002e */
[-C--:B----4-:R-:W-:Y:S01]  /*6db0*/  FFMA.FTZ R9, R25, R50.reuse, R10 ;  /* 0x0000003219097223 */ /* 0x090fe2000001000a */
[-C--:B------:R-:W-:Y:S01]  /*6dc0*/  FFMA.FTZ R10, R26, R50.reuse, R11 ;  /* 0x000000321a0a7223 */ /* 0x080fe2000001000b */
[-C--:B------:R-:W-:Y:S01]  /*6dd0*/  FFMA.FTZ R8, R24, R50.reuse, R47 ;  /* 0x0000003218087223 */ /* 0x080fe2000001002f */
[----:B------:R-:W-:Y:S01]  /*6de0*/  FFMA.FTZ R11, R27, R50, R46 ;  /* 0x000000321b0b7223 */ /* 0x000fe2000001002e */
[----:B------:R-:W-:Y:S06]  /*6df0*/  @P0 BRA `(.L_x_2413) ;  /* 0xfffffffc00300947 */ /* 0x000fec000383ffff */
.L_x_2412:
[----:B------:R-:W-:Y:S05]  /*6e00*/  BSYNC.RECONVERGENT B1 ;  /* 0x0000000000017941 */ /* 0x000fea0003800200 */
.L_x_2411:
        /* <DEDUP_REMOVED lines=10> */
[----:B------:R-:W2:Y:S04]  /*6eb0*/  LDG.E R24, desc[UR36][R20.64+0x40] ;  /* 0x0000402414187981 */ /* 0x000ea8000c1e1900 */
[----:B------:R0:W3:Y:S01]  /*6ec0*/  LDG.E R22, desc[UR36][R20.64] ;  /* 0x0000002414167981 */ /* 0x0000e2000c1e1900 */
[----:B------:R-:W-:Y:S01]  /*6ed0*/  SHF.L.U32 R25, R52, 0x6, RZ ;  /* 0x0000000634197819 */ /* 0x000fe200000006ff */
[----:B-----5:R-:W-:Y:S01]  /*6ee0*/  IMAD.SHL.U32 R23, R34, 0x40, RZ ;  /* 0x0000004022177824 */ /* 0x020fe200078e00ff */
[----:B------:R-:W1:Y:S01]  /*6ef0*/  S2UR UR6, SR_CgaCtaId ;  /* 0x00000000000679c3 */ /* 0x000e620000008800 */
[----:B------:R-:W-:Y:S02]  /*6f00*/  UMOV UR5, 0x400 ;  /* 0x0000040000057882 */ /* 0x000fe40000000000 */
[----:B------:R-:W-:Y:S01]  /*6f10*/  UIADD3 UR5, UPT, UPT, UR5, 0x140, URZ ;  /* 0x0000014005057890 */ /* 0x000fe2000fffe0ff */
[----:B0-----:R-:W-:-:S03]  /*6f20*/  IADD3 R20, PT, PT, -R19, R34, RZ ;  /* 0x0000002213147210 */ /* 0x001fc60007ffe1ff */
[----:B-1----:R-:W-:Y:S01]  /*6f30*/  ULEA UR5, UR6, UR5, 0x18 ;  /* 0x0000000506057291 */ /* 0x002fe2000f8ec0ff */
[-CC-:B--2---:R-:W-:Y:S02]  /*6f40*/  IMAD R24, R24, R25.reuse, R23.reuse ;  /* 0x0000001918187224 */ /* 0x184fe400078e0217 */
[----:B---3--:R-:W-:Y:S02]  /*6f50*/  IMAD R23, R22, R25, R23 ;  /* 0x0000001916177224 */ /* 0x008fe400078e0217 */
[----:B------:R-:W-:Y:S02]  /*6f60*/  VIADD R25, R24, 0x400 ;  /* 0x0000040018197836 */ /* 0x000fe40000000000 */
[----:B------:R-:W-:-:S04]  /*6f70*/  IMAD.WIDE R22, R23, 0x4, R14 ;  /* 0x0000000417167825 */ /* 0x000fc800078e020e */
[----:B------:R-:W-:Y:S01]  /*6f80*/  IMAD.WIDE R24, R25, 0x4, R14 ;  /* 0x0000000419187825 */ /* 0x000fe200078e020e */
[----:B------:R-:W2:Y:S04]  /*6f90*/  LDG.E.128 R36, desc[UR36][R22.64] ;  /* 0x0000002416247981 */ /* 0x000ea8000c1e1d00 */
[----:B------:R0:W3:Y:S01]  /*6fa0*/  LDG.E.128 R40, desc[UR36][R24.64] ;  /* 0x0000002418287981 */ /* 0x0000e2000c1e1d00 */
[----:B------:R-:W-:Y:S01]  /*6fb0*/  LEA R20, R20, UR5, 0x2 ;  /* 0x0000000514147c11 */ /* 0x000fe2000f8e10ff */
[----:B------:R-:W-:-:S04]  /*6fc0*/  VIADD R34, R34, 0x20 ;  /* 0x0000002022227836 */ /* 0x000fc80000000000 */
[----:B------:R-:W2:Y:S04]  /*6fd0*/  LDS R21, [R20] ;  /* 0x0000000014157984 */ /* 0x000ea80000000800 */
[----:B------:R-:W3:Y:S01]  /*6fe0*/  LDS R26, [R20+0x40] ;  /* 0x00004000141a7984 */ /* 0x000ee20000000800 */
[-C--:B--2---:R-:W-:Y:S01]  /*6ff0*/  FFMA.FTZ R27, R36, R21.reuse, R8 ;  /* 0x00000015241b7223 */ /* 0x084fe20000010008 */
[-C--:B------:R-:W-:Y:S01]  /*7000*/  FFMA.FTZ R22, R37, R21.reuse, R9 ;  /* 0x0000001525167223 */ /* 0x080fe20000010009 */
[-C--:B------:R-:W-:Y:S01]  /*7010*/  FFMA.FTZ R23, R38, R21.reuse, R10 ;  /* 0x0000001526177223 */ /* 0x080fe2000001000a */
[----:B0-----:R-:W-:Y:S01]  /*7020*/  FFMA.FTZ R24, R39, R21, R11 ;  /* 0x0000001527187223 */ /* 0x001fe2000001000b */
[-C--:B---3--:R-:W-:Y:S01]  /*7030*/  FFMA.FTZ R8, R40, R26.reuse, R27 ;  /* 0x0000001a28087223 */ /* 0x088fe2000001001b */
[-C--:B------:R-:W-:Y:S01]  /*7040*/  FFMA.FTZ R9, R41, R26.reuse, R22 ;  /* 0x0000001a29097223 */ /* 0x080fe20000010016 */
[-C--:B------:R-:W-:Y:S01]  /*7050*/  FFMA.FTZ R10, R42, R26.reuse, R23 ;  /* 0x0000001a2a0a7223 */ /* 0x080fe20000010017 */
[----:B------:R-:W-:-:S07]  /*7060*/  FFMA.FTZ R11, R43, R26, R24 ;  /* 0x0000001a2b0b7223 */ /* 0x000fce0000010018 */
.L_x_2415:
[----:B------:R-:W-:Y:S05]  /*7070*/  BSYNC.RECONVERGENT B1 ;  /* 0x0000000000017941 */ /* 0x000fea0003800200 */
.L_x_2414:
[----:B------:R-:W-:Y:S05]  /*7080*/  @P0 BRA `(.L_x_2410) ;  /* 0x0000000000540947 */ /* 0x000fea0003800000 */
[----:B------:R-:W0:Y:S01]  /*7090*/  LDCU.64 UR6, c[0x0][0x3c8] ;  /* 0x00007900ff0677ac */ /* 0x000e220008000a00 */
[----:B------:R-:W-:-:S04]  /*70a0*/  IADD3 R20, P0, PT, R34, UR4, RZ ;  /* 0x0000000422147c10 */ /* 0x000fc8000ff1e0ff */
[----:B------:R-:W-:Y:S02]  /*70b0*/  IADD3.X R21, PT, PT, RZ, UR10, RZ, P0, !PT ;  /* 0x0000000aff157c10 */ /* 0x000fe400087fe4ff */
[----:B0-----:R-:W-:-:S04]  /*70c0*/  LEA R22, P0, R20, UR6, 0x2 ;  /* 0x0000000614167c11 */ /* 0x001fc8000f8010ff */
[----:B-----5:R-:W-:-:S06]  /*70d0*/  LEA.HI.X R23, R20, UR7, R21, 0x2, P0 ;  /* 0x0000000714177c11 */ /* 0x020fcc00080f1415 */
[----:B------:R-:W2:Y:S01]  /*70e0*/  LDG.E R23, desc[UR36][R22.64] ;  /* 0x0000002416177981 */ /* 0x000ea2000c1e1900 */
[----:B------:R-:W0:Y:S01]  /*70f0*/  S2UR UR6, SR_CgaCtaId ;  /* 0x00000000000679c3 */ /* 0x000e220000008800 */
[----:B------:R-:W-:Y:S02]  /*7100*/  UMOV UR5, 0x400 ;  /* 0x0000040000057882 */ /* 0x000fe40000000000 */
[----:B------:R-:W-:-:S04]  /*7110*/  UIADD3 UR5, UPT, UPT, UR5, 0x140, URZ ;  /* 0x0000014005057890 */ /* 0x000fc8000fffe0ff */
[----:B0-----:R-:W-:Y:S01]  /*7120*/  ULEA UR5, UR6, UR5, 0x18 ;  /* 0x0000000506057291 */ /* 0x001fe2000f8ec0ff */
[----:B--2---:R-:W-:-:S04]  /*7130*/  IMAD R21, R52, R23, R34 ;  /* 0x0000001734157224 */ /* 0x004fc800078e0222 */
[----:B------:R-:W-:-:S04]  /*7140*/  IMAD.SHL.U32 R21, R21, 0x40, RZ ;  /* 0x0000004015157824 */ /* 0x000fc800078e00ff */
[----:B------:R-:W-:-:S05]  /*7150*/  IMAD.WIDE R20, R21, 0x4, R14 ;  /* 0x0000000415147825 */ /* 0x000fca00078e020e */
[----:B------:R-:W2:Y:S01]  /*7160*/  LDG.E.128 R24, desc[UR36][R20.64] ;  /* 0x0000002414187981 */ /* 0x000ea2000c1e1d00 */
[----:B------:R-:W-:-:S04]  /*7170*/  IADD3 R34, PT, PT, -R19, R34, RZ ;  /* 0x0000002213227210 */ /* 0x000fc80007ffe1ff */
[----:B------:R-:W-:-:S06]  /*7180*/  LEA R34, R34, UR5, 0x2 ;  /* 0x0000000522227c11 */ /* 0x000fcc000f8e10ff */
[----:B------:R-:W2:Y:S02]  /*7190*/  LDS R34, [R34] ;  /* 0x0000000022227984 */ /* 0x000ea40000000800 */
[-C--:B--2---:R-:W-:Y:S01]  /*71a0*/  FFMA.FTZ R8, R24, R34.reuse, R8 ;  /* 0x0000002218087223 */ /* 0x084fe20000010008 */
[-C--:B------:R-:W-:Y:S01]  /*71b0*/  FFMA.FTZ R9, R25, R34.reuse, R9 ;  /* 0x0000002219097223 */ /* 0x080fe20000010009 */
[-C--:B------:R-:W-:Y:S01]  /*71c0*/  FFMA.FTZ R10, R26, R34.reuse, R10 ;  /* 0x000000221a0a7223 */ /* 0x080fe2000001000a */
[----:B------:R-:W-:-:S07]  /*71d0*/  FFMA.FTZ R11, R27, R34, R11 ;  /* 0x000000221b0b7223 */ /* 0x000fce000001000b */
.L_x_2410:
[----:B------:R-:W-:Y:S05]  /*71e0*/  BSYNC.RECONVERGENT B0 ;  /* 0x0000000000007941 */ /* 0x000fea0003800200 */
.L_x_2409:
[----:B------:R-:W-:Y:S01]  /*71f0*/  ISETP.GE.AND P0, PT, R32, R16, PT ;  /* 0x000000102000720c */ /* 0x000fe20003f06270 */
[----:B------:R-:W0:Y:S01]  /*7200*/  LDCU.64 UR8, c[0x0][0x3c8] ;  /* 0x00007900ff0877ac */ /* 0x000e220008000a00 */
[----:B------:R-:W-:Y:S11]  /*7210*/  BSSY.RECONVERGENT B2, `(.L_x_2416) ;  /* 0x000014e000027945 */ /* 0x000ff60003800200 */
[----:B------:R-:W-:Y:S05]  /*7220*/  @P0 BRA `(.L_x_2417) ;  /* 0x0000001400300947 */ /* 0x000fea0003800000 */
[----:B------:R-:W-:Y:S01]  /*7230*/  VIADDMNMX R21, R32, 0x10, R16, !PT ;  /* 0x0000001020157846 */ /* 0x000fe20007800110 */
[----:B------:R-:W-:Y:S01]  /*7240*/  BSSY.RECONVERGENT B1, `(.L_x_2418) ;  /* 0x00000bc000017945 */ /* 0x000fe20003800200 */
[----:B------:R-:W-:Y:S01]  /*7250*/  LOP3.LUT R16, RZ, R19, RZ, 0x33, !PT ;  /* 0x00000013ff107212 */ /* 0x000fe200078e33ff */
[----:B------:R-:W-:-:S03]  /*7260*/  IMAD R30, R30, R31, RZ ;  /* 0x0000001f1e1e7224 */ /* 0x000fc600078e02ff */
[----:B------:R-:W-:-:S04]  /*7270*/  IADD3 R16, PT, PT, -R28, R21, R16 ;  /* 0x000000151c107210 */ /* 0x000fc80007ffe110 */
[C---:B------:R-:W-:Y:S02]  /*7280*/  ISETP.GE.U32.AND P0, PT, R16.reuse, 0x30, PT ;  /* 0x000000301000780c */ /* 0x040fe40003f06070 */
[----:B------:R-:W-:-:S11]  /*7290*/  LEA.HI R27, R16, 0x1, RZ, 0x1c ;  /* 0x00000001101b7811 */ /* 0x000fd600078fe0ff */
[----:B------:R-:W-:Y:S05]  /*72a0*/  @!P0 BRA `(.L_x_2419) ;  /* 0x0000000800d48947 */ /* 0x000fea0003800000 */
[----:B------:R-:W1:Y:S01]  /*72b0*/  S2UR UR6, SR_CgaCtaId ;  /* 0x00000000000679c3 */ /* 0x000e620000008800 */
[----:B------:R-:W-:Y:S01]  /*72c0*/  UMOV UR5, 0x400 ;  /* 0x0000040000057882 */ /* 0x000fe20000000000 */
[----:B------:R-:W-:Y:S01]  /*72d0*/  LOP3.LUT R20, R27, 0x1ffffffc, RZ, 0xc0, !PT ;  /* 0x1ffffffc1b147812 */ /* 0x000fe200078ec0ff */
[----:B------:R-:W-:Y:S01]  /*72e0*/  UIADD3 UR5, UPT, UPT, UR5, 0x140, URZ ;  /* 0x0000014005057890 */ /* 0x000fe2000fffe0ff */
[----:B------:R-:W-:Y:S01]  /*72f0*/  BSSY.RECONVERGENT B0, `(.L_x_2420) ;  /* 0x00000af000007945 */ /* 0x000fe20003800200 */
[----:B------:R-:W-:Y:S01]  /*7300*/  VIADD R32, R32, 0x20 ;  /* 0x0000002020207836 */ /* 0x000fe20000000000 */
[----:B------:R-:W-:Y:S02]  /*7310*/  IADD3 R25, PT, PT, -R20, RZ, RZ ;  /* 0x000000ff14197210 */ /* 0x000fe40007ffe1ff */
[----:B------:R-:W2:Y:S01]  /*7320*/  LDC R31, c[0x0][0x3f4] ;  /* 0x0000fd00ff1f7b82 */ /* 0x000ea20000000800 */
[----:B-1----:R-:W-:-:S06]  /*7330*/  ULEA UR5, UR6, UR5, 0x18 ;  /* 0x0000000506057291 */ /* 0x002fcc000f8ec0ff */
[----:B------:R-:W-:-:S05]  /*7340*/  LEA R24, R28, UR5, 0x2 ;  /* 0x000000051c187c11 */ /* 0x000fca000f8e10ff */
[----:B------:R-:W-:-:S07]  /*7350*/  VIADD R24, R24, 0x80 ;  /* 0x0000008018187836 */ /* 0x000fce0000000000 */
.L_x_2429:
[C---:B------:R-:W-:Y:S01]  /*7360*/  VIADD R22, R32.reuse, 0xffffffe0 ;  /* 0xffffffe020167836 */ /* 0x040fe20000000000 */
[----:B------:R-:W-:Y:S01]  /*7370*/  IADD3 R25, PT, PT, R25, 0x4, RZ ;  /* 0x0000000419197810 */ /* 0x000fe20007ffe0ff */
[C---:B------:R-:W-:Y:S01]  /*7380*/  VIADD R40, R32.reuse, 0x10 ;  /* 0x0000001020287836 */ /* 0x040fe20000000000 */
[----:B------:R-:W-:Y:S01]  /*7390*/  IADD3 R34, PT, PT, R32, -0x10, RZ ;  /* 0xfffffff020227810 */ /* 0x000fe20007ffe0ff */
[----:B------:R-:W-:Y:S01]  /*73a0*/  BSSY.RECONVERGENT B3, `(.L_x_2421) ;  /* 0x000002b000037945 */ /* 0x000fe20003800200 */
[-C--:B--2---:R-:W-:Y:S02]  /*73b0*/  ISETP.GE.AND P4, PT, R22, R31.reuse, PT ;  /* 0x0000001f1600720c */ /* 0x084fe40003f86270 */
[----:B------:R-:W-:Y:S02]  /*73c0*/  ISETP.NE.AND P0, PT, R25, RZ, PT ;  /* 0x000000ff1900720c */ /* 0x000fe40003f05270 */
[-C--:B------:R-:W-:Y:S02]  /*73d0*/  ISETP.GE.AND P1, PT, R34, R31.reuse, PT ;  /* 0x0000001f2200720c */ /* 0x080fe40003f26270 */
[----:B------:R-:W-:-:S02]  /*73e0*/  ISETP.GE.AND P2, PT, R32, R31, PT ;  /* 0x0000001f2000720c */ /* 0x000fc40003f46270 */
[----:B------:R-:W-:-:S05]  /*73f0*/  ISETP.GE.AND P3, PT, R40, R31, PT ;  /* 0x0000001f2800720c */ /* 0x000fca0003f66270 */
[----:B------:R-:W-:Y:S08]  /*7400*/  @!P4 BRA `(.L_x_2422) ;  /* 0x000000000090c947 */ /* 0x000ff00003800000 */
[----:B-----5:R-:W-:Y:S02]  /*7410*/  IABS R23, R31 ;  /* 0x0000001f00177213 */ /* 0x020fe40000000000 */
        /* <DEDUP_REMOVED lines=21> */
[----:B------:R-:W-:-:S04]  /*7570*/  IADD3 R21, P4, PT, R20, UR4, RZ ;  /* 0x0000000414157c10 */ /* 0x000fc8000ff9e0ff */
[----:B------:R-:W-:Y:S02]  /*7580*/  IADD3.X R26, PT, PT, RZ, UR10, RZ, P4, !PT ;  /* 0x0000000aff1a7c10 */ /* 0x000fe4000a7fe4ff */
[----:B0-----:R-:W-:-:S04]  /*7590*/  LEA R22, P4, R21, UR8, 0x2 ;  /* 0x0000000815167c11 */ /* 0x001fc8000f8810ff */
[----:B------:R-:W-:Y:S02]  /*75a0*/  LEA.HI.X R23, R21, UR9, R26, 0x2, P4 ;  /* 0x0000000915177c11 */ /* 0x000fe4000a0f141a */
[----:B------:R-:W0:Y:S04]  /*75b0*/  LDS R26, [R24+-0x80] ;  /* 0xffff8000181a7984 */ /* 0x000e280000000800 */
[----:B------:R-:W2:Y:S02]  /*75c0*/  LDG.E R23, desc[UR36][R22.64] ;  /* 0x0000002416177981 */ /* 0x000ea4000c1e1900 */
[----:B--2---:R-:W-:-:S04]  /*75d0*/  IMAD R21, R30, R23, R20 ;  /* 0x000000171e157224 */ /* 0x004fc800078e0214 */
[----:B------:R-:W-:-:S04]  /*75e0*/  IMAD.SHL.U32 R21, R21, 0x40, RZ ;  /* 0x0000004015157824 */ /* 0x000fc800078e00ff */
[----:B------:R-:W-:-:S05]  /*75f0*/  IMAD.WIDE R20, R21, 0x4, R14 ;  /* 0x0000000415147825 */ /* 0x000fca00078e020e */
[----:B------:R-:W0:Y:S02]  /*7600*/  LDG.E.128 R36, desc[UR36][R20.64] ;  /* 0x0000002414247981 */ /* 0x000e24000c1e1d00 */
[-C--:B0-----:R-:W-:Y:S01]  /*7610*/  FFMA.FTZ R8, R36, R26.reuse, R8 ;  /* 0x0000001a24087223 */ /* 0x081fe20000010008 */
[-C--:B------:R-:W-:Y:S01]  /*7620*/  FFMA.FTZ R9, R37, R26.reuse, R9 ;  /* 0x0000001a25097223 */ /* 0x080fe20000010009 */
[-C--:B------:R-:W-:Y:S01]  /*7630*/  FFMA.FTZ R10, R38, R26.reuse, R10 ;  /* 0x0000001a260a7223 */ /* 0x080fe2000001000a */
[----:B------:R-:W-:-:S07]  /*7640*/  FFMA.FTZ R11, R39, R26, R11 ;  /* 0x0000001a270b7223 */ /* 0x000fce000001000b */
.L_x_2422:
[----:B0-----:R-:W-:Y:S05]  /*7650*/  BSYNC.RECONVERGENT B3 ;  /* 0x0000000000037941 */ /* 0x001fea0003800200 */
.L_x_2421:
[----:B------:R-:W-:Y:S04]  /*7660*/  BSSY.RECONVERGENT B3, `(.L_x_2423) ;  /* 0x0000026000037945 */ /* 0x000fe80003800200 */
[----:B------:R-:W-:Y:S05]  /*7670*/  @!P1 BRA `(.L_x_2424) ;  /* 0x0000000000909947 */ /* 0x000fea0003800000 */
[----:B-----5:R-:W-:Y:S02]  /*7680*/  IABS R23, R31 ;  /* 0x0000001f00177213 */ /* 0x020fe40000000000 */
        /* <DEDUP_REMOVED lines=22> */
[----:B------:R-:W-:Y:S01]  /*77f0*/  IMAD.X R26, RZ, RZ, UR10, P1 ;  /* 0x0000000aff1a7e24 */ /* 0x000fe200088e06ff */
[----:B------:R-:W-:-:S04]  /*7800*/  LEA R22, P1, R21, UR8, 0x2 ;  /* 0x0000000815167c11 */ /* 0x000fc8000f8210ff */
[----:B------:R-:W-:Y:S02]  /*7810*/  LEA.HI.X R23, R21, UR9, R26, 0x2, P1 ;  /* 0x0000000915177c11 */ /* 0x000fe400088f141a */
[----:B------:R-:W0:Y:S04]  /*7820*/  LDS R26, [R24+-0x40] ;  /* 0xffffc000181a7984 */ /* 0x000e280000000800 */
[----:B------:R-:W2:Y:S02]  /*7830*/  LDG.E R23, desc[UR36][R22.64] ;  /* 0x0000002416177981 */ /* 0x000ea4000c1e1900 */
[----:B--2---:R-:W-:-:S05]  /*7840*/  IMAD R21, R30, R23, R20 ;  /* 0x000000171e157224 */ /* 0x004fca00078e0214 */
[----:B------:R-:W-:-:S05]  /*7850*/  SHF.L.U32 R21, R21, 0x6, RZ ;  /* 0x0000000615157819 */ /* 0x000fca00000006ff */
[----:B------:R-:W-:-:S05]  /*7860*/  IMAD.WIDE R20, R21, 0x4, R14 ;  /* 0x0000000415147825 */ /* 0x000fca00078e020e */
[----:B------:R-:W0:Y:S02]  /*7870*/  LDG.E.128 R36, desc[UR36][R20.64] ;  /* 0x0000002414247981 */ /* 0x000e24000c1e1d00 */
[-C--:B0-----:R-:W-:Y:S01]  /*7880*/  FFMA.FTZ R8, R36, R26.reuse, R8 ;  /* 0x0000001a24087223 */ /* 0x081fe20000010008 */
[-C--:B------:R-:W-:Y:S01]  /*7890*/  FFMA.FTZ R9, R37, R26.reuse, R9 ;  /* 0x0000001a25097223 */ /* 0x080fe20000010009 */
[-C--:B------:R-:W-:Y:S01]  /*78a0*/  FFMA.FTZ R10, R38, R26.reuse, R10 ;  /* 0x0000001a260a7223 */ /* 0x080fe2000001000a */
[----:B------:R-:W-:-:S07]  /*78b0*/  FFMA.FTZ R11, R39, R26, R11 ;  /* 0x0000001a270b7223 */ /* 0x000fce000001000b */
.L_x_2424:
[----:B------:R-:W-:Y:S05]  /*78c0*/  BSYNC.RECONVERGENT B3 ;  /* 0x0000000000037941 */ /* 0x000fea0003800200 */
.L_x_2423:
        /* <DEDUP_REMOVED lines=25> */
[----:B------:R-:W-:Y:S02]  /*7a60*/  IADD3.X R26, PT, PT, RZ, UR10, RZ, P1, !PT ;  /* 0x0000000aff1a7c10 */ /* 0x000fe40008ffe4ff */
[----:B------:R-:W-:-:S04]  /*7a70*/  LEA R22, P1, R21, UR8, 0x2 ;  /* 0x0000000815167c11 */ /* 0x000fc8000f8210ff */
[----:B------:R-:W-:Y:S02]  /*7a80*/  LEA.HI.X R23, R21, UR9, R26, 0x2, P1 ;  /* 0x0000000915177c11 */ /* 0x000fe400088f141a */
[----:B------:R-:W0:Y:S04]  /*7a90*/  LDS R26, [R24] ;  /* 0x00000000181a7984 */ /* 0x000e280000000800 */
        /* <DEDUP_REMOVED lines=9> */
.L_x_2426:
[----:B------:R-:W-:Y:S05]  /*7b30*/  BSYNC.RECONVERGENT B3 ;  /* 0x0000000000037941 */ /* 0x000fea0003800200 */
.L_x_2425:
        /* <DEDUP_REMOVED lines=26> */
[----:B------:R-:W-:-:S04]  /*7ce0*/  LEA R22, P1, R21, UR8, 0x2 ;  /* 0x0000000815167c11 */ /* 0x000fc8000f8210ff */
[----:B------:R-:W-:Y:S02]  /*7cf0*/  LEA.HI.X R23, R21, UR9, R26, 0x2, P1 ;  /* 0x0000000915177c11 */ /* 0x000fe400088f141a */
[----:B------:R-:W0:Y:S04]  /*7d00*/  LDS R26, [R24+0x40] ;  /* 0x00004000181a7984 */ /* 0x000e280000000800 */
        /* <DEDUP_REMOVED lines=9> */
.L_x_2428:
[----:B------:R-:W-:Y:S05]  /*7da0*/  BSYNC.RECONVERGENT B3 ;  /* 0x0000000000037941 */ /* 0x000fea0003800200 */
.L_x_2427:
[----:B------:R-:W-:Y:S02]  /*7db0*/  IADD3 R32, PT, PT, R32, 0x40, RZ ;  /* 0x0000004020207810 */ /* 0x000fe40007ffe0ff */
[----:B------:R-:W-:Y:S01]  /*7dc0*/  IADD3 R24, PT, PT, R24, 0x100, RZ ;  /* 0x0000010018187810 */ /* 0x000fe20007ffe0ff */
[----:B------:R-:W-:Y:S06]  /*7dd0*/  @P0 BRA `(.L_x_2429) ;  /* 0xfffffff400600947 */ /* 0x000fec000383ffff */
[----:B------:R-:W-:Y:S05]  /*7de0*/  BSYNC.RECONVERGENT B0 ;  /* 0x0000000000007941 */ /* 0x000fea0003800200 */
.L_x_2420:
[----:B------:R-:W-:-:S07]  /*7df0*/  VIADD R32, R32, 0xffffffe0 ;  /* 0xffffffe020207836 */ /* 0x000fce0000000000 */
.L_x_2419:
[----:B0-----:R-:W-:Y:S05]  /*7e00*/  BSYNC.RECONVERGENT B1 ;  /* 0x0000000000017941 */ /* 0x001fea0003800200 */
.L_x_2418:
[----:B------:R-:W-:-:S13]  /*7e10*/  LOP3.LUT P0, R27, R27, 0x3, RZ, 0xc0, !PT ;  /* 0x000000031b1b7812 */ /* 0x000fda000780c0ff */
[----:B------:R-:W-:Y:S05]  /*7e20*/  @!P0 BRA `(.L_x_2417) ;  /* 0x0000000800308947 */ /* 0x000fea0003800000 */
[----:B------:R-:W-:Y:S01]  /*7e30*/  ISETP.NE.AND P0, PT, R27, 0x1, PT ;  /* 0x000000011b00780c */ /* 0x000fe20003f05270 */
[----:B------:R-:W-:-:S12]  /*7e40*/  BSSY.RECONVERGENT B0, `(.L_x_2430) ;  /* 0x000005c000007945 */ /* 0x000fd80003800200 */
[----:B------:R-:W-:Y:S05]  /*7e50*/  @!P0 BRA `(.L_x_2431) ;  /* 0x0000000400688947 */ /* 0x000fea0003800000 */
[----:B------:R-:W0:Y:S01]  /*7e60*/  S2UR UR6, SR_CgaCtaId ;  /* 0x00000000000679c3 */ /* 0x000e220000008800 */
[----:B------:R-:W-:Y:S01]  /*7e70*/  UMOV UR5, 0x400 ;  /* 0x0000040000057882 */ /* 0x000fe20000000000 */
[C---:B------:R-:W-:Y:S01]  /*7e80*/  ISETP.GE.AND P1, PT, R32.reuse, R31, PT ;  /* 0x0000001f2000720c */ /* 0x040fe20003f26270 */
[----:B------:R-:W-:Y:S01]  /*7e90*/  UIADD3 UR5, UPT, UPT, UR5, 0x140, URZ ;  /* 0x0000014005057890 */ /* 0x000fe2000fffe0ff */
[----:B------:R-:W-:Y:S01]  /*7ea0*/  IADD3 R20, PT, PT, -R19, R32, RZ ;  /* 0x0000002013147210 */ /* 0x000fe20007ffe1ff */
[----:B------:R-:W-:Y:S01]  /*7eb0*/  BSSY.RECONVERGENT B1, `(.L_x_2432) ;  /* 0x000002b000017945 */ /* 0x000fe20003800200 */
[----:B------:R-:W-:-:S04]  /*7ec0*/  IADD3 R36, PT, PT, R32, 0x10, RZ ;  /* 0x0000001020247810 */ /* 0x000fc80007ffe0ff */
[----:B------:R-:W-:Y:S01]  /*7ed0*/  ISETP.GE.AND P0, PT, R36, R31, PT ;  /* 0x0000001f2400720c */ /* 0x000fe20003f06270 */
[----:B0-----:R-:W-:-:S06]  /*7ee0*/  ULEA UR5, UR6, UR5, 0x18 ;  /* 0x0000000506057291 */ /* 0x001fcc000f8ec0ff */
[----:B------:R-:W-:Y:S01]  /*7ef0*/  LEA R35, R20, UR5, 0x2 ;  /* 0x0000000514237c11 */ /* 0x000fe2000f8e10ff */
[----:B------:R-:W-:Y:S06]  /*7f00*/  @!P1 BRA `(.L_x_2433) ;  /* 0x0000000000949947 */ /* 0x000fec0003800000 */
[----:B-----5:R-:W-:Y:S01]  /*7f10*/  IABS R23, R31 ;  /* 0x0000001f00177213 */ /* 0x020fe20000000000 */
[----:B------:R-:W0:Y:S01]  /*7f20*/  LDCU.64 UR6, c[0x0][0x3c8] ;  /* 0x00007900ff0677ac */ /* 0x000e220008000a00 */
[----:B------:R-:W-:Y:S01]  /*7f30*/  IABS R26, R32 ;  /* 0x00000020001a7213 */ /* 0x000fe20000000000 */
[----:B------:R-:W1:Y:S01]  /*7f40*/  LDS R34, [R35] ;  /* 0x0000000023227984 */ /* 0x000e620000000800 */
[----:B------:R-:W2:Y:S01]  /*7f50*/  I2F.RP R22, R23 ;  /* 0x0000001700167306 */ /* 0x000ea20000209400 */
[----:B------:R-:W-:Y:S02]  /*7f60*/  ISETP.GE.AND P2, PT, R32, RZ, PT ;  /* 0x000000ff2000720c */ /* 0x000fe40003f46270 */
[----:B------:R-:W-:-:S05]  /*7f70*/  ISETP.NE.AND P3, PT, R31, RZ, PT ;  /* 0x000000ff1f00720c */ /* 0x000fca0003f65270 */
[----:B--2---:R-:W2:Y:S02]  /*7f80*/  MUFU.RCP R22, R22 ;  /* 0x0000001600167308 */ /* 0x004ea40000001000 */
[----:B--2---:R-:W-:-:S06]  /*7f90*/  VIADD R24, R22, 0xffffffe ;  /* 0x0ffffffe16187836 */ /* 0x004fcc0000000000 */
        /* <DEDUP_REMOVED lines=19> */
[----:B------:R-:W2:Y:S02]  /*80d0*/  LDG.E R23, desc[UR36][R22.64] ;  /* 0x0000002416177981 */ /* 0x000ea4000c1e1900 */
[----:B--2---:R-:W-:-:S04]  /*80e0*/  IMAD R21, R30, R23, R20 ;  /* 0x000000171e157224 */ /* 0x004fc800078e0214 */
[----:B------:R-:W-:-:S04]  /*80f0*/  IMAD.SHL.U32 R21, R21, 0x40, RZ ;  /* 0x0000004015157824 */ /* 0x000fc800078e00ff */
[----:B------:R-:W-:-:S05]  /*8100*/  IMAD.WIDE R20, R21, 0x4, R14 ;  /* 0x0000000415147825 */ /* 0x000fca00078e020e */
[----:B------:R-:W1:Y:S02]  /*8110*/  LDG.E.128 R24, desc[UR36][R20.64] ;  /* 0x0000002414187981 */ /* 0x000e64000c1e1d00 */
[-C--:B-1----:R-:W-:Y:S01]  /*8120*/  FFMA.FTZ R8, R24, R34.reuse, R8 ;  /* 0x0000002218087223 */ /* 0x082fe20000010008 */
[-C--:B------:R-:W-:Y:S01]  /*8130*/  FFMA.FTZ R9, R25, R34.reuse, R9 ;  /* 0x0000002219097223 */ /* 0x080fe20000010009 */
[-C--:B------:R-:W-:Y:S01]  /*8140*/  FFMA.FTZ R10, R26, R34.reuse, R10 ;  /* 0x000000221a0a7223 */ /* 0x080fe2000001000a */
[----:B------:R-:W-:-:S07]  /*8150*/  FFMA.FTZ R11, R27, R34, R11 ;  /* 0x000000221b0b7223 */ /* 0x000fce000001000b */
.L_x_2433:
[----:B------:R-:W-:Y:S05]  /*8160*/  BSYNC.RECONVERGENT B1 ;  /* 0x0000000000017941 */ /* 0x000fea0003800200 */
.L_x_2432:
[----:B------:R-:W-:Y:S04]  /*8170*/  BSSY.RECONVERGENT B1, `(.L_x_2434) ;  /* 0x0000027000017945 */ /* 0x000fe80003800200 */
[----:B------:R-:W-:Y:S05]  /*8180*/  @!P0 BRA `(.L_x_2435) ;  /* 0x0000000000948947 */ /* 0x000fea0003800000 */
[----:B-----5:R-:W-:Y:S01]  /*8190*/  IABS R23, R31 ;  /* 0x0000001f00177213 */ /* 0x020fe20000000000 */
[----:B------:R-:W0:Y:S01]  /*81a0*/  LDCU.64 UR6, c[0x0][0x3c8] ;  /* 0x00007900ff0677ac */ /* 0x000e220008000a00 */
[----:B------:R-:W-:Y:S01]  /*81b0*/  IABS R26, R36 ;  /* 0x00000024001a7213 */ /* 0x000fe20000000000 */
[----:B------:R-:W1:Y:S01]  /*81c0*/  LDS R34, [R35+0x40] ;  /* 0x0000400023227984 */ /* 0x000e620000000800 */
[----:B------:R-:W2:Y:S01]  /*81d0*/  I2F.RP R22, R23 ;  /* 0x0000001700167306 */ /* 0x000ea20000209400 */
[----:B------:R-:W-:Y:S02]  /*81e0*/  ISETP.GE.AND P1, PT, R36, RZ, PT ;  /* 0x000000ff2400720c */ /* 0x000fe40003f26270 */
[----:B------:R-:W-:-:S05]  /*81f0*/  ISETP.NE.AND P2, PT, R31, RZ, PT ;  /* 0x000000ff1f00720c */ /* 0x000fca0003f45270 */
[----:B--2---:R-:W2:Y:S02]  /*8200*/  MUFU.RCP R22, R22 ;  /* 0x0000001600167308 */ /* 0x004ea40000001000 */
[----:B--2---:R-:W-:-:S06]  /*8210*/  IADD3 R24, PT, PT, R22, 0xffffffe, RZ ;  /* 0x0ffffffe16187810 */ /* 0x004fcc0007ffe0ff */
[----:B------:R-:W2:Y:S02]  /*8220*/  F2I.FTZ.U32.TRUNC.NTZ R21, R24 ;  /* 0x0000001800157305 */ /* 0x000ea4000021f000 */
        /* <DEDUP_REMOVED lines=16> */
[----:B0-----:R-:W-:-:S04]  /*8330*/  LEA R22, P0, R21, UR6, 0x2 ;  /* 0x0000000615167c11 */ /* 0x001fc8000f8010ff */
[----:B------:R-:W-:-:S06]  /*8340*/  LEA.HI.X R23, R21, UR7, R24, 0x2, P0 ;  /* 0x0000000715177c11 */ /* 0x000fcc00080f1418 */
[----:B------:R-:W2:Y:S02]  /*8350*/  LDG.E R23, desc[UR36][R22.64] ;  /* 0x0000002416177981 */ /* 0x000ea4000c1e1900 */
[----:B--2---:R-:W-:-:S05]  /*8360*/  IMAD R21, R30, R23, R20 ;  /* 0x000000171e157224 */ /* 0x004fca00078e0214 */
[----:B------:R-:W-:-:S05]  /*8370*/  SHF.L.U32 R21, R21, 0x6, RZ ;  /* 0x0000000615157819 */ /* 0x000fca00000006ff */
[----:B------:R-:W-:-:S05]  /*8380*/  IMAD.WIDE R20, R21, 0x4, R14 ;  /* 0x0000000415147825 */ /* 0x000fca00078e020e */
[----:B------:R-:W1:Y:S02]  /*8390*/  LDG.E.128 R24, desc[UR36][R20.64] ;  /* 0x0000002414187981 */ /* 0x000e64000c1e1d00 */
[-C--:B-1----:R-:W-:Y:S01]  /*83a0*/  FFMA.FTZ R8, R24, R34.reuse, R8 ;  /* 0x0000002218087223 */ /* 0x082fe20000010008 */
[-C--:B------:R-:W-:Y:S01]  /*83b0*/  FFMA.FTZ R9, R25, R34.reuse, R9 ;  /* 0x0000002219097223 */ /* 0x080fe20000010009 */
[-C--:B------:R-:W-:Y:S01]  /*83c0*/  FFMA.FTZ R10, R26, R34.reuse, R10 ;  /* 0x000000221a0a7223 */ /* 0x080fe2000001000a */
[----:B------:R-:W-:-:S07]  /*83d0*/  FFMA.FTZ R11, R27, R34, R11 ;  /* 0x000000221b0b7223 */ /* 0x000fce000001000b */
.L_x_2435:
[----:B------:R-:W-:Y:S05]  /*83e0*/  BSYNC.RECONVERGENT B1 ;  /* 0x0000000000017941 */ /* 0x000fea0003800200 */
.L_x_2434:
[----:B------:R-:W-:-:S07]  /*83f0*/  IADD3 R32, PT, PT, R32, 0x20, RZ ;  /* 0x0000002020207810 */ /* 0x000fce0007ffe0ff */
.L_x_2431:
[----:B------:R-:W-:Y:S05]  /*8400*/  BSYNC.RECONVERGENT B0 ;  /* 0x0000000000007941 */ /* 0x000fea0003800200 */
.L_x_2430:
[----:B------:R-:W-:-:S04]  /*8410*/  LOP3.LUT P0, RZ, R16, 0x10, RZ, 0xc0, !PT ;  /* 0x0000001010ff7812 */ /* 0x000fc8000780c0ff */
[----:B------:R-:W-:-:S13]  /*8420*/  ISETP.LT.OR P0, PT, R32, R31, P0 ;  /* 0x0000001f2000720c */ /* 0x000fda0000701670 */
[----:B------:R-:W-:Y:S05]  /*8430*/  @P0 BRA `(.L_x_2417) ;  /* 0x0000000000ac0947 */ /* 0x000fea0003800000 */
[----:B-----5:R-:W-:Y:S01]  /*8440*/  IABS R23, R31 ;  /* 0x0000001f00177213 */ /* 0x020fe20000000000 */
[----:B------:R-:W-:Y:S01]  /*8450*/  HFMA2 R20, -RZ, RZ, 0, 0 ;  /* 0x00000000ff147431 */ /* 0x000fe200000001ff */
[----:B------:R-:W-:Y:S01]  /*8460*/  ISETP.GE.AND P1, PT, R32, RZ, PT ;  /* 0x000000ff2000720c */ /* 0x000fe20003f26270 */
[----:B------:R-:W0:Y:S01]  /*8470*/  LDCU.64 UR6, c[0x0][0x3c8] ;  /* 0x00007900ff0677ac */ /* 0x000e220008000a00 */
[----:B------:R-:W1:Y:S01]  /*8480*/  I2F.RP R22, R23 ;  /* 0x0000001700167306 */ /* 0x000e620000209400 */
[----:B------:R-:W-:-:S07]  /*8490*/  ISETP.NE.AND P2, PT, R31, RZ, PT ;  /* 0x000000ff1f00720c */ /* 0x000fce0003f45270 */
[----:B-1----:R-:W1:Y:S02]  /*84a0*/  MUFU.RCP R22, R22 ;  /* 0x0000001600167308 */ /* 0x002e640000001000 */
[----:B-1----:R-:W-:-:S06]  /*84b0*/  VIADD R24, R22, 0xffffffe ;  /* 0x0ffffffe16187836 */ /* 0x002fcc0000000000 */
[----:B------:R-:W1:Y:S02]  /*84c0*/  F2I.FTZ.U32.TRUNC.NTZ R21, R24 ;  /* 0x0000001800157305 */ /* 0x000e64000021f000 */
[----:B-1----:R-:W-:-:S05]  /*84d0*/  IADD3 R16, PT, PT, RZ, -R21, RZ ;  /* 0x80000015ff107210 */ /* 0x002fca0007ffe0ff */
[----:B------:R-:W-:Y:S01]  /*84e0*/  IMAD R25, R16, R23, RZ ;  /* 0x0000001710197224 */ /* 0x000fe200078e02ff */
[----:B------:R-:W-:-:S03]  /*84f0*/  IABS R16, R32 ;  /* 0x0000002000107213 */ /* 0x000fc60000000000 */
        /* <DEDUP_REMOVED lines=15> */
[----:B------:R-:W2:Y:S01]  /*85f0*/  LDG.E R21, desc[UR36][R20.64] ;  /* 0x0000002414157981 */ /* 0x000ea2000c1e1900 */
[----:B------:R-:W0:Y:S01]  /*8600*/  S2UR UR6, SR_CgaCtaId ;  /* 0x00000000000679c3 */ /* 0x000e220000008800 */
[----:B------:R-:W-:Y:S02]  /*8610*/  UMOV UR5, 0x400 ;  /* 0x0000040000057882 */ /* 0x000fe40000000000 */
[----:B------:R-:W-:Y:S01]  /*8620*/  UIADD3 UR5, UPT, UPT, UR5, 0x140, URZ ;  /* 0x0000014005057890 */ /* 0x000fe2000fffe0ff */
[----:B------:R-:W-:-:S03]  /*8630*/  IADD3 R19, PT, PT, -R19, R32, RZ ;  /* 0x0000002013137210 */ /* 0x000fc60007ffe1ff */
[----:B0-----:R-:W-:-:S06]  /*8640*/  ULEA UR5, UR6, UR5, 0x18 ;  /* 0x0000000506057291 */ /* 0x001fcc000f8ec0ff */
[----:B------:R-:W-:-:S06]  /*8650*/  LEA R19, R19, UR5, 0x2 ;  /* 0x0000000513137c11 */ /* 0x000fcc000f8e10ff */
[----:B------:R-:W0:Y:S01]  /*8660*/  LDS R19, [R19] ;  /* 0x0000000013137984 */ /* 0x000e220000000800 */
        /* <DEDUP_REMOVED lines=8> */
.L_x_2417:
[----:B0-----:R-:W-:Y:S05]  /*86f0*/  BSYNC.RECONVERGENT B2 ;  /* 0x0000000000027941 */ /* 0x001fea0003800200 */
.L_x_2416:
[----:B------:R-:W-:Y:S01]  /*8700*/  ISETP.NE.AND P0, PT, R28, R33, PT ;  /* 0x000000211c00720c */ /* 0x000fe20003f05270 */
[----:B------:R-:W-:-:S12]  /*8710*/  BSSY.RECONVERGENT B0, `(.L_x_2436) ;  /* 0x0000035000007945 */ /* 0x000fd80003800200 */
[----:B------:R-:W-:Y:S05]  /*8720*/  @P0 BRA `(.L_x_2437) ;  /* 0x0000000000cc0947 */ /* 0x000fea0003800000 */
[----:B------:R-:W0:Y:S01]  /*8730*/  LDC R14, c[0x0][0x478] ;  /* 0x00011e00ff0e7b82 */ /* 0x000e220000000800 */
[----:B------:R-:W-:Y:S01]  /*8740*/  IADD3 R37, PT, PT, R0, R17, RZ ;  /* 0x0000001100257210 */ /* 0x000fe20007ffe0ff */
[----:B------:R-:W1:Y:S01]  /*8750*/  LDCU.64 UR4, c[0x0][0x460] ;  /* 0x00008c00ff0477ac */ /* 0x000e620008000a00 */
[----:B------:R-:W-:Y:S01]  /*8760*/  IMAD R31, R29, R31, R0 ;  /* 0x0000001f1d1f7224 */ /* 0x000fe200078e0200 */
[----:B------:R-:W2:Y:S01]  /*8770*/  LDS R3, [R3] ;  /* 0x0000000003037984 */ /* 0x000ea20000000800 */
[----:B0-----:R-:W-:-:S13]  /*8780*/  ISETP.NE.AND P1, PT, R14, 0x2, PT ;  /* 0x000000020e00780c */ /* 0x001fda0003f25270 */
[----:B------:R-:W0:Y:S08]  /*8790*/  @!P1 LDC.64 R14, c[0x0][0x3a8] ;  /* 0x0000ea00ff0e9b82 */ /* 0x000e300000000a00 */
[----:B-----5:R-:W3:Y:S08]  /*87a0*/  @!P1 LDC.64 R22, c[0x0][0x468] ;  /* 0x00011a00ff169b82 */ /* 0x020ef00000000a00 */
[----:B------:R-:W4:Y:S01]  /*87b0*/  @P1 LDC.64 R16, c[0x0][0x3a8] ;  /* 0x0000ea00ff101b82 */ /* 0x000f220000000a00 */
[----:B0-----:R-:W-:-:S04]  /*87c0*/  @!P1 IADD3 R14, P0, PT, R37, R14, RZ ;  /* 0x0000000e250e9210 */ /* 0x001fc80007f1e0ff */
[----:B------:R-:W-:Y:S01]  /*87d0*/  @!P1 LEA.HI.X.SX32 R15, R37, R15, 0x1, P0 ;  /* 0x0000000f250f9211 */ /* 0x000fe200000f0eff */
[----:B---3--:R-:W3:Y:S04]  /*87e0*/  @!P1 LDG.E R22, desc[UR36][R22.64+0x8] ;  /* 0x0000082416169981 */ /* 0x008ee8000c1e1900 */
[----:B------:R-:W2:Y:S01]  /*87f0*/  @!P1 LDG.E R19, desc[UR36][R14.64] ;  /* 0x000000240e139981 */ /* 0x000ea2000c1e1900 */
[----:B-1----:R-:W-:-:S04]  /*8800*/  ISETP.NE.U32.AND P0, PT, RZ, UR4, PT ;  /* 0x00000004ff007c0c */ /* 0x002fc8000bf05070 */
[----:B------:R-:W-:Y:S01]  /*8810*/  ISETP.NE.AND.EX P0, PT, RZ, UR5, PT, P0 ;  /* 0x00000005ff007c0c */ /* 0x000fe2000bf05300 */
[----:B------:R-:W0:-:S12]  /*8820*/  LDCU.64 UR4, c[0x0][0x3c0] ;  /* 0x00007800ff0477ac */ /* 0x000e180008000a00 */
[----:B------:R-:W1:Y:S08]  /*8830*/  @P0 LDC R24, c[0x0][0x3f8] ;  /* 0x0000fe00ff180b82 */ /* 0x000e700000000800 */
[----:B------:R-:W0:Y:S01]  /*8840*/  @P0 LDC.64 R20, c[0x0][0x458] ;  /* 0x00011600ff140b82 */ /* 0x000e220000000a00 */
[----:B----4-:R-:W-:-:S04]  /*8850*/  @P1 IMAD.WIDE R14, R37, 0x4, R16 ;  /* 0x00000004250e1825 */ /* 0x010fc800078e0210 */
[----:B-1----:R-:W-:-:S04]  /*8860*/  @P0 IMAD R13, R2, R24, R13 ;  /* 0x00000018020d0224 */ /* 0x002fc800078e020d */
[----:B------:R-:W-:-:S04]  /*8870*/  @P0 IMAD R13, R13, 0x40, R0 ;  /* 0x000000400d0d0824 */ /* 0x000fc800078e0200 */
[----:B0-----:R-:W-:Y:S01]  /*8880*/  @P0 IMAD.WIDE R16, R13, 0x4, R20 ;  /* 0x000000040d100825 */ /* 0x001fe200078e0214 */
[----:B--2---:R-:W3:Y:S08]  /*8890*/  @!P1 I2F.S8 R25, R19 ;  /* 0x0000001300199306 */ /* 0x004ef00000001400 */
[----:B------:R-:W0:Y:S08]  /*88a0*/  @!P1 I2F.S8 R27, R19.B1 ;  /* 0x10000013001b9306 */ /* 0x000e300000001400 */
[----:B------:R-:W1:Y:S08]  /*88b0*/  @!P1 I2F.S8 R33, R19.B2 ;  /* 0x2000001300219306 */ /* 0x000e700000001400 */
[----:B------:R-:W2:Y:S01]  /*88c0*/  @!P1 I2F.S8 R35, R19.B3 ;  /* 0x3000001300239306 */ /* 0x000ea20000001400 */
[C---:B---3--:R-:W-:Y:S01]  /*88d0*/  @!P1 FMUL.FTZ R24, R22.reuse, R25 ;  /* 0x0000001916189220 */ /* 0x048fe20000410000 */
[C---:B0-----:R-:W-:Y:S01]  /*88e0*/  @!P1 FMUL.FTZ R25, R22.reuse, R27 ;  /* 0x0000001b16199220 */ /* 0x041fe20000410000 */
[C---:B-1----:R-:W-:Y:S01]  /*88f0*/  @!P1 FMUL.FTZ R26, R22.reuse, R33 ;  /* 0x00000021161a9220 */ /* 0x042fe20000410000 */
[----:B--2---:R-:W-:-:S02]  /*8900*/  @!P1 FMUL.FTZ R27, R22, R35 ;  /* 0x00000023161b9220 */ /* 0x004fc40000410000 */
[----:B------:R-:W2:Y:S04]  /*8910*/  @P0 LDG.E.128 R20, desc[UR36][R16.64] ;  /* 0x0000002410140981 */ /* 0x000ea8000c1e1d00 */
[----:B------:R-:W3:Y:S01]  /*8920*/  @P1 LDG.E.128 R24, desc[UR36][R14.64] ;  /* 0x000000240e181981 */ /* 0x000ee2000c1e1d00 */
[----:B------:R-:W-:Y:S02]  /*8930*/  SHF.L.U32 R18, R18, 0x6, RZ ;  /* 0x0000000612127819 */ /* 0x000fe400000006ff */
[----:B------:R-:W-:Y:S02]  /*8940*/  SHF.R.S32.HI R13, RZ, 0x1f, R31 ;  /* 0x0000001fff0d7819 */ /* 0x000fe4000001141f */
        /* <DEDUP_REMOVED lines=8> */
[----:B--2---:R-:W-:Y:S01]  /*89d0*/  @P0 FMUL.FTZ R4, R4, R20 ;  /* 0x0000001404040220 */ /* 0x004fe20000410000 */
[----:B------:R-:W-:Y:S01]  /*89e0*/  @P0 FMUL.FTZ R5, R5, R21 ;  /* 0x0000001505050220 */ /* 0x000fe20000410000 */
[----:B------:R-:W-:Y:S01]  /*89f0*/  @P0 FMUL.FTZ R6, R6, R22 ;  /* 0x0000001606060220 */ /* 0x000fe20000410000 */
[----:B------:R-:W-:-:S05]  /*8a00*/  @P0 FMUL.FTZ R7, R7, R23 ;  /* 0x0000001707070220 */ /* 0x000fca0000410000 */
[----:B------:R0:W-:Y:S01]  /*8a10*/  STG.E.128 desc[UR36][R18.64], R4 ;  /* 0x0000000412007986 */ /* 0x0001e2000c101d24 */
[C---:B------:R-:W-:Y:S01]  /*8a20*/  FFMA.FTZ R8, R3.reuse, R4, R8 ;  /* 0x0000000403087223 */ /* 0x040fe20000010008 */
[C---:B------:R-:W-:Y:S01]  /*8a30*/  FFMA.FTZ R9, R3.reuse, R5, R9 ;  /* 0x0000000503097223 */ /* 0x040fe20000010009 */
[C---:B------:R-:W-:Y:S01]  /*8a40*/  FFMA.FTZ R10, R3.reuse, R6, R10 ;  /* 0x00000006030a7223 */ /* 0x040fe2000001000a */
[----:B------:R-:W-:-:S07]  /*8a50*/  FFMA.FTZ R11, R3, R7, R11 ;  /* 0x00000007030b7223 */ /* 0x000fce000001000b */
.L_x_2437:
[----:B------:R-:W-:Y:S05]  /*8a60*/  BSYNC.RECONVERGENT B0 ;  /* 0x0000000000007941 */ /* 0x000fea0003800200 */
.L_x_2436:
[----:B------:R-:W1:Y:S08]  /*8a70*/  S2UR UR5, SR_CgaCtaId ;  /* 0x00000000000579c3 */ /* 0x000e700000008800 */
[----:B------:R-:W-:Y:S01]  /*8a80*/  BAR.SYNC.DEFER_BLOCKING 0x0 ;  /* 0x0000000000007b1d */ /* 0x000fe20000010000 */
[----:B------:R-:W-:Y:S02]  /*8a90*/  LOP3.LUT R2, R12, 0x380, RZ, 0xc0, !PT ;  /* 0x000003800c027812 */ /* 0x000fe400078ec0ff */
[----:B------:R-:W-:-:S02]  /*8aa0*/  SHF.L.U32 R3, R0, 0x2, RZ ;  /* 0x0000000200037819 */ /* 0x000fc400000006ff */
[----:B------:R-:W-:Y:S01]  /*8ab0*/  ISETP.NE.AND P0, PT, R2, 0x80, PT ;  /* 0x000000800200780c */ /* 0x000fe20003f05270 */
[----:B------:R-:W-:Y:S01]  /*8ac0*/  UMOV UR4, 0x400 ;  /* 0x0000040000047882 */ /* 0x000fe20000000000 */
[----:B------:R-:W-:Y:S01]  /*8ad0*/  ISETP.GT.U32.AND P1, PT, R12, 0x7f, PT ;  /* 0x0000007f0c00780c */ /* 0x000fe20003f24070 */
[----:B------:R-:W-:Y:S01]  /*8ae0*/  UIADD3 UR4, UPT, UPT, UR4, 0x140, URZ ;  /* 0x0000014004047890 */ /* 0x000fe2000fffe0ff */
[----:B------:R-:W-:Y:S01]  /*8af0*/  IMAD R28, R28, 0x100, R3 ;  /* 0x000001001c1c7824 */ /* 0x000fe200078e0203 */
[C---:B------:R-:W-:Y:S02]  /*8b00*/  LOP3.LUT R2, R12.reuse, 0x3c0, RZ, 0xc0, !PT ;  /* 0x000003c00c027812 */ /* 0x040fe400078ec0ff */
[C---:B------:R-:W-:Y:S02]  /*8b10*/  ISETP.GT.U32.AND P2, PT, R12.reuse, 0x3f, PT ;  /* 0x0000003f0c00780c */ /* 0x040fe40003f44070 */
[----:B------:R-:W-:Y:S01]  /*8b20*/  ISETP.GT.U32.AND P3, PT, R12, 0x1f, PT ;  /* 0x0000001f0c00780c */ /* 0x000fe20003f64070 */
[----:B-1----:R-:W-:-:S09]  /*8b30*/  ULEA UR4, UR5, UR4, 0x18 ;  /* 0x0000000405047291 */ /* 0x002fd2000f8ec0ff */
[----:B------:R-:W-:Y:S01]  /*8b40*/  @!P0 STS.128 [R28+UR4+-0x800], R8 ;  /* 0xfff800081c008988 */ /* 0x000fe20008000c04 */
[----:B------:R-:W-:Y:S01]  /*8b50*/  BAR.SYNC.DEFER_BLOCKING 0x0 ;  /* 0x0000000000007b1d */ /* 0x000fe20000010000 */
[----:B------:R-:W-:Y:S02]  /*8b60*/  ISETP.NE.AND P0, PT, R2, 0x40, PT ;  /* 0x000000400200780c */ /* 0x000fe40003f05270 */
[----:B------:R-:W-:-:S03]  /*8b70*/  LOP3.LUT R2, R12, 0x3e0, RZ, 0xc0, !PT ;  /* 0x000003e00c027812 */ /* 0x000fc600078ec0ff */
[----:B0----5:R-:W0:Y:S02]  /*8b80*/  @!P1 LDS.128 R4, [R28+UR4] ;  /* 0x000000041c049984 */ /* 0x021e240008000c00 */
        /* <DEDUP_REMOVED lines=68> */
.L_x_2438:
[----:B------:R-:W0:Y:S01]  /*8fd0*/  LDC.64 R2, c[0x0][0x380] ;  /* 0x0000e000ff027b82 */ /* 0x000e220000000a00 */
[----:B------:R-:W-:-:S04]  /*8fe0*/  IMAD.IADD R29, R29, 0x1, R0 ;  /* 0x000000011d1d7824 */ /* 0x000fc800078e0200 */
[----:B0-----:R-:W-:-:S05]  /*8ff0*/  IMAD.WIDE R2, R29, 0x4, R2 ;  /* 0x000000041d027825 */ /* 0x001fca00078e0202 */
[----:B------:R-:W-:Y:S01]  /*9000*/  STG.E.128 desc[UR36][R2.64], R8 ;  /* 0x0000000802007986 */ /* 0x000fe2000c101d24 */
[----:B------:R-:W-:Y:S05]  /*9010*/  EXIT ;  /* 0x000000000000794d */ /* 0x000fea0003800000 */
.L_x_2341:
[----:B------:R-:W-:Y:S01]  /*9020*/  HFMA2 R12, -RZ, RZ, 0, 9.5367431640625e-07 ;  /* 0x00000010ff0c7431 */ /* 0x000fe200000001ff */
[----:B------:R-:W-:Y:S01]  /*9030*/  MOV R11, 0x1f ;  /* 0x0000001f000b7802 */ /* 0x000fe20000000f00 */
[----:B------:R-:W-:-:S07]  /*9040*/  IMAD.MOV.U32 R15, RZ, RZ, -0x1 ;  /* 0xffffffffff0f7424 */ /* 0x000fce00078e00ff */
[----:B0----5:R-:W-:Y:S05]  /*9050*/  WARPSYNC.COLLECTIVE R15, `(.L_x_2439) ;  /* 0x000000000f087348 */ /* 0x021fea0003c00000 */
[----:B------:R1:W2:Y:S02]  /*9060*/  SHFL.BFLY P6, R14, R13, R12, R11 ;  /* 0x0c00000c0d0e7389 */ /* 0x0002a400000c000b */
[----:B012--5:R-:W-:Y:S05]  /*9070*/  ENDCOLLECTIVE ;  /* 0x000000000000791b */ /* 0x027fea0003800000 */
.L_x_2439:
[----:B------:R-:W-:Y:S02]  /*9080*/  HFMA2 R12, -RZ, RZ, 0, 4.76837158203125e-07 ;  /* 0x00000008ff0c7431 */ /* 0x000fe400000001ff */
[----:B------:R-:W-:-:S05]  /*9090*/  FADD.FTZ R4, R13, R14 ;  /* 0x0000000e0d047221 */ /* 0x000fca0000010000 */
[----:B------:R-:W-:-:S07]  /*90a0*/  MOV R13, R4 ;  /* 0x00000004000d7202 */ /* 0x000fce0000000f00 */
[----:B------:R-:W-:Y:S05]  /*90b0*/  WARPSYNC.COLLECTIVE R15, `(.L_x_2440) ;  /* 0x000000000f087348 */ /* 0x000fea0003c00000 */
[----:B------:R0:W1:Y:S02]  /*90c0*/  SHFL.BFLY P6, R14, R13, R12, R11 ;  /* 0x0c00000c0d0e7389 */ /* 0x00006400000c000b */
[----:B01----:R-:W-:Y:S05]  /*90d0*/  ENDCOLLECTIVE ;  /* 0x000000000000791b */ /* 0x003fea0003800000 */
.L_x_2440:
[----:B------:R-:W-:Y:S01]  /*90e0*/  MOV R12, 0x4 ;  /* 0x00000004000c7802 */ /* 0x000fe20000000f00 */
[----:B------:R-:W-:-:S04]  /*90f0*/  FADD.FTZ R5, R4, R14 ;  /* 0x0000000e04057221 */ /* 0x000fc80000010000 */
[----:B------:R-:W-:-:S07]  /*9100*/  IMAD.MOV.U32 R13, RZ, RZ, R5 ;  /* 0x000000ffff0d7224 */ /* 0x000fce00078e0005 */
[----:B------:R-:W-:Y:S05]  /*9110*/  WARPSYNC.COLLECTIVE R15, `(.L_x_2441) ;  /* 0x000000000f087348 */ /* 0x000fea0003c00000 */
[----:B------:R0:W1:Y:S02]  /*9120*/  SHFL.BFLY P6, R14, R13, R12, R11 ;  /* 0x0c00000c0d0e7389 */ /* 0x00006400000c000b */
[----:B01----:R-:W-:Y:S05]  /*9130*/  ENDCOLLECTIVE ;  /* 0x000000000000791b */ /* 0x003fea0003800000 */
.L_x_2441:
[----:B------:R-:W-:Y:S02]  /*9140*/  IMAD.MOV.U32 R12, RZ, RZ, 0x2 ;  /* 0x00000002ff0c7424 */ /* 0x000fe400078e00ff */
[----:B------:R-:W-:-:S05]  /*9150*/  FADD.FTZ R6, R5, R14 ;  /* 0x0000000e05067221 */ /* 0x000fca0000010000 */
[----:B------:R-:W-:-:S07]  /*9160*/  MOV R13, R6 ;  /* 0x00000006000d7202 */ /* 0x000fce0000000f00 */
[----:B------:R-:W-:Y:S05]  /*9170*/  WARPSYNC.COLLECTIVE R15, `(.L_x_2442) ;  /* 0x000000000f087348 */ /* 0x000fea0003c00000 */
[----:B------:R0:W1:Y:S02]  /*9180*/  SHFL.BFLY P6, R14, R13, R12, R11 ;  /* 0x0c00000c0d0e7389 */ /* 0x00006400000c000b */
[----:B01----:R-:W-:Y:S05]  /*9190*/  ENDCOLLECTIVE ;  /* 0x000000000000791b */ /* 0x003fea0003800000 */
.L_x_2442:
[----:B------:R-:W-:Y:S02]  /*91a0*/  HFMA2 R12, -RZ, RZ, 0, 5.9604644775390625e-08 ;  /* 0x00000001ff0c7431 */ /* 0x000fe400000001ff */
[----:B------:R-:W-:-:S05]  /*91b0*/  FADD.FTZ R7, R6, R14 ;  /* 0x0000000e06077221 */ /* 0x000fca0000010000 */
[----:B------:R-:W-:-:S07]  /*91c0*/  MOV R13, R7 ;  /* 0x00000007000d7202 */ /* 0x000fce0000000f00 */
[----:B------:R-:W-:Y:S05]  /*91d0*/  WARPSYNC.COLLECTIVE R15, `(.L_x_2443) ;  /* 0x000000000f087348 */ /* 0x000fea0003c00000 */
[----:B------:R0:W1:Y:S02]  /*91e0*/  SHFL.BFLY P6, R14, R13, R12, R11 ;  /* 0x0c00000c0d0e7389 */ /* 0x00006400000c000b */
[----:B01----:R-:W-:Y:S05]  /*91f0*/  ENDCOLLECTIVE ;  /* 0x000000000000791b */ /* 0x003fea0003800000 */
.L_x_2443:
[----:B------:R-:W-:Y:S05]  /*9200*/  BRA `(.L_x_2444) ;  /* 0xffffff8400147947 */ /* 0x000fea000383ffff */
.L_x_2445:
        /* <DEDUP_REMOVED lines=15> */
.L_x_3018:


//--------------------- .text._ZN4mmha33masked_multihead_attention_kernelIfLi64ELi64ELi2ELi16ELi128ELb0ELb1EEEv26Multihead_attention_paramsIT_XT5_EE --------------------------
	.section	.text._ZN4mmha33masked_multihead_attention_kernelIfLi64ELi64ELi2ELi16ELi128ELb0ELb1EEEv26Multihead_attention_paramsIT_XT5_EE,"ax",@progbits
	.align	128
        .global         _ZN4mmha33masked_multihead_attention_kernelIfLi64ELi64ELi2ELi16ELi128ELb0ELb1EEEv26Multihead_attention_paramsIT_XT5_EE
        .type           _ZN4mmha33masked_multihead_attention_kernelIfLi64ELi64ELi2ELi16ELi128ELb0ELb1EEEv26Multihead_attention_paramsIT_XT5_EE,@function
        .size           _ZN4mmha33masked_multihead_attention_kernelIfLi64ELi64ELi2ELi16ELi128ELb0ELb1EEEv26Multihead_attention_paramsIT_XT5_EE,(.L_x_3019 - _ZN4mmha33masked_multihead_attention_kernelIfLi64ELi64ELi2ELi16ELi128ELb0ELb1EEEv26Multihead_attention_paramsIT_XT5_EE)
        .other          _ZN4mmha33masked_multihead_attention_kernelIfLi64ELi64ELi2ELi16ELi128ELb0ELb1EEEv26Multihead_attention_paramsIT_XT5_EE,@"STO_CUDA_ENTRY STV_DEFAULT"
_ZN4mmha33masked_multihead_attention_kernelIfLi64ELi64ELi2ELi16ELi128ELb0ELb1EEEv26Multihead_attention_paramsIT_XT5_EE:
.text._ZN4mmha33masked_multihead_attention_kernelIfLi64ELi64ELi2ELi16ELi128ELb0ELb1EEEv26Multihead_attention_paramsIT_XT5_EE:
        /* <DEDUP_REMOVED lines=14> */
.L_x_2446:
[----:B------:R-:W1:Y:S01]  /*00e0*/  LDCU.64 UR4, c[0x0][0x4a0] ;  /* 0x00009400ff0477ac */ /* 0x000e620008000a00 */
[----:B------:R-:W2:Y:S01]  /*00f0*/  LDC R8, c[0x0][0x3f0] ;  /* 0x0000fc00ff087b82 */ /* 0x000ea20000000800 */
[----:B------:R-:W3:Y:S01]  /*0100*/  S2R R6, SR_CTAID.Y ;  /* 0x0000000000067919 */ /* 0x000ee20000002600 */
[----:B------:R-:W4:Y:S01]  /*0110*/  LDCU UR8, c[0x0][0x3f4] ;  /* 0x00007e80ff0877ac */ /* 0x000f220008000800 */
[----:B------:R-:W-:Y:S01]  /*0120*/  IMAD.MOV.U32 R16, RZ, RZ, RZ ;  /* 0x000000ffff107224 */ /* 0x000fe200078e00ff */
[----:B------:R-:W0:Y:S01]  /*0130*/  LDCU UR7, c[0x0][0x3f8] ;  /* 0x00007f00ff0777ac */ /* 0x000e220008000800 */
[----:B-1----:R-:W-:-:S04]  /*0140*/  UISETP.NE.U32.AND UP0, UPT, UR4, URZ, UPT ;  /* 0x000000ff0400728c */ /* 0x002fc8000bf05070 */
[----:B------:R-:W-:Y:S01]  /*0150*/  UISETP.NE.AND.EX UP0, UPT, UR5, URZ, UPT, UP0 ;  /* 0x000000ff0500728c */ /* 0x000fe2000bf05300 */
[----:B--2---:R-:W-:-:S05]  /*0160*/  IABS R7, R8 ;  /* 0x0000000800077213 */ /* 0x004fca0000000000 */
[----:B------:R-:W-:Y:S01]  /*0170*/  PLOP3.LUT P5, PT, PT, PT, UP0, 0x80, 0x8 ;  /* 0x000000000008781c */ /* 0x000fe20003faf008 */
[----:B------:R-:W1:Y:S04]  /*0180*/  I2F.RP R0, R7 ;  /* 0x0000000700007306 */ /* 0x000e680000209400 */
[----:B------:R-:W2:Y:S04]  /*0190*/  @UP0 LDCU.64 UR4, c[0x0][0x4a0] ;  /* 0x00009400ff0407ac */ /* 0x000ea80008000a00 */
[----:B-1----:R-:W1:Y:S01]  /*01a0*/  MUFU.RCP R0, R0 ;  /* 0x0000000000007308 */ /* 0x002e620000001000 */
[----:B--2---:R-:W-:-:S06]  /*01b0*/  @UP0 UIMAD.WIDE.U32 UR4, UR6, 0x4, UR4 ;  /* 0x00000004060408a5 */ /* 0x004fcc000f8e0004 */
[----:B------:R-:W-:Y:S02]  /*01c0*/  IMAD.U32 R2, RZ, RZ, UR4 ;  /* 0x00000004ff027e24 */ /* 0x000fe4000f8e00ff */
[----:B------:R-:W-:Y:S01]  /*01d0*/  IMAD.U32 R3, RZ, RZ, UR5 ;  /* 0x00000005ff037e24 */ /* 0x000fe2000f8e00ff */
[----:B-1----:R-:W-:Y:S02]  /*01e0*/  IADD3 R4, PT, PT, R0, 0xffffffe, RZ ;  /* 0x0ffffffe00047810 */ /* 0x002fe40007ffe0ff */
[----:B------:R-:W1:Y:S02]  /*01f0*/  @UP0 LDCU UR5, c[0x0][0x430] ;  /* 0x00008600ff0507ac */ /* 0x000e640008000800 */
[----:B------:R2:W4:Y:S01]  /*0200*/  @P5 LDG.E R11, desc[UR36][R2.64] ;  /* 0x00000024020b5981 */ /* 0x000522000c1e1900 */
[----:B------:R0:W2:Y:S01]  /*0210*/  F2I.FTZ.U32.TRUNC.NTZ R5, R4 ;  /* 0x0000000400057305 */ /* 0x0000a2000021f000 */
[----:B---3--:R-:W-:Y:S01]  /*0220*/  IABS R6, R6 ;  /* 0x0000000600067213 */ /* 0x008fe20000000000 */
[----:B0-----:R-:W-:Y:S01]  /*0230*/  IMAD.MOV.U32 R4, RZ, RZ, RZ ;  /* 0x000000ffff047224 */ /* 0x001fe200078e00ff */
[----:B--2---:R-:W-:-:S05]  /*0240*/  IADD3 R10, PT, PT, RZ, -R5, RZ ;  /* 0x80000005ff0a7210 */ /* 0x004fca0007ffe0ff */
[----:B------:R-:W-:-:S04]  /*0250*/  IMAD R9, R10, R7, RZ ;  /* 0x000000070a097224 */ /* 0x000fc800078e02ff */
[----:B------:R-:W-:-:S06]  /*0260*/  IMAD.HI.U32 R5, R5, R9, R4 ;  /* 0x0000000905057227 */ /* 0x000fcc00078e0004 */
[----:B------:R-:W-:-:S04]  /*0270*/  IMAD.HI.U32 R0, R5, R6, RZ ;  /* 0x0000000605007227 */ /* 0x000fc800078e00ff */
[----:B------:R-:W-:-:S04]  /*0280*/  IMAD.MOV R4, RZ, RZ, -R0 ;  /* 0x000000ffff047224 */ /* 0x000fc800078e0a00 */
[C---:B------:R-:W-:Y:S01]  /*0290*/  IMAD R6, R7.reuse, R4, R6 ;  /* 0x0000000407067224 */ /* 0x040fe200078e0206 */
[----:B------:R-:W-:Y:S01]  /*02a0*/  LOP3.LUT R2, R8, UR6, RZ, 0x3c, !PT ;  /* 0x0000000608027c12 */ /* 0x000fe2000f8e3cff */
[----:B------:R-:W0:Y:S03]  /*02b0*/  LDC.64 R4, c[0x0][0x460] ;  /* 0x00011800ff047b82 */ /* 0x000e260000000a00 */
[----:B------:R-:W-:Y:S02]  /*02c0*/  ISETP.GT.U32.AND P3, PT, R7, R6, PT ;  /* 0x000000060700720c */ /* 0x000fe40003f64070 */
[----:B------:R-:W-:-:S11]  /*02d0*/  ISETP.GE.AND P4, PT, R2, RZ, PT ;  /* 0x000000ff0200720c */ /* 0x000fd60003f86270 */
[----:B------:R-:W-:-:S04]  /*02e0*/  @!P3 IADD3 R6, PT, PT, R6, -R7, RZ ;  /* 0x800000070606b210 */ /* 0x000fc80007ffe0ff */
[----:B------:R-:W-:Y:S01]  /*02f0*/  ISETP.GE.U32.AND P1, PT, R6, R7, PT ;  /* 0x000000070600720c */ /* 0x000fe20003f26070 */
[----:B------:R-:W-:-:S12]  /*0300*/  @!P3 VIADD R0, R0, 0x1 ;  /* 0x000000010000b836 */ /* 0x000fd80000000000 */
[----:B------:R-:W-:-:S05]  /*0310*/  @P1 VIADD R0, R0, 0x1 ;  /* 0x0000000100001836 */ /* 0x000fca0000000000 */
[----:B------:R-:W-:-:S04]  /*0320*/  @!P4 IADD3 R0, PT, PT, -R0, RZ, RZ ;  /* 0x000000ff0000c210 */ /* 0x000fc80007ffe1ff */
[----:B------:R-:W-:Y:S02]  /*0330*/  R2UR UR40, R0 ;  /* 0x00000000002872ca */ /* 0x000fe400000e0000 */
[----:B----4-:R-:W-:Y:S02]  /*0340*/  MOV R0, UR8 ;  /* 0x0000000800007c02 */ /* 0x010fe40008000f00 */
[----:B0-----:R-:W-:Y:S02]  /*0350*/  ISETP.NE.U32.AND P0, PT, R4, RZ, PT ;  /* 0x000000ff0400720c */ /* 0x001fe40003f05070 */
[----:B------:R-:W-:Y:S02]  /*0360*/  IABS R9, R0 ;  /* 0x0000000000097213 */ /* 0x000fe40000000000 */
[----:B------:R-:W-:Y:S02]  /*0370*/  ISETP.NE.AND.EX P0, PT, R5, RZ, PT, P0 ;  /* 0x000000ff0500720c */ /* 0x000fe40003f05300 */
[----:B------:R-:W0:Y:S01]  /*0380*/  I2F.RP R0, R9 ;  /* 0x0000000900007306 */ /* 0x000e220000209400 */
[----:B------:R-:W-:-:S10]  /*0390*/  ISETP.NE.AND P2, PT, R8, RZ, PT ;  /* 0x000000ff0800720c */ /* 0x000fd40003f45270 */
[----:B------:R-:W2:Y:S03]  /*03a0*/  @P0 LDC.64 R2, c[0x0][0x460] ;  /* 0x00011800ff020b82 */ /* 0x000ea60000000a00 */
[----:B------:R-:W-:Y:S01]  /*03b0*/  @!P2 LOP3.LUT R8, RZ, R8, RZ, 0x33, !PT ;  /* 0x00000008ff08a212 */ /* 0x000fe200078e33ff */
[----:B0-----:R-:W0:Y:S03]  /*03c0*/  MUFU.RCP R0, R0 ;  /* 0x0000000000007308 */ /* 0x001e260000001000 */
[----:B------:R-:W-:Y:S01]  /*03d0*/  @!P2 R2UR UR40, R8 ;  /* 0x000000000828a2ca */ /* 0x000fe200000e0000 */
[----:B------:R-:W1:-:S12]  /*03e0*/  @!UP0 LDCU UR42, c[0x0][0x40c] ;  /* 0x00008180ff2a87ac */ /* 0x000e580008000800 */
[----:B------:R-:W-:Y:S02]  /*03f0*/  IMAD.U32 R7, RZ, RZ, UR40 ;  /* 0x00000028ff077e24 */ /* 0x000fe4000f8e00ff */
[----:B0-----:R-:W-:Y:S02]  /*0400*/  VIADD R6, R0, 0xffffffe ;  /* 0x0ffffffe00067836 */ /* 0x001fe40000000000 */
[----:B--2---:R-:W-:Y:S02]  /*0410*/  @P0 IMAD.WIDE R2, R7, 0x4, R2 ;  /* 0x0000000407020825 */ /* 0x004fe400078e0202 */
[----:B------:R0:W2:Y:S03]  /*0420*/  F2I.FTZ.U32.TRUNC.NTZ R7, R6 ;  /* 0x0000000600077305 */ /* 0x0000a6000021f000 */
[----:B------:R2:W5:Y:S01]  /*0430*/  @P0 LDG.E R16, desc[UR36][R2.64] ;  /* 0x0000002402100981 */ /* 0x000562000c1e1900 */
[----:B0-----:R-:W-:-:S02]  /*0440*/  HFMA2 R6, -RZ, RZ, 0, 0 ;  /* 0x00000000ff067431 */ /* 0x001fc400000001ff */
[----:B--2---:R-:W-:-:S04]  /*0450*/  IMAD.MOV R2, RZ, RZ, -R7 ;  /* 0x000000ffff027224 */ /* 0x004fc800078e0a07 */
[----:B------:R-:W-:-:S04]  /*0460*/  IMAD R3, R2, R9, RZ ;  /* 0x0000000902037224 */ /* 0x000fc800078e02ff */
[----:B------:R-:W-:Y:S01]  /*0470*/  IMAD.HI.U32 R7, R7, R3, R6 ;  /* 0x0000000307077227 */ /* 0x000fe200078e0006 */
[----:B------:R-:W0:Y:S01]  /*0480*/  S2R R17, SR_TID.X ;  /* 0x0000000000117919 */ /* 0x000e220000002100 */
[----:B------:R-:W2:Y:S01]  /*0490*/  S2UR UR44, SR_CTAID.X ;  /* 0x00000000002c79c3 */ /* 0x000ea20000002500 */
[----:B------:R-:W3:Y:S01]  /*04a0*/  S2R R15, SR_CTAID.X ;  /* 0x00000000000f7919 */ /* 0x000ee20000002500 */
[----:B------:R-:W-:Y:S01]  /*04b0*/  ISETP.NE.AND P1, PT, RZ, UR8, PT ;  /* 0x00000008ff007c0c */ /* 0x000fe2000bf25270 */
[----:B------:R-:W-:Y:S01]  /*04c0*/  UIMAD UR43, UR6, UR8, URZ ;  /* 0x00000008062b72a4 */ /* 0x000fe2000f8e02ff */
[----:B------:R-:W-:Y:S01]  /*04d0*/  BSSY.RECONVERGENT B0, `(.L_x_2447) ;  /* 0x000002c000007945 */ /* 0x000fe20003800200 */
[----:B------:R-:W-:Y:S01]  /*04e0*/  UIMAD UR40, UR40, UR7, URZ ;  /* 0x00000007282872a4 */ /* 0x000fe2000f8e02ff */
[----:B------:R-:W-:Y:S01]  /*04f0*/  CS2R R24, SRZ ;  /* 0x0000000000187805 */ /* 0x000fe2000001ff00 */
[----:B--2---:R-:W-:Y:S01]  /*0500*/  UIMAD UR46, UR6, UR7, UR44 ;  /* 0x00000007062e72a4 */ /* 0x004fe2000f8e022c */
[----:B0-----:R-:W-:Y:S01]  /*0510*/  IMAD.SHL.U32 R18, R17, 0x2, RZ ;  /* 0x0000000211127824 */ /* 0x001fe200078e00ff */
[----:B------:R-:W-:-:S13]  /*0520*/  @P5 R2UR UR4, R11 ;  /* 0x000000000b0452ca */ /* 0x000fda00000e0000 */
[----:B-1----:R-:W-:Y:S01]  /*0530*/  @UP0 UIADD3 UR42, UPT, UPT, UR4, UR5, URZ ;  /* 0x00000005042a0290 */ /* 0x002fe2000fffe0ff */
[----:B------:R-:W0:Y:S05]  /*0540*/  LDCU UR5, c[0x0][0x3e8] ;  /* 0x00007d00ff0577ac */ /* 0x000e2a0008000800 */
[----:B------:R-:W-:-:S05]  /*0550*/  IABS R2, UR42 ;  /* 0x0000002a00027c13 */ /* 0x000fca0008000000 */
[----:B------:R-:W-:-:S04]  /*0560*/  IMAD.HI.U32 R7, R7, R2, RZ ;  /* 0x0000000207077227 */ /* 0x000fc800078e00ff */
[----:B------:R-:W-:-:S04]  /*0570*/  IMAD.MOV R7, RZ, RZ, -R7 ;  /* 0x000000ffff077224 */ /* 0x000fc800078e0a07 */
[----:B------:R-:W-:-:S05]  /*0580*/  IMAD R2, R9, R7, R2 ;  /* 0x0000000709027224 */ /* 0x000fca00078e0202 */
[----:B------:R-:W-:Y:S01]  /*0590*/  ISETP.GT.U32.AND P0, PT, R9, R2, PT ;  /* 0x000000020900720c */ /* 0x000fe20003f04070 */
[----:B0-----:R-:W-:-:S12]  /*05a0*/  UISETP.NE.AND UP0, UPT, UR5, URZ, UPT ;  /* 0x000000ff0500728c */ /* 0x001fd8000bf05270 */
[----:B------:R-:W-:-:S05]  /*05b0*/  @!P0 IMAD.IADD R2, R2, 0x1, -R9 ;  /* 0x0000000102028824 */ /* 0x000fca00078e0a09 */
[----:B------:R-:W-:Y:S02]  /*05c0*/  ISETP.GT.U32.AND P0, PT, R9, R2, PT ;  /* 0x000000020900720c */ /* 0x000fe40003f04070 */
[----:B------:R-:W-:Y:S01]  /*05d0*/  ISETP.LE.AND P2, PT, RZ, UR42, PT ;  /* 0x0000002aff007c0c */ /* 0x000fe2000bf43270 */
[----:B------:R-:W-:Y:S02]  /*05e0*/  @UP0 USHF.L.U32 UR4, UR44, 0x6, URZ ;  /* 0x000000062c040899 */ /* 0x000fe400080006ff */
[----:B------:R-:W-:-:S08]  /*05f0*/  UIADD3 UR39, UPT, UPT, UR42, 0x1, -UR8 ;  /* 0x000000012a277890 */ /* 0x000fd0000fffe808 */
[----:B------:R-:W-:Y:S02]  /*0600*/  @!P0 IADD3 R2, PT, PT, R2, -R9, RZ ;  /* 0x8000000902028210 */ /* 0x000fe40007ffe0ff */
[----:B------:R-:W-:Y:S01]  /*0610*/  ISETP.GT.U32.AND P0, PT, R17, 0x1f, PT ;  /* 0x0000001f1100780c */ /* 0x000fe20003f04070 */
[----:B------:R-:W-:Y:S02]  /*0620*/  @!UP0 USHF.L.U32 UR41, UR46, 0x6, URZ ;  /* 0x000000062e298899 */ /* 0x000fe400080006ff */
[----:B------:R-:W-:Y:S02]  /*0630*/  @UP0 UIMAD UR41, UR6, UR5, UR4 ;  /* 0x00000005062902a4 */ /* 0x000fe4000f8e0204 */
[----:B------:R-:W-:Y:S01]  /*0640*/  UISETP.LT.AND UP0, UPT, URZ, UR39, UPT ;  /* 0x00000027ff00728c */ /* 0x000fe2000bf01270 */
[----:B------:R-:W-:Y:S01]  /*0650*/  @!P2 IMAD.MOV R2, RZ, RZ, -R2 ;  /* 0x000000ffff02a224 */ /* 0x000fe200078e0a02 */
[----:B------:R-:W-:Y:S02]  /*0660*/  @!P1 LOP3.LUT R2, RZ, UR8, RZ, 0x33, !PT ;  /* 0x00000008ff029c12 */ /* 0x000fe4000f8e33ff */
[----:B------:R-:W-:Y:S01]  /*0670*/  USEL UR39, URZ, UR39, !UP0 ;  /* 0x00000027ff277287 */ /* 0x000fe2000c000000 */
[----:B------:R-:W-:-:S03]  /*0680*/  IADD3 R13, PT, PT, R18, UR41, RZ ;  /* 0x00000029120d7c10 */ /* 0x000fc6000fffe0ff */
[----:B---3--:R-:W-:Y:S08]  /*0690*/  @P0 BRA `(.L_x_2448) ;  /* 0x00000000003c0947 */ /* 0x008ff00003800000 */
        /* <DEDUP_REMOVED lines=15> */
.L_x_2448:
[----:B------:R-:W-:Y:S05]  /*0790*/  BSYNC.RECONVERGENT B0 ;  /* 0x0000000000007941 */ /* 0x000fea0003800200 */
.L_x_2447:
[----:B------:R-:W1:Y:S01]  /*07a0*/  LDCU UR4, c[0x0][0x478] ;  /* 0x00008f00ff0477ac */ /* 0x000e620008000800 */
[----:B------:R-:W-:Y:S01]  /*07b0*/  IMAD R3, R15, 0x40, R18 ;  /* 0x000000400f037824 */ /* 0x000fe200078e0212 */
[----:B------:R-:W-:Y:S02]  /*07c0*/  USHF.R.S32.HI UR45, URZ, 0x1f, UR43 ;  /* 0x0000001fff2d7899 */ /* 0x000fe4000801142b */
        /* <DEDUP_REMOVED lines=13> */
.L_x_2449:
[----:B------:R-:W-:Y:S01]  /*08a0*/  BSSY.RECONVERGENT B0, `(.L_x_2450) ;  /* 0x0000006000007945 */ /* 0x000fe20003800200 */
[----:B------:R-:W-:-:S03]  /*08b0*/  CS2R R22, SRZ ;  /* 0x0000000000167805 */ /* 0x000fc6000001ff00 */
[----:B------:R-:W-:Y:S05]  /*08c0*/  @P0 BRA `(.L_x_2451) ;  /* 0x00000000000c0947 */ /* 0x000fea0003800000 */
[----:B------:R-:W1:Y:S02]  /*08d0*/  LDC.64 R6, c[0x0][0x398] ;  /* 0x0000e600ff067b82 */ /* 0x000e640000000a00 */
[----:B-1----:R-:W-:-:S05]  /*08e0*/  IMAD.WIDE R6, R13, 0x4, R6 ;  /* 0x000000040d067825 */ /* 0x002fca00078e0206 */
[----:B------:R1:W5:Y:S02]  /*08f0*/  LDG.E.64 R22, desc[UR36][R6.64] ;  /* 0x0000002406167981 */ /* 0x000364000c1e1b00 */
.L_x_2451:
[----:B------:R-:W-:Y:S05]  /*0900*/  BSYNC.RECONVERGENT B0 ;  /* 0x0000000000007941 */ /* 0x000fea0003800200 */
.L_x_2450:
        /* <DEDUP_REMOVED lines=19> */
[----:B-----5:R-:W-:Y:S01]  /*0a40*/  @!P0 IMAD R0, R16, UR7, RZ ;  /* 0x0000000710008c24 */ /* 0x020fe2000f8e02ff */
[----:B------:R-:W-:-:S03]  /*0a50*/  CS2R R14, SRZ ;  /* 0x00000000000e7805 */ /* 0x000fc6000001ff00 */
[----:B------:R-:W-:Y:S02]  /*0a60*/  @!P0 IMAD R19, R0, 0x40, R3 ;  /* 0x0000004000138824 */ /* 0x000fe400078e0203 */
[----:B0-----:R-:W0:Y:S01]  /*0a70*/  @!P0 LDC.64 R8, c[0x0][0x450] ;  /* 0x00011400ff088b82 */ /* 0x001e220000000a00 */
[----:B--2---:R-:W-:Y:S01]  /*0a80*/  @UP0 UIMAD.WIDE.U32 UR4, UR6, 0x4, UR4 ;  /* 0x00000004060408a5 */ /* 0x004fe2000f8e0004 */
[----:B-1----:R-:W-:Y:S01]  /*0a90*/  @!P2 IMAD.WIDE.U32 R6, R3, 0x4, R6 ;  /* 0x000000040306a825 */ /* 0x002fe200078e0006 */
[----:B------:R-:W-:-:S04]  /*0aa0*/  CS2R R12, SRZ ;  /* 0x00000000000c7805 */ /* 0x000fc8000001ff00 */
[----:B------:R-:W-:Y:S01]  /*0ab0*/  IMAD.U32 R10, RZ, RZ, UR4 ;  /* 0x00000004ff0a7e24 */ /* 0x000fe2000f8e00ff */
[----:B------:R-:W-:Y:S01]  /*0ac0*/  MOV R11, UR5 ;  /* 0x00000005000b7c02 */ /* 0x000fe20008000f00 */
[----:B------:R-:W2:Y:S01]  /*0ad0*/  @!P2 LDG.E.64 R14, desc[UR36][R6.64] ;  /* 0x00000024060ea981 */ /* 0x000ea2000c1e1b00 */
[----:B---3--:R-:W-:Y:S02]  /*0ae0*/  @!P1 IMAD.WIDE.U32 R4, R3, 0x4, R4 ;  /* 0x0000000403049825 */ /* 0x008fe400078e0004 */
[----:B------:R-:W1:Y:S01]  /*0af0*/  LDC R3, c[0x0][0x400] ;  /* 0x00010000ff037b82 */ /* 0x000e620000000800 */
[----:B------:R-:W3:Y:S01]  /*0b00*/  @P3 LDG.E R10, desc[UR36][R10.64] ;  /* 0x000000240a0a3981 */ /* 0x000ee2000c1e1900 */
[----:B------:R-:W4:Y:S03]  /*0b10*/  LDCU.U8 UR4, c[0x0][0x404] ;  /* 0x00008080ff0477ac */ /* 0x000f260008000000 */
[----:B------:R-:W3:Y:S01]  /*0b20*/  @!P1 LDG.E.64 R12, desc[UR36][R4.64] ;  /* 0x00000024040c9981 */ /* 0x000ee2000c1e1b00 */
[----:B0-----:R-:W-:-:S06]  /*0b30*/  @!P0 IMAD.WIDE R8, R19, 0x4, R8 ;  /* 0x0000000413088825 */ /* 0x001fcc00078e0208 */
[----:B------:R-:W3:Y:S01]  /*0b40*/  @!P0 LDG.E.64 R8, desc[UR36][R8.64] ;  /* 0x0000002408088981 */ /* 0x000ee2000c1e1b00 */
[----:B----4-:R-:W-:-:S04]  /*0b50*/  ISETP.NE.AND P1, PT, RZ, UR4, PT ;  /* 0x00000004ff007c0c */ /* 0x010fc8000bf25270 */
[----:B-1----:R-:W-:Y:S01]  /*0b60*/  ISETP.LT.OR P1, PT, R3, 0x1, P1 ;  /* 0x000000010300780c */ /* 0x002fe20000f21670 */
[----:B------:R-:W-:Y:S01]  /*0b70*/  UMOV UR38, URZ ;  /* 0x000000ff00267c82 */ /* 0x000fe20008000000 */
[----:B------:R-:W-:Y:S01]  /*0b80*/  BSSY.RECONVERGENT B6, `(.L_x_2452) ;  /* 0x000009d000067945 */ /* 0x000fe20003800200 */
[----:B--2---:R-:W-:Y:S01]  /*0b90*/  FADD.FTZ R22, R14, R22 ;  /* 0x000000160e167221 */ /* 0x004fe20000010000 */
[----:B------:R-:W-:Y:S01]  /*0ba0*/  FADD.FTZ R23, R15, R23 ;  /* 0x000000170f177221 */ /* 0x000fe20000010000 */
[----:B---3--:R-:W-:Y:S01]  /*0bb0*/  @P3 R2UR UR38, R10 ;  /* 0x000000000a2632ca */ /* 0x008fe200000e0000 */
[----:B------:R-:W-:Y:S01]  /*0bc0*/  FADD.FTZ R24, R12, R24 ;  /* 0x000000180c187221 */ /* 0x000fe20000010000 */
[----:B------:R-:W-:Y:S01]  /*0bd0*/  FADD.FTZ R25, R13, R25 ;  /* 0x000000190d197221 */ /* 0x000fe20000010000 */
[----:B------:R-:W-:Y:S01]  /*0be0*/  @!P0 FMUL.FTZ R22, R22, R8 ;  /* 0x0000000816168220 */ /* 0x000fe20000410000 */
[----:B------:R-:W-:-:S04]  /*0bf0*/  @!P0 FMUL.FTZ R23, R23, R9 ;  /* 0x0000000917178220 */ /* 0x000fc80000410000 */
[----:B------:R-:W-:Y:S07]  /*0c00*/  @P1 BRA `(.L_x_2453) ;  /* 0x0000000000641947 */ /* 0x000fee0003800000 */
        /* <DEDUP_REMOVED lines=8> */
[----:B0-----:R-:W-:-:S03]  /*0c90*/  IMAD.U32 R0, RZ, RZ, UR4 ;  /* 0x00000004ff007e24 */ /* 0x001fc6000f8e00ff */
[----:B------:R-:W0:Y:S02]  /*0ca0*/  MUFU.EX2 R5, -R4 ;  /* 0x8000000400057308 */ /* 0x000e240000000800 */
[----:B------:R-:W-:-:S04]  /*0cb0*/  IADD3 R0, PT, PT, R0, -UR38, RZ ;  /* 0x8000002600007c10 */ /* 0x000fc8000fffe0ff */
        /* <DEDUP_REMOVED lines=14> */
.L_x_2453:
        /* <DEDUP_REMOVED lines=45> */
[----:B------:R-:W-:Y:S01]  /*1070*/  IMAD.MOV.U32 R13, RZ, RZ, RZ ;  /* 0x000000ffff0d7224 */ /* 0x000fe200078e00ff */
[----:B------:R-:W4:Y:S01]  /*1080*/  LDCU.64 UR8, c[0x4][0x28] ;  /* 0x01000500ff0877ac */ /* 0x000f220008000a00 */
[----:B0-----:R-:W-:Y:S01]  /*1090*/  MOV R4, UR4 ;  /* 0x0000000400047c02 */ /* 0x001fe20008000f00 */
[----:B------:R-:W-:-:S02]  /*10a0*/  IMAD.U32 R5, RZ, RZ, UR5 ;  /* 0x00000005ff057e24 */ /* 0x000fc4000f8e00ff */
[----:B---3--:R-:W-:Y:S01]  /*10b0*/  IMAD.U32 R6, RZ, RZ, UR6 ;  /* 0x00000006ff067e24 */ /* 0x008fe2000f8e00ff */
[----:B------:R-:W-:Y:S01]  /*10c0*/  MOV R7, UR7 ;  /* 0x0000000700077c02 */ /* 0x000fe20008000f00 */
[----:B----4-:R-:W-:Y:S02]  /*10d0*/  IMAD.U32 R10, RZ, RZ, UR8 ;  /* 0x00000008ff0a7e24 */ /* 0x010fe4000f8e00ff */
[----:B-1----:R-:W-:-:S07]  /*10e0*/  IMAD.U32 R11, RZ, RZ, UR9 ;  /* 0x00000009ff0b7e24 */ /* 0x002fce000f8e00ff */
[----:B------:R-:W-:-:S07]  /*10f0*/  LEPC R20, `(.L_x_2455) ;  /* 0x000000001014794e */ /* 0x000fce0000000000 */
[----:B--2---:R-:W-:Y:S05]  /*1100*/  CALL.ABS.NOINC R14 ;  /* 0x000000000e007343 */ /* 0x004fea0003c00000 */
.L_x_2455:
[----:B------:R-:W0:Y:S01]  /*1110*/  S2R R3, SR_CgaCtaId ;  /* 0x0000000000037919 */ /* 0x000e220000008800 */
[----:B------:R-:W1:Y:S01]  /*1120*/  LDC R7, c[0x0][0x400] ;  /* 0x00010000ff077b82 */ /* 0x000e620000000800 */
[----:B------:R-:W-:Y:S01]  /*1130*/  ISETP.NE.AND P6, PT, R28, RZ, PT ;  /* 0x000000ff1c00720c */ /* 0x000fe20003fc5270 */
[----:B------:R-:W-:Y:S05]  /*1140*/  WARPSYNC.ALL ;  /* 0x0000000000007948 */ /* 0x000fea0003800000 */
[----:B------:R-:W-:-:S04]  /*1150*/  MOV R0, 0x400 ;  /* 0x0000040000007802 */ /* 0x000fc80000000f00 */
[----:B------:R-:W-:-:S03]  /*1160*/  IADD3 R0, PT, PT, R0, 0x120, RZ ;  /* 0x0000012000007810 */ /* 0x000fc60007ffe0ff */
[----:B------:R-:W-:Y:S01]  /*1170*/  @!P6 IMAD R4, R19, R26, R27 ;  /* 0x0000001a1304e224 */ /* 0x000fe200078e021b */
[----:B0-----:R-:W-:-:S05]  /*1180*/  LEA R0, R3, R0, 0x18 ;  /* 0x0000000003007211 */ /* 0x001fca00078ec0ff */
[--C-:B-1----:R-:W-:Y:S02]  /*1190*/  IMAD R3, R7, 0x4, R0.reuse ;  /* 0x0000000407037824 */ /* 0x102fe400078e0200 */
[----:B------:R-:W-:-:S03]  /*11a0*/  @!P6 IMAD R5, R4, 0x4, R0 ;  /* 0x000000040405e824 */ /* 0x000fc600078e0200 */
[----:B------:R-:W-:Y:S02]  /*11b0*/  @!P6 LEA R4, R4, R3, 0x2 ;  /* 0x000000030404e211 */ /* 0x000fe400078e10ff */
        /* <DEDUP_REMOVED lines=10> */
[----:B------:R-:W-:-:S05]  /*1260*/  LEA.HI R4, R27, R4, RZ, 0x1f ;  /* 0x000000041b047211 */ /* 0x000fca00078ff8ff */
[C---:B------:R-:W-:Y:S02]  /*1270*/  IMAD R11, R4.reuse, 0x4, R0 ;  /* 0x00000004040b7824 */ /* 0x040fe400078e0200 */
[C---:B------:R-:W-:Y:S01]  /*1280*/  IMAD R13, R4.reuse, 0x4, R3 ;  /* 0x00000004040d7824 */ /* 0x040fe200078e0203 */
[----:B------:R-:W-:Y:S01]  /*1290*/  SHF.L.U32 R4, R4, 0x1, RZ ;  /* 0x0000000104047819 */ /* 0x000fe200000006ff */
[C---:B------:R-:W-:Y:S01]  /*12a0*/  IMAD R12, R19.reuse, 0x4, R11 ;  /* 0x00000004130c7824 */ /* 0x040fe200078e020b */
[----:B------:R0:W1:Y:S01]  /*12b0*/  LDS R24, [R11] ;  /* 0x000000000b187984 */ /* 0x0000620000000800 */
[----:B------:R-:W-:Y:S01]  /*12c0*/  IMAD R14, R19, 0x4, R13 ;  /* 0x00000004130e7824 */ /* 0x000fe200078e020d */
[----:B------:R-:W-:Y:S02]  /*12d0*/  ISETP.GE.AND P0, PT, R4, R7, PT ;  /* 0x000000070400720c */ /* 0x000fe40003f06270 */
[----:B------:R0:W2:Y:S04]  /*12e0*/  LDS R22, [R13] ;  /* 0x000000000d167984 */ /* 0x0000a80000000800 */
[----:B------:R0:W3:Y:S04]  /*12f0*/  LDS R25, [R12] ;  /* 0x000000000c197984 */ /* 0x0000e80000000800 */
[----:B------:R0:W4:Y:S03]  /*1300*/  LDS R23, [R14] ;  /* 0x000000000e177984 */ /* 0x0001260000000800 */
[----:B------:R-:W-:Y:S05]  /*1310*/  @P0 BRA `(.L_x_2459) ;  /* 0x0000000000580947 */ /* 0x000fea0003800000 */
[----:B------:R-:W-:Y:S01]  /*1320*/  I2FP.F32.S32 R5, R7 ;  /* 0x0000000700057245 */ /* 0x000fe20000201400 */
[----:B------:R-:W5:Y:S01]  /*1330*/  LDCU UR4, c[0x0][0x40c] ;  /* 0x00008180ff0477ac */ /* 0x000f620008000800 */
[----:B------:R-:W-:-:S04]  /*1340*/  I2FP.F32.S32 R4, R4 ;  /* 0x0000000400047245 */ /* 0x000fc80000201400 */
[----:B------:R-:W0:Y:S01]  /*1350*/  MUFU.RCP R5, R5 ;  /* 0x0000000500057308 */ /* 0x000e220000001000 */
[----:B-----5:R-:W-:Y:S01]  /*1360*/  MOV R6, UR4 ;  /* 0x0000000400067c02 */ /* 0x020fe20008000f00 */
[----:B0-----:R-:W-:-:S04]  /*1370*/  FMUL.FTZ R4, R4, R5 ;  /* 0x0000000504047220 */ /* 0x001fc80000410000 */
[----:B------:R-:W-:Y:S02]  /*1380*/  VIADD R6, R6, -UR38 ;  /* 0x8000002606067c36 */ /* 0x000fe40008000000 */
[----:B------:R-:W-:-:S03]  /*1390*/  FMUL.FTZ R4, R4, 13.28771209716796875 ;  /* 0x41549a7804047820 */ /* 0x000fc60000410000 */
[----:B------:R-:W-:-:S03]  /*13a0*/  I2FP.F32.S32 R7, R6 ;  /* 0x0000000600077245 */ /* 0x000fc60000201400 */
[----:B------:R-:W0:Y:S02]  /*13b0*/  MUFU.EX2 R4, -R4 ;  /* 0x8000000400047308 */ /* 0x000e240000000800 */
[----:B0-----:R-:W-:-:S04]  /*13c0*/  FMUL.FTZ R6, R7, R4 ;  /* 0x0000000407067220 */ /* 0x001fc80000410000 */
[----:B------:R-:W-:-:S04]  /*13d0*/  FMUL.RZ R10, R6, 0.15915493667125701904 ;  /* 0x3e22f983060a7820 */ /* 0x000fc8000040c000 */
[----:B------:R-:W4:Y:S08]  /*13e0*/  MUFU.SIN R6, R10 ;  /* 0x0000000a00067308 */ /* 0x000f300000000400 */
[----:B------:R-:W0:Y:S01]  /*13f0*/  MUFU.COS R5, R10 ;  /* 0x0000000a00057308 */ /* 0x000e220000000000 */
[-C--:B----4-:R-:W-:Y:S01]  /*1400*/  FMUL.FTZ R9, R23, R6.reuse ;  /* 0x0000000617097220 */ /* 0x090fe20000410000 */
[CC--:B---3--:R-:W-:Y:S01]  /*1410*/  FMUL.FTZ R7, R25.reuse, R6.reuse ;  /* 0x0000000619077220 */ /* 0x0c8fe20000410000 */
[-C--:B-1----:R-:W-:Y:S01]  /*1420*/  FMUL.FTZ R8, R24, R6.reuse ;  /* 0x0000000618087220 */ /* 0x082fe20000410000 */
[C---:B--2---:R-:W-:Y:S01]  /*1430*/  FMUL.FTZ R6, R22.reuse, R6 ;  /* 0x0000000616067220 */ /* 0x044fe20000410000 */
[-C--:B0-----:R-:W-:Y:S01]  /*1440*/  FFMA.FTZ R22, R22, R5.reuse, -R9 ;  /* 0x0000000516167223 */ /* 0x081fe20000010809 */
[-C--:B------:R-:W-:Y:S01]  /*1450*/  FFMA.FTZ R24, R24, R5.reuse, -R7 ;  /* 0x0000000518187223 */ /* 0x080fe20000010807 */
[-C--:B------:R-:W-:Y:S01]  /*1460*/  FFMA.FTZ R25, R25, R5.reuse, R8 ;  /* 0x0000000519197223 */ /* 0x080fe20000010008 */
[----:B------:R-:W-:-:S07]  /*1470*/  FFMA.FTZ R23, R23, R5, R6 ;  /* 0x0000000517177223 */ /* 0x000fce0000010006 */
.L_x_2459:
[----:B------:R-:W-:Y:S05]  /*1480*/  BSYNC.RECONVERGENT B1 ;  /* 0x0000000000017941 */ /* 0x000fea0003800200 */
.L_x_2458:
[----:B--2---:R2:W-:Y:S04]  /*1490*/  STS [R13], R22 ;  /* 0x000000160d007388 */ /* 0x0045e80000000800 */
[----:B----4-:R2:W-:Y:S04]  /*14a0*/  STS [R14], R23 ;  /* 0x000000170e007388 */ /* 0x0105e80000000800 */
[----:B-1----:R2:W-:Y:S04]  /*14b0*/  STS [R11], R24 ;  /* 0x000000180b007388 */ /* 0x0025e80000000800 */
[----:B---3--:R2:W-:Y:S02]  /*14c0*/  STS [R12], R25 ;  /* 0x000000190c007388 */ /* 0x0085e40000000800 */
.L_x_2457:
[----:B------:R-:W-:Y:S05]  /*14d0*/  BSYNC.RECONVERGENT B0 ;  /* 0x0000000000007941 */ /* 0x000fea0003800200 */
.L_x_2456:
[----:B------:R-:W-:Y:S01]  /*14e0*/  BAR.SYNC.DEFER_BLOCKING 0x0 ;  /* 0x0000000000007b1d */ /* 0x000fe20000010000 */
[----:B------:R-:W-:-:S04]  /*14f0*/  @!P6 IMAD R19, R19, R26, R27 ;  /* 0x0000001a1313e224 */ /* 0x000fc800078e021b */
[C---:B------:R-:W-:Y:S01]  /*1500*/  @!P6 IMAD R0, R19.reuse, 0x4, R0 ;  /* 0x000000041300e824 */ /* 0x040fe200078e0200 */
[----:B------:R-:W-:-:S04]  /*1510*/  @!P6 LEA R3, R19, R3, 0x2 ;  /* 0x000000031303e211 */ /* 0x000fc800078e10ff */
[----:B--2---:R1:W2:Y:S04]  /*1520*/  @!P6 LDS.64 R24, [R0] ;  /* 0x000000000018e984 */ /* 0x0042a80000000a00 */
[----:B------:R1:W3:Y:S01]  /*1530*/  @!P6 LDS.64 R22, [R3] ;  /* 0x000000000316e984 */ /* 0x0002e20000000a00 */
[----:B------:R-:W-:Y:S06]  /*1540*/  BAR.SYNC.DEFER_BLOCKING 0x0 ;  /* 0x0000000000007b1d */ /* 0x000fec0000010000 */
.L_x_2454:
[----:B------:R-:W-:Y:S05]  /*1550*/  BSYNC.RECONVERGENT B6 ;  /* 0x0000000000067941 */ /* 0x000fea0003800200 */
.L_x_2452:
[----:B------:R-:W4:Y:S01]  /*1560*/  S2UR UR21, SR_CgaCtaId ;  /* 0x00000000001579c3 */ /* 0x000f220000008800 */
[----:B------:R-:W-:Y:S01]  /*1570*/  ISETP.GT.U32.AND P0, PT, R17, 0x1f, PT ;  /* 0x0000001f1100780c */ /* 0x000fe20003f04070 */
[----:B------:R-:W-:Y:S01]  /*1580*/  UMOV UR20, 0x400 ;  /* 0x0000040000147882 */ /* 0x000fe20000000000 */
[----:B------:R-:W-:Y:S01]  /*1590*/  UIADD3 UR7, UPT, UPT, -UR39, UR42, URZ ;  /* 0x0000002a27077290 */ /* 0x000fe2000fffe1ff */
[----:B-1----:R-:W-:Y:S01]  /*15a0*/  IMAD.MOV.U32 R0, RZ, RZ, -0x800001 ;  /* 0xff7fffffff007424 */ /* 0x002fe200078e00ff */
[----:B------:R-:W-:-:S04]  /*15b0*/  UIADD3 UR4, UPT, UPT, UR20, 0x120, URZ ;  /* 0x0000012014047890 */ /* 0x000fc8000fffe0ff */
[----:B----4-:R-:W-:-:S04]  /*15c0*/  ULEA UR8, UR21, UR4, 0x18 ;  /* 0x0000000415087291 */ /* 0x010fc8000f8ec0ff */
[----:B------:R-:W-:Y:S01]  /*15d0*/  ULEA UR9, UR7, UR8, 0x2 ;  /* 0x0000000807097291 */ /* 0x000fe2000f8e10ff */
[----:B------:R-:W-:Y:S11]  /*15e0*/  @P0 BRA `(.L_x_2460) ;  /* 0x0000000000bc0947 */ /* 0x000ff60003800000 */
[----:B------:R-:W1:Y:S01]  /*15f0*/  LDCU UR5, c[0x0][0x3f4] ;  /* 0x00007e80ff0577ac */ /* 0x000e620008000800 */
[----:B------:R-:W4:Y:S01]  /*1600*/  LDC.64 R4, c[0x0][0x3b8] ;  /* 0x0000ee00ff047b82 */ /* 0x000f220000000a00 */
[----:B------:R-:W-:Y:S01]  /*1610*/  SHF.R.U32.HI R3, RZ, 0x1, R17 ;  /* 0x00000001ff037819 */ /* 0x000fe20000011611 */
[----:B0-23--:R-:W-:Y:S01]  /*1620*/  FMUL.FTZ R13, R23, R25 ;  /* 0x00000019170d7220 */ /* 0x00dfe20000410000 */
[----:B------:R-:W-:-:S03]  /*1630*/  LOP3.LUT R18, R18, 0x2, RZ, 0xc0, !PT ;  /* 0x0000000212127812 */ /* 0x000fc600078ec0ff */
[----:B------:R-:W-:Y:S01]  /*1640*/  FFMA.FTZ R13, R22, R24, R13 ;  /* 0x00000018160d7223 */ /* 0x000fe2000001000d */
[----:B-1----:R-:W-:Y:S02]  /*1650*/  UIMAD UR4, UR46, UR5, URZ ;  /* 0x000000052e0472a4 */ /* 0x002fe4000f8e02ff */
[----:B------:R-:W-:-:S04]  /*1660*/  IMAD R3, R3, UR5, R2 ;  /* 0x0000000503037c24 */ /* 0x000fc8000f8e0202 */
[----:B------:R-:W-:Y:S01]  /*1670*/  IMAD.U32 R7, RZ, RZ, UR4 ;  /* 0x00000004ff077e24 */ /* 0x000fe2000f8e00ff */
[----:B------:R-:W-:-:S04]  /*1680*/  UIADD3 UR4, UPT, UPT, UR20, 0x20, URZ ;  /* 0x0000002014047890 */ /* 0x000fc8000fffe0ff */
[----:B------:R-:W-:Y:S01]  /*1690*/  LEA R18, R7, R18, 0x6 ;  /* 0x0000001207127211 */ /* 0x000fe200078e30ff */
[----:B------:R-:W-:-:S04]  /*16a0*/  ULEA UR4, UR21, UR4, 0x18 ;  /* 0x0000000415047291 */ /* 0x000fc8000f8ec0ff */
[----:B------:R-:W-:Y:S02]  /*16b0*/  IMAD R7, R3, 0x4, R18 ;  /* 0x0000000403077824 */ /* 0x000fe400078e0212 */
[----:B------:R-:W-:Y:S01]  /*16c0*/  LEA R3, R17, UR4, 0x3 ;  /* 0x0000000411037c11 */ /* 0x000fe2000f8e18ff */
[----:B------:R-:W-:Y:S01]  /*16d0*/  UMOV UR4, 0xffffffff ;  /* 0xffffffff00047882 */ /* 0x000fe20000000000 */
[----:B----4-:R-:W-:-:S03]  /*16e0*/  IMAD.WIDE R4, R7, 0x4, R4 ;  /* 0x0000000407047825 */ /* 0x010fc600078e0204 */
[----:B------:R0:W-:Y:S04]  /*16f0*/  STS.64 [R3], R24 ;  /* 0x0000001803007388 */ /* 0x0001e80000000a00 */
        /* <DEDUP_REMOVED lines=11> */
.L_x_2566:
        /* <DEDUP_REMOVED lines=11> */
[----:B------:R-:W-:-:S04]  /*1860*/  UIADD3 UR4, UPT, UPT, -UR38, UR42, URZ ;  /* 0x0000002a26047290 */ /* 0x000fc8000fffe1ff */
[----:B-1----:R-:W-:-:S04]  /*1870*/  UIMAD UR5, UR44, UR6, UR4 ;  /* 0x000000062c0572a4 */ /* 0x002fc8000f8e0204 */
[----:B------:R-:W-:-:S06]  /*1880*/  UIMAD UR5, UR5, UR6, UR4 ;  /* 0x00000006050572a4 */ /* 0x000fcc000f8e0204 */
[----:B------:R-:W-:-:S04]  /*1890*/  IMAD.U32 R3, RZ, RZ, UR5 ;  /* 0x00000005ff037e24 */ /* 0x000fc8000f8e00ff */
[----:B--2---:R-:W-:-:S06]  /*18a0*/  IMAD.WIDE R4, R3, 0x4, R4 ;  /* 0x0000000403047825 */ /* 0x004fcc00078e0204 */
[----:B------:R-:W2:Y:S02]  /*18b0*/  LDG.E R5, desc[UR36][R4.64] ;  /* 0x0000002404057981 */ /* 0x000ea4000c1e1900 */
[----:B--2---:R-:W-:-:S07]  /*18c0*/  FADD.FTZ R0, R0, R5 ;  /* 0x0000000500007221 */ /* 0x004fce0000010000 */
.L_x_2462:
[----:B------:R1:W-:Y:S02]  /*18d0*/  STS [UR9], R0 ;  /* 0x00000000ff007988 */ /* 0x0003e40008000809 */
.L_x_2460:
[----:B------:R-:W-:Y:S05]  /*18e0*/  WARPSYNC.ALL ;  /* 0x0000000000007948 */ /* 0x000fea0003800000 */
[----:B------:R-:W-:Y:S01]  /*18f0*/  UIADD3 UR4, UPT, UPT, UR7, 0xf, URZ ;  /* 0x0000000f07047890 */ /* 0x000fe2000fffe0ff */
[----:B0-----:R-:W-:Y:S01]  /*1900*/  SHF.R.U32.HI R6, RZ, 0x1, R17 ;  /* 0x00000001ff067819 */ /* 0x001fe20000011611 */
[----:B------:R-:W0:Y:S01]  /*1910*/  LDCU UR6, c[0x0][0x3f0] ;  /* 0x00007e00ff0677ac */ /* 0x000e220008000800 */
[----:B------:R-:W-:Y:S01]  /*1920*/  BSSY B0, `(.L_x_2463) ;  /* 0x00001f8000007945 */ /* 0x000fe20003800000 */
[----:B------:R-:W-:Y:S01]  /*1930*/  USHF.R.S32.HI UR5, URZ, 0x1f, UR4 ;  /* 0x0000001fff057899 */ /* 0x000fe20008011404 */
[----:B------:R-:W4:Y:S03]  /*1940*/  LDCU UR22, c[0x0][0x3f8] ;  /* 0x00007f00ff1677ac */ /* 0x000f260008000800 */
[----:B------:R-:W-:Y:S01]  /*1950*/  ULEA.HI UR5, UR5, UR4, URZ, 0x4 ;  /* 0x0000000405057291 */ /* 0x000fe2000f8f20ff */
[----:B------:R-:W1:Y:S03]  /*1960*/  LDCU UR23, c[0x0][0x410] ;  /* 0x00008200ff1777ac */ /* 0x000e660008000800 */
[----:B------:R-:W-:-:S02]  /*1970*/  ULOP3.LUT UR5, UR5, 0xfffffff0, URZ, 0xc0, !UPT ;  /* 0xfffffff005057892 */ /* 0x000fc4000f8ec0ff */
[----:B0-----:R-:W-:Y:S01]  /*1980*/  UIMAD UR4, UR40, UR6, UR44 ;  /* 0x00000006280472a4 */ /* 0x001fe2000f8e022c */
[----:B------:R-:W0:Y:S01]  /*1990*/  LDCU.64 UR10, c[0x0][0x3c8] ;  /* 0x00007900ff0a77ac */ /* 0x000e220008000a00 */
[----:B------:R-:W-:Y:S02]  /*19a0*/  BAR.SYNC.DEFER_BLOCKING 0x0 ;  /* 0x0000000000007b1d */ /* 0x000fe40000010000 */
[----:B------:R-:W-:Y:S01]  /*19b0*/  ISETP.GE.AND P0, PT, R6, UR5, PT ;  /* 0x0000000506007c0c */ /* 0x000fe2000bf06270 */
[----:B------:R-:W-:-:S03]  /*19c0*/  USHF.L.U32 UR4, UR4, 0x6, URZ ;  /* 0x0000000604047899 */ /* 0x000fc600080006ff */
[----:B------:R-:W0:Y:S01]  /*19d0*/  LDCU.64 UR12, c[0x0][0x3b8] ;  /* 0x00007700ff0c77ac */ /* 0x000e220008000a00 */
[----:B------:R-:W0:Y:S01]  /*19e0*/  LDCU.64 UR14, c[0x0][0x438] ;  /* 0x00008700ff0e77ac */ /* 0x000e220008000a00 */
[----:B------:R-:W0:Y:S07]  /*19f0*/  LDCU.64 UR16, c[0x0][0x448] ;  /* 0x00008900ff1077ac */ /* 0x000e2e0008000a00 */
[----:B-1--4-:R-:W-:Y:S05]  /*1a00*/  @P0 BRA `(.L_x_2464) ;  /* 0x0000001c00a40947 */ /* 0x012fea0003800000 */
[----:B------:R-:W1:Y:S01]  /*1a10*/  LDC R3, c[0x0][0x3f4] ;  /* 0x0000fd00ff037b82 */ /* 0x000e620000000800 */
[----:B------:R-:W4:Y:S01]  /*1a20*/  LDCU.64 UR18, c[0x0][0x420] ;  /* 0x00008400ff1277ac */ /* 0x000f220008000a00 */
[----:B------:R-:W-:Y:S01]  /*1a30*/  SHF.L.U32 R17, R17, 0x3, RZ ;  /* 0x0000000311117819 */ /* 0x000fe200000006ff */
[----:B------:R-:W-:Y:S01]  /*1a40*/  IMAD.U32 R12, RZ, RZ, UR5 ;  /* 0x00000005ff0c7e24 */ /* 0x000fe2000f8e00ff */
[C---:B------:R-:W-:Y:S01]  /*1a50*/  IADD3 R10, PT, PT, R6.reuse, UR39, RZ ;  /* 0x00000027060a7c10 */ /* 0x040fe2000fffe0ff */
[----:B------:R-:W5:Y:S01]  /*1a60*/  LDCU UR7, c[0x0][0x440] ;  /* 0x00008800ff0777ac */ /* 0x000f620008000800 */
[----:B------:R-:W-:Y:S02]  /*1a70*/  LOP3.LUT R17, R17, 0x8, RZ, 0xc0, !PT ;  /* 0x0000000811117812 */ /* 0x000fe400078ec0ff */
[----:B------:R-:W-:Y:S01]  /*1a80*/  LEA R6, R6, UR8, 0x2 ;  /* 0x0000000806067c11 */ /* 0x000fe2000f8e10ff */
[----:B------:R-:W-:-:S04]  /*1a90*/  UIADD3 UR6, UPT, UPT, UR20, 0x20, URZ ;  /* 0x0000002014067890 */ /* 0x000fc8000fffe0ff */
[----:B------:R-:W-:Y:S01]  /*1aa0*/  ULEA UR6, UR21, UR6, 0x18 ;  /* 0x0000000615067291 */ /* 0x000fe2000f8ec0ff */
[----:B----4-:R-:W-:Y:S01]  /*1ab0*/  IMAD.U32 R11, RZ, RZ, UR18 ;  /* 0x00000012ff0b7e24 */ /* 0x010fe2000f8e00ff */
[----:B------:R-:W-:-:S07]  /*1ac0*/  ISETP.NE.U32.AND P0, PT, RZ, UR18, PT ;  /* 0x00000012ff007c0c */ /* 0x000fce000bf05070 */
[----:B------:R4:W0:Y:S01]  /*1ad0*/  LDS.64 R48, [R17+UR6] ;  /* 0x0000000611307984 */ /* 0x0008220008000a00 */
[----:B-----5:R-:W-:Y:S02]  /*1ae0*/  MOV R13, UR7 ;  /* 0x00000007000d7c02 */ /* 0x020fe40008000f00 */
[----:B-1----:R-:W-:Y:S01]  /*1af0*/  IABS R9, R3 ;  /* 0x0000000300097213 */ /* 0x002fe20000000000 */
[----:B------:R4:W1:Y:S01]  /*1b00*/  LDS.64 R46, [R17+UR6+0x10] ;  /* 0x00001006112e7984 */ /* 0x0008620008000a00 */
[----:B------:R-:W-:Y:S02]  /*1b10*/  IADD3 R8, P1, P2, R11, UR43, R10 ;  /* 0x0000002b0b087c10 */ /* 0x000fe4000fa3e00a */
[----:B------:R-:W5:Y:S01]  /*1b20*/  I2F.RP R3, R9 ;  /* 0x0000000900037306 */ /* 0x000f620000209400 */
[----:B------:R4:W0:Y:S01]  /*1b30*/  LDS.64 R44, [R17+UR6+0x20] ;  /* 0x00002006112c7984 */ /* 0x0008220008000a00 */
[----:B------:R-:W-:-:S03]  /*1b40*/  ISETP.NE.AND.EX P0, PT, RZ, UR19, PT, P0 ;  /* 0x00000013ff007c0c */ /* 0x000fc6000bf05300 */
[----:B------:R4:W0:Y:S04]  /*1b50*/  LDS.64 R42, [R17+UR6+0x30] ;  /* 0x00003006112a7984 */ /* 0x0008280008000a00 */
[----:B------:R4:W0:Y:S04]  /*1b60*/  LDS.64 R40, [R17+UR6+0x40] ;  /* 0x0000400611287984 */ /* 0x0008280008000a00 */
[----:B------:R4:W0:Y:S01]  /*1b70*/  LDS.64 R38, [R17+UR6+0x50] ;  /* 0x0000500611267984 */ /* 0x0008220008000a00 */
[----:B-----5:R-:W5:Y:S03]  /*1b80*/  MUFU.RCP R3, R3 ;  /* 0x0000000300037308 */ /* 0x020f660000001000 */
[----:B------:R4:W0:Y:S04]  /*1b90*/  LDS.64 R36, [R17+UR6+0x60] ;  /* 0x0000600611247984 */ /* 0x0008280008000a00 */
[----:B------:R4:W0:Y:S04]  /*1ba0*/  LDS.64 R34, [R17+UR6+0x70] ;  /* 0x0000700611227984 */ /* 0x0008280008000a00 */
[----:B------:R4:W0:Y:S04]  /*1bb0*/  LDS.64 R32, [R17+UR6+0x80] ;  /* 0x0000800611207984 */ /* 0x0008280008000a00 */
[----:B------:R4:W0:Y:S01]  /*1bc0*/  LDS.64 R30, [R17+UR6+0x90] ;  /* 0x00009006111e7984 */ /* 0x0008220008000a00 */
[----:B-----5:R-:W-:-:S03]  /*1bd0*/  VIADD R3, R3, 0xffffffe ;  /* 0x0ffffffe03037836 */ /* 0x020fc60000000000 */
[----:B------:R4:W0:Y:S01]  /*1be0*/  LDS.64 R28, [R17+UR6+0xa0] ;  /* 0x0000a006111c7984 */ /* 0x0008220008000a00 */
[----:B------:R5:W1:Y:S03]  /*1bf0*/  F2I.FTZ.U32.TRUNC.NTZ R5, R3 ;  /* 0x0000000300057305 */ /* 0x000a66000021f000 */
[----:B------:R4:W0:Y:S04]  /*1c00*/  LDS.64 R26, [R17+UR6+0xb0] ;  /* 0x0000b006111a7984 */ /* 0x0008280008000a00 */
[----:B--2---:R4:W2:Y:S04]  /*1c10*/  LDS.64 R24, [R17+UR6+0xc0] ;  /* 0x0000c00611187984 */ /* 0x0048a80008000a00 */
[----:B---3--:R4:W3:Y:S01]  /*1c20*/  LDS.64 R22, [R17+UR6+0xd0] ;  /* 0x0000d00611167984 */ /* 0x0088e20008000a00 */
[----:B-----5:R-:W-:-:S03]  /*1c30*/  IMAD.U32 R3, RZ, RZ, UR19 ;  /* 0x00000013ff037e24 */ /* 0x020fc6000f8e00ff */
[----:B------:R4:W0:Y:S01]  /*1c40*/  LDS.64 R20, [R17+UR6+0xe0] ;  /* 0x0000e00611147984 */ /* 0x0008220008000a00 */
[----:B-1----:R-:W-:Y:S01]  /*1c50*/  IMAD.MOV R4, RZ, RZ, -R5 ;  /* 0x000000ffff047224 */ /* 0x002fe200078e0a05 */
[----:B------:R-:W-:Y:S02]  /*1c60*/  IADD3.X R3, PT, PT, R3, UR45, RZ, P1, P2 ;  /* 0x0000002d03037c10 */ /* 0x000fe40008fe44ff */
[----:B------:R4:W1:Y:S01]  /*1c70*/  LDS.64 R18, [R17+UR6+0xf0] ;  /* 0x0000f00611127984 */ /* 0x0008620008000a00 */
[----:B------:R-:W-:Y:S01]  /*1c80*/  UIMAD UR6, UR44, UR7, UR42 ;  /* 0x000000072c0672a4 */ /* 0x000fe2000f8e022a */
[----:B------:R-:W-:Y:S02]  /*1c90*/  IMAD R7, R4, R9, RZ ;  /* 0x0000000904077224 */ /* 0x000fe400078e02ff */
[----:B------:R-:W-:-:S04]  /*1ca0*/  IMAD.MOV.U32 R4, RZ, RZ, RZ ;  /* 0x000000ffff047224 */ /* 0x000fc800078e00ff */
[----:B------:R-:W-:Y:S01]  /*1cb0*/  IMAD.HI.U32 R7, R5, R7, R4 ;  /* 0x0000000705077227 */ /* 0x000fe200078e0004 */
[----:B------:R-:W-:-:S03]  /*1cc0*/  IADD3 R5, PT, PT, R12, UR39, RZ ;  /* 0x000000270c057c10 */ /* 0x000fc6000fffe0ff */
[----:B----4-:R-:W-:-:S07]  /*1cd0*/  IMAD R4, R13, UR6, R10 ;  /* 0x000000060d047c24 */ /* 0x010fce000f8e020a */
.L_x_2494:
[----:B------:R-:W4:Y:S01]  /*1ce0*/  LDC R12, c[0x0][0x3f4] ;  /* 0x0000fd00ff0c7b82 */ /* 0x000f220000000800 */
[----:B------:R-:W-:Y:S01]  /*1cf0*/  IABS R82, R10 ;  /* 0x0000000a00527213 */ /* 0x000fe20000000000 */
[----:B------:R-:W-:Y:S02]  /*1d00*/  @P0 IMAD.MOV.U32 R14, RZ, RZ, R8 ;  /* 0x000000ffff0e0224 */ /* 0x000fe400078e0008 */
[----:B------:R-:W-:Y:S02]  /*1d10*/  @P0 IMAD.MOV.U32 R15, RZ, RZ, R3 ;  /* 0x000000ffff0f0224 */ /* 0x000fe400078e0003 */
[----:B0-----:R-:W-:Y:S01]  /*1d20*/  IMAD.HI.U32 R13, R7, R82, RZ ;  /* 0x00000052070d7227 */ /* 0x001fe200078e00ff */
[----:B------:R-:W-:Y:S02]  /*1d30*/  ISETP.GE.AND P2, PT, R10, RZ, PT ;  /* 0x000000ff0a00720c */ /* 0x000fe40003f46270 */
[----:B------:R2:W5:Y:S01]  /*1d40*/  @P0 LDG.E.U8 R11, desc[UR36][R14.64] ;  /* 0x000000240e0b0981 */ /* 0x000562000c1e1100 */
[----:B------:R-:W-:Y:S01]  /*1d50*/  BSSY.RECONVERGENT B1, `(.L_x_2465) ;  /* 0x0000028000017945 */ /* 0x000fe20003800200 */
[----:B------:R-:W-:-:S02]  /*1d60*/  IADD3 R13, PT, PT, -R13, RZ, RZ ;  /* 0x000000ff0d0d7210 */ /* 0x000fc40007ffe1ff */
[----:B----4-:R-:W-:Y:S02]  /*1d70*/  IABS R84, R12 ;  /* 0x0000000c00547213 */ /* 0x010fe40000000000 */
[----:B------:R-:W-:-:S03]  /*1d80*/  ISETP.NE.AND P3, PT, R12, RZ, PT ;  /* 0x000000ff0c00720c */ /* 0x000fc60003f65270 */
[----:B------:R-:W-:-:S05]  /*1d90*/  IMAD R13, R84, R13, R82 ;  /* 0x0000000d540d7224 */ /* 0x000fca00078e0252 */
[----:B------:R-:W-:-:S13]  /*1da0*/  ISETP.GT.U32.AND P1, PT, R9, R13, PT ;  /* 0x0000000d0900720c */ /* 0x000fda0003f24070 */
[----:B------:R-:W-:-:S05]  /*1db0*/  @!P1 IMAD.IADD R13, R13, 0x1, -R84 ;  /* 0x000000010d0d9824 */ /* 0x000fca00078e0a54 */
[----:B------:R-:W-:-:S13]  /*1dc0*/  ISETP.GT.U32.AND P1, PT, R9, R13, PT ;  /* 0x0000000d0900720c */ /* 0x000fda0003f24070 */
[----:B------:R-:W-:Y:S01]  /*1dd0*/  @!P1 IMAD.IADD R13, R13, 0x1, -R84 ;  /* 0x000000010d0d9824 */ /* 0x000fe200078e0a54 */
[----:B------:R-:W-:-:S04]  /*1de0*/  ISETP.GE.AND P1, PT, R10, UR42, PT ;  /* 0x0000002a0a007c0c */ /* 0x000fc8000bf26270 */
[----:B------:R-:W-:Y:S02]  /*1df0*/  @!P2 IADD3 R13, PT, PT, -R13, RZ, RZ ;  /* 0x000000ff0d0da210 */ /* 0x000fe40007ffe1ff */
[----:B------:R-:W-:-:S05]  /*1e00*/  @!P3 LOP3.LUT R13, RZ, R12, RZ, 0x33, !PT ;  /* 0x0000000cff0db212 */ /* 0x000fca00078e33ff */
[----:B--2---:R-:W-:-:S04]  /*1e10*/  IMAD.IADD R15, R13, 0x1, R12 ;  /* 0x000000010d0f7824 */ /* 0x004fc800078e020c */
[----:B------:R-:W-:-:S05]  /*1e20*/  IMAD R15, R12, 0x4, R15 ;  /* 0x000000040c0f7824 */ /* 0x000fca00078e020f */
[----:B------:R-:W-:-:S05]  /*1e30*/  LEA R89, R12, R15, 0x1 ;  /* 0x0000000f0c597211 */ /* 0x000fca00078e08ff */
[----:B------:R-:W-:-:S04]  /*1e40*/  IMAD R17, R12, 0x2, R89 ;  /* 0x000000020c117824 */ /* 0x000fc800078e0259 */
[----:B------:R-:W-:-:S05]  /*1e50*/  IMAD.IADD R83, R17, 0x1, R12 ;  /* 0x0000000111537824 */ /* 0x000fca00078e020c */
[----:B------:R-:W-:Y:S01]  /*1e60*/  IADD3 R85, PT, PT, R83, R12, RZ ;  /* 0x0000000c53557210 */ /* 0x000fe20007ffe0ff */
[----:B------:R-:W-:Y:S06]  /*1e70*/  @P1 BRA `(.L_x_2466) ;  /* 0x0000000000541947 */ /* 0x000fec0003800000 */
[----:B------:R-:W2:Y:S02]  /*1e80*/  S2UR UR6, SR_CTAID.Y ;  /* 0x00000000000679c3 */ /* 0x000ea40000002600 */
[----:B--2---:R-:W-:-:S05]  /*1e90*/  IMAD R50, R12, UR6, RZ ;  /* 0x000000060c327c24 */ /* 0x004fca000f8e02ff */
[----:B------:R-:W-:-:S04]  /*1ea0*/  IADD3 R15, P2, PT, R50, R13, RZ ;  /* 0x0000000d320f7210 */ /* 0x000fc80007f5e0ff */
[----:B------:R-:W-:Y:S02]  /*1eb0*/  LEA.HI.X.SX32 R50, R50, RZ, 0x1, P2 ;  /* 0x000000ff32327211 */ /* 0x000fe400010f0eff */
[----:B0-----:R-:W-:-:S04]  /*1ec0*/  LEA R14, P2, R15, UR10, 0x2 ;  /* 0x0000000a0f0e7c11 */ /* 0x001fc8000f8410ff */
[----:B------:R-:W-:-:S05]  /*1ed0*/  LEA.HI.X R15, R15, UR11, R50, 0x2, P2 ;  /* 0x0000000b0f0f7c11 */ /* 0x000fca00090f1432 */
[----:B------:R-:W2:Y:S01]  /*1ee0*/  LDG.E R14, desc[UR36][R14.64] ;  /* 0x000000240e0e7981 */ /* 0x000ea2000c1e1900 */
[----:B------:R-:W-:Y:S01]  /*1ef0*/  IMAD R51, R12, UR22, RZ ;  /* 0x000000160c337c24 */ /* 0x000fe2000f8e02ff */
[----:B------:R-:W0:Y:S02]  /*1f00*/  S2R R50, SR_TID.X ;  /* 0x0000000000327919 */ /* 0x000e240000002100 */
[----:B0-----:R-:W-:Y:S02]  /*1f10*/  IMAD.SHL.U32 R82, R50, 0x2, RZ ;  /* 0x0000000232527824 */ /* 0x001fe400078e00ff */
[----:B--2---:R-:W-:-:S03]  /*1f20*/  IMAD R50, R14, R51, RZ ;  /* 0x000000330e327224 */ /* 0x004fc600078e02ff */
[----:B------:R-:W-:Y:S01]  /*1f30*/  LOP3.LUT R51, R82, 0x2, RZ, 0xc0, !PT ;  /* 0x0000000252337812 */ /* 0x000fe200078ec0ff */
[----:B------:R-:W-:-:S04]  /*1f40*/  IMAD R50, R50, 0x10, R13 ;  /* 0x0000001032327824 */ /* 0x000fc800078e020d */
[----:B------:R-:W-:Y:S01]  /*1f50*/  IMAD R51, R12, UR4, R51 ;  /* 0x000000040c337c24 */ /* 0x000fe2000f8e0233 */
[----:B------:R-:W-:-:S04]  /*1f60*/  SHF.L.U32 R50, R50, 0x2, RZ ;  /* 0x0000000232327819 */ /* 0x000fc800000006ff */
[----:B------:R-:W-:Y:S02]  /*1f70*/  SHF.R.S32.HI R87, RZ, 0x1f, R51 ;  /* 0x0000001fff577819 */ /* 0x000fe40000011433 */
[----:B------:R-:W-:-:S04]  /*1f80*/  IADD3 R51, P2, PT, R50, R51, RZ ;  /* 0x0000003332337210 */ /* 0x000fc80007f5e0ff */
[----:B------:R-:W-:Y:S02]  /*1f90*/  LEA.HI.X.SX32 R14, R50, R87, 0x1, P2 ;  /* 0x00000057320e7211 */ /* 0x000fe400010f0eff */
[----:B------:R-:W-:-:S04]  /*1fa0*/  LEA R50, P2, R51, UR12, 0x2 ;  /* 0x0000000c33327c11 */ /* 0x000fc8000f8410ff */
[----:B------:R-:W-:-:S06]  /*1fb0*/  LEA.HI.X R51, R51, UR13, R14, 0x2, P2 ;  /* 0x0000000d33337c11 */ /* 0x000fcc00090f140e */
[----:B------:R-:W5:Y:S03]  /*1fc0*/  LDG.E.64 R50, desc[UR36][R50.64] ;  /* 0x0000002432327981 */ /* 0x000f66000c1e1b00 */
.L_x_2466:
[----:B0-----:R-:W-:Y:S05]  /*1fd0*/  BSYNC.RECONVERGENT B1 ;  /* 0x0000000000017941 */ /* 0x001fea0003800200 */
.L_x_2465:
        /* <DEDUP_REMOVED lines=8> */
[----:B------:R0:W2:Y:S01]  /*2060*/  LDG.E R14, desc[UR36][R14.64] ;  /* 0x000000240e0e7981 */ /* 0x0000a2000c1e1900 */
[C---:B------:R-:W-:Y:S01]  /*2070*/  IMAD R53, R12.reuse, UR22, RZ ;  /* 0x000000160c357c24 */ /* 0x040fe2000f8e02ff */
[----:B------:R-:W-:Y:S01]  /*2080*/  LEA R55, R12, R13, 0x1 ;  /* 0x0000000d0c377211 */ /* 0x000fe200078e08ff */
[----:B------:R-:W4:Y:S02]  /*2090*/  S2R R52, SR_TID.X ;  /* 0x0000000000347919 */ /* 0x000f240000002100 */
[----:B----4-:R-:W-:-:S05]  /*20a0*/  IMAD.SHL.U32 R54, R52, 0x2, RZ ;  /* 0x0000000234367824 */ /* 0x010fca00078e00ff */
[----:B------:R-:W-:-:S05]  /*20b0*/  LOP3.LUT R87, R54, 0x2, RZ, 0xc0, !PT ;  /* 0x0000000236577812 */ /* 0x000fca00078ec0ff */
[----:B------:R-:W-:-:S05]  /*20c0*/  IMAD R87, R12, UR4, R87 ;  /* 0x000000040c577c24 */ /* 0x000fca000f8e0257 */
[----:B0-----:R-:W-:Y:S01]  /*20d0*/  SHF.R.S32.HI R15, RZ, 0x1f, R87 ;  /* 0x0000001fff0f7819 */ /* 0x001fe20000011457 */
[----:B--2---:R-:W-:Y:S01]  /*20e0*/  IMAD R52, R14, R53, RZ ;  /* 0x000000350e347224 */ /* 0x004fe200078e02ff */
        /* <DEDUP_REMOVED lines=14> */
.L_x_2468:
[----:B------:R-:W-:Y:S05]  /*21d0*/  BSYNC.RECONVERGENT B1 ;  /* 0x0000000000017941 */ /* 0x000fea0003800200 */
.L_x_2467:
        /* <DEDUP_REMOVED lines=9> */
[----:B------:R-:W-:Y:S02]  /*2270*/  IMAD.IADD R59, R13, 0x1, R12 ;  /* 0x000000010d3b7824 */ /* 0x000fe400078e020c */
[----:B------:R-:W-:Y:S01]  /*2280*/  IMAD R57, R12, UR22, RZ ;  /* 0x000000160c397c24 */ /* 0x000fe2000f8e02ff */
[----:B------:R-:W0:Y:S02]  /*2290*/  S2R R56, SR_TID.X ;  /* 0x0000000000387919 */ /* 0x000e240000002100 */
[----:B0-----:R-:W-:Y:S02]  /*22a0*/  SHF.L.U32 R82, R56, 0x1, RZ ;  /* 0x0000000138527819 */ /* 0x001fe400000006ff */
[----:B------:R-:W-:Y:S02]  /*22b0*/  LEA R56, R12, R59, 0x1 ;  /* 0x0000003b0c387211 */ /* 0x000fe400078e08ff */
[----:B------:R-:W-:-:S05]  /*22c0*/  LOP3.LUT R59, R82, 0x2, RZ, 0xc0, !PT ;  /* 0x00000002523b7812 */ /* 0x000fca00078ec0ff */
[----:B------:R-:W-:Y:S02]  /*22d0*/  IMAD R59, R12, UR4, R59 ;  /* 0x000000040c3b7c24 */ /* 0x000fe4000f8e023b */
[----:B--2---:R-:W-:Y:S02]  /*22e0*/  IMAD R58, R14, R57, RZ ;  /* 0x000000390e3a7224 */ /* 0x004fe400078e02ff */
[----:B------:R-:W-:Y:S02]  /*22f0*/  IMAD R57, R12, 0x4, R13 ;  /* 0x000000040c397824 */ /* 0x000fe400078e020d */
[----:B------:R-:W-:-:S03]  /*2300*/  IMAD R56, R58, 0x10, R56 ;  /* 0x000000103a387824 */ /* 0x000fc600078e0238 */
[----:B------:R-:W-:Y:S01]  /*2310*/  LEA R57, R58, R57, 0x4 ;  /* 0x000000393a397211 */ /* 0x000fe200078e20ff */
[----:B------:R-:W-:Y:S01]  /*2320*/  IMAD.SHL.U32 R14, R56, 0x4, RZ ;  /* 0x00000004380e7824 */ /* 0x000fe200078e00ff */
[----:B------:R-:W-:Y:S02]  /*2330*/  SHF.R.S32.HI R56, RZ, 0x1f, R59 ;  /* 0x0000001fff387819 */ /* 0x000fe4000001143b */
[----:B------:R-:W-:Y:S02]  /*2340*/  SHF.L.U32 R15, R57, 0x2, RZ ;  /* 0x00000002390f7819 */ /* 0x000fe400000006ff */
[C---:B------:R-:W-:Y:S02]  /*2350*/  IADD3 R57, P2, PT, R59.reuse, R14, RZ ;  /* 0x0000000e3b397210 */ /* 0x040fe40007f5e0ff */
[----:B------:R-:W-:Y:S02]  /*2360*/  IADD3 R59, P3, PT, R59, R15, RZ ;  /* 0x0000000f3b3b7210 */ /* 0x000fe40007f7e0ff */
[----:B------:R-:W-:-:S02]  /*2370*/  LEA.HI.X.SX32 R82, R14, R56, 0x1, P2 ;  /* 0x000000380e527211 */ /* 0x000fc400010f0eff */
[----:B------:R-:W-:Y:S02]  /*2380*/  LEA.HI.X.SX32 R14, R15, R56, 0x1, P3 ;  /* 0x000000380f0e7211 */ /* 0x000fe400018f0eff */
[----:B------:R-:W-:Y:S02]  /*2390*/  LEA R56, P2, R57, UR12, 0x2 ;  /* 0x0000000c39387c11 */ /* 0x000fe4000f8410ff */
[----:B------:R-:W-:Y:S02]  /*23a0*/  LEA R58, P3, R59, UR12, 0x2 ;  /* 0x0000000c3b3a7c11 */ /* 0x000fe4000f8610ff */
[----:B------:R-:W-:Y:S02]  /*23b0*/  LEA.HI.X R57, R57, UR13, R82, 0x2, P2 ;  /* 0x0000000d39397c11 */ /* 0x000fe400090f1452 */
[----:B------:R-:W-:-:S04]  /*23c0*/  LEA.HI.X R59, R59, UR13, R14, 0x2, P3 ;  /* 0x0000000d3b3b7c11 */ /* 0x000fc800098f140e */
[----:B------:R-:W5:Y:S04]  /*23d0*/  LDG.E.64 R56, desc[UR36][R56.64] ;  /* 0x0000002438387981 */ /* 0x000f68000c1e1b00 */
[----:B------:R-:W5:Y:S02]  /*23e0*/  LDG.E.64 R58, desc[UR36][R58.64] ;  /* 0x000000243a3a7981 */ /* 0x000f64000c1e1b00 */
.L_x_2470:
[----:B------:R-:W-:Y:S05]  /*23f0*/  BSYNC.RECONVERGENT B1 ;  /* 0x0000000000017941 */ /* 0x000fea0003800200 */
.L_x_2469:
[----:B------:R-:W-:Y:S01]  /*2400*/  BSSY.RECONVERGENT B1, `(.L_x_2471) ;  /* 0x000001a000017945 */ /* 0x000fe20003800200 */
[----:B------:R-:W-:-:S03]  /*2410*/  IMAD.IADD R87, R85, 0x1, R12 ;  /* 0x0000000155577824 */ /* 0x000fc600078e020c */
        /* <DEDUP_REMOVED lines=8> */
[----:B------:R-:W-:Y:S01]  /*24a0*/  IADD3 R91, PT, PT, R13, R12, RZ ;  /* 0x0000000c0d5b7210 */ /* 0x000fe20007ffe0ff */
[----:B------:R-:W-:Y:S01]  /*24b0*/  IMAD R61, R12, UR22, RZ ;  /* 0x000000160c3d7c24 */ /* 0x000fe2000f8e02ff */
[----:B------:R-:W0:Y:S02]  /*24c0*/  S2R R60, SR_TID.X ;  /* 0x00000000003c7919 */ /* 0x000e240000002100 */
[----:B0-----:R-:W-:Y:S01]  /*24d0*/  IMAD.SHL.U32 R82, R60, 0x2, RZ ;  /* 0x000000023c527824 */ /* 0x001fe200078e00ff */
[----:B------:R-:W-:-:S04]  /*24e0*/  LEA R60, R12, R91, 0x2 ;  /* 0x0000005b0c3c7211 */ /* 0x000fc800078e10ff */
        /* <DEDUP_REMOVED lines=10> */
[----:B------:R-:W5:Y:S03]  /*2590*/  LDG.E.64 R60, desc[UR36][R60.64] ;  /* 0x000000243c3c7981 */ /* 0x000f66000c1e1b00 */
.L_x_2472:
[----:B------:R-:W-:Y:S05]  /*25a0*/  BSYNC.RECONVERGENT B1 ;  /* 0x0000000000017941 */ /* 0x000fea0003800200 */
.L_x_2471:
        /* <DEDUP_REMOVED lines=10> */
[C---:B------:R-:W-:Y:S01]  /*2650*/  IMAD R63, R12.reuse, UR22, RZ ;  /* 0x000000160c3f7c24 */ /* 0x040fe2000f8e02ff */
[----:B------:R-:W0:Y:S02]  /*2660*/  S2R R62, SR_TID.X ;  /* 0x00000000003e7919 */ /* 0x000e240000002100 */
[----:B------:R-:W-:Y:S01]  /*2670*/  LEA R91, R12, R91, 0x2 ;  /* 0x0000005b0c5b7211 */ /* 0x000fe200078e10ff */
[----:B0-----:R-:W-:-:S03]  /*2680*/  IMAD.SHL.U32 R82, R62, 0x2, RZ ;  /* 0x000000023e527824 */ /* 0x001fc600078e00ff */
[----:B------:R-:W-:Y:S02]  /*2690*/  IADD3 R62, PT, PT, R91, R12, RZ ;  /* 0x0000000c5b3e7210 */ /* 0x000fe40007ffe0ff */
        /* <DEDUP_REMOVED lines=11> */
.L_x_2474:
[----:B------:R-:W-:Y:S05]  /*2750*/  BSYNC.RECONVERGENT B1 ;  /* 0x0000000000017941 */ /* 0x000fea0003800200 */
.L_x_2473:
        /* <DEDUP_REMOVED lines=9> */
[----:B------:R-:W-:Y:S01]  /*27f0*/  IMAD R65, R12, UR22, RZ ;  /* 0x000000160c417c24 */ /* 0x000fe2000f8e02ff */
[----:B------:R-:W4:Y:S02]  /*2800*/  S2R R64, SR_TID.X ;  /* 0x0000000000407919 */ /* 0x000f240000002100 */
[----:B----4-:R-:W-:-:S05]  /*2810*/  IMAD.SHL.U32 R64, R64, 0x2, RZ ;  /* 0x0000000240407824 */ /* 0x010fca00078e00ff */
[----:B------:R-:W-:Y:S01]  /*2820*/  LOP3.LUT R67, R64, 0x2, RZ, 0xc0, !PT ;  /* 0x0000000240437812 */ /* 0x000fe200078ec0ff */
[----:B------:R-:W-:-:S04]  /*2830*/  IMAD R64, R12, 0x8, R13 ;  /* 0x000000080c407824 */ /* 0x000fc800078e020d */
[----:B------:R-:W-:-:S05]  /*2840*/  IMAD R67, R12, UR4, R67 ;  /* 0x000000040c437c24 */ /* 0x000fca000f8e0243 */
[----:B0-----:R-:W-:Y:S01]  /*2850*/  SHF.R.S32.HI R15, RZ, 0x1f, R67 ;  /* 0x0000001fff0f7819 */ /* 0x001fe20000011443 */
[----:B--2---:R-:W-:-:S05]  /*2860*/  IMAD R65, R14, R65, RZ ;  /* 0x000000410e417224 */ /* 0x004fca00078e02ff */
[----:B------:R-:W-:-:S04]  /*2870*/  SHF.L.U32 R65, R65, 0x6, RZ ;  /* 0x0000000641417819 */ /* 0x000fc800000006ff */
[----:B------:R-:W-:Y:S01]  /*2880*/  LEA R89, R89, R65, 0x2 ;  /* 0x0000004159597211 */ /* 0x000fe200078e10ff */
        /* <DEDUP_REMOVED lines=11> */
.L_x_2476:
[----:B------:R-:W-:Y:S05]  /*2940*/  BSYNC.RECONVERGENT B1 ;  /* 0x0000000000017941 */ /* 0x000fea0003800200 */
.L_x_2475:
[----:B------:R-:W-:Y:S01]  /*2950*/  BSSY.RECONVERGENT B1, `(.L_x_2477) ;  /* 0x0000018000017945 */ /* 0x000fe20003800200 */
[----:B------:R-:W-:-:S03]  /*2960*/  IADD3 R89, PT, PT, R87, R12, RZ ;  /* 0x0000000c57597210 */ /* 0x000fc60007ffe0ff */
        /* <DEDUP_REMOVED lines=8> */
[----:B------:R-:W-:Y:S01]  /*29f0*/  IMAD R69, R12, UR22, RZ ;  /* 0x000000160c457c24 */ /* 0x000fe2000f8e02ff */
[----:B------:R-:W0:Y:S02]  /*2a00*/  S2R R68, SR_TID.X ;  /* 0x0000000000447919 */ /* 0x000e240000002100 */
[----:B0-----:R-:W-:Y:S02]  /*2a10*/  IMAD.SHL.U32 R82, R68, 0x2, RZ ;  /* 0x0000000244527824 */ /* 0x001fe400078e00ff */
[----:B--2---:R-:W-:-:S03]  /*2a20*/  IMAD R68, R14, R69, RZ ;  /* 0x000000450e447224 */ /* 0x004fc600078e02ff */
[----:B------:R-:W-:Y:S02]  /*2a30*/  LOP3.LUT R69, R82, 0x2, RZ, 0xc0, !PT ;  /* 0x0000000252457812 */ /* 0x000fe400078ec0ff */
[----:B------:R-:W-:-:S03]  /*2a40*/  LEA R17, R68, R17, 0x4 ;  /* 0x0000001144117211 */ /* 0x000fc600078e20ff */
[----:B------:R-:W-:Y:S02]  /*2a50*/  IMAD R69, R12, UR4, R69 ;  /* 0x000000040c457c24 */ /* 0x000fe4000f8e0245 */
[----:B------:R-:W-:-:S05]  /*2a60*/  IMAD.SHL.U32 R17, R17, 0x4, RZ ;  /* 0x0000000411117824 */ /* 0x000fca00078e00ff */
[----:B------:R-:W-:Y:S02]  /*2a70*/  SHF.R.S32.HI R68, RZ, 0x1f, R17 ;  /* 0x0000001fff447819 */ /* 0x000fe40000011411 */
[----:B------:R-:W-:-:S04]  /*2a80*/  IADD3 R17, P2, PT, R69, R17, RZ ;  /* 0x0000001145117210 */ /* 0x000fc80007f5e0ff */
[----:B------:R-:W-:Y:S02]  /*2a90*/  LEA.HI.X.SX32 R14, R69, R68, 0x1, P2 ;  /* 0x00000044450e7211 */ /* 0x000fe400010f0eff */
[----:B------:R-:W-:-:S04]  /*2aa0*/  LEA R68, P2, R17, UR12, 0x2 ;  /* 0x0000000c11447c11 */ /* 0x000fc8000f8410ff */
[----:B------:R-:W-:-:S06]  /*2ab0*/  LEA.HI.X R69, R17, UR13, R14, 0x2, P2 ;  /* 0x0000000d11457c11 */ /* 0x000fcc00090f140e */
[----:B------:R-:W5:Y:S03]  /*2ac0*/  LDG.E.64 R68, desc[UR36][R68.64] ;  /* 0x0000002444447981 */ /* 0x000f66000c1e1b00 */
.L_x_2478:
[----:B------:R-:W-:Y:S05]  /*2ad0*/  BSYNC.RECONVERGENT B1 ;  /* 0x0000000000017941 */ /* 0x000fea0003800200 */
.L_x_2477:
        /* <DEDUP_REMOVED lines=24> */
.L_x_2480:
[----:B------:R-:W-:Y:S05]  /*2c60*/  BSYNC.RECONVERGENT B1 ;  /* 0x0000000000017941 */ /* 0x000fea0003800200 */
.L_x_2479:
        /* <DEDUP_REMOVED lines=11> */
[----:B0-----:R-:W-:Y:S01]  /*2d20*/  SHF.L.U32 R82, R72, 0x1, RZ ;  /* 0x0000000148527819 */ /* 0x001fe200000006ff */
        /* <DEDUP_REMOVED lines=11> */
.L_x_2482:
[----:B------:R-:W-:Y:S05]  /*2de0*/  BSYNC.RECONVERGENT B1 ;  /* 0x0000000000017941 */ /* 0x000fea0003800200 */
.L_x_2481:
        /* <DEDUP_REMOVED lines=23> */
.L_x_2484:
[----:B------:R-:W-:Y:S05]  /*2f60*/  BSYNC.RECONVERGENT B1 ;  /* 0x0000000000017941 */ /* 0x000fea0003800200 */
.L_x_2483:
        /* <DEDUP_REMOVED lines=23> */
.L_x_2486:
[----:B------:R-:W-:Y:S05]  /*30e0*/  BSYNC.RECONVERGENT B1 ;  /* 0x0000000000017941 */ /* 0x000fea0003800200 */
.L_x_2485:
        /* <DEDUP_REMOVED lines=23> */
.L_x_2488:
[----:B------:R-:W-:Y:S05]  /*3260*/  BSYNC.RECONVERGENT B1 ;  /* 0x0000000000017941 */ /* 0x000fea0003800200 */
.L_x_2487:
        /* <DEDUP_REMOVED lines=9> */
[----:B------:R-:W-:Y:S02]  /*3300*/  IMAD R13, R12, UR22, RZ ;  /* 0x000000160c0d7c24 */ /* 0x000fe4000f8e02ff */
[----:B------:R-:W-:Y:S01]  /*3310*/  IMAD.IADD R17, R17, 0x1, R12 ;  /* 0x0000000111117824 */ /* 0x000fe200078e020c */
[----:B------:R-:W0:Y:S02]  /*3320*/  S2R R80, SR_TID.X ;  /* 0x0000000000507919 */ /* 0x000e240000002100 */
[----:B0-----:R-:W-:-:S04]  /*3330*/  SHF.L.U32 R81, R80, 0x1, RZ ;  /* 0x0000000150517819 */ /* 0x001fc800000006ff */
        /* <DEDUP_REMOVED lines=10> */
[----:B------:R-:W5:Y:S03]  /*33e0*/  LDG.E.64 R80, desc[UR36][R80.64] ;  /* 0x0000002450507981 */ /* 0x000f66000c1e1b00 */
.L_x_2490:
[----:B------:R-:W-:Y:S05]  /*33f0*/  BSYNC.RECONVERGENT B1 ;  /* 0x0000000000017941 */ /* 0x000fea0003800200 */
.L_x_2489:
[----:B-----5:R-:W-:Y:S01]  /*3400*/  FMUL.FTZ R13, R46, R52 ;  /* 0x000000342e0d7220 */ /* 0x020fe20000410000 */
[----:B------:R-:W-:Y:S01]  /*3410*/  FMUL.FTZ R12, R47, R53 ;  /* 0x000000352f0c7220 */ /* 0x000fe20000410000 */
[----:B------:R-:W0:Y:S01]  /*3420*/  S2R R17, SR_TID.X ;  /* 0x0000000000117919 */ /* 0x000e220000002100 */
[----:B------:R-:W-:Y:S01]  /*3430*/  UMOV UR6, 0xffffffff ;  /* 0xffffffff00067882 */ /* 0x000fe20000000000 */
[----:B------:R-:W-:Y:S01]  /*3440*/  FFMA.FTZ R13, R48, R50, R13 ;  /* 0x00000032300d7223 */ /* 0x000fe2000001000d */
[----:B------:R-:W-:Y:S01]  /*3450*/  FFMA.FTZ R12, R49, R51, R12 ;  /* 0x00000033310c7223 */ /* 0x000fe2000001000c */
[----:B------:R-:W-:Y:S02]  /*3460*/  ISETP.NE.AND P2, PT, R11, RZ, P0 ;  /* 0x000000ff0b00720c */ /* 0x000fe40000745270 */
        /* <DEDUP_REMOVED lines=14> */
[----:B0-----:R-:W-:Y:S02]  /*3550*/  LOP3.LUT R17, R17, 0x1, RZ, 0xc0, !PT ;  /* 0x0000000111117812 */ /* 0x001fe400078ec0ff */
        /* <DEDUP_REMOVED lines=8> */
[----:B---3--:R-:W-:Y:S01]  /*35e0*/  FFMA.FTZ R13, R22, R76, R13 ;  /* 0x0000004c160d7223 */ /* 0x008fe2000001000d */
[----:B------:R-:W-:-:S03]  /*35f0*/  FFMA.FTZ R12, R23, R77, R12 ;  /* 0x0000004d170c7223 */ /* 0x000fc6000001000c */
[----:B------:R-:W-:Y:S01]  /*3600*/  FFMA.FTZ R13, R20, R78, R13 ;  /* 0x0000004e140d7223 */ /* 0x000fe2000001000d */
[----:B------:R-:W-:-:S03]  /*3610*/  FFMA.FTZ R12, R21, R79, R12 ;  /* 0x0000004f150c7223 */ /* 0x000fc6000001000c */
[----:B-1----:R-:W-:Y:S01]  /*3620*/  FFMA.FTZ R13, R18, R80, R13 ;  /* 0x00000050120d7223 */ /* 0x002fe2000001000d */
[----:B------:R-:W-:-:S04]  /*3630*/  FFMA.FTZ R12, R19, R81, R12 ;  /* 0x00000051130c7223 */ /* 0x000fc8000001000c */
[----:B------:R-:W-:Y:S01]  /*3640*/  FADD.FTZ R13, R13, R12 ;  /* 0x0000000c0d0d7221 */ /* 0x000fe20000010000 */
[----:B------:R-:W-:Y:S06]  /*3650*/  BRA.DIV UR6, `(.L_x_2491) ;  /* 0x0000005e067c7947 */ /* 0x000fec000b800000 */
[----:B------:R0:W1:Y:S02]  /*3660*/  SHFL.BFLY PT, R14, R13, 0x1, 0x1f ;  /* 0x0c201f000d0e7f89 */ /* 0x00006400000e0000 */
.L_x_2569:
        /* <DEDUP_REMOVED lines=10> */
[----:B0-----:R-:W1:Y:S08]  /*3710*/  @P1 LDC.64 R12, c[0x0][0x448] ;  /* 0x00011200ff0c1b82 */ /* 0x001e700000000a00 */
[----:B------:R-:W0:Y:S08]  /*3720*/  @P3 LDC.64 R14, c[0x0][0x438] ;  /* 0x00010e00ff0e3b82 */ /* 0x000e300000000a00 */
[----:B------:R-:W2:Y:S01]  /*3730*/  @P1 LDC R82, c[0x0][0x430] ;  /* 0x00010c00ff521b82 */ /* 0x000ea20000000800 */
[----:B-1----:R-:W-:-:S07]  /*3740*/  @P1 IMAD.WIDE.U32 R12, R17, 0x4, R12 ;  /* 0x00000004110c1825 */ /* 0x002fce00078e000c */
[----:B------:R-:W2:Y:S01]  /*3750*/  @P1 LDC R17, c[0x0][0x408] ;  /* 0x00010200ff111b82 */ /* 0x000ea20000000800 */
[----:B0-----:R-:W-:Y:S01]  /*3760*/  @P3 IMAD.WIDE R14, R4, 0x4, R14 ;  /* 0x00000004040e3825 */ /* 0x001fe200078e020e */
[----:B------:R-:W3:Y:S05]  /*3770*/  @P1 LDG.E R12, desc[UR36][R12.64] ;  /* 0x000000240c0c1981 */ /* 0x000eea000c1e1900 */
[----:B------:R-:W4:Y:S01]  /*3780*/  @P3 LDG.E R14, desc[UR36][R14.64] ;  /* 0x000000240e0e3981 */ /* 0x000f22000c1e1900 */
[----:B--2---:R-:W-:-:S04]  /*3790*/  @P1 IADD3 R17, PT, PT, R82, R17, RZ ;  /* 0x0000001152111210 */ /* 0x004fc80007ffe0ff */
[----:B------:R-:W-:-:S04]  /*37a0*/  @P1 ISETP.GE.AND P4, PT, R10, R17, PT ;  /* 0x000000110a00120c */ /* 0x000fc80003f86270 */
[----:B------:R-:W-:-:S04]  /*37b0*/  @P1 SEL R17, RZ, UR38, P4 ;  /* 0x00000026ff111c07 */ /* 0x000fc8000a000000 */
[----:B------:R-:W-:-:S04]  /*37c0*/  @P1 IADD3 R17, PT, PT, R10, -UR42, R17 ;  /* 0x8000002a0a111c10 */ /* 0x000fc8000fffe011 */
[----:B------:R-:W-:Y:S01]  /*37d0*/  @P1 I2FP.F32.S32 R82, R17 ;  /* 0x0000001100521245 */ /* 0x000fe20000201400 */
[----:B----4-:R-:W-:-:S04]  /*37e0*/  @P3 FADD.FTZ R11, R11, R14 ;  /* 0x0000000e0b0b3221 */ /* 0x010fc80000010000 */
[----:B---3--:R-:W-:-:S05]  /*37f0*/  @P1 FFMA.FTZ R11, R82, R12, R11 ;  /* 0x0000000c520b1223 */ /* 0x008fca000001000b */
[----:B------:R1:W-:Y:S01]  /*3800*/  STS [R6], R11 ;  /* 0x0000000b06007388 */ /* 0x0003e20000000800 */
[----:B------:R-:W-:-:S07]  /*3810*/  @!P2 FMNMX.FTZ R0, R0, R11, !PT ;  /* 0x0000000b0000a209 */ /* 0x000fce0007810000 */
.L_x_2493:
[----:B------:R-:W-:Y:S05]  /*3820*/  BSYNC.RECONVERGENT B1 ;  /* 0x0000000000017941 */ /* 0x000fea0003800200 */
.L_x_2492:
[----:B------:R-:W-:Y:S01]  /*3830*/  VIADD R10, R10, 0x40 ;  /* 0x000000400a0a7836 */ /* 0x000fe20000000000 */
[----:B------:R-:W-:Y:S01]  /*3840*/  IADD3 R8, P2, PT, R8, 0x40, RZ ;  /* 0x0000004008087810 */ /* 0x000fe20007f5e0ff */
[----:B------:R-:W-:Y:S01]  /*3850*/  VIADD R4, R4, 0x40 ;  /* 0x0000004004047836 */ /* 0x000fe20000000000 */
[----:B-1----:R-:W-:Y:S02]  /*3860*/  IADD3 R6, PT, PT, R6, 0x100, RZ ;  /* 0x0000010006067810 */ /* 0x002fe40007ffe0ff */
[----:B------:R-:W-:Y:S02]  /*3870*/  ISETP.GE.AND P1, PT, R10, R5, PT ;  /* 0x000000050a00720c */ /* 0x000fe40003f26270 */
[----:B------:R-:W-:-:S11]  /*3880*/  IADD3.X R3, PT, PT, RZ, R3, RZ, P2, !PT ;  /* 0x00000003ff037210 */ /* 0x000fd600017fe4ff */
[----:B------:R-:W-:Y:S05]  /*3890*/  @!P1 BRA `(.L_x_2494) ;  /* 0xffffffe400109947 */ /* 0x000fea000383ffff */
.L_x_2464:
[----:B0-----:R-:W-:Y:S05]  /*38a0*/  BSYNC B0 ;  /* 0x0000000000007941 */ /* 0x001fea0003800000 */
.L_x_2463:
        /* <DEDUP_REMOVED lines=9> */
.L_x_2575:
[----:B------:R-:W4:Y:S01]  /*3940*/  S2R R0, SR_TID.X ;  /* 0x0000000000007919 */ /* 0x000f220000002100 */
[----:B------:R-:W-:Y:S01]  /*3950*/  MOV R13, 0x400 ;  /* 0x00000400000d7802 */ /* 0x000fe20000000f00 */
[----:B------:R-:W-:Y:S05]  /*3960*/  WARPSYNC.ALL ;  /* 0x0000000000007948 */ /* 0x000fea0003800000 */
[----:B------:R-:W5:Y:S01]  /*3970*/  S2R R18, SR_CgaCtaId ;  /* 0x0000000000127919 */ /* 0x000f620000008800 */
[----:B-1----:R-:W-:Y:S02]  /*3980*/  FMNMX.FTZ R5, R4, R14, !PT ;  /* 0x0000000e04057209 */ /* 0x002fe40007810000 */
[----:B----4-:R-:W-:-:S02]  /*3990*/  LOP3.LUT P0, R3, R0, 0x1f, RZ, 0xc0, !PT ;  /* 0x0000001f00037812 */ /* 0x010fc4000780c0ff */
[----:B-----5:R-:W-:-:S04]  /*39a0*/  LEA R6, R18, R13, 0x18 ;  /* 0x0000000d12067211 */ /* 0x020fc800078ec0ff */
[----:B0-----:R-:W-:-:S07]  /*39b0*/  LEA.HI R4, R0, R6, RZ, 0x1d ;  /* 0x0000000600047211 */ /* 0x001fce00078fe8ff */
[----:B------:R-:W-:Y:S01]  /*39c0*/  @!P0 STS [R4], R5 ;  /* 0x0000000504008388 */ /* 0x000fe20000000800 */
[----:B------:R-:W-:Y:S01]  /*39d0*/  BAR.SYNC.DEFER_BLOCKING 0x0 ;  /* 0x0000000000007b1d */ /* 0x000fe20000010000 */
[C---:B------:R-:W-:Y:S01]  /*39e0*/  ISETP.GT.U32.AND P0, PT, R3.reuse, 0x3, PT ;  /* 0x000000030300780c */ /* 0x040fe20003f04070 */
[----:B------:R-:W-:Y:S01]  /*39f0*/  IMAD R6, R3, 0x4, R6 ;  /* 0x0000000403067824 */ /* 0x000fe200078e0206 */
[----:B------:R-:W-:Y:S01]  /*3a00*/  MOV R8, 0xff7fffff ;  /* 0xff7fffff00087802 */ /* 0x000fe20000000f00 */
[----:B------:R-:W-:-:S04]  /*3a10*/  UIADD3 UR11, UPT, UPT, UR42, 0x1, URZ ;  /* 0x000000012a0b7890 */ /* 0x000fc8000fffe0ff */
[----:B------:R-:W0:Y:S01]  /*3a20*/  S2UR UR7, SR_CTAID.Y ;  /* 0x00000000000779c3 */ /* 0x000e220000002600 */
[----:B------:R-:W0:Y:S01]  /*3a30*/  LDCU UR5, c[0x0][0x3f4] ;  /* 0x00007e80ff0577ac */ /* 0x000e220008000800 */
[----:B------:R-:W-:Y:S04]  /*3a40*/  BSSY.RECONVERGENT B0, `(.L_x_2496) ;  /* 0x0000172000007945 */ /* 0x000fe80003800200 */
[----:B------:R-:W1:Y:S01]  /*3a50*/  @!P0 LDS R8, [R6] ;  /* 0x0000000006088984 */ /* 0x000e620000000800 */
[----:B0-----:R-:W-:-:S04]  /*3a60*/  UIMAD UR5, UR7, UR5, URZ ;  /* 0x00000005070572a4 */ /* 0x001fc8000f8e02ff */
[----:B------:R-:W-:Y:S01]  /*3a70*/  USHF.R.S32.HI UR8, URZ, 0x1f, UR5 ;  /* 0x0000001fff087899 */ /* 0x000fe20008011405 */
[----:B-1----:R-:W0:Y:S02]  /*3a80*/  SHFL.BFLY PT, R5, R8, 0x2, 0x1f ;  /* 0x0c401f0008057f89 */ /* 0x002e2400000e0000 */
[----:B0-----:R-:W-:Y:S01]  /*3a90*/  FMNMX.FTZ R9, R5, R8, !PT ;  /* 0x0000000805097209 */ /* 0x001fe20007810000 */
[----:B------:R-:W-:Y:S02]  /*3aa0*/  VIADD R5, R0, UR39 ;  /* 0x0000002700057c36 */ /* 0x000fe40008000000 */
[----:B------:R-:W-:Y:S02]  /*3ab0*/  HFMA2 R8, -RZ, RZ, 0, 0 ;  /* 0x00000000ff087431 */ /* 0x000fe400000001ff */
[----:B------:R-:W0:Y:S01]  /*3ac0*/  SHFL.BFLY PT, R10, R9, 0x1, 0x1f ;  /* 0x0c201f00090a7f89 */ /* 0x000e2200000e0000 */
[----:B------:R-:W-:Y:S02]  /*3ad0*/  ISETP.GT.AND P0, PT, R5, UR42, PT ;  /* 0x0000002a05007c0c */ /* 0x000fe4000bf04270 */
[----:B0-----:R-:W-:-:S06]  /*3ae0*/  FMNMX.FTZ R7, R9, R10, !PT ;  /* 0x0000000a09077209 */ /* 0x001fcc0007810000 */
[----:B------:R-:W0:Y:S05]  /*3af0*/  SHFL.IDX PT, R7, R7, RZ, 0x1f ;  /* 0x00001fff07077589 */ /* 0x000e2a00000e0000 */
[----:B------:R-:W-:Y:S05]  /*3b00*/  @P0 BRA `(.L_x_2497) ;  /* 0x0000001400940947 */ /* 0x000fea0003800000 */
[----:B------:R-:W1:Y:S02]  /*3b10*/  LDC.64 R10, c[0x0][0x420] ;  /* 0x00010800ff0a7b82 */ /* 0x000e640000000a00 */
[----:B-1----:R-:W-:-:S04]  /*3b20*/  ISETP.NE.U32.AND P0, PT, R10, RZ, PT ;  /* 0x000000ff0a00720c */ /* 0x002fc80003f05070 */
[----:B------:R-:W-:-:S13]  /*3b30*/  ISETP.NE.AND.EX P0, PT, R11, RZ, PT, P0 ;  /* 0x000000ff0b00720c */ /* 0x000fda0003f05300 */
[----:B------:R-:W-:Y:S05]  /*3b40*/  @P0 BRA `(.L_x_2498) ;  /* 0x0000001000080947 */ /* 0x000fea0003800000 */
[----:B------:R-:W-:Y:S01]  /*3b50*/  IMAD.U32 R8, RZ, RZ, UR11 ;  /* 0x0000000bff087e24 */ /* 0x000fe2000f8e00ff */
[----:B------:R-:W-:Y:S01]  /*3b60*/  LOP3.LUT R9, RZ, R0, RZ, 0x33, !PT ;  /* 0x00000000ff097212 */ /* 0x000fe200078e33ff */
[----:B------:R-:W-:Y:S03]  /*3b70*/  BSSY.RECONVERGENT B1, `(.L_x_2499) ;  /* 0x000001c000017945 */ /* 0x000fe60003800200 */
[----:B------:R-:W-:-:S04]  /*3b80*/  VIADDMNMX R8, R5, 0x80, R8, !PT ;  /* 0x0000008005087846 */ /* 0x000fc80007800108 */
        /* <DEDUP_REMOVED lines=11> */
[----:B------:R-:W-:Y:S01]  /*3c40*/  IMAD.MOV.U32 R8, RZ, RZ, RZ ;  /* 0x000000ffff087224 */ /* 0x000fe200078e00ff */
[----:B------:R-:W-:Y:S01]  /*3c50*/  MOV R9, R5 ;  /* 0x0000000500097202 */ /* 0x000fe20000000f00 */
[----:B------:R-:W-:Y:S01]  /*3c60*/  IMAD R11, R0, 0x4, R11 ;  /* 0x00000004000b7824 */ /* 0x000fe200078e020b */
[----:B------:R-:W-:-:S07]  /*3c70*/  IADD3 R10, PT, PT, -R10, RZ, RZ ;  /* 0x000000ff0a0a7210 */ /* 0x000fce0007ffe1ff */
.L_x_2501:
        /* <DEDUP_REMOVED lines=11> */
.L_x_2500:
[----:B------:R-:W-:Y:S05]  /*3d30*/  BSYNC.RECONVERGENT B1 ;  /* 0x0000000000017941 */ /* 0x000fea0003800200 */
.L_x_2499:
[----:B------:R-:W-:Y:S05]  /*3d40*/  @!P1 BRA `(.L_x_2497) ;  /* 0x0000001400049947 */ /* 0x000fea0003800000 */
[----:B------:R-:W-:Y:S01]  /*3d50*/  USHF.L.U32 UR6, UR39, 0x2, URZ ;  /* 0x0000000227067899 */ /* 0x000fe200080006ff */
[----:B------:R-:W-:-:S04]  /*3d60*/  IADD3 R13, PT, PT, R13, 0x120, RZ ;  /* 0x000001200d0d7810 */ /* 0x000fc80007ffe0ff */
[----:B------:R-:W-:Y:S02]  /*3d70*/  LEA R11, R18, R13, 0x18 ;  /* 0x0000000d120b7211 */ /* 0x000fe400078ec0ff */
[C---:B------:R-:W-:Y:S02]  /*3d80*/  LEA R10, R9.reuse, -UR6, 0x2 ;  /* 0x80000006090a7c11 */ /* 0x040fe4000f8e10ff */
[----:B------:R-:W-:-:S03]  /*3d90*/  IADD3 R9, PT, PT, R9, 0x200, RZ ;  /* 0x0000020009097810 */ /* 0x000fc60007ffe0ff */
[----:B------:R-:W-:Y:S01]  /*3da0*/  IMAD.IADD R11, R11, 0x1, R10 ;  /* 0x000000010b0b7824 */ /* 0x000fe200078e020a */
[----:B------:R-:W-:-:S04]  /*3db0*/  ISETP.GT.AND P0, PT, R9, UR42, PT ;  /* 0x0000002a09007c0c */ /* 0x000fc8000bf04270 */
[----:B------:R-:W0:Y:S04]  /*3dc0*/  LDS R10, [R11] ;  /* 0x000000000b0a7984 */ /* 0x000e280000000800 */
[----:B------:R-:W1:Y:S04]  /*3dd0*/  LDS R12, [R11+0x200] ;  /* 0x000200000b0c7984 */ /* 0x000e680000000800 */
[----:B------:R-:W4:Y:S04]  /*3de0*/  LDS R14, [R11+0x400] ;  /* 0x000400000b0e7984 */ /* 0x000f280000000800 */
[----:B------:R-:W5:Y:S01]  /*3df0*/  LDS R18, [R11+0x600] ;  /* 0x000600000b127984 */ /* 0x000f620000000800 */
[C---:B0-----:R-:W-:Y:S01]  /*3e00*/  FADD.FTZ R10, -R7.reuse, R10 ;  /* 0x0000000a070a7221 */ /* 0x041fe20000010100 */
[----:B-1----:R-:W-:-:S03]  /*3e10*/  FADD.FTZ R12, -R7, R12 ;  /* 0x0000000c070c7221 */ /* 0x002fc60000010100 */
[----:B------:R-:W-:Y:S01]  /*3e20*/  FMUL.FTZ R10, R10, 1.4426950216293334961 ;  /* 0x3fb8aa3b0a0a7820 */ /* 0x000fe20000410000 */
[----:B----4-:R-:W-:Y:S01]  /*3e30*/  FADD.FTZ R14, -R7, R14 ;  /* 0x0000000e070e7221 */ /* 0x010fe20000010100 */
[----:B------:R-:W-:-:S04]  /*3e40*/  FMUL.FTZ R12, R12, 1.4426950216293334961 ;  /* 0x3fb8aa3b0c0c7820 */ /* 0x000fc80000410000 */
[----:B------:R-:W0:Y:S01]  /*3e50*/  MUFU.EX2 R10, R10 ;  /* 0x0000000a000a7308 */ /* 0x000e220000000800 */
[----:B-----5:R-:W-:Y:S01]  /*3e60*/  FADD.FTZ R18, -R7, R18 ;  /* 0x0000001207127221 */ /* 0x020fe20000010100 */
[----:B------:R-:W-:Y:S02]  /*3e70*/  FMUL.FTZ R14, R14, 1.4426950216293334961 ;  /* 0x3fb8aa3b0e0e7820 */ /* 0x000fe40000410000 */
[----:B------:R-:W1:Y:S01]  /*3e80*/  MUFU.EX2 R12, R12 ;  /* 0x0000000c000c7308 */ /* 0x000e620000000800 */
[----:B------:R-:W-:-:S03]  /*3e90*/  FMUL.FTZ R18, R18, 1.4426950216293334961 ;  /* 0x3fb8aa3b12127820 */ /* 0x000fc60000410000 */
[----:B------:R-:W4:Y:S04]  /*3ea0*/  MUFU.EX2 R14, R14 ;  /* 0x0000000e000e7308 */ /* 0x000f280000000800 */
[----:B------:R-:W5:Y:S01]  /*3eb0*/  MUFU.EX2 R18, R18 ;  /* 0x0000001200127308 */ /* 0x000f620000000800 */
[----:B0-----:R0:W-:Y:S01]  /*3ec0*/  STS [R11], R10 ;  /* 0x0000000a0b007388 */ /* 0x0011e20000000800 */
[----:B------:R-:W-:-:S03]  /*3ed0*/  FADD.FTZ R8, R8, R10 ;  /* 0x0000000a08087221 */ /* 0x000fc60000010000 */
[----:B-1----:R0:W-:Y:S01]  /*3ee0*/  STS [R11+0x200], R12 ;  /* 0x0002000c0b007388 */ /* 0x0021e20000000800 */
[----:B------:R-:W-:-:S03]  /*3ef0*/  FADD.FTZ R8, R8, R12 ;  /* 0x0000000c08087221 */ /* 0x000fc60000010000 */
[----:B----4-:R0:W-:Y:S01]  /*3f00*/  STS [R11+0x400], R14 ;  /* 0x0004000e0b007388 */ /* 0x0101e20000000800 */
[----:B------:R-:W-:-:S03]  /*3f10*/  FADD.FTZ R8, R8, R14 ;  /* 0x0000000e08087221 */ /* 0x000fc60000010000 */
[----:B-----5:R0:W-:Y:S01]  /*3f20*/  STS [R11+0x600], R18 ;  /* 0x000600120b007388 */ /* 0x0201e20000000800 */
[----:B------:R-:W-:Y:S01]  /*3f30*/  FADD.FTZ R8, R8, R18 ;  /* 0x0000001208087221 */ /* 0x000fe20000010000 */
[----:B------:R-:W-:Y:S06]  /*3f40*/  @P0 BRA `(.L_x_2497) ;  /* 0x0000001000840947 */ /* 0x000fec0003800000 */
[----:B0-----:R-:W-:Y:S01]  /*3f50*/  IMAD.MOV.U32 R10, RZ, RZ, R9 ;  /* 0x000000ffff0a7224 */ /* 0x001fe200078e0009 */
[----:B------:R-:W-:Y:S01]  /*3f60*/  BSSY.RECONVERGENT B1, `(.L_x_2502) ;  /* 0x000006d000017945 */ /* 0x000fe20003800200 */
[----:B------:R-:W-:-:S03]  /*3f70*/  PLOP3.LUT P0, PT, PT, PT, PT, 0x80, 0x8 ;  /* 0x000000000008781c */ /* 0x000fc60003f0f070 */
[----:B------:R-:W-:-:S04]  /*3f80*/  IADD3 R9, PT, PT, -R10, UR42, RZ ;  /* 0x0000002a0a097c10 */ /* 0x000fc8000fffe1ff */
[----:B------:R-:W-:Y:S02]  /*3f90*/  ISETP.GT.AND P1, PT, R9, 0x5ff, PT ;  /* 0x000005ff0900780c */ /* 0x000fe40003f24270 */
[----:B------:R-:W-:-:S11]  /*3fa0*/  IADD3 R9, PT, PT, R11, 0xc00, RZ ;  /* 0x00000c000b097810 */ /* 0x000fd60007ffe0ff */
[----:B------:R-:W-:Y:S05]  /*3fb0*/  @!P1 BRA `(.L_x_2503) ;  /* 0x00000004009c9947 */ /* 0x000fea0003800000 */
[----:B------:R-:W-:Y:S01]  /*3fc0*/  IMAD.U32 R11, RZ, RZ, UR42 ;  /* 0x0000002aff0b7e24 */ /* 0x000fe2000f8e00ff */
[----:B------:R-:W-:-:S04]  /*3fd0*/  PLOP3.LUT P0, PT, PT, PT, PT, 0x8, 0x80 ;  /* 0x000000000080781c */ /* 0x000fc80003f0e170 */
[----:B------:R-:W-:-:S09]  /*3fe0*/  IADD3 R11, PT, PT, R11, -0x5ff, RZ ;  /* 0xfffffa010b0b7810 */ /* 0x000fd20007ffe0ff */
.L_x_2504:
[----:B------:R-:W0:Y:S01]  /*3ff0*/  LDS R12, [R9+-0x400] ;  /* 0xfffc0000090c7984 */ /* 0x000e220000000800 */
[----:B------:R-:W-:-:S03]  /*4000*/  VIADD R10, R10, 0x800 ;  /* 0x000008000a0a7836 */ /* 0x000fc60000000000 */
[----:B------:R-:W1:Y:S02]  /*4010*/  LDS R14, [R9+-0x200] ;  /* 0xfffe0000090e7984 */ /* 0x000e640000000800 */
[----:B------:R-:W-:Y:S02]  /*4020*/  ISETP.GE.AND P1, PT, R10, R11, PT ;  /* 0x0000000b0a00720c */ /* 0x000fe40003f26270 */
[----:B------:R-:W4:Y:S04]  /*4030*/  LDS R18, [R9] ;  /* 0x0000000009127984 */ /* 0x000f280000000800 */
[----:B------:R-:W5:Y:S04]  /*4040*/  LDS R20, [R9+0x200] ;  /* 0x0002000009147984 */ /* 0x000f680000000800 */
[----:B---3--:R-:W3:Y:S04]  /*4050*/  LDS R22, [R9+0x400] ;  /* 0x0004000009167984 */ /* 0x008ee80000000800 */
        /* <DEDUP_REMOVED lines=11> */
[C---:B----4-:R-:W-:Y:S01]  /*4110*/  FADD.FTZ R18, -R7.reuse, R18 ;  /* 0x0000001207127221 */ /* 0x050fe20000010100 */
[----:B------:R-:W-:Y:S02]  /*4120*/  FMUL.FTZ R14, R14, 1.4426950216293334961 ;  /* 0x3fb8aa3b0e0e7820 */ /* 0x000fe40000410000 */
[----:B------:R-:W4:Y:S01]  /*4130*/  MUFU.EX2 R12, R12 ;  /* 0x0000000c000c7308 */ /* 0x000f220000000800 */
[----:B------:R-:W1:Y:S01]  /*4140*/  LDS R40, [R9+0x1600] ;  /* 0x0016000009287984 */ /* 0x000e620000000800 */
[C---:B-----5:R-:W-:Y:S01]  /*4150*/  FADD.FTZ R20, -R7.reuse, R20 ;  /* 0x0000001407147221 */ /* 0x060fe20000010100 */
[----:B------:R-:W-:Y:S01]  /*4160*/  FMUL.FTZ R18, R18, 1.4426950216293334961 ;  /* 0x3fb8aa3b12127820 */ /* 0x000fe20000410000 */
[----:B------:R-:W5:Y:S01]  /*4170*/  MUFU.EX2 R14, R14 ;  /* 0x0000000e000e7308 */ /* 0x000f620000000800 */
[----:B------:R-:W1:Y:S01]  /*4180*/  LDS R42, [R9+0x1800] ;  /* 0x00180000092a7984 */ /* 0x000e620000000800 */
[C---:B---3--:R-:W-:Y:S01]  /*4190*/  FADD.FTZ R22, -R7.reuse, R22 ;  /* 0x0000001607167221 */ /* 0x048fe20000010100 */
[----:B------:R-:W-:Y:S01]  /*41a0*/  FMUL.FTZ R20, R20, 1.4426950216293334961 ;  /* 0x3fb8aa3b14147820 */ /* 0x000fe20000410000 */
[C---:B--2---:R-:W-:Y:S01]  /*41b0*/  FADD.FTZ R24, -R7.reuse, R24 ;  /* 0x0000001807187221 */ /* 0x044fe20000010100 */
[----:B------:R-:W2:Y:S01]  /*41c0*/  MUFU.EX2 R18, R18 ;  /* 0x0000001200127308 */ /* 0x000ea20000000800 */
[----:B------:R-:W3:Y:S01]  /*41d0*/  LDS R44, [R9+0x1a00] ;  /* 0x001a0000092c7984 */ /* 0x000ee20000000800 */
[----:B------:R-:W-:Y:S01]  /*41e0*/  FMUL.FTZ R22, R22, 1.4426950216293334961 ;  /* 0x3fb8aa3b16167820 */ /* 0x000fe20000410000 */
[C---:B------:R-:W-:Y:S01]  /*41f0*/  FADD.FTZ R26, -R7.reuse, R26 ;  /* 0x0000001a071a7221 */ /* 0x040fe20000010100 */
[----:B------:R-:W2:Y:S01]  /*4200*/  MUFU.EX2 R20, R20 ;  /* 0x0000001400147308 */ /* 0x000ea20000000800 */
        /* <DEDUP_REMOVED lines=13> */
[----:B------:R-:W-:Y:S01]  /*42e0*/  FADD.FTZ R8, R8, R20 ;  /* 0x0000001408087221 */ /* 0x000fe20000010000 */
[C---:B------:R-:W-:Y:S01]  /*42f0*/  FADD.FTZ R34, -R7.reuse, R34 ;  /* 0x0000002207227221 */ /* 0x040fe20000010100 */
[----:B------:R-:W2:Y:S01]  /*4300*/  MUFU.EX2 R28, R28 ;  /* 0x0000001c001c7308 */ /* 0x000ea20000000800 */
[----:B------:R-:W-:Y:S01]  /*4310*/  FMUL.FTZ R32, R32, 1.4426950216293334961 ;  /* 0x3fb8aa3b20207820 */ /* 0x000fe20000410000 */
[----:B----4-:R-:W-:Y:S01]  /*4320*/  FADD.FTZ R8, R8, R22 ;  /* 0x0000001608087221 */ /* 0x010fe20000010000 */
[C---:B0-----:R-:W-:Y:S01]  /*4330*/  FADD.FTZ R36, -R7.reuse, R36 ;  /* 0x0000002407247221 */ /* 0x041fe20000010100 */
[----:B------:R-:W0:Y:S01]  /*4340*/  MUFU.EX2 R30, R30 ;  /* 0x0000001e001e7308 */ /* 0x000e220000000800 */
[----:B------:R-:W-:Y:S01]  /*4350*/  FMUL.FTZ R34, R34, 1.4426950216293334961 ;  /* 0x3fb8aa3b22227820 */ /* 0x000fe20000410000 */
[----:B-----5:R-:W-:Y:S01]  /*4360*/  FADD.FTZ R8, R8, R24 ;  /* 0x0000001808087221 */ /* 0x020fe20000010000 */
[C---:B-1----:R-:W-:Y:S01]  /*4370*/  FADD.FTZ R38, -R7.reuse, R38 ;  /* 0x0000002607267221 */ /* 0x042fe20000010100 */
[----:B------:R-:W1:Y:S01]  /*4380*/  MUFU.EX2 R32, R32 ;  /* 0x0000002000207308 */ /* 0x000e620000000800 */
[----:B------:R-:W-:Y:S01]  /*4390*/  FMUL.FTZ R36, R36, 1.4426950216293334961 ;  /* 0x3fb8aa3b24247820 */ /* 0x000fe20000410000 */
[----:B--2---:R-:W-:Y:S01]  /*43a0*/  FADD.FTZ R8, R8, R26 ;  /* 0x0000001a08087221 */ /* 0x004fe20000010000 */
[----:B------:R-:W-:Y:S01]  /*43b0*/  FMUL.FTZ R38, R38, 1.4426950216293334961 ;  /* 0x3fb8aa3b26267820 */ /* 0x000fe20000410000 */
[----:B------:R-:W2:Y:S01]  /*43c0*/  MUFU.EX2 R34, R34 ;  /* 0x0000002200227308 */ /* 0x000ea20000000800 */
[C---:B------:R-:W-:Y:S01]  /*43d0*/  FADD.FTZ R40, -R7.reuse, R40 ;  /* 0x0000002807287221 */ /* 0x040fe20000010100 */
[----:B------:R-:W-:Y:S01]  /*43e0*/  FADD.FTZ R8, R8, R28 ;  /* 0x0000001c08087221 */ /* 0x000fe20000010000 */
[----:B------:R-:W-:Y:S01]  /*43f0*/  STS [R9+-0x400], R12 ;  /* 0xfffc000c09007388 */ /* 0x000fe20000000800 */
[----:B------:R-:W4:Y:S01]  /*4400*/  MUFU.EX2 R36, R36 ;  /* 0x0000002400247308 */ /* 0x000f220000000800 */
[C---:B------:R-:W-:Y:S01]  /*4410*/  FADD.FTZ R42, -R7.reuse, R42 ;  /* 0x0000002a072a7221 */ /* 0x040fe20000010100 */
[----:B------:R-:W-:Y:S01]  /*4420*/  FMUL.FTZ R40, R40, 1.4426950216293334961 ;  /* 0x3fb8aa3b28287820 */ /* 0x000fe20000410000 */
[----:B0-----:R-:W-:Y:S01]  /*4430*/  FADD.FTZ R8, R8, R30 ;  /* 0x0000001e08087221 */ /* 0x001fe20000010000 */
[----:B------:R-:W0:Y:S01]  /*4440*/  MUFU.EX2 R38, R38 ;  /* 0x0000002600267308 */ /* 0x000e220000000800 */
[----:B---3--:R-:W-:Y:S01]  /*4450*/  FADD.FTZ R44, -R7, R44 ;  /* 0x0000002c072c7221 */ /* 0x008fe20000010100 */
        /* <DEDUP_REMOVED lines=8> */
[----:B----4-:R-:W-:Y:S01]  /*44e0*/  FADD.FTZ R8, R8, R36 ;  /* 0x0000002408087221 */ /* 0x010fe20000010000 */
        /* <DEDUP_REMOVED lines=20> */
.L_x_2503:
[----:B------:R-:W-:Y:S05]  /*4630*/  BSYNC.RECONVERGENT B1 ;  /* 0x0000000000017941 */ /* 0x000fea0003800200 */
.L_x_2502:
        /* <DEDUP_REMOVED lines=8> */
[----:B------:R-:W4:Y:S04]  /*46c0*/  LDS R18, [R9] ;  /* 0x0000000009127984 */ /* 0x000f280000000800 */
[----:B------:R-:W5:Y:S04]  /*46d0*/  LDS R20, [R9+0x200] ;  /* 0x0002000009147984 */ /* 0x000f680000000800 */
[----:B---3--:R-:W3:Y:S04]  /*46e0*/  LDS R22, [R9+0x400] ;  /* 0x0004000009167984 */ /* 0x008ee80000000800 */
[----:B--2---:R-:W2:Y:S04]  /*46f0*/  LDS R24, [R9+0x600] ;  /* 0x0006000009187984 */ /* 0x004ea80000000800 */
[----:B------:R-:W2:Y:S04]  /*4700*/  LDS R26, [R9+0x800] ;  /* 0x00080000091a7984 */ /* 0x000ea80000000800 */
[----:B------:R-:W2:Y:S01]  /*4710*/  LDS R28, [R9+0xa00] ;  /* 0x000a0000091c7984 */ /* 0x000ea20000000800 */
[C---:B0-----:R-:W-:Y:S01]  /*4720*/  FADD.FTZ R12, -R7.reuse, R12 ;  /* 0x0000000c070c7221 */ /* 0x041fe20000010100 */
[----:B-1----:R-:W-:-:S03]  /*4730*/  FADD.FTZ R14, -R7, R14 ;  /* 0x0000000e070e7221 */ /* 0x002fc60000010100 */
[----:B------:R-:W-:Y:S01]  /*4740*/  FMUL.FTZ R12, R12, 1.4426950216293334961 ;  /* 0x3fb8aa3b0c0c7820 */ /* 0x000fe20000410000 */
[----:B----4-:R-:W-:Y:S01]  /*4750*/  FADD.FTZ R18, -R7, R18 ;  /* 0x0000001207127221 */ /* 0x010fe20000010100 */
[----:B------:R-:W-:-:S04]  /*4760*/  FMUL.FTZ R14, R14, 1.4426950216293334961 ;  /* 0x3fb8aa3b0e0e7820 */ /* 0x000fc80000410000 */
[----:B------:R-:W0:Y:S01]  /*4770*/  MUFU.EX2 R12, R12 ;  /* 0x0000000c000c7308 */ /* 0x000e220000000800 */
[C---:B-----5:R-:W-:Y:S01]  /*4780*/  FADD.FTZ R20, -R7.reuse, R20 ;  /* 0x0000001407147221 */ /* 0x060fe20000010100 */
[----:B------:R-:W-:Y:S02]  /*4790*/  FMUL.FTZ R18, R18, 1.4426950216293334961 ;  /* 0x3fb8aa3b12127820 */ /* 0x000fe40000410000 */
[----:B------:R-:W1:Y:S01]  /*47a0*/  MUFU.EX2 R14, R14 ;  /* 0x0000000e000e7308 */ /* 0x000e620000000800 */
[C---:B---3--:R-:W-:Y:S01]  /*47b0*/  FADD.FTZ R22, -R7.reuse, R22 ;  /* 0x0000001607167221 */ /* 0x048fe20000010100 */
        /* <DEDUP_REMOVED lines=31> */
.L_x_2506:
[----:B------:R-:W-:Y:S05]  /*49b0*/  BSYNC.RECONVERGENT B1 ;  /* 0x0000000000017941 */ /* 0x000fea0003800200 */
.L_x_2505:
[----:B------:R-:W-:-:S13]  /*49c0*/  ISETP.GT.AND P1, PT, R10, UR42, PT ;  /* 0x0000002a0a007c0c */ /* 0x000fda000bf24270 */
[----:B------:R-:W-:Y:S05]  /*49d0*/  @!P0 BRA P1, `(.L_x_2497) ;  /* 0x0000000400e08947 */ /* 0x000fea0000800000 */
[----:B------:R-:W0:Y:S04]  /*49e0*/  LDS R10, [R9+-0x400] ;  /* 0xfffc0000090a7984 */ /* 0x000e280000000800 */
[----:B------:R-:W1:Y:S04]  /*49f0*/  LDS R12, [R9+-0x200] ;  /* 0xfffe0000090c7984 */ /* 0x000e680000000800 */
[----:B------:R-:W4:Y:S04]  /*4a00*/  LDS R14, [R9] ;  /* 0x00000000090e7984 */ /* 0x000f280000000800 */
        /* <DEDUP_REMOVED lines=13> */
[----:B0-----:R0:W-:Y:S01]  /*4ae0*/  STS [R9+-0x400], R10 ;  /* 0xfffc000a09007388 */ /* 0x0011e20000000800 */
[----:B------:R-:W-:-:S03]  /*4af0*/  FADD.FTZ R8, R8, R10 ;  /* 0x0000000a08087221 */ /* 0x000fc60000010000 */
[----:B-1----:R0:W-:Y:S01]  /*4b00*/  STS [R9+-0x200], R12 ;  /* 0xfffe000c09007388 */ /* 0x0021e20000000800 */
[----:B------:R-:W-:-:S03]  /*4b10*/  FADD.FTZ R8, R8, R12 ;  /* 0x0000000c08087221 */ /* 0x000fc60000010000 */
[----:B----4-:R0:W-:Y:S01]  /*4b20*/  STS [R9], R14 ;  /* 0x0000000e09007388 */ /* 0x0101e20000000800 */
[----:B------:R-:W-:-:S03]  /*4b30*/  FADD.FTZ R8, R8, R14 ;  /* 0x0000000e08087221 */ /* 0x000fc60000010000 */
[----:B-----5:R0:W-:Y:S01]  /*4b40*/  STS [R9+0x200], R18 ;  /* 0x0002001209007388 */ /* 0x0201e20000000800 */
[----:B------:R-:W-:Y:S01]  /*4b50*/  FADD.FTZ R8, R8, R18 ;  /* 0x0000001208087221 */ /* 0x000fe20000010000 */
[----:B------:R-:W-:Y:S06]  /*4b60*/  BRA `(.L_x_2497) ;  /* 0x00000004007c7947 */ /* 0x000fec0003800000 */
.L_x_2498:
        /* <DEDUP_REMOVED lines=14> */
[----:B------:R-:W-:Y:S02]  /*4c50*/  IADD3 R17, P0, P2, R10, UR5, R5 ;  /* 0x000000050a117c10 */ /* 0x000fe4000fa1e005 */
[----:B------:R-:W-:Y:S01]  /*4c60*/  LOP3.LUT R10, R8, 0x3, RZ, 0xc0, !PT ;  /* 0x00000003080a7812 */ /* 0x000fe200078ec0ff */
[----:B------:R-:W-:Y:S01]  /*4c70*/  IMAD R12, R0, 0x4, R13 ;  /* 0x00000004000c7824 */ /* 0x000fe200078e020d */
[----:B------:R-:W-:Y:S01]  /*4c80*/  IADD3.X R11, PT, PT, R11, UR8, RZ, P0, P2 ;  /* 0x000000080b0b7c10 */ /* 0x000fe200087e44ff */
[----:B------:R-:W-:Y:S01]  /*4c90*/  IMAD.MOV.U32 R8, RZ, RZ, RZ ;  /* 0x000000ffff087224 */ /* 0x000fe200078e00ff */
[----:B------:R-:W-:-:S02]  /*4ca0*/  MOV R9, R5 ;  /* 0x0000000500097202 */ /* 0x000fc40000000f00 */
[----:B------:R-:W-:-:S07]  /*4cb0*/  IADD3 R13, PT, PT, -R10, RZ, RZ ;  /* 0x000000ff0a0d7210 */ /* 0x000fce0007ffe1ff */
.L_x_2509:
[----:B------:R-:W-:-:S06]  /*4cc0*/  IMAD.MOV.U32 R10, RZ, RZ, R17 ;  /* 0x000000ffff0a7224 */ /* 0x000fcc00078e0011 */
[----:B------:R1:W4:Y:S01]  /*4cd0*/  LDG.E.U8 R10, desc[UR36][R10.64] ;  /* 0x000000240a0a7981 */ /* 0x000322000c1e1100 */
[----:B------:R-:W-:Y:S01]  /*4ce0*/  MOV R15, RZ ;  /* 0x000000ff000f7202 */ /* 0x000fe20000000f00 */
[----:B------:R-:W-:Y:S01]  /*4cf0*/  VIADD R13, R13, 0x1 ;  /* 0x000000010d0d7836 */ /* 0x000fe20000000000 */
[----:B------:R-:W-:Y:S02]  /*4d00*/  IADD3 R17, P2, PT, R17, 0x80, RZ ;  /* 0x0000008011117810 */ /* 0x000fe40007f5e0ff */
[----:B------:R-:W-:-:S03]  /*4d10*/  IADD3 R9, PT, PT, R9, 0x80, RZ ;  /* 0x0000008009097810 */ /* 0x000fc60007ffe0ff */
[----:B-1----:R-:W-:Y:S01]  /*4d20*/  IMAD.X R11, RZ, RZ, R11, P2 ;  /* 0x000000ffff0b7224 */ /* 0x002fe200010e060b */
[----:B----4-:R-:W-:-:S13]  /*4d30*/  ISETP.NE.AND P0, PT, R10, RZ, PT ;  /* 0x000000ff0a00720c */ /* 0x010fda0003f05270 */
        /* <DEDUP_REMOVED lines=9> */
.L_x_2508:
[----:B------:R-:W-:Y:S05]  /*4dd0*/  BSYNC.RECONVERGENT B1 ;  /* 0x0000000000017941 */ /* 0x000fea0003800200 */
.L_x_2507:
[----:B------:R-:W-:Y:S05]  /*4de0*/  @!P1 BRA `(.L_x_2497) ;  /* 0x0000000000dc9947 */ /* 0x000fea0003800000 */
[----:B------:R-:W1:Y:S01]  /*4df0*/  S2R R12, SR_CgaCtaId ;  /* 0x00000000000c7919 */ /* 0x000e620000008800 */
[----:B------:R-:W4:Y:S01]  /*4e00*/  LDC.64 R14, c[0x0][0x420] ;  /* 0x00010800ff0e7b82 */ /* 0x000f220000000a00 */
[----:B------:R-:W-:Y:S01]  /*4e10*/  MOV R10, 0x400 ;  /* 0x00000400000a7802 */ /* 0x000fe20000000f00 */
[----:B------:R-:W-:-:S04]  /*4e20*/  USHF.L.U32 UR6, UR39, 0x2, URZ ;  /* 0x0000000227067899 */ /* 0x000fc800080006ff */
[----:B------:R-:W-:Y:S02]  /*4e30*/  VIADD R11, R10, 0x120 ;  /* 0x000001200a0b7836 */ /* 0x000fe40000000000 */
[----:B------:R-:W-:Y:S02]  /*4e40*/  LEA R10, R9, -UR6, 0x2 ;  /* 0x80000006090a7c11 */ /* 0x000fe4000f8e10ff */
[----:B----4-:R-:W-:-:S04]  /*4e50*/  IADD3 R14, P0, P1, R14, UR5, R9 ;  /* 0x000000050e0e7c10 */ /* 0x010fc8000f91e009 */
[----:B------:R-:W-:Y:S02]  /*4e60*/  IADD3 R14, P2, PT, R14, 0x100, RZ ;  /* 0x000001000e0e7810 */ /* 0x000fe40007f5e0ff */
[----:B-1----:R-:W-:Y:S02]  /*4e70*/  LEA R13, R12, R11, 0x18 ;  /* 0x0000000b0c0d7211 */ /* 0x002fe400078ec0ff */
[----:B------:R-:W-:Y:S02]  /*4e80*/  IADD3.X R11, PT, PT, R15, UR8, RZ, P0, P1 ;  /* 0x000000080f0b7c10 */ /* 0x000fe400087e24ff */
[----:B------:R-:W-:Y:S02]  /*4e90*/  IADD3 R12, PT, PT, R10, 0x400, R13 ;  /* 0x000004000a0c7810 */ /* 0x000fe40007ffe00d */
[----:B------:R-:W-:-:S07]  /*4ea0*/  IADD3.X R11, PT, PT, RZ, R11, RZ, P2, !PT ;  /* 0x0000000bff0b7210 */ /* 0x000fce00017fe4ff */
.L_x_2510:
[----:B------:R-:W-:-:S05]  /*4eb0*/  IMAD.MOV.U32 R10, RZ, RZ, R14 ;  /* 0x000000ffff0a7224 */ /* 0x000fca00078e000e */
[----:B------:R-:W4:Y:S04]  /*4ec0*/  LDG.E.U8 R17, desc[UR36][R10.64+-0x100] ;  /* 0xffff00240a117981 */ /* 0x000f28000c1e1100 */
[----:B------:R-:W5:Y:S04]  /*4ed0*/  LDG.E.U8 R13, desc[UR36][R10.64+-0x80] ;  /* 0xffff80240a0d7981 */ /* 0x000f68000c1e1100 */
[----:B------:R-:W2:Y:S04]  /*4ee0*/  LDG.E.U8 R14, desc[UR36][R10.64] ;  /* 0x000000240a0e7981 */ /* 0x000ea8000c1e1100 */
[----:B------:R-:W3:Y:S01]  /*4ef0*/  LDG.E.U8 R15, desc[UR36][R10.64+0x80] ;  /* 0x000080240a0f7981 */ /* 0x000ee2000c1e1100 */
[----:B------:R-:W-:Y:S01]  /*4f00*/  IMAD.MOV.U32 R19, RZ, RZ, RZ ;  /* 0x000000ffff137224 */ /* 0x000fe200078e00ff */
[----:B------:R-:W-:-:S02]  /*4f10*/  IADD3 R9, PT, PT, R9, 0x200, RZ ;  /* 0x0000020009097810 */ /* 0x000fc40007ffe0ff */
[----:B----4-:R-:W-:Y:S02]  /*4f20*/  ISETP.NE.AND P0, PT, R17, RZ, PT ;  /* 0x000000ff1100720c */ /* 0x010fe40003f05270 */
[----:B------:R-:W-:Y:S02]  /*4f30*/  MOV R17, RZ ;  /* 0x000000ff00117202 */ /* 0x000fe40000000f00 */
[----:B-----5:R-:W-:Y:S01]  /*4f40*/  ISETP.NE.AND P1, PT, R13, RZ, PT ;  /* 0x000000ff0d00720c */ /* 0x020fe20003f25270 */
[----:B------:R-:W-:Y:S01]  /*4f50*/  HFMA2 R13, -RZ, RZ, 0, 0 ;  /* 0x00000000ff0d7431 */ /* 0x000fe200000001ff */
[----:B--2---:R-:W-:Y:S02]  /*4f60*/  ISETP.NE.AND P2, PT, R14, RZ, PT ;  /* 0x000000ff0e00720c */ /* 0x004fe40003f45270 */
[----:B---3--:R-:W-:-:S05]  /*4f70*/  ISETP.NE.AND P3, PT, R15, RZ, PT ;  /* 0x000000ff0f00720c */ /* 0x008fca0003f65270 */
        /* <DEDUP_REMOVED lines=11> */
[----:B------:R-:W-:Y:S01]  /*5030*/  ISETP.GT.AND P0, PT, R9, UR42, PT ;  /* 0x0000002a09007c0c */ /* 0x000fe2000bf04270 */
        /* <DEDUP_REMOVED lines=18> */
.L_x_2497:
[----:B------:R-:W-:Y:S05]  /*5160*/  BSYNC.RECONVERGENT B0 ;  /* 0x0000000000007941 */ /* 0x000fea0003800200 */
.L_x_2496:
[----:B0-----:R-:W0:Y:S01]  /*5170*/  SHFL.BFLY PT, R7, R8, 0x10, 0x1f ;  /* 0x0e001f0008077f89 */ /* 0x001e2200000e0000 */
[C---:B------:R-:W-:Y:S01]  /*5180*/  ISETP.NE.AND P0, PT, R3.reuse, RZ, PT ;  /* 0x000000ff0300720c */ /* 0x040fe20003f05270 */
[----:B------:R-:W1:Y:S01]  /*5190*/  LDCU.U8 UR10, c[0x0][0x48c] ;  /* 0x00009180ff0a77ac */ /* 0x000e620008000000 */
[----:B------:R-:W-:Y:S01]  /*51a0*/  ISETP.GT.U32.AND P1, PT, R3, 0x3, PT ;  /* 0x000000030300780c */ /* 0x000fe20003f24070 */
[----:B--2---:R-:W3:Y:S01]  /*51b0*/  LDC R24, c[0x0][0x3f8] ;  /* 0x0000fe00ff187b82 */ /* 0x004ee20000000800 */
        /* <DEDUP_REMOVED lines=12> */
[----:B------:R-:W-:-:S05]  /*5280*/  ISETP.GT.AND P0, PT, R5, UR42, PT ;  /* 0x0000002a05007c0c */ /* 0x000fca000bf04270 */
[----:B------:R0:W1:Y:S02]  /*5290*/  @!P1 LDS R11, [R6+0x10] ;  /* 0x00001000060b9984 */ /* 0x0000640000000800 */
[----:B0-----:R-:W-:Y:S02]  /*52a0*/  CS2R R6, SRZ ;  /* 0x0000000000067805 */ /* 0x001fe4000001ff00 */
[----:B-1----:R-:W0:Y:S02]  /*52b0*/  SHFL.BFLY PT, R8, R11, 0x2, 0x1f ;  /* 0x0c401f000b087f89 */ /* 0x002e2400000e0000 */
[----:B0-----:R-:W-:-:S05]  /*52c0*/  FADD.FTZ R8, R8, R11 ;  /* 0x0000000b08087221 */ /* 0x001fca0000010000 */
[----:B------:R-:W0:Y:S02]  /*52d0*/  SHFL.BFLY PT, R3, R8, 0x1, 0x1f ;  /* 0x0c201f0008037f89 */ /* 0x000e2400000e0000 */
[----:B0-----:R-:W-:Y:S02]  /*52e0*/  FADD.FTZ R9, R8, R3 ;  /* 0x0000000308097221 */ /* 0x001fe40000010000 */
[----:B------:R-:W3:Y:S04]  /*52f0*/  S2R R3, SR_CTAID.X ;  /* 0x0000000000037919 */ /* 0x000ee80000002500 */
[----:B------:R-:W0:Y:S02]  /*5300*/  SHFL.IDX PT, R9, R9, RZ, 0x1f ;  /* 0x00001fff09097589 */ /* 0x000e2400000e0000 */
[----:B0-----:R-:W-:Y:S01]  /*5310*/  FADD.FTZ R4, R9, 9.9999999747524270788e-07 ;  /* 0x358637bd09047421 */ /* 0x001fe20000010000 */
[----:B---3--:R-:W-:-:S05]  /*5320*/  IMAD R23, R24, UR7, R3 ;  /* 0x0000000718177c24 */ /* 0x008fca000f8e0203 */
        /* <DEDUP_REMOVED lines=8> */
.L_x_2511:
[----:B------:R-:W-:Y:S04]  /*53b0*/  BSSY.RECONVERGENT B0, `(.L_x_2512) ;  /* 0x0000168000007945 */ /* 0x000fe80003800200 */
[----:B------:R-:W-:Y:S05]  /*53c0*/  @P0 BRA `(.L_x_2513) ;  /* 0x0000001400980947 */ /* 0x000fea0003800000 */
[----:B------:R-:W-:-:S09]  /*53d0*/  UISETP.NE.AND UP0, UPT, UR10, URZ, UPT ;  /* 0x000000ff0a00728c */ /* 0x000fd2000bf05270 */
[----:B------:R-:W-:Y:S05]  /*53e0*/  BRA.U UP0, `(.L_x_2514) ;  /* 0x0000000900807547 */ /* 0x000fea000b800000 */
[----:B------:R-:W-:Y:S01]  /*53f0*/  IMAD.U32 R6, RZ, RZ, UR11 ;  /* 0x0000000bff067e24 */ /* 0x000fe2000f8e00ff */
[----:B------:R-:W-:Y:S01]  /*5400*/  LOP3.LUT R7, RZ, R0, RZ, 0x33, !PT ;  /* 0x00000000ff077212 */ /* 0x000fe200078e33ff */
[----:B------:R-:W-:Y:S03]  /*5410*/  BSSY.RECONVERGENT B1, `(.L_x_2515) ;  /* 0x0000019000017945 */ /* 0x000fe60003800200 */
[----:B------:R-:W-:-:S04]  /*5420*/  VIADDMNMX R6, R5, 0x80, R6, !PT ;  /* 0x0000008005067846 */ /* 0x000fc80007800106 */
        /* <DEDUP_REMOVED lines=12> */
[----:B------:R-:W-:Y:S01]  /*54f0*/  IMAD.MOV R7, RZ, RZ, -R6 ;  /* 0x000000ffff077224 */ /* 0x000fe200078e0a06 */
[----:B------:R-:W-:Y:S01]  /*5500*/  IADD3 R5, PT, PT, R5, R8, RZ ;  /* 0x0000000805057210 */ /* 0x000fe20007ffe0ff */
[----:B-1----:R-:W-:-:S06]  /*5510*/  ULEA UR6, UR7, UR6, 0x18 ;  /* 0x0000000607067291 */ /* 0x002fcc000f8ec0ff */
[----:B------:R-:W-:-:S07]  /*5520*/  LEA R6, R0, UR6, 0x2 ;  /* 0x0000000600067c11 */ /* 0x000fce000f8e10ff */
.L_x_2517:
[----:B------:R-:W0:Y:S01]  /*5530*/  LDS R9, [R6] ;  /* 0x0000000006097984 */ /* 0x000e220000000800 */
[----:B------:R-:W-:-:S05]  /*5540*/  VIADD R7, R7, 0x1 ;  /* 0x0000000107077836 */ /* 0x000fca0000000000 */
[----:B------:R-:W-:Y:S01]  /*5550*/  ISETP.NE.AND P0, PT, R7, RZ, PT ;  /* 0x000000ff0700720c */ /* 0x000fe20003f05270 */
[----:B0-----:R-:W-:-:S05]  /*5560*/  FMUL.FTZ R9, R9, R4 ;  /* 0x0000000409097220 */ /* 0x001fca0000410000 */
[----:B------:R0:W-:Y:S02]  /*5570*/  STS [R6], R9 ;  /* 0x0000000906007388 */ /* 0x0001e40000000800 */
[----:B0-----:R-:W-:-:S05]  /*5580*/  IADD3 R6, PT, PT, R6, 0x200, RZ ;  /* 0x0000020006067810 */ /* 0x001fca0007ffe0ff */
[----:B------:R-:W-:Y:S05]  /*5590*/  @P0 BRA `(.L_x_2517) ;  /* 0xfffffffc00e40947 */ /* 0x000fea000383ffff */
.L_x_2516:
[----:B------:R-:W-:Y:S05]  /*55a0*/  BSYNC.RECONVERGENT B1 ;  /* 0x0000000000017941 */ /* 0x000fea0003800200 */
.L_x_2515:
[----:B------:R-:W-:Y:S05]  /*55b0*/  @!P1 BRA `(.L_x_2513) ;  /* 0x00000014001c9947 */ /* 0x000fea0003800000 */
[----:B------:R-:W1:Y:S01]  /*55c0*/  S2UR UR7, SR_CgaCtaId ;  /* 0x00000000000779c3 */ /* 0x000e620000008800 */
[----:B------:R-:W-:Y:S01]  /*55d0*/  UMOV UR6, 0x400 ;  /* 0x0000040000067882 */ /* 0x000fe20000000000 */
[----:B------:R-:W-:Y:S01]  /*55e0*/  USHF.L.U32 UR12, UR39, 0x2, URZ ;  /* 0x00000002270c7899 */ /* 0x000fe200080006ff */
[----:B------:R-:W-:Y:S01]  /*55f0*/  VIADD R8, R5, 0x200 ;  /* 0x0000020005087836 */ /* 0x000fe20000000000 */
[----:B------:R-:W-:-:S04]  /*5600*/  UIADD3 UR6, UPT, UPT, UR6, 0x120, URZ ;  /* 0x0000012006067890 */ /* 0x000fc8000fffe0ff */
[----:B------:R-:W-:Y:S02]  /*5610*/  LEA R6, R5, -UR12, 0x2 ;  /* 0x8000000c05067c11 */ /* 0x000fe4000f8e10ff */
[----:B------:R-:W-:Y:S01]  /*5620*/  ISETP.GT.AND P0, PT, R8, UR42, PT ;  /* 0x0000002a08007c0c */ /* 0x000fe2000bf04270 */
[----:B-1----:R-:W-:-:S06]  /*5630*/  ULEA UR6, UR7, UR6, 0x18 ;  /* 0x0000000607067291 */ /* 0x002fcc000f8ec0ff */
[----:B------:R-:W-:-:S03]  /*5640*/  IADD3 R5, PT, PT, R6, UR6, RZ ;  /* 0x0000000606057c10 */ /* 0x000fc6000fffe0ff */
        /* <DEDUP_REMOVED lines=13> */
[----:B-1----:R-:W-:Y:S01]  /*5720*/  IADD3 R6, PT, PT, -R8, UR42, RZ ;  /* 0x0000002a08067c10 */ /* 0x002fe2000fffe1ff */
[----:B------:R-:W-:Y:S01]  /*5730*/  BSSY.RECONVERGENT B1, `(.L_x_2518) ;  /* 0x000003c000017945 */ /* 0x000fe20003800200 */
[----:B------:R-:W-:Y:S01]  /*5740*/  VIADD R5, R5, 0xc00 ;  /* 0x00000c0005057836 */ /* 0x000fe20000000000 */
[----:B------:R-:W-:Y:S02]  /*5750*/  PLOP3.LUT P0, PT, PT, PT, PT, 0x80, 0x8 ;  /* 0x000000000008781c */ /* 0x000fe40003f0f070 */
[----:B------:R-:W-:-:S13]  /*5760*/  ISETP.GT.AND P1, PT, R6, 0x5ff, PT ;  /* 0x000005ff0600780c */ /* 0x000fda0003f24270 */
[----:B------:R-:W-:Y:S05]  /*5770*/  @!P1 BRA `(.L_x_2519) ;  /* 0x0000000000dc9947 */ /* 0x000fea0003800000 */
[----:B------:R-:W-:Y:S02]  /*5780*/  MOV R41, UR42 ;  /* 0x0000002a00297c02 */ /* 0x000fe40008000f00 */
[----:B------:R-:W-:-:S03]  /*5790*/  PLOP3.LUT P0, PT, PT, PT, PT, 0x8, 0x80 ;  /* 0x000000000080781c */ /* 0x000fc60003f0e170 */
[----:B------:R-:W-:-:S10]  /*57a0*/  VIADD R41, R41, 0xfffffa01 ;  /* 0xfffffa0129297836 */ /* 0x000fd40000000000 */
.L_x_2520:
        /* <DEDUP_REMOVED lines=8> */
[----:B------:R-:W-:Y:S04]  /*5830*/  LDS R19, [R5+0x800] ;  /* 0x0008000005137984 */ /* 0x000fe80000000800 */
[----:B------:R-:W5:Y:S04]  /*5840*/  LDS R21, [R5+0xa00] ;  /* 0x000a000005157984 */ /* 0x000f680000000800 */
[----:B------:R-:W5:Y:S04]  /*5850*/  LDS R25, [R5+0xc00] ;  /* 0x000c000005197984 */ /* 0x000f680000000800 */
[----:B------:R-:W5:Y:S04]  /*5860*/  LDS R27, [R5+0xe00] ;  /* 0x000e0000051b7984 */ /* 0x000f680000000800 */
[----:B------:R-:W5:Y:S01]  /*5870*/  LDS R29, [R5+0x1000] ;  /* 0x00100000051d7984 */ /* 0x000f620000000800 */
        /* <DEDUP_REMOVED lines=10> */
[----:B-----5:R-:W-:-:S03]  /*5920*/  FMUL.FTZ R20, R4, R17 ;  /* 0x0000001104147220 */ /* 0x020fc60000410000 */
[----:B------:R5:W-:Y:S04]  /*5930*/  STS [R5+-0x400], R6 ;  /* 0xfffc000605007388 */ /* 0x000be80000000800 */
[----:B------:R0:W-:Y:S01]  /*5940*/  STS [R5+-0x200], R10 ;  /* 0xfffe000a05007388 */ /* 0x0001e20000000800 */
[----:B------:R-:W-:-:S03]  /*5950*/  FMUL.FTZ R22, R4, R21 ;  /* 0x0000001504167220 */ /* 0x000fc60000410000 */
[----:B------:R1:W-:Y:S01]  /*5960*/  STS [R5], R12 ;  /* 0x0000000c05007388 */ /* 0x0003e20000000800 */
[C---:B------:R-:W-:Y:S01]  /*5970*/  FMUL.FTZ R26, R4.reuse, R25 ;  /* 0x00000019041a7220 */ /* 0x040fe20000410000 */
[C---:B-----5:R-:W-:Y:S02]  /*5980*/  FMUL.FTZ R6, R4.reuse, R19 ;  /* 0x0000001304067220 */ /* 0x060fe40000410000 */
        /* <DEDUP_REMOVED lines=22> */
.L_x_2519:
[----:B------:R-:W-:Y:S05]  /*5af0*/  BSYNC.RECONVERGENT B1 ;  /* 0x0000000000017941 */ /* 0x000fea0003800200 */
.L_x_2518:
        /* <DEDUP_REMOVED lines=23> */
[----:B-----5:R-:W-:-:S03]  /*5c70*/  FMUL.FTZ R20, R4, R17 ;  /* 0x0000001104147220 */ /* 0x020fc60000410000 */
[----:B------:R-:W-:Y:S01]  /*5c80*/  STS [R5+0x400], R18 ;  /* 0x0004001205007388 */ /* 0x000fe20000000800 */
[----:B------:R-:W-:-:S03]  /*5c90*/  FMUL.FTZ R22, R4, R19 ;  /* 0x0000001304167220 */ /* 0x000fc60000410000 */
[----:B------:R-:W-:Y:S01]  /*5ca0*/  STS [R5+0x600], R20 ;  /* 0x0006001405007388 */ /* 0x000fe20000000800 */
[----:B------:R-:W-:-:S03]  /*5cb0*/  FMUL.FTZ R26, R4, R21 ;  /* 0x00000015041a7220 */ /* 0x000fc60000410000 */
[----:B------:R-:W-:Y:S04]  /*5cc0*/  STS [R5+0x800], R22 ;  /* 0x0008001605007388 */ /* 0x000fe80000000800 */
[----:B------:R0:W-:Y:S02]  /*5cd0*/  STS [R5+0xa00], R26 ;  /* 0x000a001a05007388 */ /* 0x0001e40000000800 */
[----:B0-----:R-:W-:-:S07]  /*5ce0*/  VIADD R5, R5, 0x1000 ;  /* 0x0000100005057836 */ /* 0x001fce0000000000 */
.L_x_2522:
[----:B------:R-:W-:Y:S05]  /*5cf0*/  BSYNC.RECONVERGENT B1 ;  /* 0x0000000000017941 */ /* 0x000fea0003800200 */
.L_x_2521:
[----:B------:R-:W-:-:S13]  /*5d00*/  ISETP.GT.AND P1, PT, R8, UR42, PT ;  /* 0x0000002a08007c0c */ /* 0x000fda000bf24270 */
        /* <DEDUP_REMOVED lines=14> */
.L_x_2514:
[----:B------:R-:W-:Y:S01]  /*5df0*/  MOV R8, UR11 ;  /* 0x0000000b00087c02 */ /* 0x000fe20008000f00 */
[----:B------:R-:W-:Y:S01]  /*5e00*/  BSSY.RECONVERGENT B1, `(.L_x_2523) ;  /* 0x0000024000017945 */ /* 0x000fe20003800200 */
[----:B------:R-:W-:Y:S02]  /*5e10*/  LOP3.LUT R9, RZ, R0, RZ, 0x33, !PT ;  /* 0x00000000ff097212 */ /* 0x000fe400078e33ff */
[----:B------:R-:W-:-:S04]  /*5e20*/  VIADDMNMX R8, R5, 0x80, R8, !PT ;  /* 0x0000008005087846 */ /* 0x000fc80007800108 */
        /* <DEDUP_REMOVED lines=9> */
[----:B------:R-:W-:Y:S02]  /*5ec0*/  UMOV UR6, 0x400 ;  /* 0x0000040000067882 */ /* 0x000fe40000000000 */
[C---:B------:R-:W-:Y:S01]  /*5ed0*/  IMAD.SHL.U32 R9, R8.reuse, 0x80, RZ ;  /* 0x0000008008097824 */ /* 0x040fe200078e00ff */
[----:B------:R-:W-:Y:S01]  /*5ee0*/  UIADD3 UR6, UPT, UPT, UR6, 0x120, URZ ;  /* 0x0000012006067890 */ /* 0x000fe2000fffe0ff */
[----:B------:R-:W-:Y:S02]  /*5ef0*/  IADD3.X R14, PT, PT, RZ, R7, RZ, P0, !PT ;  /* 0x00000007ff0e7210 */ /* 0x000fe400007fe4ff */
[----:B------:R-:W-:-:S02]  /*5f00*/  LOP3.LUT R8, R8, 0x3, RZ, 0xc0, !PT ;  /* 0x0000000308087812 */ /* 0x000fc400078ec0ff */
[----:B------:R-:W-:Y:S02]  /*5f10*/  LOP3.LUT R10, R9, 0x180, RZ, 0xc0, !PT ;  /* 0x00000180090a7812 */ /* 0x000fe400078ec0ff */
[----:B------:R-:W-:-:S03]  /*5f20*/  IADD3 R11, PT, PT, -R8, RZ, RZ ;  /* 0x000000ff080b7210 */ /* 0x000fc60007ffe1ff */
[----:B------:R-:W-:Y:S01]  /*5f30*/  IMAD.IADD R5, R5, 0x1, R10 ;  /* 0x0000000105057824 */ /* 0x000fe200078e020a */
[----:B--2---:R-:W-:-:S04]  /*5f40*/  LEA R12, P0, R15, UR12, 0x2 ;  /* 0x0000000c0f0c7c11 */ /* 0x004fc8000f8010ff */
[----:B------:R-:W-:Y:S01]  /*5f50*/  LEA.HI.X R15, R15, UR13, R14, 0x2, P0 ;  /* 0x0000000d0f0f7c11 */ /* 0x000fe200080f140e */
[----:B-1----:R-:W-:-:S06]  /*5f60*/  ULEA UR6, UR7, UR6, 0x18 ;  /* 0x0000000607067291 */ /* 0x002fcc000f8ec0ff */
[----:B------:R-:W-:-:S07]  /*5f70*/  LEA R10, R0, UR6, 0x2 ;  /* 0x00000006000a7c11 */ /* 0x000fce000f8e10ff */
.L_x_2525:
[----:B-1----:R-:W0:Y:S01]  /*5f80*/  LDS R9, [R10] ;  /* 0x000000000a097984 */ /* 0x002e220000000800 */
[----:B------:R-:W-:Y:S01]  /*5f90*/  IMAD.MOV.U32 R8, RZ, RZ, R12 ;  /* 0x000000ffff087224 */ /* 0x000fe200078e000c */
[----:B------:R-:W-:Y:S01]  /*5fa0*/  IADD3 R12, P2, PT, R12, 0x200, RZ ;  /* 0x000002000c0c7810 */ /* 0x000fe20007f5e0ff */
[----:B------:R-:W-:-:S05]  /*5fb0*/  VIADD R11, R11, 0x1 ;  /* 0x000000010b0b7836 */ /* 0x000fca0000000000 */
[----:B------:R-:W-:Y:S01]  /*5fc0*/  ISETP.NE.AND P0, PT, R11, RZ, PT ;  /* 0x000000ff0b00720c */ /* 0x000fe20003f05270 */
[----:B0-----:R-:W-:Y:S01]  /*5fd0*/  FMUL.FTZ R13, R9, R4 ;  /* 0x00000004090d7220 */ /* 0x001fe20000410000 */
[-C--:B------:R-:W-:Y:S02]  /*5fe0*/  MOV R9, R15.reuse ;  /* 0x0000000f00097202 */ /* 0x080fe40000000f00 */
[----:B------:R-:W-:Y:S02]  /*5ff0*/  IADD3.X R15, PT, PT, RZ, R15, RZ, P2, !PT ;  /* 0x0000000fff0f7210 */ /* 0x000fe400017fe4ff */
[----:B------:R0:W-:Y:S04]  /*6000*/  STS [R10], R13 ;  /* 0x0000000d0a007388 */ /* 0x0001e80000000800 */
[----:B------:R1:W-:Y:S01]  /*6010*/  STG.E desc[UR36][R8.64], R13 ;  /* 0x0000000d08007986 */ /* 0x0003e2000c101924 */
[----:B0-----:R-:W-:-:S02]  /*6020*/  VIADD R10, R10, 0x200 ;  /* 0x000002000a0a7836 */ /* 0x001fc40000000000 */
[----:B------:R-:W-:Y:S05]  /*6030*/  @P0 BRA `(.L_x_2525) ;  /* 0xfffffffc00d00947 */ /* 0x000fea000383ffff */
.L_x_2524:
[----:B------:R-:W-:Y:S05]  /*6040*/  BSYNC.RECONVERGENT B1 ;  /* 0x0000000000017941 */ /* 0x000fea0003800200 */
.L_x_2523:
[----:B------:R-:W-:Y:S05]  /*6050*/  @!P1 BRA `(.L_x_2513) ;  /* 0x0000000800749947 */ /* 0x000fea0003800000 */
[----:B-1----:R-:W1:Y:S01]  /*6060*/  S2R R8, SR_CgaCtaId ;  /* 0x0000000000087919 */ /* 0x002e620000008800 */
[----:B------:R-:W2:Y:S01]  /*6070*/  LDCU.64 UR6, c[0x0][0x480] ;  /* 0x00009000ff0677ac */ /* 0x000ea20008000a00 */
[C---:B------:R-:W-:Y:S01]  /*6080*/  IADD3 R12, PT, PT, -R5.reuse, UR42, RZ ;  /* 0x0000002a050c7c10 */ /* 0x040fe2000fffe1ff */
[----:B------:R-:W-:Y:S01]  /*6090*/  BSSY.RECONVERGENT B1, `(.L_x_2526) ;  /* 0x000005b000017945 */ /* 0x000fe20003800200 */
[----:B------:R-:W-:Y:S02]  /*60a0*/  IADD3 R9, P0, PT, R5, R6, RZ ;  /* 0x0000000605097210 */ /* 0x000fe40007f1e0ff */
[----:B------:R-:W-:Y:S02]  /*60b0*/  MOV R6, 0x400 ;  /* 0x0000040000067802 */ /* 0x000fe40000000f00 */
[----:B------:R-:W-:Y:S02]  /*60c0*/  ISETP.GT.AND P1, PT, R12, 0x5ff, PT ;  /* 0x000005ff0c00780c */ /* 0x000fe40003f24270 */
[----:B------:R-:W-:Y:S01]  /*60d0*/  IADD3.X R10, PT, PT, RZ, R7, RZ, P0, !PT ;  /* 0x00000007ff0a7210 */ /* 0x000fe200007fe4ff */
[----:B------:R-:W-:Y:S01]  /*60e0*/  VIADD R7, R6, 0x120 ;  /* 0x0000012006077836 */ /* 0x000fe20000000000 */
[----:B--2---:R-:W-:Y:S01]  /*60f0*/  LEA R11, P0, R9, UR6, 0x2 ;  /* 0x00000006090b7c11 */ /* 0x004fe2000f8010ff */
[----:B------:R-:W-:-:S03]  /*6100*/  USHF.L.U32 UR6, UR39, 0x2, URZ ;  /* 0x0000000227067899 */ /* 0x000fc600080006ff */
[----:B------:R-:W-:Y:S02]  /*6110*/  LEA.HI.X R10, R9, UR7, R10, 0x2, P0 ;  /* 0x00000007090a7c11 */ /* 0x000fe400080f140a */
[----:B------:R-:W-:Y:S02]  /*6120*/  IADD3 R6, P0, PT, R11, 0x400, RZ ;  /* 0x000004000b067810 */ /* 0x000fe40007f1e0ff */
[----:B-1----:R-:W-:Y:S02]  /*6130*/  LEA R9, R8, R7, 0x18 ;  /* 0x0000000708097211 */ /* 0x002fe400078ec0ff */
[----:B------:R-:W-:Y:S02]  /*6140*/  LEA R8, R5, -UR6, 0x2 ;  /* 0x8000000605087c11 */ /* 0x000fe4000f8e10ff */
[----:B------:R-:W-:Y:S02]  /*6150*/  IADD3.X R7, PT, PT, RZ, R10, RZ, P0, !PT ;  /* 0x0000000aff077210 */ /* 0x000fe400007fe4ff */
[----:B------:R-:W-:-:S02]  /*6160*/  IADD3 R8, PT, PT, R8, 0x400, R9 ;  /* 0x0000040008087810 */ /* 0x000fc40007ffe009 */
[----:B------:R-:W-:Y:S01]  /*6170*/  PLOP3.LUT P0, PT, PT, PT, PT, 0x80, 0x8 ;  /* 0x000000000008781c */ /* 0x000fe20003f0f070 */
[----:B------:R-:W-:-:S12]  /*6180*/  @!P1 BRA `(.L_x_2527) ;  /* 0x00000004002c9947 */ /* 0x000fd80003800000 */
[----:B------:R-:W-:Y:S01]  /*6190*/  IMAD.U32 R12, RZ, RZ, UR42 ;  /* 0x0000002aff0c7e24 */ /* 0x000fe2000f8e00ff */
[----:B------:R-:W-:-:S04]  /*61a0*/  PLOP3.LUT P0, PT, PT, PT, PT, 0x8, 0x80 ;  /* 0x000000000080781c */ /* 0x000fc80003f0e170 */
[----:B------:R-:W-:-:S09]  /*61b0*/  IADD3 R12, PT, PT, R12, -0x5ff, RZ ;  /* 0xfffffa010c0c7810 */ /* 0x000fd20007ffe0ff */
.L_x_2528:
        /* <DEDUP_REMOVED lines=32> */
[----:B-----5:R-:W-:Y:S01]  /*63c0*/  IADD3 R9, P2, PT, R6, 0x2000, RZ ;  /* 0x0000200006097810 */ /* 0x020fe20007f5e0ff */
[C---:B------:R-:W-:Y:S02]  /*63d0*/  FMUL.FTZ R31, R4.reuse, R31 ;  /* 0x0000001f041f7220 */ /* 0x040fe40000410000 */
[----:B------:R-:W-:Y:S01]  /*63e0*/  STG.E desc[UR36][R6.64], R13 ;  /* 0x0000000d06007986 */ /* 0x000fe2000c101924 */
[----:B------:R-:W-:Y:S01]  /*63f0*/  IADD3.X R10, PT, PT, RZ, R7, RZ, P2, !PT ;  /* 0x00000007ff0a7210 */ /* 0x000fe200017fe4ff */
[C---:B0-----:R-:W-:Y:S02]  /*6400*/  FMUL.FTZ R33, R4.reuse, R33 ;  /* 0x0000002104217220 */ /* 0x041fe40000410000 */
        /* <DEDUP_REMOVED lines=35> */
.L_x_2527:
[----:B------:R-:W-:Y:S05]  /*6640*/  BSYNC.RECONVERGENT B1 ;  /* 0x0000000000017941 */ /* 0x000fea0003800200 */
.L_x_2526:
        /* <DEDUP_REMOVED lines=23> */
[----:B0-----:R-:W-:Y:S01]  /*67c0*/  IADD3 R9, P1, PT, R6, 0x1000, RZ ;  /* 0x0000100006097810 */ /* 0x001fe20007f3e0ff */
[C---:B-----5:R-:W-:Y:S02]  /*67d0*/  FMUL.FTZ R19, R4.reuse, R19 ;  /* 0x0000001304137220 */ /* 0x060fe40000410000 */
        /* <DEDUP_REMOVED lines=18> */
.L_x_2530:
[----:B------:R-:W-:Y:S05]  /*6900*/  BSYNC.RECONVERGENT B1 ;  /* 0x0000000000017941 */ /* 0x000fea0003800200 */
.L_x_2529:
[----:B------:R-:W-:-:S13]  /*6910*/  ISETP.LE.OR P0, PT, R5, UR42, P0 ;  /* 0x0000002a05007c0c */ /* 0x000fda0008703670 */
        /* <DEDUP_REMOVED lines=17> */
.L_x_2513:
[----:B------:R-:W-:Y:S05]  /*6a30*/  BSYNC.RECONVERGENT B0 ;  /* 0x0000000000007941 */ /* 0x000fea0003800200 */
.L_x_2512:
[----:B------:R-:W2:Y:S01]  /*6a40*/  LDCU.64 UR10, c[0x0][0x3b0] ;  /* 0x00007600ff0a77ac */ /* 0x000ea20008000a00 */
[----:B------:R-:W-:Y:S01]  /*6a50*/  SHF.R.U32.HI R17, RZ, 0x4, R0 ;  /* 0x00000004ff117819 */ /* 0x000fe20000011600 */
[----:B------:R-:W3:Y:S01]  /*6a60*/  LDC.64 R18, c[0x0][0x3c0] ;  /* 0x0000f000ff127b82 */ /* 0x000ee20000000a00 */
[----:B------:R-:W-:Y:S01]  /*6a70*/  SHF.L.U32 R20, R0, 0x2, RZ ;  /* 0x0000000200147819 */ /* 0x000fe200000006ff */
[----:B------:R-:W-:Y:S01]  /*6a80*/  USHF.R.S32.HI UR6, URZ, 0x1f, UR42 ;  /* 0x0000001fff067899 */ /* 0x000fe2000801142a */
[----:B01--4-:R-:W-:Y:S02]  /*6a90*/  CS2R R10, SRZ ;  /* 0x00000000000a7805 */ /* 0x013fe4000001ff00 */
[----:B------:R-:W-:Y:S02]  /*6aa0*/  CS2R R8, SRZ ;  /* 0x0000000000087805 */ /* 0x000fe4000001ff00 */
[----:B------:R-:W-:Y:S01]  /*6ab0*/  LOP3.LUT R20, R20, 0x3c, RZ, 0xc0, !PT ;  /* 0x0000003c14147812 */ /* 0x000fe200078ec0ff */
[----:B------:R-:W-:-:S04]  /*6ac0*/  ULEA.HI UR6, UR6, UR42, URZ, 0x3 ;  /* 0x0000002a06067291 */ /* 0x000fc8000f8f18ff */
[----:B------:R-:W-:-:S06]  /*6ad0*/  ULOP3.LUT UR6, UR6, 0xfffffff8, URZ, 0xc0, !UPT ;  /* 0xfffffff806067892 */ /* 0x000fcc000f8ec0ff */
[----:B------:R-:W-:Y:S01]  /*6ae0*/  IMAD.U32 R22, RZ, RZ, UR6 ;  /* 0x00000006ff167e24 */ /* 0x000fe2000f8e00ff */
[----:B--2---:R-:W-:-:S04]  /*6af0*/  ISETP.NE.U32.AND P0, PT, RZ, UR10, PT ;  /* 0x0000000aff007c0c */ /* 0x004fc8000bf05070 */
[----:B------:R-:W-:Y:S01]  /*6b00*/  ISETP.NE.AND.EX P0, PT, RZ, UR11, PT, P0 ;  /* 0x0000000bff007c0c */ /* 0x000fe2000bf05300 */
[----:B------:R-:W0:Y:S01]  /*6b10*/  LDCU UR6, c[0x0][0x3f4] ;  /* 0x00007e80ff0677ac */ /* 0x000e220008000800 */
[----:B------:R-:W-:Y:S01]  /*6b20*/  IADD3 R22, PT, PT, -R22, UR42, RZ ;  /* 0x0000002a16167c10 */ /* 0x000fe2000fffe1ff */
[C---:B------:R-:W-:Y:S01]  /*6b30*/  VIADD R26, R17.reuse, UR39 ;  /* 0x00000027111a7c36 */ /* 0x040fe20008000000 */
[----:B------:R-:W-:Y:S01]  /*6b40*/  BSSY.RECONVERGENT B0, `(.L_x_2531) ;  /* 0x000009b000007945 */ /* 0x000fe20003800200 */
[----:B------:R-:W1:Y:S01]  /*6b50*/  LDCU.64 UR10, c[0x0][0x3c8] ;  /* 0x00007900ff0a77ac */ /* 0x000e620008000a00 */
[----:B------:R-:W-:-:S13]  /*6b60*/  ISETP.NE.OR P0, PT, R17, R22, !P0 ;  /* 0x000000161100720c */ /* 0x000fda0004705670 */
[----:B------:R-:W2:Y:S01]  /*6b70*/  @!P0 LDC.64 R4, c[0x0][0x3b0] ;  /* 0x0000ec00ff048b82 */ /* 0x000ea20000000a00 */
[----:B------:R-:W-:Y:S01]  /*6b80*/  @!P0 IMAD R7, R3, 0x40, R20 ;  /* 0x0000004003078824 */ /* 0x000fe200078e0214 */
[----:B0-----:R-:W-:-:S04]  /*6b90*/  MOV R21, UR6 ;  /* 0x0000000600157c02 */ /* 0x001fc80008000f00 */
[----:B------:R-:W-:Y:S01]  /*6ba0*/  VIMNMX R13, PT, PT, R21, UR42, PT ;  /* 0x0000002a150d7c48 */ /* 0x000fe2000bfe0100 */
[----:B--2---:R-:W-:-:S05]  /*6bb0*/  @!P0 IMAD.WIDE.U32 R4, R7, 0x4, R4 ;  /* 0x0000000407048825 */ /* 0x004fca00078e0004 */
[----:B------:R0:W5:Y:S01]  /*6bc0*/  @!P0 LDG.E.128 R8, desc[UR36][R4.64] ;  /* 0x0000002404088981 */ /* 0x000162000c1e1d00 */
[----:B------:R-:W-:Y:S01]  /*6bd0*/  BAR.SYNC.DEFER_BLOCKING 0x0 ;  /* 0x0000000000007b1d */ /* 0x000fe20000010000 */
[----:B------:R-:W-:Y:S01]  /*6be0*/  ISETP.GE.AND P0, PT, R26, R13, PT ;  /* 0x0000000d1a00720c */ /* 0x000fe20003f06270 */
[----:B------:R-:W-:Y:S01]  /*6bf0*/  IMAD R7, R21, UR4, R20 ;  /* 0x0000000415077c24 */ /* 0x000fe2000f8e0214 */
[----:B------:R-:W-:-:S03]  /*6c00*/  SHF.L.U32 R23, R23, 0x6, RZ ;  /* 0x0000000617177819 */ /* 0x000fc600000006ff */
[----:B---3--:R-:W-:Y:S01]  /*6c10*/  IMAD.WIDE R18, R7, 0x4, R18 ;  /* 0x0000000407127825 */ /* 0x008fe200078e0212 */
[----:B------:R-:W-:Y:S02]  /*6c20*/  CS2R R6, SRZ ;  /* 0x0000000000067805 */ /* 0x000fe4000001ff00 */
[----:B0-----:R-:W-:-:S05]  /*6c30*/  CS2R R4, SRZ ;  /* 0x0000000000047805 */ /* 0x001fca000001ff00 */
[----:B-1----:R-:W-:Y:S05]  /*6c40*/  @P0 BRA `(.L_x_2532) ;  /* 0x0000000800280947 */ /* 0x002fea0003800000 */
[----:B------:R-:W-:Y:S01]  /*6c50*/  ULOP3.LUT UR4, URZ, UR39, URZ, 0x33, !UPT ;  /* 0x00000027ff047292 */ /* 0x000fe2000f8e33ff */
[----:B------:R-:W-:Y:S01]  /*6c60*/  VIADDMNMX R4, R26, 0x8, R13, !PT ;  /* 0x000000081a047846 */ /* 0x000fe2000780010d */
[----:B------:R-:W-:Y:S01]  /*6c70*/  BSSY.RECONVERGENT B1, `(.L_x_2533) ;  /* 0x000004a000017945 */ /* 0x000fe20003800200 */
[----:B------:R-:W-:Y:S01]  /*6c80*/  IMAD R40, R24, R21, RZ ;  /* 0x0000001518287224 */ /* 0x000fe200078e02ff */
[----:B------:R-:W-:Y:S01]  /*6c90*/  CS2R R6, SRZ ;  /* 0x0000000000067805 */ /* 0x000fe2000001ff00 */
[----:B------:R-:W-:Y:S01]  /*6ca0*/  IMAD.MOV.U32 R25, RZ, RZ, R26 ;  /* 0x000000ffff197224 */ /* 0x000fe200078e001a */
[----:B------:R-:W-:Y:S02]  /*6cb0*/  IADD3 R48, PT, PT, -R17, UR4, R4 ;  /* 0x0000000411307c10 */ /* 0x000fe4000fffe104 */
        /* <DEDUP_REMOVED lines=9> */
[----:B------:R-:W-:Y:S01]  /*6d50*/  MOV R25, R26 ;  /* 0x0000001a00197202 */ /* 0x000fe20000000f00 */
[----:B------:R-:W-:Y:S01]  /*6d60*/  IMAD.MOV.U32 R4, RZ, RZ, RZ ;  /* 0x000000ffff047224 */ /* 0x000fe200078e00ff */
[----:B------:R-:W-:Y:S01]  /*6d70*/  IADD3 R27, PT, PT, -R12, RZ, RZ ;  /* 0x000000ff0c1b7210 */ /* 0x000fe20007ffe1ff */
[----:B0-----:R-:W-:Y:S02]  /*6d80*/  ULEA UR4, UR6, UR4, 0x18 ;  /* 0x0000000406047291 */ /* 0x001fe4000f8ec0ff */
[----:B------:R-:W-:-:S04]  /*6d90*/  USHF.L.U32 UR6, UR39, 0x6, URZ ;  /* 0x0000000627067899 */ /* 0x000fc800080006ff */
[----:B------:R-:W-:Y:S02]  /*6da0*/  LEA R13, R17, UR4, 0x2 ;  /* 0x00000004110d7c11 */ /* 0x000fe4000f8e10ff */
[----:B------:R-:W-:Y:S02]  /*6db0*/  IMAD.U32 R42, RZ, RZ, UR6 ;  /* 0x00000006ff2a7e24 */ /* 0x000fe4000f8e00ff */
[----:B------:R-:W-:-:S07]  /*6dc0*/  IADD3 R41, PT, PT, R13, 0x40, RZ ;  /* 0x000000400d297810 */ /* 0x000fce0007ffe0ff */
.L_x_2535:
[----:B------:R-:W-:Y:S01]  /*6dd0*/  IADD3 R13, P0, PT, R25, UR5, RZ ;  /* 0x00000005190d7c10 */ /* 0x000fe2000ff1e0ff */
[C---:B------:R-:W-:Y:S01]  /*6de0*/  IMAD.SHL.U32 R15, R40.reuse, 0x40, RZ ;  /* 0x00000040280f7824 */ /* 0x040fe200078e00ff */
[----:B------:R-:W-:Y:S01]  /*6df0*/  LEA R29, R17, R42, 0x6 ;  /* 0x0000002a111d7211 */ /* 0x000fe200078e30ff */
        /* <DEDUP_REMOVED lines=35> */
[----:B------:R-:W-:Y:S01]  /*7030*/  FFMA.FTZ R6, R15, R43, R7 ;  /* 0x0000002b0f067223 */ /* 0x000fe20000010007 */
        /* <DEDUP_REMOVED lines=13> */
.L_x_2534:
[----:B------:R-:W-:Y:S05]  /*7110*/  BSYNC.RECONVERGENT B1 ;  /* 0x0000000000017941 */ /* 0x000fea0003800200 */
.L_x_2533:
        /* <DEDUP_REMOVED lines=11> */
[----:B------:R-:W3:Y:S01]  /*71d0*/  LDG.E R12, desc[UR36][R32.64] ;  /* 0x00000024200c7981 */ /* 0x000ee2000c1e1900 */
[----:B------:R-:W-:Y:S01]  /*71e0*/  SHF.L.U32 R15, R40, 0x6, RZ ;  /* 0x00000006280f7819 */ /* 0x000fe200000006ff */
[C---:B------:R-:W-:Y:S01]  /*71f0*/  IMAD.SHL.U32 R13, R25.reuse, 0x40, RZ ;  /* 0x00000040190d7824 */ /* 0x040fe200078e00ff */
[----:B------:R-:W0:Y:S01]  /*7200*/  S2UR UR6, SR_CgaCtaId ;  /* 0x00000000000679c3 */ /* 0x000e220000008800 */
[----:B------:R-:W-:Y:S02]  /*7210*/  UMOV UR4, 0x400 ;  /* 0x0000040000047882 */ /* 0x000fe40000000000 */
[----:B------:R-:W-:Y:S01]  /*7220*/  UIADD3 UR4, UPT, UPT, UR4, 0x120, URZ ;  /* 0x0000012004047890 */ /* 0x000fe2000fffe0ff */
[----:B------:R-:W-:-:S03]  /*7230*/  IADD3 R27, PT, PT, R25, -UR39, RZ ;  /* 0x80000027191b7c10 */ /* 0x000fc6000fffe0ff */
[----:B0-----:R-:W-:Y:S01]  /*7240*/  ULEA UR4, UR6, UR4, 0x18 ;  /* 0x0000000406047291 */ /* 0x001fe2000f8ec0ff */
[-CC-:B--2---:R-:W-:Y:S02]  /*7250*/  IMAD R14, R14, R15.reuse, R13.reuse ;  /* 0x0000000f0e0e7224 */ /* 0x184fe400078e020d */
[----:B---3--:R-:W-:Y:S02]  /*7260*/  IMAD R13, R12, R15, R13 ;  /* 0x0000000f0c0d7224 */ /* 0x008fe400078e020d */
[----:B------:R-:W-:Y:S02]  /*7270*/  VIADD R29, R14, 0x200 ;  /* 0x000002000e1d7836 */ /* 0x000fe40000000000 */
[----:B------:R-:W-:-:S04]  /*7280*/  IMAD.WIDE R12, R13, 0x4, R18 ;  /* 0x000000040d0c7825 */ /* 0x000fc800078e0212 */
[----:B------:R-:W-:Y:S02]  /*7290*/  IMAD.WIDE R28, R29, 0x4, R18 ;  /* 0x000000041d1c7825 */ /* 0x000fe400078e0212 */
[----:B------:R-:W2:Y:S04]  /*72a0*/  LDG.E.128 R12, desc[UR36][R12.64] ;  /* 0x000000240c0c7981 */ /* 0x000ea8000c1e1d00 */
[----:B------:R-:W3:Y:S01]  /*72b0*/  LDG.E.128 R28, desc[UR36][R28.64] ;  /* 0x000000241c1c7981 */ /* 0x000ee2000c1e1d00 */
[----:B------:R-:W-:Y:S01]  /*72c0*/  LEA R27, R27, UR4, 0x2 ;  /* 0x000000041b1b7c11 */ /* 0x000fe2000f8e10ff */
[----:B------:R-:W-:-:S04]  /*72d0*/  VIADD R25, R25, 0x10 ;  /* 0x0000001019197836 */ /* 0x000fc80000000000 */
[----:B------:R-:W2:Y:S04]  /*72e0*/  LDS R32, [R27] ;  /* 0x000000001b207984 */ /* 0x000ea80000000800 */
[----:B------:R-:W3:Y:S01]  /*72f0*/  LDS R34, [R27+0x20] ;  /* 0x000020001b227984 */ /* 0x000ee20000000800 */
[-C--:B--2---:R-:W-:Y:S01]  /*7300*/  FFMA.FTZ R33, R12, R32.reuse, R4 ;  /* 0x000000200c217223 */ /* 0x084fe20000010004 */
[-C--:B------:R-:W-:Y:S01]  /*7310*/  FFMA.FTZ R12, R13, R32.reuse, R5 ;  /* 0x000000200d0c7223 */ /* 0x080fe20000010005 */
[-C--:B------:R-:W-:Y:S01]  /*7320*/  FFMA.FTZ R13, R14, R32.reuse, R6 ;  /* 0x000000200e0d7223 */ /* 0x080fe20000010006 */
[----:B------:R-:W-:Y:S01]  /*7330*/  FFMA.FTZ R32, R15, R32, R7 ;  /* 0x000000200f207223 */ /* 0x000fe20000010007 */
[-C--:B---3--:R-:W-:Y:S01]  /*7340*/  FFMA.FTZ R4, R28, R34.reuse, R33 ;  /* 0x000000221c047223 */ /* 0x088fe20000010021 */
[-C--:B------:R-:W-:Y:S01]  /*7350*/  FFMA.FTZ R5, R29, R34.reuse, R12 ;  /* 0x000000221d057223 */ /* 0x080fe2000001000c */
[-C--:B------:R-:W-:Y:S01]  /*7360*/  FFMA.FTZ R6, R30, R34.reuse, R13 ;  /* 0x000000221e067223 */ /* 0x080fe2000001000d */
[----:B------:R-:W-:-:S07]  /*7370*/  FFMA.FTZ R7, R31, R34, R32 ;  /* 0x000000221f077223 */ /* 0x000fce0000010020 */
.L_x_2537:
[----:B------:R-:W-:Y:S05]  /*7380*/  BSYNC.RECONVERGENT B1 ;  /* 0x0000000000017941 */ /* 0x000fea0003800200 */
.L_x_2536:
[----:B------:R-:W-:Y:S05]  /*7390*/  @P0 BRA `(.L_x_2532) ;  /* 0x0000000000540947 */ /* 0x000fea0003800000 */
[----:B------:R-:W0:Y:S01]  /*73a0*/  LDCU.64 UR6, c[0x0][0x3c8] ;  /* 0x00007900ff0677ac */ /* 0x000e220008000a00 */
[----:B------:R-:W-:-:S04]  /*73b0*/  IADD3 R12, P0, PT, R25, UR5, RZ ;  /* 0x00000005190c7c10 */ /* 0x000fc8000ff1e0ff */
[----:B------:R-:W-:Y:S02]  /*73c0*/  IADD3.X R13, PT, PT, RZ, UR8, RZ, P0, !PT ;  /* 0x00000008ff0d7c10 */ /* 0x000fe400087fe4ff */
[----:B0-----:R-:W-:-:S04]  /*73d0*/  LEA R14, P0, R12, UR6, 0x2 ;  /* 0x000000060c0e7c11 */ /* 0x001fc8000f8010ff */
[----:B------:R-:W-:-:S05]  /*73e0*/  LEA.HI.X R15, R12, UR7, R13, 0x2, P0 ;  /* 0x000000070c0f7c11 */ /* 0x000fca00080f140d */
        /* <DEDUP_REMOVED lines=9> */
[----:B------:R-:W-:-:S04]  /*7480*/  IADD3 R25, PT, PT, R25, -UR39, RZ ;  /* 0x8000002719197c10 */ /* 0x000fc8000fffe0ff */
[----:B------:R-:W-:-:S06]  /*7490*/  LEA R25, R25, UR4, 0x2 ;  /* 0x0000000419197c11 */ /* 0x000fcc000f8e10ff */
[----:B------:R-:W2:Y:S02]  /*74a0*/  LDS R25, [R25] ;  /* 0x0000000019197984 */ /* 0x000ea40000000800 */
[-C--:B--2---:R-:W-:Y:S01]  /*74b0*/  FFMA.FTZ R4, R28, R25.reuse, R4 ;  /* 0x000000191c047223 */ /* 0x084fe20000010004 */
[-C--:B------:R-:W-:Y:S01]  /*74c0*/  FFMA.FTZ R5, R29, R25.reuse, R5 ;  /* 0x000000191d057223 */ /* 0x080fe20000010005 */
[-C--:B------:R-:W-:Y:S01]  /*74d0*/  FFMA.FTZ R6, R30, R25.reuse, R6 ;  /* 0x000000191e067223 */ /* 0x080fe20000010006 */
[----:B------:R-:W-:-:S07]  /*74e0*/  FFMA.FTZ R7, R31, R25, R7 ;  /* 0x000000191f077223 */ /* 0x000fce0000010007 */
.L_x_2532:
[----:B------:R-:W-:Y:S05]  /*74f0*/  BSYNC.RECONVERGENT B0 ;  /* 0x0000000000007941 */ /* 0x000fea0003800200 */
.L_x_2531:
[----:B------:R-:W-:Y:S01]  /*7500*/  ISETP.GE.AND P0, PT, R26, UR42, PT ;  /* 0x0000002a1a007c0c */ /* 0x000fe2000bf06270 */
[----:B------:R-:W0:Y:S01]  /*7510*/  LDCU.64 UR10, c[0x0][0x3c8] ;  /* 0x00007900ff0a77ac */ /* 0x000e220008000a00 */
[----:B------:R-:W-:Y:S11]  /*7520*/  BSSY.RECONVERGENT B2, `(.L_x_2538) ;  /* 0x000014c000027945 */ /* 0x000ff60003800200 */
[----:B------:R-:W-:Y:S05]  /*7530*/  @P0 BRA `(.L_x_2539) ;  /* 0x0000001400280947 */ /* 0x000fea0003800000 */
[----:B------:R-:W-:Y:S01]  /*7540*/  IMAD.MOV.U32 R13, RZ, RZ, 0x8 ;  /* 0x00000008ff0d7424 */ /* 0x000fe200078e00ff */
[----:B------:R-:W-:Y:S01]  /*7550*/  ULOP3.LUT UR4, URZ, UR39, URZ, 0x33, !UPT ;  /* 0x00000027ff047292 */ /* 0x000fe2000f8e33ff */
[----:B------:R-:W-:Y:S01]  /*7560*/  BSSY.RECONVERGENT B1, `(.L_x_2540) ;  /* 0x00000b8000017945 */ /* 0x000fe20003800200 */
[----:B------:R-:W-:Y:S02]  /*7570*/  IMAD R24, R24, R21, RZ ;  /* 0x0000001518187224 */ /* 0x000fe400078e02ff */
[----:B------:R-:W-:-:S04]  /*7580*/  VIADDMNMX R12, R26, R13, UR42, !PT ;  /* 0x0000002a1a0c7e46 */ /* 0x000fc8000f80010d */
[----:B------:R-:W-:-:S04]  /*7590*/  IADD3 R12, PT, PT, -R17, UR4, R12 ;  /* 0x00000004110c7c10 */ /* 0x000fc8000fffe10c */
        /* <DEDUP_REMOVED lines=8> */
[----:B------:R-:W-:Y:S02]  /*7620*/  IADD3 R26, PT, PT, R26, 0x10, RZ ;  /* 0x000000101a1a7810 */ /* 0x000fe40007ffe0ff */
[----:B------:R-:W-:Y:S01]  /*7630*/  IMAD.MOV R14, RZ, RZ, -R14 ;  /* 0x000000ffff0e7224 */ /* 0x000fe200078e0a0e */
[----:B------:R-:W2:Y:S01]  /*7640*/  LDC R21, c[0x0][0x3f4] ;  /* 0x0000fd00ff157b82 */ /* 0x000ea20000000800 */
[----:B-1----:R-:W-:-:S06]  /*7650*/  ULEA UR4, UR6, UR4, 0x18 ;  /* 0x0000000406047291 */ /* 0x002fcc000f8ec0ff */
[----:B------:R-:W-:-:S04]  /*7660*/  LEA R15, R17, UR4, 0x2 ;  /* 0x00000004110f7c11 */ /* 0x000fc8000f8e10ff */
[----:B------:R-:W-:-:S07]  /*7670*/  IADD3 R15, PT, PT, R15, 0x40, RZ ;  /* 0x000000400f0f7810 */ /* 0x000fce0007ffe0ff */
.L_x_2551:
[----:B------:R-:W-:Y:S01]  /*7680*/  IADD3 R32, PT, PT, R26, -0x10, RZ ;  /* 0xfffffff01a207810 */ /* 0x000fe20007ffe0ff */
[----:B------:R-:W-:Y:S01]  /*7690*/  VIADD R14, R14, 0x4 ;  /* 0x000000040e0e7836 */ /* 0x000fe20000000000 */
[C---:B------:R-:W-:Y:S01]  /*76a0*/  IADD3 R28, PT, PT, R26.reuse, 0x8, RZ ;  /* 0x000000081a1c7810 */ /* 0x040fe20007ffe0ff */
[----:B------:R-:W-:Y:S01]  /*76b0*/  VIADD R36, R26, 0xfffffff8 ;  /* 0xfffffff81a247836 */ /* 0x000fe20000000000 */
[-C--:B--2---:R-:W-:Y:S01]  /*76c0*/  ISETP.GE.AND P4, PT, R32, R21.reuse, PT ;  /* 0x000000152000720c */ /* 0x084fe20003f86270 */
[----:B------:R-:W-:Y:S01]  /*76d0*/  BSSY.RECONVERGENT B3, `(.L_x_2543) ;  /* 0x0000029000037945 */ /* 0x000fe20003800200 */
[----:B------:R-:W-:Y:S02]  /*76e0*/  ISETP.NE.AND P0, PT, R14, RZ, PT ;  /* 0x000000ff0e00720c */ /* 0x000fe40003f05270 */
[-C--:B------:R-:W-:Y:S02]  /*76f0*/  ISETP.GE.AND P1, PT, R36, R21.reuse, PT ;  /* 0x000000152400720c */ /* 0x080fe40003f26270 */
[----:B------:R-:W-:-:S02]  /*7700*/  ISETP.GE.AND P2, PT, R26, R21, PT ;  /* 0x000000151a00720c */ /* 0x000fc40003f46270 */
[----:B------:R-:W-:-:S05]  /*7710*/  ISETP.GE.AND P3, PT, R28, R21, PT ;  /* 0x000000151c00720c */ /* 0x000fca0003f66270 */
[----:B------:R-:W-:Y:S08]  /*7720*/  @!P4 BRA `(.L_x_2544) ;  /* 0x00000000008cc947 */ /* 0x000ff00003800000 */
[----:B------:R-:W-:Y:S01]  /*7730*/  IABS R34, R21 ;  /* 0x0000001500227213 */ /* 0x000fe20000000000 */
[----:B------:R-:W-:Y:S01]  /*7740*/  IMAD.MOV.U32 R30, RZ, RZ, RZ ;  /* 0x000000ffff1e7224 */ /* 0x000fe200078e00ff */
        /* <DEDUP_REMOVED lines=22> */
[----:B------:R-:W-:-:S05]  /*78b0*/  LEA.HI.X R31, R27, UR11, R32, 0x2, P4 ;  /* 0x0000000b1b1f7c11 */ /* 0x000fca000a0f1420 */
[----:B------:R-:W2:Y:S02]  /*78c0*/  LDG.E R30, desc[UR36][R30.64] ;  /* 0x000000241e1e7981 */ /* 0x000ea4000c1e1900 */
[----:B--2---:R-:W-:Y:S02]  /*78d0*/  IMAD R33, R24, R30, R25 ;  /* 0x0000001e18217224 */ /* 0x004fe400078e0219 */
[----:B------:R-:W0:Y:S02]  /*78e0*/  LDS R25, [R15+-0x40] ;  /* 0xffffc0000f197984 */ /* 0x000e240000000800 */
[----:B------:R-:W-:-:S04]  /*78f0*/  IMAD.SHL.U32 R33, R33, 0x40, RZ ;  /* 0x0000004021217824 */ /* 0x000fc800078e00ff */
[----:B------:R-:W-:-:S06]  /*7900*/  IMAD.WIDE R32, R33, 0x4, R18 ;  /* 0x0000000421207825 */ /* 0x000fcc00078e0212 */
[----:B------:R-:W0:Y:S02]  /*7910*/  LDG.E.128 R32, desc[UR36][R32.64] ;  /* 0x0000002420207981 */ /* 0x000e24000c1e1d00 */
[-C--:B0-----:R-:W-:Y:S01]  /*7920*/  FFMA.FTZ R4, R32, R25.reuse, R4 ;  /* 0x0000001920047223 */ /* 0x081fe20000010004 */
[-C--:B------:R-:W-:Y:S01]  /*7930*/  FFMA.FTZ R5, R33, R25.reuse, R5 ;  /* 0x0000001921057223 */ /* 0x080fe20000010005 */
[-C--:B------:R-:W-:Y:S01]  /*7940*/  FFMA.FTZ R6, R34, R25.reuse, R6 ;  /* 0x0000001922067223 */ /* 0x080fe20000010006 */
[----:B------:R-:W-:-:S07]  /*7950*/  FFMA.FTZ R7, R35, R25, R7 ;  /* 0x0000001923077223 */ /* 0x000fce0000010007 */
.L_x_2544:
[----:B0-----:R-:W-:Y:S05]  /*7960*/  BSYNC.RECONVERGENT B3 ;  /* 0x0000000000037941 */ /* 0x001fea0003800200 */
.L_x_2543:
[----:B------:R-:W-:Y:S04]  /*7970*/  BSSY.RECONVERGENT B3, `(.L_x_2545) ;  /* 0x0000025000037945 */ /* 0x000fe80003800200 */
[----:B------:R-:W-:Y:S05]  /*7980*/  @!P1 BRA `(.L_x_2546) ;  /* 0x00000000008c9947 */ /* 0x000fea0003800000 */
[----:B------:R-:W-:Y:S01]  /*7990*/  IABS R32, R21 ;  /* 0x0000001500207213 */ /* 0x000fe20000000000 */
[----:B------:R-:W-:Y:S01]  /*79a0*/  HFMA2 R30, -RZ, RZ, 0, 0 ;  /* 0x00000000ff1e7431 */ /* 0x000fe200000001ff */
        /* <DEDUP_REMOVED lines=8> */
[----:B------:R-:W-:-:S04]  /*7a30*/  IMAD R25, R25, R32, RZ ;  /* 0x0000002019197224 */ /* 0x000fc800078e02ff */
[----:B------:R-:W-:-:S06]  /*7a40*/  IMAD.HI.U32 R30, R31, R25, R30 ;  /* 0x000000191f1e7227 */ /* 0x000fcc00078e001e */
        /* <DEDUP_REMOVED lines=8> */
[----:B------:R-:W-:-:S04]  /*7ad0*/  @!P5 LOP3.LUT R25, RZ, R21, RZ, 0x33, !PT ;  /* 0x00000015ff19d212 */ /* 0x000fc800078e33ff */
[----:B------:R-:W-:-:S05]  /*7ae0*/  IADD3 R27, P1, PT, R25, UR5, RZ ;  /* 0x00000005191b7c10 */ /* 0x000fca000ff3e0ff */
[----:B------:R-:W-:Y:S01]  /*7af0*/  IMAD.X R30, RZ, RZ, UR8, P1 ;  /* 0x00000008ff1e7e24 */ /* 0x000fe200088e06ff */
[----:B------:R-:W-:-:S04]  /*7b00*/  LEA R32, P1, R27, UR10, 0x2 ;  /* 0x0000000a1b207c11 */ /* 0x000fc8000f8210ff */
[----:B------:R-:W-:-:S05]  /*7b10*/  LEA.HI.X R33, R27, UR11, R30, 0x2, P1 ;  /* 0x0000000b1b217c11 */ /* 0x000fca00088f141e */
[----:B------:R-:W2:Y:S02]  /*7b20*/  LDG.E R32, desc[UR36][R32.64] ;  /* 0x0000002420207981 */ /* 0x000ea4000c1e1900 */
[----:B--2---:R-:W-:Y:S02]  /*7b30*/  IMAD R31, R24, R32, R25 ;  /* 0x00000020181f7224 */ /* 0x004fe400078e0219 */
[----:B------:R-:W0:Y:S03]  /*7b40*/  LDS R25, [R15+-0x20] ;  /* 0xffffe0000f197984 */ /* 0x000e260000000800 */
[----:B------:R-:W-:-:S05]  /*7b50*/  SHF.L.U32 R31, R31, 0x6, RZ ;  /* 0x000000061f1f7819 */ /* 0x000fca00000006ff */
[----:B------:R-:W-:-:S05]  /*7b60*/  IMAD.WIDE R30, R31, 0x4, R18 ;  /* 0x000000041f1e7825 */ /* 0x000fca00078e0212 */
[----:B------:R-:W0:Y:S02]  /*7b70*/  LDG.E.128 R36, desc[UR36][R30.64] ;  /* 0x000000241e247981 */ /* 0x000e24000c1e1d00 */
[-C--:B0-----:R-:W-:Y:S01]  /*7b80*/  FFMA.FTZ R4, R36, R25.reuse, R4 ;  /* 0x0000001924047223 */ /* 0x081fe20000010004 */
[-C--:B------:R-:W-:Y:S01]  /*7b90*/  FFMA.FTZ R5, R37, R25.reuse, R5 ;  /* 0x0000001925057223 */ /* 0x080fe20000010005 */
[-C--:B------:R-:W-:Y:S01]  /*7ba0*/  FFMA.FTZ R6, R38, R25.reuse, R6 ;  /* 0x0000001926067223 */ /* 0x080fe20000010006 */
[----:B------:R-:W-:-:S07]  /*7bb0*/  FFMA.FTZ R7, R39, R25, R7 ;  /* 0x0000001927077223 */ /* 0x000fce0000010007 */
.L_x_2546:
[----:B------:R-:W-:Y:S05]  /*7bc0*/  BSYNC.RECONVERGENT B3 ;  /* 0x0000000000037941 */ /* 0x000fea0003800200 */
.L_x_2545:
[----:B------:R-:W-:Y:S04]  /*7bd0*/  BSSY.RECONVERGENT B3, `(.L_x_2547) ;  /* 0x0000025000037945 */ /* 0x000fe80003800200 */
[----:B------:R-:W-:Y:S05]  /*7be0*/  @!P2 BRA `(.L_x_2548) ;  /* 0x00000000008ca947 */ /* 0x000fea0003800000 */
[----:B------:R-:W-:Y:S01]  /*7bf0*/  IABS R32, R21 ;  /* 0x0000001500207213 */ /* 0x000fe20000000000 */
[----:B------:R-:W-:Y:S01]  /*7c00*/  IMAD.MOV.U32 R30, RZ, RZ, RZ ;  /* 0x000000ffff1e7224 */ /* 0x000fe200078e00ff */
        /* <DEDUP_REMOVED lines=21> */
[----:B------:R-:W-:-:S04]  /*7d60*/  LEA R32, P1, R27, UR10, 0x2 ;  /* 0x0000000a1b207c11 */ /* 0x000fc8000f8210ff */
[----:B------:R-:W-:-:S05]  /*7d70*/  LEA.HI.X R33, R27, UR11, R30, 0x2, P1 ;  /* 0x0000000b1b217c11 */ /* 0x000fca00088f141e */
[----:B------:R-:W2:Y:S02]  /*7d80*/  LDG.E R32, desc[UR36][R32.64] ;  /* 0x0000002420207981 */ /* 0x000ea4000c1e1900 */
[----:B--2---:R-:W-:Y:S02]  /*7d90*/  IMAD R31, R24, R32, R25 ;  /* 0x00000020181f7224 */ /* 0x004fe400078e0219 */
[----:B------:R-:W0:Y:S02]  /*7da0*/  LDS R25, [R15] ;  /* 0x000000000f197984 */ /* 0x000e240000000800 */
[----:B------:R-:W-:-:S04]  /*7db0*/  IMAD.SHL.U32 R31, R31, 0x40, RZ ;  /* 0x000000401f1f7824 */ /* 0x000fc800078e00ff */
[----:B------:R-:W-:-:S05]  /*7dc0*/  IMAD.WIDE R30, R31, 0x4, R18 ;  /* 0x000000041f1e7825 */ /* 0x000fca00078e0212 */
[----:B------:R-:W0:Y:S02]  /*7dd0*/  LDG.E.128 R36, desc[UR36][R30.64] ;  /* 0x000000241e247981 */ /* 0x000e24000c1e1d00 */
[-C--:B0-----:R-:W-:Y:S01]  /*7de0*/  FFMA.FTZ R4, R36, R25.reuse, R4 ;  /* 0x0000001924047223 */ /* 0x081fe20000010004 */
[-C--:B------:R-:W-:Y:S01]  /*7df0*/  FFMA.FTZ R5, R37, R25.reuse, R5 ;  /* 0x0000001925057223 */ /* 0x080fe20000010005 */
[-C--:B------:R-:W-:Y:S01]  /*7e00*/  FFMA.FTZ R6, R38, R25.reuse, R6 ;  /* 0x0000001926067223 */ /* 0x080fe20000010006 */
[----:B------:R-:W-:-:S07]  /*7e10*/  FFMA.FTZ R7, R39, R25, R7 ;  /* 0x0000001927077223 */ /* 0x000fce0000010007 */
.L_x_2548:
[----:B------:R-:W-:Y:S05]  /*7e20*/  BSYNC.RECONVERGENT B3 ;  /* 0x0000000000037941 */ /* 0x000fea0003800200 */
.L_x_2547:
[----:B------:R-:W-:Y:S04]  /*7e30*/  BSSY.RECONVERGENT B3, `(.L_x_2549) ;  /* 0x0000025000037945 */ /* 0x000fe80003800200 */
[----:B------:R-:W-:Y:S05]  /*7e40*/  @!P3 BRA `(.L_x_2550) ;  /* 0x00000000008cb947 */ /* 0x000fea0003800000 */
[----:B------:R-:W-:Y:S02]  /*7e50*/  IABS R32, R21 ;  /* 0x0000001500207213 */ /* 0x000fe40000000000 */
[----:B------:R-:W-:Y:S02]  /*7e60*/  MOV R30, RZ ;  /* 0x000000ff001e7202 */ /* 0x000fe40000000f00 */
[----:B------:R-:W0:Y:S01]  /*7e70*/  I2F.RP R29, R32 ;  /* 0x00000020001d7306 */ /* 0x000e220000209400 */
[----:B------:R-:W-:Y:S02]  /*7e80*/  IABS R27, R28 ;  /* 0x0000001c001b7213 */ /* 0x000fe40000000000 */
[----:B------:R-:W-:Y:S02]  /*7e90*/  ISETP.GE.AND P2, PT, R28, RZ, PT ;  /* 0x000000ff1c00720c */ /* 0x000fe40003f46270 */
[----:B------:R-:W-:-:S03]  /*7ea0*/  ISETP.NE.AND P3, PT, R21, RZ, PT ;  /* 0x000000ff1500720c */ /* 0x000fc60003f65270 */
        /* <DEDUP_REMOVED lines=21> */
[----:B------:R-:W0:Y:S03]  /*8000*/  LDS R25, [R15+0x20] ;  /* 0x000020000f197984 */ /* 0x000e260000000800 */
[----:B------:R-:W-:-:S05]  /*8010*/  SHF.L.U32 R29, R29, 0x6, RZ ;  /* 0x000000061d1d7819 */ /* 0x000fca00000006ff */
[----:B------:R-:W-:-:S05]  /*8020*/  IMAD.WIDE R28, R29, 0x4, R18 ;  /* 0x000000041d1c7825 */ /* 0x000fca00078e0212 */
[----:B------:R-:W0:Y:S02]  /*8030*/  LDG.E.128 R32, desc[UR36][R28.64] ;  /* 0x000000241c207981 */ /* 0x000e24000c1e1d00 */
[-C--:B0-----:R-:W-:Y:S01]  /*8040*/  FFMA.FTZ R4, R32, R25.reuse, R4 ;  /* 0x0000001920047223 */ /* 0x081fe20000010004 */
[-C--:B------:R-:W-:Y:S01]  /*8050*/  FFMA.FTZ R5, R33, R25.reuse, R5 ;  /* 0x0000001921057223 */ /* 0x080fe20000010005 */
[-C--:B------:R-:W-:Y:S01]  /*8060*/  FFMA.FTZ R6, R34, R25.reuse, R6 ;  /* 0x0000001922067223 */ /* 0x080fe20000010006 */
[----:B------:R-:W-:-:S07]  /*8070*/  FFMA.FTZ R7, R35, R25, R7 ;  /* 0x0000001923077223 */ /* 0x000fce0000010007 */
.L_x_2550:
[----:B------:R-:W-:Y:S05]  /*8080*/  BSYNC.RECONVERGENT B3 ;  /* 0x0000000000037941 */ /* 0x000fea0003800200 */
.L_x_2549:
[----:B------:R-:W-:Y:S01]  /*8090*/  VIADD R26, R26, 0x20 ;  /* 0x000000201a1a7836 */ /* 0x000fe20000000000 */
[----:B------:R-:W-:Y:S01]  /*80a0*/  IADD3 R15, PT, PT, R15, 0x80, RZ ;  /* 0x000000800f0f7810 */ /* 0x000fe20007ffe0ff */
[----:B------:R-:W-:Y:S06]  /*80b0*/  @P0 BRA `(.L_x_2551) ;  /* 0xfffffff400700947 */ /* 0x000fec000383ffff */
[----:B------:R-:W-:Y:S05]  /*80c0*/  BSYNC.RECONVERGENT B0 ;  /* 0x0000000000007941 */ /* 0x000fea0003800200 */
.L_x_2542:
[----:B------:R-:W-:-:S07]  /*80d0*/  VIADD R26, R26, 0xfffffff0 ;  /* 0xfffffff01a1a7836 */ /* 0x000fce0000000000 */
.L_x_2541:
[----:B0-----:R-:W-:Y:S05]  /*80e0*/  BSYNC.RECONVERGENT B1 ;  /* 0x0000000000017941 */ /* 0x001fea0003800200 */
.L_x_2540:
[----:B------:R-:W-:-:S13]  /*80f0*/  LOP3.LUT P0, R13, R13, 0x3, RZ, 0xc0, !PT ;  /* 0x000000030d0d7812 */ /* 0x000fda000780c0ff */
[----:B------:R-:W-:Y:S05]  /*8100*/  @!P0 BRA `(.L_x_2539) ;  /* 0x0000000800348947 */ /* 0x000fea0003800000 */
[----:B------:R-:W-:Y:S01]  /*8110*/  ISETP.NE.AND P0, PT, R13, 0x1, PT ;  /* 0x000000010d00780c */ /* 0x000fe20003f05270 */
[----:B------:R-:W-:-:S12]  /*8120*/  BSSY.RECONVERGENT B0, `(.L_x_2552) ;  /* 0x000005c000007945 */ /* 0x000fd80003800200 */
[----:B------:R-:W-:Y:S05]  /*8130*/  @!P0 BRA `(.L_x_2553) ;  /* 0x0000000400688947 */ /* 0x000fea0003800000 */
[----:B------:R-:W0:Y:S01]  /*8140*/  S2UR UR6, SR_CgaCtaId ;  /* 0x00000000000679c3 */ /* 0x000e220000008800 */
[----:B------:R-:W-:Y:S01]  /*8150*/  UMOV UR4, 0x400 ;  /* 0x0000040000047882 */ /* 0x000fe20000000000 */
[CC--:B------:R-:W-:Y:S01]  /*8160*/  ISETP.GE.AND P1, PT, R26.reuse, R21.reuse, PT ;  /* 0x000000151a00720c */ /* 0x0c0fe20003f26270 */
[----:B------:R-:W-:Y:S01]  /*8170*/  UIADD3 UR4, UPT, UPT, UR4, 0x120, URZ ;  /* 0x0000012004047890 */ /* 0x000fe2000fffe0ff */
[C---:B------:R-:W-:Y:S01]  /*8180*/  VIADD R13, R26.reuse, -UR39 ;  /* 0x800000271a0d7c36 */ /* 0x040fe20008000000 */
[----:B------:R-:W-:Y:S01]  /*8190*/  IADD3 R30, PT, PT, R26, 0x8, RZ ;  /* 0x000000081a1e7810 */ /* 0x000fe20007ffe0ff */
[----:B------:R-:W-:Y:S03]  /*81a0*/  BSSY.RECONVERGENT B1, `(.L_x_2554) ;  /* 0x000002a000017945 */ /* 0x000fe60003800200 */
[----:B------:R-:W-:Y:S01]  /*81b0*/  ISETP.GE.AND P0, PT, R30, R21, PT ;  /* 0x000000151e00720c */ /* 0x000fe20003f06270 */
[----:B0-----:R-:W-:-:S06]  /*81c0*/  ULEA UR4, UR6, UR4, 0x18 ;  /* 0x0000000406047291 */ /* 0x001fcc000f8ec0ff */
[----:B------:R-:W-:Y:S01]  /*81d0*/  LEA R25, R13, UR4, 0x2 ;  /* 0x000000040d197c11 */ /* 0x000fe2000f8e10ff */
[----:B------:R-:W-:Y:S06]  /*81e0*/  @!P1 BRA `(.L_x_2555) ;  /* 0x0000000000949947 */ /* 0x000fec0003800000 */
[----:B------:R-:W-:Y:S01]  /*81f0*/  IABS R28, R21 ;  /* 0x00000015001c7213 */ /* 0x000fe20000000000 */
[----:B------:R-:W-:Y:S01]  /*8200*/  HFMA2 R14, -RZ, RZ, 0, 0 ;  /* 0x00000000ff0e7431 */ /* 0x000fe200000001ff */
[----:B------:R-:W-:Y:S01]  /*8210*/  IABS R29, R26 ;  /* 0x0000001a001d7213 */ /* 0x000fe20000000000 */
[----:B------:R-:W0:Y:S01]  /*8220*/  LDCU.64 UR6, c[0x0][0x3c8] ;  /* 0x00007900ff0677ac */ /* 0x000e220008000a00 */
[----:B------:R-:W1:Y:S01]  /*8230*/  I2F.RP R27, R28 ;  /* 0x0000001c001b7306 */ /* 0x000e620000209400 */
[----:B------:R-:W-:Y:S02]  /*8240*/  ISETP.GE.AND P2, PT, R26, RZ, PT ;  /* 0x000000ff1a00720c */ /* 0x000fe40003f46270 */
[----:B------:R-:W-:-:S05]  /*8250*/  ISETP.NE.AND P3, PT, R21, RZ, PT ;  /* 0x000000ff1500720c */ /* 0x000fca0003f65270 */
[----:B-1----:R-:W1:Y:S02]  /*8260*/  MUFU.RCP R27, R27 ;  /* 0x0000001b001b7308 */ /* 0x002e640000001000 */
[----:B-1----:R-:W-:-:S06]  /*8270*/  IADD3 R15, PT, PT, R27, 0xffffffe, RZ ;  /* 0x0ffffffe1b0f7810 */ /* 0x002fcc0007ffe0ff */
[----:B------:R-:W1:Y:S02]  /*8280*/  F2I.FTZ.U32.TRUNC.NTZ R15, R15 ;  /* 0x0000000f000f7305 */ /* 0x000e64000021f000 */
[----:B-1----:R-:W-:-:S04]  /*8290*/  IMAD.MOV R13, RZ, RZ, -R15 ;  /* 0x000000ffff0d7224 */ /* 0x002fc800078e0a0f */
[----:B------:R-:W-:-:S04]  /*82a0*/  IMAD R13, R13, R28, RZ ;  /* 0x0000001c0d0d7224 */ /* 0x000fc800078e02ff */
        /* <DEDUP_REMOVED lines=25> */
.L_x_2555:
[----:B------:R-:W-:Y:S05]  /*8440*/  BSYNC.RECONVERGENT B1 ;  /* 0x0000000000017941 */ /* 0x000fea0003800200 */
.L_x_2554:
[----:B------:R-:W-:Y:S04]  /*8450*/  BSSY.RECONVERGENT B1, `(.L_x_2556) ;  /* 0x0000027000017945 */ /* 0x000fe80003800200 */
[----:B------:R-:W-:Y:S05]  /*8460*/  @!P0 BRA `(.L_x_2557) ;  /* 0x0000000000948947 */ /* 0x000fea0003800000 */
[----:B------:R-:W-:Y:S01]  /*8470*/  IABS R28, R21 ;  /* 0x00000015001c7213 */ /* 0x000fe20000000000 */
[----:B------:R-:W0:Y:S01]  /*8480*/  LDCU.64 UR6, c[0x0][0x3c8] ;  /* 0x00007900ff0677ac */ /* 0x000e220008000a00 */
[----:B------:R-:W-:Y:S02]  /*8490*/  MOV R14, RZ ;  /* 0x000000ff000e7202 */ /* 0x000fe40000000f00 */
[----:B------:R-:W1:Y:S01]  /*84a0*/  I2F.RP R27, R28 ;  /* 0x0000001c001b7306 */ /* 0x000e620000209400 */
[----:B------:R-:W-:Y:S02]  /*84b0*/  IABS R29, R30 ;  /* 0x0000001e001d7213 */ /* 0x000fe40000000000 */
[----:B------:R-:W-:Y:S02]  /*84c0*/  ISETP.GE.AND P1, PT, R30, RZ, PT ;  /* 0x000000ff1e00720c */ /* 0x000fe40003f26270 */
[----:B------:R-:W-:-:S03]  /*84d0*/  ISETP.NE.AND P2, PT, R21, RZ, PT ;  /* 0x000000ff1500720c */ /* 0x000fc60003f45270 */
        /* <DEDUP_REMOVED lines=22> */
[----:B------:R-:W0:Y:S02]  /*8640*/  LDS R13, [R25+0x20] ;  /* 0x00002000190d7984 */ /* 0x000e240000000800 */
[----:B------:R-:W-:-:S04]  /*8650*/  IMAD.SHL.U32 R15, R15, 0x40, RZ ;  /* 0x000000400f0f7824 */ /* 0x000fc800078e00ff */
[----:B------:R-:W-:-:S05]  /*8660*/  IMAD.WIDE R14, R15, 0x4, R18 ;  /* 0x000000040f0e7825 */ /* 0x000fca00078e0212 */
[----:B------:R-:W0:Y:S02]  /*8670*/  LDG.E.128 R32, desc[UR36][R14.64] ;  /* 0x000000240e207981 */ /* 0x000e24000c1e1d00 */
[-C--:B0-----:R-:W-:Y:S01]  /*8680*/  FFMA.FTZ R4, R32, R13.reuse, R4 ;  /* 0x0000000d20047223 */ /* 0x081fe20000010004 */
[-C--:B------:R-:W-:Y:S01]  /*8690*/  FFMA.FTZ R5, R33, R13.reuse, R5 ;  /* 0x0000000d21057223 */ /* 0x080fe20000010005 */
[-C--:B------:R-:W-:Y:S01]  /*86a0*/  FFMA.FTZ R6, R34, R13.reuse, R6 ;  /* 0x0000000d22067223 */ /* 0x080fe20000010006 */
[----:B------:R-:W-:-:S07]  /*86b0*/  FFMA.FTZ R7, R35, R13, R7 ;  /* 0x0000000d23077223 */ /* 0x000fce0000010007 */
.L_x_2557:
[----:B------:R-:W-:Y:S05]  /*86c0*/  BSYNC.RECONVERGENT B1 ;  /* 0x0000000000017941 */ /* 0x000fea0003800200 */
.L_x_2556:
[----:B------:R-:W-:-:S07]  /*86d0*/  IADD3 R26, PT, PT, R26, 0x10, RZ ;  /* 0x000000101a1a7810 */ /* 0x000fce0007ffe0ff */
.L_x_2553:
[----:B------:R-:W-:Y:S05]  /*86e0*/  BSYNC.RECONVERGENT B0 ;  /* 0x0000000000007941 */ /* 0x000fea0003800200 */
.L_x_2552:
[----:B------:R-:W-:-:S04]  /*86f0*/  LOP3.LUT P0, RZ, R12, 0x8, RZ, 0xc0, !PT ;  /* 0x000000080cff7812 */ /* 0x000fc8000780c0ff */
[----:B------:R-:W-:-:S13]  /*8700*/  ISETP.LT.OR P0, PT, R26, R21, P0 ;  /* 0x000000151a00720c */ /* 0x000fda0000701670 */
[----:B------:R-:W-:Y:S05]  /*8710*/  @P0 BRA `(.L_x_2539) ;  /* 0x0000000000b00947 */ /* 0x000fea0003800000 */
[----:B------:R-:W-:Y:S01]  /*8720*/  IABS R15, R21 ;  /* 0x00000015000f7213 */ /* 0x000fe20000000000 */
[----:B------:R-:W0:Y:S01]  /*8730*/  LDCU.64 UR6, c[0x0][0x3c8] ;  /* 0x00007900ff0677ac */ /* 0x000e220008000a00 */
        /* <DEDUP_REMOVED lines=22> */
[----:B------:R-:W-:-:S04]  /*88a0*/  IADD3 R13, P0, PT, R15, UR5, RZ ;  /* 0x000000050f0d7c10 */ /* 0x000fc8000ff1e0ff */
[----:B------:R-:W-:Y:S02]  /*88b0*/  IADD3.X R14, PT, PT, RZ, UR8, RZ, P0, !PT ;  /* 0x00000008ff0e7c10 */ /* 0x000fe400087fe4ff */
[----:B0-----:R-:W-:-:S04]  /*88c0*/  LEA R12, P0, R13, UR6, 0x2 ;  /* 0x000000060d0c7c11 */ /* 0x001fc8000f8010ff */
[----:B------:R-:W-:-:S05]  /*88d0*/  LEA.HI.X R13, R13, UR7, R14, 0x2, P0 ;  /* 0x000000070d0d7c11 */ /* 0x000fca00080f140e */
[----:B------:R-:W2:Y:S01]  /*88e0*/  LDG.E R12, desc[UR36][R12.64] ;  /* 0x000000240c0c7981 */ /* 0x000ea2000c1e1900 */
[----:B------:R-:W0:Y:S01]  /*88f0*/  S2UR UR6, SR_CgaCtaId ;  /* 0x00000000000679c3 */ /* 0x000e220000008800 */
[----:B------:R-:W-:Y:S02]  /*8900*/  UMOV UR4, 0x400 ;  /* 0x0000040000047882 */ /* 0x000fe40000000000 */
[----:B------:R-:W-:Y:S01]  /*8910*/  UIADD3 UR4, UPT, UPT, UR4, 0x120, URZ ;  /* 0x0000012004047890 */ /* 0x000fe2000fffe0ff */
[----:B------:R-:W-:-:S03]  /*8920*/  IADD3 R26, PT, PT, R26, -UR39, RZ ;  /* 0x800000271a1a7c10 */ /* 0x000fc6000fffe0ff */
        /* <DEDUP_REMOVED lines=11> */
.L_x_2539:
[----:B0-----:R-:W-:Y:S05]  /*89e0*/  BSYNC.RECONVERGENT B2 ;  /* 0x0000000000027941 */ /* 0x001fea0003800200 */
.L_x_2538:
[----:B------:R-:W-:Y:S01]  /*89f0*/  ISETP.NE.AND P0, PT, R17, R22, PT ;  /* 0x000000161100720c */ /* 0x000fe20003f05270 */
[----:B------:R-:W-:-:S12]  /*8a00*/  BSSY.RECONVERGENT B0, `(.L_x_2558) ;  /* 0x0000035000007945 */ /* 0x000fd80003800200 */
[----:B------:R-:W-:Y:S05]  /*8a10*/  @P0 BRA `(.L_x_2559) ;  /* 0x0000000000cc0947 */ /* 0x000fea0003800000 */
[----:B------:R-:W0:Y:S01]  /*8a20*/  LDC R12, c[0x0][0x478] ;  /* 0x00011e00ff0c7b82 */ /* 0x000e220000000800 */
[----:B------:R-:W-:Y:S01]  /*8a30*/  VIADD R27, R20, UR41 ;  /* 0x00000029141b7c36 */ /* 0x000fe20008000000 */
[----:B------:R-:W1:Y:S01]  /*8a40*/  LDCU.64 UR4, c[0x0][0x460] ;  /* 0x00008c00ff0477ac */ /* 0x000e620008000a00 */
[----:B0-----:R-:W-:-:S13]  /*8a50*/  ISETP.NE.AND P1, PT, R12, 0x2, PT ;  /* 0x000000020c00780c */ /* 0x001fda0003f25270 */
[----:B------:R-:W0:Y:S08]  /*8a60*/  @!P1 LDC.64 R12, c[0x0][0x3a8] ;  /* 0x0000ea00ff0c9b82 */ /* 0x000e300000000a00 */
[----:B------:R-:W2:Y:S08]  /*8a70*/  @!P1 LDC.64 R14, c[0x0][0x468] ;  /* 0x00011a00ff0e9b82 */ /* 0x000eb00000000a00 */
[----:B------:R-:W3:Y:S01]  /*8a80*/  @P1 LDC.64 R18, c[0x0][0x3a8] ;  /* 0x0000ea00ff121b82 */ /* 0x000ee20000000a00 */
[----:B0-----:R-:W-:-:S04]  /*8a90*/  @!P1 IADD3 R12, P0, PT, R27, R12, RZ ;  /* 0x0000000c1b0c9210 */ /* 0x001fc80007f1e0ff */
[----:B------:R-:W-:Y:S01]  /*8aa0*/  @!P1 LEA.HI.X.SX32 R13, R27, R13, 0x1, P0 ;  /* 0x0000000d1b0d9211 */ /* 0x000fe200000f0eff */
[----:B--2---:R-:W2:Y:S04]  /*8ab0*/  @!P1 LDG.E R15, desc[UR36][R14.64+0x8] ;  /* 0x000008240e0f9981 */ /* 0x004ea8000c1e1900 */
[----:B------:R-:W4:Y:S01]  /*8ac0*/  @!P1 LDG.E R22, desc[UR36][R12.64] ;  /* 0x000000240c169981 */ /* 0x000f22000c1e1900 */
[----:B-1----:R-:W-:-:S04]  /*8ad0*/  ISETP.NE.U32.AND P0, PT, RZ, UR4, PT ;  /* 0x00000004ff007c0c */ /* 0x002fc8000bf05070 */
[----:B------:R-:W-:Y:S01]  /*8ae0*/  ISETP.NE.AND.EX P0, PT, RZ, UR5, PT, P0 ;  /* 0x00000005ff007c0c */ /* 0x000fe2000bf05300 */
[----:B---3--:R-:W-:Y:S01]  /*8af0*/  @P1 IMAD.WIDE R18, R27, 0x4, R18 ;  /* 0x000000041b121825 */ /* 0x008fe200078e0212 */
[----:B------:R-:W0:Y:S11]  /*8b00*/  LDCU.64 UR4, c[0x0][0x3c0] ;  /* 0x00007800ff0477ac */ /* 0x000e360008000a00 */
[----:B------:R-:W1:Y:S08]  /*8b10*/  @P0 LDC R29, c[0x0][0x3f8] ;  /* 0x0000fe00ff1d0b82 */ /* 0x000e700000000800 */
[----:B------:R-:W3:Y:S01]  /*8b20*/  @P0 LDC.64 R24, c[0x0][0x458] ;  /* 0x00011600ff180b82 */ /* 0x000ee20000000a00 */
[----:B-1----:R-:W-:-:S02]  /*8b30*/  @P0 IMAD R3, R16, R29, R3 ;  /* 0x0000001d10030224 */ /* 0x002fc400078e0203 */
[----:B------:R-:W-:Y:S01]  /*8b40*/  IMAD R21, R23, R21, R20 ;  /* 0x0000001517157224 */ /* 0x000fe200078e0214 */
[----:B------:R-:W1:Y:S02]  /*8b50*/  LDS R29, [UR9] ;  /* 0x00000009ff1d7984 */ /* 0x000e640008000800 */
[----:B------:R-:W-:-:S05]  /*8b60*/  @P0 LEA R3, R3, R20, 0x6 ;  /* 0x0000001403030211 */ /* 0x000fca00078e30ff */
[----:B---3--:R-:W-:Y:S01]  /*8b70*/  @P0 IMAD.WIDE R24, R3, 0x4, R24 ;  /* 0x0000000403180825 */ /* 0x008fe200078e0218 */
[----:B----4-:R-:W2:Y:S08]  /*8b80*/  @!P1 I2F.S8 R26, R22 ;  /* 0x00000016001a9306 */ /* 0x010eb00000001400 */
[----:B------:R-:W3:Y:S08]  /*8b90*/  @!P1 I2F.S8 R28, R22.B1 ;  /* 0x10000016001c9306 */ /* 0x000ef00000001400 */
[----:B------:R-:W4:Y:S08]  /*8ba0*/  @!P1 I2F.S8 R30, R22.B2 ;  /* 0x20000016001e9306 */ /* 0x000f300000001400 */
[----:B------:R-:W0:Y:S01]  /*8bb0*/  @!P1 I2F.S8 R32, R22.B3 ;  /* 0x3000001600209306 */ /* 0x000e220000001400 */
[C---:B--2---:R-:W-:Y:S01]  /*8bc0*/  @!P1 FMUL.FTZ R12, R15.reuse, R26 ;  /* 0x0000001a0f0c9220 */ /* 0x044fe20000410000 */
[C---:B---3--:R-:W-:Y:S01]  /*8bd0*/  @!P1 FMUL.FTZ R13, R15.reuse, R28 ;  /* 0x0000001c0f0d9220 */ /* 0x048fe20000410000 */
[----:B------:R-:W2:Y:S01]  /*8be0*/  @P0 LDG.E.128 R24, desc[UR36][R24.64] ;  /* 0x0000002418180981 */ /* 0x000ea2000c1e1d00 */
[C---:B----4-:R-:W-:Y:S01]  /*8bf0*/  @!P1 FMUL.FTZ R14, R15.reuse, R30 ;  /* 0x0000001e0f0e9220 */ /* 0x050fe20000410000 */
[----:B0-----:R-:W-:-:S06]  /*8c00*/  @!P1 FMUL.FTZ R15, R15, R32 ;  /* 0x000000200f0f9220 */ /* 0x001fcc0000410000 */
[----:B------:R-:W3:Y:S01]  /*8c10*/  @P1 LDG.E.128 R12, desc[UR36][R18.64] ;  /* 0x00000024120c1981 */ /* 0x000ee2000c1e1d00 */
[----:B------:R-:W-:Y:S01]  /*8c20*/  IMAD.SHL.U32 R2, R2, 0x40, RZ ;  /* 0x0000004002027824 */ /* 0x000fe200078e00ff */
[----:B------:R-:W-:-:S04]  /*8c30*/  SHF.R.S32.HI R3, RZ, 0x1f, R21 ;  /* 0x0000001fff037819 */ /* 0x000fc80000011415 */
[----:B------:R-:W-:-:S04]  /*8c40*/  IADD3 R21, P1, PT, R2, R21, RZ ;  /* 0x0000001502157210 */ /* 0x000fc80007f3e0ff */
[----:B------:R-:W-:Y:S02]  /*8c50*/  LEA.HI.X.SX32 R16, R2, R3, 0x1, P1 ;  /* 0x0000000302107211 */ /* 0x000fe400008f0eff */
[----:B------:R-:W-:-:S04]  /*8c60*/  LEA R2, P1, R21, UR4, 0x2 ;  /* 0x0000000415027c11 */ /* 0x000fc8000f8210ff */
[----:B------:R-:W-:Y:S01]  /*8c70*/  LEA.HI.X R3, R21, UR5, R16, 0x2, P1 ;  /* 0x0000000515037c11 */ /* 0x000fe200088f1410 */
[----:B---3-5:R-:W-:Y:S01]  /*8c80*/  FADD.FTZ R8, R12, R8 ;  /* 0x000000080c087221 */ /* 0x028fe20000010000 */
        /* <DEDUP_REMOVED lines=8> */
[C---:B-1----:R-:W-:Y:S01]  /*8d10*/  FFMA.FTZ R4, R29.reuse, R8, R4 ;  /* 0x000000081d047223 */ /* 0x042fe20000010004 */
[C---:B------:R-:W-:Y:S01]  /*8d20*/  FFMA.FTZ R5, R29.reuse, R9, R5 ;  /* 0x000000091d057223 */ /* 0x040fe20000010005 */
[C---:B------:R-:W-:Y:S01]  /*8d30*/  FFMA.FTZ R6, R29.reuse, R10, R6 ;  /* 0x0000000a1d067223 */ /* 0x040fe20000010006 */
[----:B------:R-:W-:-:S07]  /*8d40*/  FFMA.FTZ R7, R29, R11, R7 ;  /* 0x0000000b1d077223 */ /* 0x000fce0000010007 */
.L_x_2559:
[----:B------:R-:W-:Y:S05]  /*8d50*/  BSYNC.RECONVERGENT B0 ;  /* 0x0000000000007941 */ /* 0x000fea0003800200 */
.L_x_2558:
[----:B------:R-:W1:Y:S08]  /*8d60*/  S2UR UR5, SR_CgaCtaId ;  /* 0x00000000000579c3 */ /* 0x000e700000008800 */
[----:B------:R-:W-:Y:S01]  /*8d70*/  BAR.SYNC.DEFER_BLOCKING 0x0 ;  /* 0x0000000000007b1d */ /* 0x000fe20000010000 */
[C---:B0-----:R-:W-:Y:S02]  /*8d80*/  LOP3.LUT R2, R0.reuse, 0x3c0, RZ, 0xc0, !PT ;  /* 0x000003c000027812 */ /* 0x041fe400078ec0ff */
        /* <DEDUP_REMOVED lines=13> */
[----:B-----5:R-:W0:Y:S02]  /*8e60*/  @!P1 LDS.128 R8, [R17+UR4] ;  /* 0x0000000411089984 */ /* 0x020e240008000c00 */
        /* <DEDUP_REMOVED lines=45> */
[----:B0-----:R-:W-:Y:S02]  /*9140*/  PRMT R8, R5, 0x8880, RZ ;  /* 0x0000888005087816 */ /* 0x001fe400000000ff */
[----:B------:R-:W-:Y:S02]  /*9150*/  LEA R3, R0, R3, 0x18 ;  /* 0x0000000300037211 */ /* 0x000fe400078ec0ff */
[----:B------:R-:W-:-:S02]  /*9160*/  PRMT R2, R8, 0x7710, RZ ;  /* 0x0000771008027816 */ /* 0x000fc400000000ff */
[----:B--2---:R-:W-:Y:S02]  /*9170*/  PRMT R5, R4, 0x8880, RZ ;  /* 0x0000888004057816 */ /* 0x004fe400000000ff */
[----:B------:R-:W-:Y:S02]  /*9180*/  LOP3.LUT R4, R2, 0xff, RZ, 0xc0, !PT ;  /* 0x000000ff02047812 */ /* 0x000fe400078ec0ff */
[----:B------:R-:W-:Y:S02]  /*9190*/  PRMT R0, R5, 0x7710, RZ ;  /* 0x0000771005007816 */ /* 0x000fe400000000ff */
[----:B-1----:R-:W-:Y:S01]  /*91a0*/  IADD3 R2, P0, PT, R20, UR4, RZ ;  /* 0x0000000414027c10 */ /* 0x002fe2000ff1e0ff */
[----:B------:R-:W-:Y:S01]  /*91b0*/  IMAD R4, R4, 0x100, R3 ;  /* 0x0000010004047824 */ /* 0x000fe200078e0203 */
[----:B------:R-:W-:Y:S02]  /*91c0*/  LOP3.LUT R5, R0, 0xff, RZ, 0xc0, !PT ;  /* 0x000000ff00057812 */ /* 0x000fe400078ec0ff */
[----:B------:R-:W-:-:S02]  /*91d0*/  LEA.HI.X.SX32 R3, R20, UR5, 0x1, P0 ;  /* 0x0000000514037c11 */ /* 0x000fc400080f0eff */
[----:B------:R-:W-:-:S05]  /*91e0*/  IADD3 R5, PT, PT, R4, R5, RZ ;  /* 0x0000000504057210 */ /* 0x000fca0007ffe0ff */
[----:B------:R-:W-:Y:S01]  /*91f0*/  STG.E desc[UR36][R2.64], R5 ;  /* 0x0000000502007986 */ /* 0x000fe2000c101924 */
[----:B------:R-:W-:Y:S05]  /*9200*/  EXIT ;  /* 0x000000000000794d */ /* 0x000fea0003800000 */
.L_x_2560:
[----:B------:R-:W0:Y:S01]  /*9210*/  LDC.64 R2, c[0x0][0x380] ;  /* 0x0000e000ff027b82 */ /* 0x000e220000000a00 */
[----:B------:R-:W-:-:S04]  /*9220*/  IMAD.IADD R23, R23, 0x1, R20 ;  /* 0x0000000117177824 */ /* 0x000fc800078e0214 */
[----:B0-----:R-:W-:-:S05]  /*9230*/  IMAD.WIDE R2, R23, 0x4, R2 ;  /* 0x0000000417027825 */ /* 0x001fca00078e0202 */
[----:B------:R-:W-:Y:S01]  /*9240*/  STG.E.128 desc[UR36][R2.64], R4 ;  /* 0x0000000402007986 */ /* 0x000fe2000c101d24 */
[----:B------:R-:W-:Y:S05]  /*9250*/  EXIT ;  /* 0x000000000000794d */ /* 0x000fea0003800000 */
.L_x_2461:
[----:B------:R-:W-:Y:S02]  /*9260*/  HFMA2 R12, -RZ, RZ, 0, 9.5367431640625e-07 ;  /* 0x00000010ff0c7431 */ /* 0x000fe400000001ff */
[----:B------:R-:W-:Y:S01]  /*9270*/  IMAD.MOV.U32 R11, RZ, RZ, 0x1f ;  /* 0x0000001fff0b7424 */ /* 0x000fe200078e00ff */
[----:B------:R-:W-:-:S07]  /*9280*/  MOV R15, 0xffffffff ;  /* 0xffffffff000f7802 */ /* 0x000fce0000000f00 */
[----:B0-----:R-:W-:Y:S05]  /*9290*/  WARPSYNC.COLLECTIVE R15, `(.L_x_2561) ;  /* 0x000000000f087348 */ /* 0x001fea0003c00000 */
[----:B------:R1:W2:Y:S02]  /*92a0*/  SHFL.BFLY P6, R14, R13, R12, R11 ;  /* 0x0c00000c0d0e7389 */ /* 0x0002a400000c000b */
[----:B012---:R-:W-:Y:S05]  /*92b0*/  ENDCOLLECTIVE ;  /* 0x000000000000791b */ /* 0x007fea0003800000 */
.L_x_2561:
[----:B------:R-:W-:Y:S02]  /*92c0*/  HFMA2 R12, -RZ, RZ, 0, 4.76837158203125e-07 ;  /* 0x00000008ff0c7431 */ /* 0x000fe400000001ff */
[----:B------:R-:W-:-:S04]  /*92d0*/  FADD.FTZ R3, R13, R14 ;  /* 0x0000000e0d037221 */ /* 0x000fc80000010000 */
[----:B------:R-:W-:-:S07]  /*92e0*/  IMAD.MOV.U32 R13, RZ, RZ, R3 ;  /* 0x000000ffff0d7224 */ /* 0x000fce00078e0003 */
[----:B------:R-:W-:Y:S05]  /*92f0*/  WARPSYNC.COLLECTIVE R15, `(.L_x_2562) ;  /* 0x000000000f087348 */ /* 0x000fea0003c00000 */
[----:B------:R0:W1:Y:S02]  /*9300*/  SHFL.BFLY P6, R14, R13, R12, R11 ;  /* 0x0c00000c0d0e7389 */ /* 0x00006400000c000b */
[----:B01----:R-:W-:Y:S05]  /*9310*/  ENDCOLLECTIVE ;  /* 0x000000000000791b */ /* 0x003fea0003800000 */
.L_x_2562:
[----:B------:R-:W-:Y:S01]  /*9320*/  MOV R12, 0x4 ;  /* 0x00000004000c7802 */ /* 0x000fe20000000f00 */
[----:B------:R-:W-:-:S04]  /*9330*/  FADD.FTZ R4, R3, R14 ;  /* 0x0000000e03047221 */ /* 0x000fc80000010000 */
[----:B------:R-:W-:-:S07]  /*9340*/  IMAD.MOV.U32 R13, RZ, RZ, R4 ;  /* 0x000000ffff0d7224 */ /* 0x000fce00078e0004 */
[----:B------:R-:W-:Y:S05]  /*9350*/  WARPSYNC.COLLECTIVE R15, `(.L_x_2563) ;  /* 0x000000000f087348 */ /* 0x000fea0003c00000 */
[----:B------:R0:W1:Y:S02]  /*9360*/  SHFL.BFLY P6, R14, R13, R12, R11 ;  /* 0x0c00000c0d0e7389 */ /* 0x00006400000c000b */
[----:B01----:R-:W-:Y:S05]  /*9370*/  ENDCOLLECTIVE ;  /* 0x000000000000791b */ /* 0x003fea0003800000 */
.L_x_2563:
[----:B------:R-:W-:Y:S02]  /*9380*/  HFMA2 R12, -RZ, RZ, 0, 1.1920928955078125e-07 ;  /* 0x00000002ff0c7431 */ /* 0x000fe400000001ff */
[----:B------:R-:W-:-:S04]  /*9390*/  FADD.FTZ R5, R4, R14 ;  /* 0x0000000e04057221 */ /* 0x000fc80000010000 */
[----:B------:R-:W-:-:S07]  /*93a0*/  IMAD.MOV.U32 R13, RZ, RZ, R5 ;  /* 0x000000ffff0d7224 */ /* 0x000fce00078e0005 */
[----:B------:R-:W-:Y:S05]  /*93b0*/  WARPSYNC.COLLECTIVE R15, `(.L_x_2564) ;  /* 0x000000000f087348 */ /* 0x000fea0003c00000 */
[----:B------:R0:W1:Y:S02]  /*93c0*/  SHFL.BFLY P6, R14, R13, R12, R11 ;  /* 0x0c00000c0d0e7389 */ /* 0x00006400000c000b */
[----:B01----:R-:W-:Y:S05]  /*93d0*/  ENDCOLLECTIVE ;  /* 0x000000000000791b */ /* 0x003fea0003800000 */
.L_x_2564:
[----:B------:R-:W-:Y:S01]  /*93e0*/  MOV R12, 0x1 ;  /* 0x00000001000c7802 */ /* 0x000fe20000000f00 */
[----:B------:R-:W-:-:S04]  /*93f0*/  FADD.FTZ R6, R5, R14 ;  /* 0x0000000e05067221 */ /* 0x000fc80000010000 */
[----:B------:R-:W-:-:S07]  /*9400*/  IMAD.MOV.U32 R13, RZ, RZ, R6 ;  /* 0x000000ffff0d7224 */ /* 0x000fce00078e0006 */
[----:B------:R-:W-:Y:S05]  /*9410*/  WARPSYNC.COLLECTIVE R15, `(.L_x_2565) ;  /* 0x000000000f087348 */ /* 0x000fea0003c00000 */
[----:B------:R0:W1:Y:S02]  /*9420*/  SHFL.BFLY P6, R14, R13, R12, R11 ;  /* 0x0c00000c0d0e7389 */ /* 0x00006400000c000b */
[----:B01----:R-:W-:Y:S05]  /*9430*/  ENDCOLLECTIVE ;  /* 0x000000000000791b */ /* 0x003fea0003800000 */
.L_x_2565:
[----:B------:R-:W-:Y:S05]  /*9440*/  BRA `(.L_x_2566) ;  /* 0xffffff8000d87947 */ /* 0x000fea000383ffff */
.L_x_2491:
[----:B------:R-:W-:Y:S01]  /*9450*/  HFMA2 R11, -RZ, RZ, 0, 1.847743988037109375e-06 ;  /* 0x0000001fff0b7431 */ /* 0x000fe200000001ff */
[----:B------:R-:W-:Y:S01]  /*9460*/  BSSY B1, `(.L_x_2567) ;  /* 0x0000006000017945 */ /* 0x000fe20003800000 */
[----:B------:R-:W-:Y:S02]  /*9470*/  IMAD.MOV.U32 R12, RZ, RZ, 0x1 ;  /* 0x00000001ff0c7424 */ /* 0x000fe400078e00ff */
[----:B------:R-:W-:-:S07]  /*9480*/  IMAD.MOV.U32 R15, RZ, RZ, -0x1 ;  /* 0xffffffffff0f7424 */ /* 0x000fce00078e00ff */
[----:B------:R-:W-:Y:S05]  /*9490*/  WARPSYNC.COLLECTIVE R15, `(.L_x_2568) ;  /* 0x000000000f087348 */ /* 0x000fea0003c00000 */
[----:B------:R0:W1:Y:S02]  /*94a0*/  SHFL.BFLY P6, R14, R13, R12, R11 ;  /* 0x0c00000c0d0e7389 */ /* 0x00006400000c000b */
[----:B01----:R-:W-:Y:S05]  /*94b0*/  ENDCOLLECTIVE ;  /* 0x000000000000791b */ /* 0x003fea0003800000 */
.L_x_2568:
[----:B------:R-:W-:Y:S05]  /*94c0*/  BSYNC B1 ;  /* 0x0000000000017941 */ /* 0x000fea0003800000 */
.L_x_2567:
[----:B------:R-:W-:Y:S05]  /*94d0*/  BRA `(.L_x_2569) ;  /* 0xffffffa000647947 */ /* 0x000fea000383ffff */
.L_x_2495:
[----:B------:R-:W-:Y:S01]  /*94e0*/  HFMA2 R11, -RZ, RZ, 0, 1.847743988037109375e-06 ;  /* 0x0000001fff0b7431 */ /* 0x000fe200000001ff */
[----:B------:R-:W-:Y:S01]  /*94f0*/  BSSY B0, `(.L_x_2570) ;  /* 0x0000007000007945 */ /* 0x000fe20003800000 */
[----:B------:R-:W-:Y:S01]  /*9500*/  MOV R13, R0 ;  /* 0x00000000000d7202 */ /* 0x000fe20000000f00 */
[----:B------:R-:W-:Y:S02]  /*9510*/  IMAD.MOV.U32 R12, RZ, RZ, 0x10 ;  /* 0x00000010ff0c7424 */ /* 0x000fe400078e00ff */
[----:B------:R-:W-:-:S07]  /*9520*/  IMAD.MOV.U32 R15, RZ, RZ, -0x1 ;  /* 0xffffffffff0f7424 */ /* 0x000fce00078e00ff */
[----:B--23--:R-:W-:Y:S05]  /*9530*/  WARPSYNC.COLLECTIVE R15, `(.L_x_2571) ;  /* 0x000000000f087348 */ /* 0x00cfea0003c00000 */
[----:B------:R0:W1:Y:S02]  /*9540*/  SHFL.BFLY P6, R14, R13, R12, R11 ;  /* 0x0c00000c0d0e7389 */ /* 0x00006400000c000b */
[----:B0123--:R-:W-:Y:S05]  /*9550*/  ENDCOLLECTIVE ;  /* 0x000000000000791b */ /* 0x00ffea0003800000 */
.L_x_2571:
[----:B------:R-:W-:Y:S05]  /*9560*/  BSYNC B0 ;  /* 0x0000000000007941 */ /* 0x000fea0003800000 */
.L_x_2570:
[----:B------:R-:W-:Y:S01]  /*9570*/  FMNMX.FTZ R13, R14, R0, !PT ;  /* 0x000000000e0d7209 */ /* 0x000fe20007810000 */
[----:B------:R-:W-:Y:S01]  /*9580*/  IMAD.MOV.U32 R11, RZ, RZ, 0x1f ;  /* 0x0000001fff0b7424 */ /* 0x000fe200078e00ff */
[----:B------:R-:W-:Y:S02]  /*9590*/  MOV R12, 0x8 ;  /* 0x00000008000c7802 */ /* 0x000fe40000000f00 */
[----:B------:R-:W-:-:S07]  /*95a0*/  MOV R15, 0xffffffff ;  /* 0xffffffff000f7802 */ /* 0x000fce0000000f00 */
[----:B------:R-:W-:Y:S05]  /*95b0*/  WARPSYNC.COLLECTIVE R15, `(.L_x_2572) ;  /* 0x000000000f087348 */ /* 0x000fea0003c00000 */
[----:B------:R0:W1:Y:S02]  /*95c0*/  SHFL.BFLY P6, R14, R13, R12, R11 ;  /* 0x0c00000c0d0e7389 */ /* 0x00006400000c000b */
[----:B01----:R-:W-:Y:S05]  /*95d0*/  ENDCOLLECTIVE ;  /* 0x000000000000791b */ /* 0x003fea0003800000 */
.L_x_2572:
[----:B------:R-:W-:Y:S01]  /*95e0*/  HFMA2 R12, -RZ, RZ, 0, 2.384185791015625e-07 ;  /* 0x00000004ff0c7431 */ /* 0x000fe200000001ff */
[----:B------:R-:W-:-:S05]  /*95f0*/  FMNMX.FTZ R3, R13, R14, !PT ;  /* 0x0000000e0d037209 */ /* 0x000fca0007810000 */
[----:B------:R-:W-:-:S07]  /*9600*/  IMAD.MOV.U32 R13, RZ, RZ, R3 ;  /* 0x000000ffff0d7224 */ /* 0x000fce00078e0003 */
[----:B------:R-:W-:Y:S05]  /*9610*/  WARPSYNC.COLLECTIVE R15, `(.L_x_2573) ;  /* 0x000000000f087348 */ /* 0x000fea0003c00000 */
[----:B------:R0:W1:Y:S02]  /*9620*/  SHFL.BFLY P6, R14, R13, R12, R11 ;  /* 0x0c00000c0d0e7389 */ /* 0x00006400000c000b */
[----:B01----:R-:W-:Y:S05]  /*9630*/  ENDCOLLECTIVE ;  /* 0x000000000000791b */ /* 0x003fea0003800000 */
.L_x_2573:
[----:B------:R-:W-:Y:S02]  /*9640*/  MOV R12, 0x2 ;  /* 0x00000002000c7802 */ /* 0x000fe40000000f00 */
[----:B------:R-:W-:-:S05]  /*9650*/  FMNMX.FTZ R4, R3, R14, !PT ;  /* 0x0000000e03047209 */ /* 0x000fca0007810000 */
[----:B------:R-:W-:-:S07]  /*9660*/  IMAD.MOV.U32 R13, RZ, RZ, R4 ;  /* 0x000000ffff0d7224 */ /* 0x000fce00078e0004 */
[----:B------:R-:W-:Y:S05]  /*9670*/  WARPSYNC.COLLECTIVE R15, `(.L_x_2574) ;  /* 0x000000000f087348 */ /* 0x000fea0003c00000 */
[----:B------:R0:W1:Y:S02]  /*9680*/  SHFL.BFLY P6, R14, R13, R12, R11 ;  /* 0x0c00000c0d0e7389 */ /* 0x00006400000c000b */
[----:B01----:R-:W-:Y:S05]  /*9690*/  ENDCOLLECTIVE ;  /* 0x000000000000791b */ /* 0x003fea0003800000 */
.L_x_2574:
[----:B------:R-:W-:Y:S05]  /*96a0*/  BRA `(.L_x_2575) ;  /* 0xffffffa000a47947 */ /* 0x000fea000383ffff */
.L_x_2576:
        /* <DEDUP_REMOVED lines=13> */
.L_x_3019:


//--------------------- .text._ZN4mmha33masked_multihead_attention_kernelIfLi64ELi64ELi4ELi16ELi64ELb0ELb1EEEv26Multihead_attention_paramsIT_XT5_EE --------------------------
	.section	.text._ZN4mmha33masked_multihead_attention_kernelIfLi64ELi64ELi4ELi16ELi64ELb0ELb1EEEv26Multihead_attention_paramsIT_XT5_EE,"ax",@progbits
	.align	128
        .global         _ZN4mmha33masked_multihead_attention_kernelIfLi64ELi64ELi4ELi16ELi64ELb0ELb1EEEv26Multihead_attention_paramsIT_XT5_EE
        .type           _ZN4mmha33masked_multihead_attention_kernelIfLi64ELi64ELi4ELi16ELi64ELb0ELb1EEEv26Multihead_attention_paramsIT_XT5_EE,@function
        .size           _ZN4mmha33masked_multihead_attention_kernelIfLi64ELi64ELi4ELi16ELi64ELb0ELb1EEEv26Multihead_attention_paramsIT_XT5_EE,(.L_x_3020 - _ZN4mmha33masked_multihead_attention_kernelIfLi64ELi64ELi4ELi16ELi64ELb0ELb1EEEv26Multihead_attention_paramsIT_XT5_EE)
        .other          _ZN4mmha33masked_multihead_attention_kernelIfLi64ELi64ELi4ELi16ELi64ELb0ELb1EEEv26Multihead_attention_paramsIT_XT5_EE,@"STO_CUDA_ENTRY STV_DEFAULT"
_ZN4mmha33masked_multihead_attention_kernelIfLi64ELi64ELi4ELi16ELi64ELb0ELb1EEEv26Multihead_attention_paramsIT_XT5_EE:
.text._ZN4mmha33masked_multihead_attention_kernelIfLi64ELi64ELi4ELi16ELi64ELb0ELb1EEEv26Multihead_attention_paramsIT_XT5_EE:
        /* <DEDUP_REMOVED lines=14> */
.L_x_2577:
[----:B------:R-:W1:Y:S01]  /*00e0*/  LDCU.64 UR4, c[0x0][0x4a0] ;  /* 0x00009400ff0477ac */ /* 0x000e620008000a00 */
[----:B------:R-:W2:Y:S01]  /*00f0*/  LDC R6, c[0x0][0x3f0] ;  /* 0x0000fc00ff067b82 */ /* 0x000ea20000000800 */
[----:B------:R-:W3:Y:S01]  /*0100*/  S2R R8, SR_CTAID.Y ;  /* 0x0000000000087919 */ /* 0x000ee20000002600 */
[----:B------:R-:W4:Y:S01]  /*0110*/  LDCU UR9, c[0x0][0x3f4] ;  /* 0x00007e80ff0977ac */ /* 0x000f220008000800 */
[----:B------:R-:W0:Y:S05]  /*0120*/  LDCU UR8, c[0x0][0x3e8] ;  /* 0x00007d00ff0877ac */ /* 0x000e2a0008000800 */
[----:B------:R-:W4:Y:S01]  /*0130*/  LDC.64 R12, c[0x0][0x460] ;  /* 0x00011800ff0c7b82 */ /* 0x000f220000000a00 */
[----:B-1----:R-:W-:-:S04]  /*0140*/  UISETP.NE.U32.AND UP0, UPT, UR4, URZ, UPT ;  /* 0x000000ff0400728c */ /* 0x002fc8000bf05070 */
[----:B------:R-:W-:Y:S01]  /*0150*/  UISETP.NE.AND.EX UP0, UPT, UR5, URZ, UPT, UP0 ;  /* 0x000000ff0500728c */ /* 0x000fe2000bf05300 */
[----:B--2---:R-:W-:-:S05]  /*0160*/  IABS R7, R6 ;  /* 0x0000000600077213 */ /* 0x004fca0000000000 */
[----:B------:R-:W-:Y:S01]  /*0170*/  PLOP3.LUT P5, PT, PT, PT, UP0, 0x80, 0x8 ;  /* 0x000000000008781c */ /* 0x000fe20003faf008 */
[----:B------:R-:W1:Y:S04]  /*0180*/  I2F.RP R0, R7 ;  /* 0x0000000700007306 */ /* 0x000e680000209400 */
[----:B------:R-:W2:Y:S01]  /*0190*/  @UP0 LDCU.64 UR4, c[0x0][0x4a0] ;  /* 0x00009400ff0407ac */ /* 0x000ea20008000a00 */
[----:B----4-:R-:W-:Y:S02]  /*01a0*/  ISETP.NE.U32.AND P1, PT, R12, RZ, PT ;  /* 0x000000ff0c00720c */ /* 0x010fe40003f25070 */
[----:B------:R-:W-:Y:S01]  /*01b0*/  ISETP.NE.AND P2, PT, R6, RZ, PT ;  /* 0x000000ff0600720c */ /* 0x000fe20003f45270 */
[----:B------:R-:W4:Y:S01]  /*01c0*/  @UP0 LDCU UR7, c[0x0][0x430] ;  /* 0x00008600ff0707ac */ /* 0x000f220008000800 */
[----:B-1----:R-:W1:Y:S01]  /*01d0*/  MUFU.RCP R0, R0 ;  /* 0x0000000000007308 */ /* 0x002e620000001000 */
[----:B--2---:R-:W-:-:S06]  /*01e0*/  @UP0 UIMAD.WIDE.U32 UR4, UR6, 0x4, UR4 ;  /* 0x00000004060408a5 */ /* 0x004fcc000f8e0004 */
[----:B------:R-:W-:Y:S02]  /*01f0*/  IMAD.U32 R2, RZ, RZ, UR4 ;  /* 0x00000004ff027e24 */ /* 0x000fe4000f8e00ff */
[----:B------:R-:W-:Y:S01]  /*0200*/  IMAD.U32 R3, RZ, RZ, UR5 ;  /* 0x00000005ff037e24 */ /* 0x000fe2000f8e00ff */
[----:B-1----:R-:W-:-:S04]  /*0210*/  IADD3 R4, PT, PT, R0, 0xffffffe, RZ ;  /* 0x0ffffffe00047810 */ /* 0x002fc80007ffe0ff */
[----:B------:R1:W2:Y:S01]  /*0220*/  @P5 LDG.E R11, desc[UR36][R2.64] ;  /* 0x00000024020b5981 */ /* 0x0002a2000c1e1900 */
[----:B------:R0:W4:Y:S01]  /*0230*/  F2I.FTZ.U32.TRUNC.NTZ R5, R4 ;  /* 0x0000000400057305 */ /* 0x000122000021f000 */
[----:B---3--:R-:W-:Y:S01]  /*0240*/  IABS R0, R8 ;  /* 0x0000000800007213 */ /* 0x008fe20000000000 */
[----:B0-----:R-:W-:Y:S01]  /*0250*/  IMAD.MOV.U32 R4, RZ, RZ, RZ ;  /* 0x000000ffff047224 */ /* 0x001fe200078e00ff */
[----:B----4-:R-:W-:-:S05]  /*0260*/  IADD3 R10, PT, PT, RZ, -R5, RZ ;  /* 0x80000005ff0a7210 */ /* 0x010fca0007ffe0ff */
[----:B------:R-:W-:-:S04]  /*0270*/  IMAD R9, R10, R7, RZ ;  /* 0x000000070a097224 */ /* 0x000fc800078e02ff */
[----:B------:R-:W-:-:S06]  /*0280*/  IMAD.HI.U32 R5, R5, R9, R4 ;  /* 0x0000000905057227 */ /* 0x000fcc00078e0004 */
[----:B------:R-:W-:-:S04]  /*0290*/  IMAD.HI.U32 R5, R5, R0, RZ ;  /* 0x0000000005057227 */ /* 0x000fc800078e00ff */
[----:B------:R-:W-:-:S04]  /*02a0*/  IMAD.MOV R4, RZ, RZ, -R5 ;  /* 0x000000ffff047224 */ /* 0x000fc800078e0a05 */
[----:B------:R-:W-:-:S05]  /*02b0*/  IMAD R0, R7, R4, R0 ;  /* 0x0000000407007224 */ /* 0x000fca00078e0200 */
[----:B------:R-:W-:Y:S02]  /*02c0*/  ISETP.GT.U32.AND P3, PT, R7, R0, PT ;  /* 0x000000000700720c */ /* 0x000fe40003f64070 */
[----:B------:R-:W-:-:S11]  /*02d0*/  ISETP.NE.AND.EX P1, PT, R13, RZ, PT, P1 ;  /* 0x000000ff0d00720c */ /* 0x000fd60003f25310 */
[-C--:B------:R-:W-:Y:S01]  /*02e0*/  @!P3 IADD3 R0, PT, PT, R0, -R7.reuse, RZ ;  /* 0x800000070000b210 */ /* 0x080fe20007ffe0ff */
[----:B------:R-:W-:Y:S01]  /*02f0*/  @!P3 VIADD R5, R5, 0x1 ;  /* 0x000000010505b836 */ /* 0x000fe20000000000 */
[----:B-1----:R-:W0:Y:S02]  /*0300*/  @P1 LDC.64 R2, c[0x0][0x460] ;  /* 0x00011800ff021b82 */ /* 0x002e240000000a00 */
[----:B------:R-:W-:Y:S02]  /*0310*/  ISETP.GE.U32.AND P0, PT, R0, R7, PT ;  /* 0x000000070000720c */ /* 0x000fe40003f06070 */
[----:B------:R-:W-:-:S04]  /*0320*/  LOP3.LUT R0, R6, UR6, RZ, 0x3c, !PT ;  /* 0x0000000606007c12 */ /* 0x000fc8000f8e3cff */
[----:B------:R-:W-:-:S07]  /*0330*/  ISETP.GE.AND P4, PT, R0, RZ, PT ;  /* 0x000000ff0000720c */ /* 0x000fce0003f86270 */
[----:B------:R-:W-:Y:S01]  /*0340*/  @P0 VIADD R5, R5, 0x1 ;  /* 0x0000000105050836 */ /* 0x000fe20000000000 */
[----:B------:R-:W-:-:S05]  /*0350*/  @!P2 LOP3.LUT R6, RZ, R6, RZ, 0x33, !PT ;  /* 0x00000006ff06a212 */ /* 0x000fca00078e33ff */
[----:B------:R-:W-:-:S04]  /*0360*/  @!P4 IADD3 R5, PT, PT, -R5, RZ, RZ ;  /* 0x000000ff0505c210 */ /* 0x000fc80007ffe1ff */
[----:B------:R-:W-:Y:S02]  /*0370*/  R2UR UR42, R5 ;  /* 0x00000000052a72ca */ /* 0x000fe400000e0000 */
[----:B------:R-:W-:-:S13]  /*0380*/  @!P2 R2UR UR42, R6 ;  /* 0x00000000062aa2ca */ /* 0x000fda00000e0000 */
[----:B------:R-:W-:-:S04]  /*0390*/  IMAD.U32 R5, RZ, RZ, UR42 ;  /* 0x0000002aff057e24 */ /* 0x000fc8000f8e00ff */
[----:B0-----:R-:W-:-:S04]  /*03a0*/  @P1 IMAD.WIDE R2, R5, 0x4, R2 ;  /* 0x0000000405021825 */ /* 0x001fc800078e0202 */
[----:B------:R-:W-:Y:S01]  /*03b0*/  IMAD.U32 R5, RZ, RZ, UR9 ;  /* 0x00000009ff057e24 */ /* 0x000fe2000f8e00ff */
[----:B------:R-:W0:Y:S01]  /*03c0*/  @!UP0 LDCU UR43, c[0x0][0x40c] ;  /* 0x00008180ff2b87ac */ /* 0x000e220008000800 */
[----:B------:R1:W5:Y:S03]  /*03d0*/  @P1 LDG.E R8, desc[UR36][R2.64] ;  /* 0x0000002402081981 */ /* 0x000366000c1e1900 */
[----:B------:R-:W-:-:S04]  /*03e0*/  IABS R0, R5 ;  /* 0x0000000500007213 */ /* 0x000fc80000000000 */
[----:B------:R-:W-:-:S13]  /*03f0*/  R2UR UR10, R0 ;  /* 0x00000000000a72ca */ /* 0x000fda00000e0000 */
[----:B------:R-:W3:Y:S08]  /*0400*/  I2F.RP R0, UR10 ;  /* 0x0000000a00007d06 */ /* 0x000ef00008209400 */
[----:B---3--:R-:W3:Y:S02]  /*0410*/  MUFU.RCP R0, R0 ;  /* 0x0000000000007308 */ /* 0x008ee40000001000 */
[----:B---3--:R-:W-:-:S06]  /*0420*/  IADD3 R4, PT, PT, R0, 0xffffffe, RZ ;  /* 0x0ffffffe00047810 */ /* 0x008fcc0007ffe0ff */
[----:B------:R-:W3:Y:S02]  /*0430*/  F2I.FTZ.U32.TRUNC.NTZ R4, R4 ;  /* 0x0000000400047305 */ /* 0x000ee4000021f000 */
[----:B---3--:R-:W-:Y:S01]  /*0440*/  R2UR UR5, R4 ;  /* 0x00000000040572ca */ /* 0x008fe200000e0000 */
[----:B------:R-:W3:Y:S01]  /*0450*/  S2R R16, SR_TID.X ;  /* 0x0000000000107919 */ /* 0x000ee20000002100 */
[----:B------:R-:W4:Y:S01]  /*0460*/  S2UR UR44, SR_CTAID.X ;  /* 0x00000000002c79c3 */ /* 0x000f220000002500 */
[----:B------:R-:W-:Y:S01]  /*0470*/  IMAD.MOV R0, RZ, RZ, -R5 ;  /* 0x000000ffff007224 */ /* 0x000fe200078e0a05 */
[----:B------:R-:W-:Y:S01]  /*0480*/  UMOV UR38, URZ ;  /* 0x000000ff00267c82 */ /* 0x000fe20008000000 */
[----:B------:R-:W-:Y:S01]  /*0490*/  UIMAD UR45, UR6, UR9, URZ ;  /* 0x00000009062d72a4 */ /* 0x000fe2000f8e02ff */
[----:B------:R-:W-:Y:S01]  /*04a0*/  BSSY.RECONVERGENT B0, `(.L_x_2578) ;  /* 0x0000031000007945 */ /* 0x000fe20003800200 */
[----:B------:R-:W-:Y:S02]  /*04b0*/  CS2R R22, SRZ ;  /* 0x0000000000167805 */ /* 0x000fe4000001ff00 */
[----:B---3--:R-:W-:-:S02]  /*04c0*/  ISETP.GT.U32.AND P0, PT, R16, 0x1f, PT ;  /* 0x0000001f1000780c */ /* 0x008fc40003f04070 */
[----:B--2---:R-:W-:-:S13]  /*04d0*/  @P5 R2UR UR4, R11 ;  /* 0x000000000b0452ca */ /* 0x004fda00000e0000 */
[----:B0-----:R-:W-:-:S06]  /*04e0*/  @UP0 UIADD3 UR43, UPT, UPT, UR4, UR7, URZ ;  /* 0x00000007042b0290 */ /* 0x001fcc000fffe0ff */
[----:B-1----:R-:W-:Y:S01]  /*04f0*/  IABS R2, UR43 ;  /* 0x0000002b00027c13 */ /* 0x002fe20008000000 */
[----:B------:R-:W-:-:S03]  /*0500*/  UIADD3 UR7, UPT, UPT, URZ, -UR5, URZ ;  /* 0x80000005ff077290 */ /* 0x000fc6000fffe0ff */
[----:B------:R-:W-:Y:S01]  /*0510*/  R2UR UR41, R2 ;  /* 0x00000000022972ca */ /* 0x000fe200000e0000 */
[----:B------:R-:W-:Y:S01]  /*0520*/  UIMAD UR7, UR7, UR10, URZ ;  /* 0x0000000a070772a4 */ /* 0x000fe2000f8e02ff */
[----:B------:R-:W-:-:S03]  /*0530*/  UMOV UR4, URZ ;  /* 0x000000ff00047c82 */ /* 0x000fc60008000000 */
[----:B------:R-:W-:-:S07]  /*0540*/  UIMAD.WIDE.U32 UR4, UR5, UR7, UR4 ;  /* 0x00000007050472a5 */ /* 0x000fce000f8e0004 */
[----:B------:R-:W4:Y:S01]  /*0550*/  LDCU UR7, c[0x0][0x3f8] ;  /* 0x00007f00ff0777ac */ /* 0x000f220008000800 */
[----:B------:R-:W-:-:S04]  /*0560*/  UIMAD.WIDE.U32 UR4, UR5, UR41, URZ ;  /* 0x00000029050472a5 */ /* 0x000fc8000f8e00ff */
[----:B------:R-:W-:-:S04]  /*0570*/  UIADD3 UR5, UPT, UPT, -UR5, URZ, URZ ;  /* 0x000000ff05057290 */ /* 0x000fc8000fffe1ff */
[----:B------:R-:W-:-:S04]  /*0580*/  UIMAD UR41, UR10, UR5, UR41 ;  /* 0x000000050a2972a4 */ /* 0x000fc8000f8e0229 */
[----:B------:R-:W-:Y:S02]  /*0590*/  UISETP.GT.U32.AND UP1, UPT, UR10, UR41, UPT ;  /* 0x000000290a00728c */ /* 0x000fe4000bf24070 */
[----:B------:R-:W-:-:S09]  /*05a0*/  UISETP.NE.AND UP0, UPT, UR8, URZ, UPT ;  /* 0x000000ff0800728c */ /* 0x000fd2000bf05270 */
[----:B------:R-:W-:-:S04]  /*05b0*/  @!UP1 UIADD3 UR41, UPT, UPT, UR41, -UR10, URZ ;  /* 0x8000000a29299290 */ /* 0x000fc8000fffe0ff */
[----:B------:R-:W-:Y:S02]  /*05c0*/  UISETP.GT.U32.AND UP2, UPT, UR10, UR41, UPT ;  /* 0x000000290a00728c */ /* 0x000fe4000bf44070 */
[----:B----4-:R-:W-:Y:S02]  /*05d0*/  UIMAD UR40, UR6, UR7, UR44 ;  /* 0x00000007062872a4 */ /* 0x010fe4000f8e022c */
[----:B------:R-:W-:Y:S02]  /*05e0*/  UISETP.GE.AND UP1, UPT, UR43, URZ, UPT ;  /* 0x000000ff2b00728c */ /* 0x000fe4000bf26270 */
[----:B------:R-:W-:-:S05]  /*05f0*/  @UP0 USHF.L.U32 UR4, UR44, 0x6, URZ ;  /* 0x000000062c040899 */ /* 0x000fca00080006ff */
[----:B------:R-:W-:Y:S02]  /*0600*/  @!UP2 UIADD3 UR41, UPT, UPT, UR41, -UR10, URZ ;  /* 0x8000000a2929a290 */ /* 0x000fe4000fffe0ff */
[----:B------:R-:W-:Y:S02]  /*0610*/  UISETP.NE.AND UP2, UPT, UR9, URZ, UPT ;  /* 0x000000ff0900728c */ /* 0x000fe4000bf45270 */
[----:B------:R-:W-:Y:S02]  /*0620*/  @!UP0 USHF.L.U32 UR46, UR40, 0x6, URZ ;  /* 0x00000006282e8899 */ /* 0x000fe400080006ff */
[----:B------:R-:W-:Y:S02]  /*0630*/  @UP0 UIMAD UR46, UR6, UR8, UR4 ;  /* 0x00000008062e02a4 */ /* 0x000fe4000f8e0204 */
[----:B------:R-:W-:Y:S01]  /*0640*/  UIADD3 UR4, UPT, UPT, UR43, 0x1, URZ ;  /* 0x000000012b047890 */ /* 0x000fe2000fffe0ff */
[----:B------:R-:W-:Y:S01]  /*0650*/  IMAD.SHL.U32 R17, R16, 0x2, RZ ;  /* 0x0000000210117824 */ /* 0x000fe200078e00ff */
[----:B------:R-:W-:-:S02]  /*0660*/  @!UP1 UIADD3 UR41, UPT, UPT, -UR41, URZ, URZ ;  /* 0x000000ff29299290 */ /* 0x000fc4000fffe1ff */
[----:B------:R-:W-:Y:S02]  /*0670*/  UIMAD UR42, UR42, UR7, URZ ;  /* 0x000000072a2a72a4 */ /* 0x000fe4000f8e02ff */
[----:B------:R-:W-:Y:S01]  /*0680*/  VIADDMNMX R0, R0, UR4, RZ, !PT ;  /* 0x0000000400007c46 */ /* 0x000fe2000f8001ff */
[----:B------:R-:W-:Y:S01]  /*0690*/  @!UP2 ULOP3.LUT UR41, URZ, UR9, URZ, 0x33, !UPT ;  /* 0x00000009ff29a292 */ /* 0x000fe2000f8e33ff */
[----:B------:R-:W-:Y:S01]  /*06a0*/  IADD3 R15, PT, PT, R17, UR46, RZ ;  /* 0x0000002e110f7c10 */ /* 0x000fe2000fffe0ff */
        /* <DEDUP_REMOVED lines=16> */
.L_x_2579:
[----:B------:R-:W-:Y:S05]  /*07b0*/  BSYNC.RECONVERGENT B0 ;  /* 0x0000000000007941 */ /* 0x000fea0003800200 */
.L_x_2578:
[----:B------:R-:W1:Y:S01]  /*07c0*/  LDCU UR4, c[0x0][0x478] ;  /* 0x00008f00ff0477ac */ /* 0x000e620008000800 */
[----:B-----5:R-:W-:Y:S02]  /*07d0*/  @P1 R2UR UR38, R8 ;  /* 0x00000000082612ca */ /* 0x020fe400000e0000 */
[----:B------:R-:W-:Y:S01]  /*07e0*/  R2UR UR48, R0 ;  /* 0x00000000003072ca */ /* 0x000fe200000e0000 */
[----:B------:R-:W-:Y:S01]  /*07f0*/  IMAD.U32 R0, RZ, RZ, UR44 ;  /* 0x0000002cff007e24 */ /* 0x000fe2000f8e00ff */
[----:B------:R-:W-:-:S03]  /*0800*/  USHF.R.S32.HI UR47, URZ, 0x1f, UR45 ;  /* 0x0000001fff2f7899 */ /* 0x000fc6000801142d */
        /* <DEDUP_REMOVED lines=14> */
.L_x_2580:
[----:B------:R-:W-:Y:S01]  /*08f0*/  BSSY.RECONVERGENT B0, `(.L_x_2581) ;  /* 0x0000006000007945 */ /* 0x000fe20003800200 */
[----:B------:R-:W-:-:S03]  /*0900*/  CS2R R18, SRZ ;  /* 0x0000000000127805 */ /* 0x000fc6000001ff00 */
[----:B------:R-:W-:Y:S05]  /*0910*/  @P0 BRA `(.L_x_2582) ;  /* 0x00000000000c0947 */ /* 0x000fea0003800000 */
[----:B------:R-:W1:Y:S02]  /*0920*/  LDC.64 R2, c[0x0][0x398] ;  /* 0x0000e600ff027b82 */ /* 0x000e640000000a00 */
[----:B-1----:R-:W-:-:S05]  /*0930*/  IMAD.WIDE R2, R15, 0x4, R2 ;  /* 0x000000040f027825 */ /* 0x002fca00078e0202 */
[----:B------:R1:W5:Y:S02]  /*0940*/  LDG.E.64 R18, desc[UR36][R2.64] ;  /* 0x0000002402127981 */ /* 0x000364000c1e1b00 */
.L_x_2582:
[----:B------:R-:W-:Y:S05]  /*0950*/  BSYNC.RECONVERGENT B0 ;  /* 0x0000000000007941 */ /* 0x000fea0003800200 */
.L_x_2581:
[----:B------:R-:W2:Y:S01]  /*0960*/  LDCU.64 UR10, c[0x0][0x418] ;  /* 0x00008300ff0a77ac */ /* 0x000ea20008000a00 */
[----:B------:R-:W-:Y:S01]  /*0970*/  ISETP.EQ.U32.AND P3, PT, R12, RZ, PT ;  /* 0x000000ff0c00720c */ /* 0x000fe20003f62070 */
[----:B------:R-:W3:Y:S01]  /*0980*/  LDC R14, c[0x0][0x400] ;  /* 0x00010000ff0e7b82 */ /* 0x000ee20000000800 */
[----:B------:R-:W4:Y:S02]  /*0990*/  LDCU.64 UR8, c[0x0][0x3a0] ;  /* 0x00007400ff0877ac */ /* 0x000f240008000a00 */
[----:B------:R-:W-:Y:S01]  /*09a0*/  ISETP.EQ.OR.EX P0, PT, R13, RZ, P0, P3 ;  /* 0x000000ff0d00720c */ /* 0x000fe20000702730 */
[----:B------:R-:W0:Y:S01]  /*09b0*/  LDCU.64 UR4, c[0x0][0x390] ;  /* 0x00007200ff0477ac */ /* 0x000e220008000a00 */
[----:B--2---:R-:W-:-:S11]  /*09c0*/  UISETP.NE.U32.AND UP0, UPT, UR10, URZ, UPT ;  /* 0x000000ff0a00728c */ /* 0x004fd6000bf05070 */
[----:B------:R-:W2:Y:S01]  /*09d0*/  @!P0 LDC.64 R6, c[0x0][0x450] ;  /* 0x00011400ff068b82 */ /* 0x000ea20000000a00 */
[----:B------:R-:W-:Y:S01]  /*09e0*/  VOTEU.ALL UP1, P0 ;  /* 0x0000000000ff7886 */ /* 0x000fe20000020000 */
[----:B----4-:R-:W-:Y:S01]  /*09f0*/  ISETP.NE.U32.AND P2, PT, RZ, UR8, PT ;  /* 0x00000008ff007c0c */ /* 0x010fe2000bf45070 */
[----:B------:R-:W-:Y:S01]  /*0a00*/  UISETP.NE.AND.EX UP0, UPT, UR11, URZ, UPT, UP0 ;  /* 0x000000ff0b00728c */ /* 0x000fe2000bf05300 */
[----:B0-----:R-:W-:Y:S02]  /*0a10*/  ISETP.NE.U32.AND P1, PT, RZ, UR4, PT ;  /* 0x00000004ff007c0c */ /* 0x001fe4000bf25070 */
[----:B------:R-:W-:Y:S02]  /*0a20*/  ISETP.NE.AND.EX P2, PT, RZ, UR9, PT, P2 ;  /* 0x00000009ff007c0c */ /* 0x000fe4000bf45320 */
[----:B------:R-:W-:Y:S02]  /*0a30*/  ISETP.NE.AND.EX P1, PT, RZ, UR5, PT, P1 ;  /* 0x00000005ff007c0c */ /* 0x000fe4000bf25310 */
[----:B------:R-:W-:-:S02]  /*0a40*/  ISETP.GT.U32.OR P2, PT, R16, 0x1f, !P2 ;  /* 0x0000001f1000780c */ /* 0x000fc40005744470 */
[----:B------:R-:W-:Y:S02]  /*0a50*/  ISETP.GT.U32.OR P1, PT, R16, 0x1f, !P1 ;  /* 0x0000001f1000780c */ /* 0x000fe40004f24470 */
[----:B------:R-:W0:Y:S01]  /*0a60*/  @UP0 LDCU.64 UR4, c[0x0][0x418] ;  /* 0x00008300ff0407ac */ /* 0x000e220008000a00 */
[----:B------:R-:W-:-:S08]  /*0a70*/  PLOP3.LUT P3, PT, PT, PT, UP0, 0x80, 0x8 ;  /* 0x000000000008781c */ /* 0x000fd00003f6f008 */
[----:B------:R-:W4:Y:S08]  /*0a80*/  @!P2 LDC.64 R4, c[0x0][0x3a0] ;  /* 0x0000e800ff04ab82 */ /* 0x000f300000000a00 */
[----:B-1----:R-:W1:Y:S01]  /*0a90*/  @!P1 LDC.64 R2, c[0x0][0x390] ;  /* 0x0000e400ff029b82 */ /* 0x002e620000000a00 */
[----:B0-----:R-:W-:Y:S02]  /*0aa0*/  @UP0 UIMAD.WIDE.U32 UR4, UR6, 0x4, UR4 ;  /* 0x00000004060408a5 */ /* 0x001fe4000f8e0004 */
[----:B------:R-:W-:Y:S01]  /*0ab0*/  @!UP1 UIMAD UR6, UR38, UR7, URZ ;  /* 0x00000007260692a4 */ /* 0x000fe2000f8e02ff */
[----:B------:R-:W-:-:S03]  /*0ac0*/  CS2R R12, SRZ ;  /* 0x00000000000c7805 */ /* 0x000fc6000001ff00 */
[----:B------:R-:W-:Y:S01]  /*0ad0*/  MOV R8, UR4 ;  /* 0x0000000400087c02 */ /* 0x000fe20008000f00 */
[----:B------:R-:W-:Y:S02]  /*0ae0*/  IMAD.U32 R9, RZ, RZ, UR5 ;  /* 0x00000005ff097e24 */ /* 0x000fe4000f8e00ff */
[----:B------:R-:W-:Y:S02]  /*0af0*/  IMAD.U32 R0, RZ, RZ, UR6 ;  /* 0x00000006ff007e24 */ /* 0x000fe4000f8e00ff */
[----:B------:R-:W0:Y:S01]  /*0b00*/  LDCU.U8 UR4, c[0x0][0x404] ;  /* 0x00008080ff0477ac */ /* 0x000e220008000000 */
[----:B------:R-:W3:Y:S02]  /*0b10*/  @P3 LDG.E R8, desc[UR36][R8.64] ;  /* 0x0000002408083981 */ /* 0x000ee4000c1e1900 */
[----:B------:R-:W-:Y:S01]  /*0b20*/  @!P0 LEA R15, R0, R11, 0x6 ;  /* 0x0000000b000f8211 */ /* 0x000fe200078e30ff */
[----:B----4-:R-:W-:-:S04]  /*0b30*/  @!P2 IMAD.WIDE.U32 R4, R11, 0x4, R4 ;  /* 0x000000040b04a825 */ /* 0x010fc800078e0004 */
[----:B--2---:R-:W-:Y:S01]  /*0b40*/  @!P0 IMAD.WIDE R6, R15, 0x4, R6 ;  /* 0x000000040f068825 */ /* 0x004fe200078e0206 */
[----:B------:R-:W2:Y:S03]  /*0b50*/  @!P2 LDG.E.64 R12, desc[UR36][R4.64] ;  /* 0x00000024040ca981 */ /* 0x000ea6000c1e1b00 */
[----:B-1----:R-:W-:Y:S01]  /*0b60*/  @!P1 IMAD.WIDE.U32 R2, R11, 0x4, R2 ;  /* 0x000000040b029825 */ /* 0x002fe200078e0002 */
[----:B------:R-:W-:Y:S01]  /*0b70*/  CS2R R10, SRZ ;  /* 0x00000000000a7805 */ /* 0x000fe2000001ff00 */
[----:B------:R-:W4:Y:S05]  /*0b80*/  @!P0 LDG.E.64 R6, desc[UR36][R6.64] ;  /* 0x0000002406068981 */ /* 0x000f2a000c1e1b00 */
[----:B------:R-:W4:Y:S01]  /*0b90*/  @!P1 LDG.E.64 R10, desc[UR36][R2.64] ;  /* 0x00000024020a9981 */ /* 0x000f22000c1e1b00 */
[----:B0-----:R-:W-:-:S04]  /*0ba0*/  ISETP.NE.AND P1, PT, RZ, UR4, PT ;  /* 0x00000004ff007c0c */ /* 0x001fc8000bf25270 */
[----:B---3--:R-:W-:Y:S01]  /*0bb0*/  ISETP.LT.OR P1, PT, R14, 0x1, P1 ;  /* 0x000000010e00780c */ /* 0x008fe20000f21670 */
[----:B------:R-:W-:Y:S01]  /*0bc0*/  UMOV UR39, URZ ;  /* 0x000000ff00277c82 */ /* 0x000fe20008000000 */
[----:B------:R-:W-:Y:S01]  /*0bd0*/  BSSY.RECONVERGENT B6, `(.L_x_2583) ;  /* 0x000009a000067945 */ /* 0x000fe20003800200 */
[----:B------:R-:W-:Y:S01]  /*0be0*/  @P3 R2UR UR39, R8 ;  /* 0x00000000082732ca */ /* 0x000fe200000e0000 */
[----:B--2--5:R-:W-:Y:S01]  /*0bf0*/  FADD.FTZ R18, R12, R18 ;  /* 0x000000120c127221 */ /* 0x024fe20000010000 */
[----:B------:R-:W-:-:S03]  /*0c00*/  FADD.FTZ R19, R13, R19 ;  /* 0x000000130d137221 */ /* 0x000fc60000010000 */
[----:B----4-:R-:W-:Y:S01]  /*0c10*/  @!P0 FMUL.FTZ R18, R18, R6 ;  /* 0x0000000612128220 */ /* 0x010fe20000410000 */
[----:B------:R-:W-:Y:S01]  /*0c20*/  @!P0 FMUL.FTZ R19, R19, R7 ;  /* 0x0000000713138220 */ /* 0x000fe20000410000 */
[----:B------:R-:W-:Y:S01]  /*0c30*/  FADD.FTZ R22, R10, R22 ;  /* 0x000000160a167221 */ /* 0x000fe20000010000 */
[----:B------:R-:W-:Y:S02]  /*0c40*/  FADD.FTZ R23, R11, R23 ;  /* 0x000000170b177221 */ /* 0x000fe40000010000 */
[----:B------:R-:W-:Y:S05]  /*0c50*/  @P1 BRA `(.L_x_2584) ;  /* 0x0000000000601947 */ /* 0x000fea0003800000 */
[----:B------:R-:W-:-:S13]  /*0c60*/  ISETP.GE.AND P0, PT, R17, R14, PT ;  /* 0x0000000e1100720c */ /* 0x000fda0003f06270 */
[----:B------:R-:W-:Y:S05]  /*0c70*/  @P0 BRA `(.L_x_2585) ;  /* 0x00000008003c0947 */ /* 0x000fea0003800000 */
[----:B------:R-:W-:Y:S01]  /*0c80*/  I2FP.F32.U32 R2, R14 ;  /* 0x0000000e00027245 */ /* 0x000fe20000201000 */
[----:B------:R-:W0:Y:S01]  /*0c90*/  LDCU UR4, c[0x0][0x40c] ;  /* 0x00008180ff0477ac */ /* 0x000e220008000800 */
[----:B------:R-:W-:Y:S02]  /*0ca0*/  I2FP.F32.U32 R0, R17 ;  /* 0x0000001100007245 */ /* 0x000fe40000201000 */
[----:B------:R-:W1:Y:S01]  /*0cb0*/  MUFU.RCP R3, R2 ;  /* 0x0000000200037308 */ /* 0x000e620000001000 */
[----:B0-----:R-:W-:Y:S02]  /*0cc0*/  UIADD3 UR4, UPT, UPT, -UR39, UR4, URZ ;  /* 0x0000000427047290 */ /* 0x001fe4000fffe1ff */
[----:B-1----:R-:W-:-:S04]  /*0cd0*/  FMUL.FTZ R0, R0, R3 ;  /* 0x0000000300007220 */ /* 0x002fc80000410000 */
        /* <DEDUP_REMOVED lines=16> */
.L_x_2584:
        /* <DEDUP_REMOVED lines=48> */
[----:B---3--:R-:W-:-:S02]  /*10e0*/  IMAD.U32 R6, RZ, RZ, UR6 ;  /* 0x00000006ff067e24 */ /* 0x008fc4000f8e00ff */
[----:B------:R-:W-:Y:S01]  /*10f0*/  IMAD.U32 R7, RZ, RZ, UR7 ;  /* 0x00000007ff077e24 */ /* 0x000fe2000f8e00ff */
[----:B----4-:R-:W-:Y:S01]  /*1100*/  MOV R10, UR8 ;  /* 0x00000008000a7c02 */ /* 0x010fe20008000f00 */
[----:B-1----:R-:W-:-:S07]  /*1110*/  IMAD.U32 R11, RZ, RZ, UR9 ;  /* 0x00000009ff0b7e24 */ /* 0x002fce000f8e00ff */
[----:B------:R-:W-:-:S07]  /*1120*/  LEPC R20, `(.L_x_2586) ;  /* 0x000000001014794e */ /* 0x000fce0000000000 */
[----:B--2---:R-:W-:Y:S05]  /*1130*/  CALL.ABS.NOINC R2 ;  /* 0x0000000002007343 */ /* 0x004fea0003c00000 */
.L_x_2586:
[----:B------:R-:W0:Y:S01]  /*1140*/  S2R R3, SR_CgaCtaId ;  /* 0x0000000000037919 */ /* 0x000e220000008800 */
[----:B------:R-:W1:Y:S01]  /*1150*/  LDC R6, c[0x0][0x400] ;  /* 0x00010000ff067b82 */ /* 0x000e620000000800 */
[----:B------:R-:W-:Y:S01]  /*1160*/  MOV R0, 0x400 ;  /* 0x0000040000007802 */ /* 0x000fe20000000f00 */
[----:B------:R-:W-:Y:S05]  /*1170*/  WARPSYNC.ALL ;  /* 0x0000000000007948 */ /* 0x000fea0003800000 */
[----:B------:R-:W-:Y:S01]  /*1180*/  ISETP.NE.AND P6, PT, R27, RZ, PT ;  /* 0x000000ff1b00720c */ /* 0x000fe20003fc5270 */
[----:B------:R-:W-:-:S05]  /*1190*/  VIADD R0, R0, 0x110 ;  /* 0x0000011000007836 */ /* 0x000fca0000000000 */
[----:B0-----:R-:W-:-:S07]  /*11a0*/  LEA R0, R3, R0, 0x18 ;  /* 0x0000000003007211 */ /* 0x001fce00078ec0ff */
[----:B------:R-:W-:Y:S01]  /*11b0*/  @!P6 IMAD R3, R24, R25, R26 ;  /* 0x000000191803e224 */ /* 0x000fe200078e021a */
[----:B-1----:R-:W-:-:S03]  /*11c0*/  LEA R2, R6, R0, 0x2 ;  /* 0x0000000006027211 */ /* 0x002fc600078e10ff */
[C---:B------:R-:W-:Y:S02]  /*11d0*/  @!P6 IMAD R4, R3.reuse, 0x4, R0 ;  /* 0x000000040304e824 */ /* 0x040fe400078e0200 */
[----:B------:R-:W-:-:S03]  /*11e0*/  @!P6 IMAD R3, R3, 0x4, R2 ;  /* 0x000000040303e824 */ /* 0x000fc600078e0202 */
        /* <DEDUP_REMOVED lines=12> */
[C---:B------:R-:W-:Y:S02]  /*12b0*/  IMAD R13, R3.reuse, 0x4, R2 ;  /* 0x00000004030d7824 */ /* 0x040fe400078e0202 */
[----:B------:R-:W-:Y:S01]  /*12c0*/  IMAD.SHL.U32 R3, R3, 0x2, RZ ;  /* 0x0000000203037824 */ /* 0x000fe200078e00ff */
[C---:B------:R-:W-:Y:S01]  /*12d0*/  LEA R12, R24.reuse, R11, 0x2 ;  /* 0x0000000b180c7211 */ /* 0x040fe200078e10ff */
[----:B------:R-:W-:Y:S01]  /*12e0*/  IMAD R14, R24, 0x4, R13 ;  /* 0x00000004180e7824 */ /* 0x000fe200078e020d */
[----:B------:R0:W1:Y:S02]  /*12f0*/  LDS R22, [R11] ;  /* 0x000000000b167984 */ /* 0x0000640000000800 */
        /* <DEDUP_REMOVED lines=9> */
[----:B-----5:R-:W-:Y:S01]  /*1390*/  UIADD3 UR4, UPT, UPT, -UR39, UR4, URZ ;  /* 0x0000000427047290 */ /* 0x020fe2000fffe1ff */
[----:B0-----:R-:W-:-:S05]  /*13a0*/  FMUL.FTZ R3, R3, R4 ;  /* 0x0000000403037220 */ /* 0x001fca0000410000 */
[----:B------:R-:W-:Y:S01]  /*13b0*/  I2FP.F32.S32 R6, UR4 ;  /* 0x0000000400067c45 */ /* 0x000fe20008201400 */
        /* <DEDUP_REMOVED lines=14> */
.L_x_2590:
[----:B------:R-:W-:Y:S05]  /*14a0*/  BSYNC.RECONVERGENT B1 ;  /* 0x0000000000017941 */ /* 0x000fea0003800200 */
.L_x_2589:
[----:B--2---:R2:W-:Y:S04]  /*14b0*/  STS [R13], R18 ;  /* 0x000000120d007388 */ /* 0x0045e80000000800 */
[----:B----4-:R2:W-:Y:S04]  /*14c0*/  STS [R14], R19 ;  /* 0x000000130e007388 */ /* 0x0105e80000000800 */
[----:B-1----:R2:W-:Y:S04]  /*14d0*/  STS [R11], R22 ;  /* 0x000000160b007388 */ /* 0x0025e80000000800 */
[----:B---3--:R2:W-:Y:S02]  /*14e0*/  STS [R12], R23 ;  /* 0x000000170c007388 */ /* 0x0085e40000000800 */
.L_x_2588:
[----:B------:R-:W-:Y:S05]  /*14f0*/  BSYNC.RECONVERGENT B0 ;  /* 0x0000000000007941 */ /* 0x000fea0003800200 */
.L_x_2587:
[----:B------:R-:W-:Y:S01]  /*1500*/  BAR.SYNC.DEFER_BLOCKING 0x0 ;  /* 0x0000000000007b1d */ /* 0x000fe20000010000 */
[----:B------:R-:W-:-:S04]  /*1510*/  @!P6 IMAD R25, R24, R25, R26 ;  /* 0x000000191819e224 */ /* 0x000fc800078e021a */
[C---:B------:R-:W-:Y:S01]  /*1520*/  @!P6 IMAD R0, R25.reuse, 0x4, R0 ;  /* 0x000000041900e824 */ /* 0x040fe200078e0200 */
[----:B------:R-:W-:-:S04]  /*1530*/  @!P6 LEA R2, R25, R2, 0x2 ;  /* 0x000000021902e211 */ /* 0x000fc800078e10ff */
[----:B--2---:R1:W2:Y:S04]  /*1540*/  @!P6 LDS.64 R22, [R0] ;  /* 0x000000000016e984 */ /* 0x0042a80000000a00 */
[----:B------:R1:W3:Y:S01]  /*1550*/  @!P6 LDS.64 R18, [R2] ;  /* 0x000000000212e984 */ /* 0x0002e20000000a00 */
[----:B------:R-:W-:Y:S06]  /*1560*/  BAR.SYNC.DEFER_BLOCKING 0x0 ;  /* 0x0000000000007b1d */ /* 0x000fec0000010000 */
.L_x_2585:
[----:B------:R-:W-:Y:S05]  /*1570*/  BSYNC.RECONVERGENT B6 ;  /* 0x0000000000067941 */ /* 0x000fea0003800200 */
.L_x_2583:
[----:B------:R-:W4:Y:S01]  /*1580*/  S2UR UR21, SR_CgaCtaId ;  /* 0x00000000001579c3 */ /* 0x000f220000008800 */
[----:B------:R-:W-:Y:S01]  /*1590*/  ISETP.GT.U32.AND P0, PT, R16, 0x1f, PT ;  /* 0x0000001f1000780c */ /* 0x000fe20003f04070 */
[----:B------:R-:W-:Y:S01]  /*15a0*/  UMOV UR20, 0x400 ;  /* 0x0000040000147882 */ /* 0x000fe20000000000 */
[----:B------:R-:W-:Y:S01]  /*15b0*/  UIADD3 UR9, UPT, UPT, -UR48, UR43, URZ ;  /* 0x0000002b30097290 */ /* 0x000fe2000fffe1ff */
[----:B------:R-:W-:Y:S01]  /*15c0*/  IMAD.MOV.U32 R48, RZ, RZ, -0x800001 ;  /* 0xff7fffffff307424 */ /* 0x000fe200078e00ff */
[----:B------:R-:W-:-:S04]  /*15d0*/  UIADD3 UR4, UPT, UPT, UR20, 0x110, URZ ;  /* 0x0000011014047890 */ /* 0x000fc8000fffe0ff */
[----:B----4-:R-:W-:-:S04]  /*15e0*/  ULEA UR10, UR21, UR4, 0x18 ;  /* 0x00000004150a7291 */ /* 0x010fc8000f8ec0ff */
[----:B------:R-:W-:Y:S01]  /*15f0*/  ULEA UR11, UR9, UR10, 0x2 ;  /* 0x0000000a090b7291 */ /* 0x000fe2000f8e10ff */
[----:B------:R-:W-:Y:S11]  /*1600*/  @P0 BRA `(.L_x_2591) ;  /* 0x0000000000c40947 */ /* 0x000ff60003800000 */
[----:B------:R-:W4:Y:S01]  /*1610*/  LDCU UR5, c[0x0][0x3f4] ;  /* 0x00007e80ff0577ac */ /* 0x000f220008000800 */
[----:B-1----:R-:W1:Y:S01]  /*1620*/  LDC.64 R2, c[0x0][0x3b8] ;  /* 0x0000ee00ff027b82 */ /* 0x002e620000000a00 */
[----:B------:R-:W-:Y:S01]  /*1630*/  SHF.R.U32.HI R0, RZ, 0x1, R16 ;  /* 0x00000001ff007819 */ /* 0x000fe20000011610 */
[----:B0-23--:R-:W-:Y:S01]  /*1640*/  FMUL.FTZ R13, R19, R23 ;  /* 0x00000017130d7220 */ /* 0x00dfe20000410000 */
[----:B------:R-:W-:-:S03]  /*1650*/  LOP3.LUT R17, R17, 0x2, RZ, 0xc0, !PT ;  /* 0x0000000211117812 */ /* 0x000fc600078ec0ff */
[----:B------:R-:W-:Y:S01]  /*1660*/  FFMA.FTZ R13, R18, R22, R13 ;  /* 0x00000016120d7223 */ /* 0x000fe2000001000d */
[----:B----4-:R-:W-:Y:S02]  /*1670*/  UIMAD UR4, UR40, UR5, URZ ;  /* 0x00000005280472a4 */ /* 0x010fe4000f8e02ff */
[----:B------:R-:W-:-:S04]  /*1680*/  IMAD.U32 R5, RZ, RZ, UR5 ;  /* 0x00000005ff057e24 */ /* 0x000fc8000f8e00ff */
[----:B------:R-:W-:Y:S01]  /*1690*/  IMAD R0, R0, R5, UR41 ;  /* 0x0000002900007e24 */ /* 0x000fe2000f8e0205 */
[----:B------:R-:W-:Y:S01]  /*16a0*/  MOV R4, UR4 ;  /* 0x0000000400047c02 */ /* 0x000fe20008000f00 */
[----:B------:R-:W-:-:S04]  /*16b0*/  UIADD3 UR4, UPT, UPT, UR20, 0x10, URZ ;  /* 0x0000001014047890 */ /* 0x000fc8000fffe0ff */
[----:B------:R-:W-:Y:S01]  /*16c0*/  IMAD R17, R4, 0x40, R17 ;  /* 0x0000004004117824 */ /* 0x000fe200078e0211 */
[----:B------:R-:W-:-:S03]  /*16d0*/  ULEA UR4, UR21, UR4, 0x18 ;  /* 0x0000000415047291 */ /* 0x000fc6000f8ec0ff */
[----:B------:R-:W-:-:S03]  /*16e0*/  IMAD R17, R0, 0x4, R17 ;  /* 0x0000000400117824 */ /* 0x000fc600078e0211 */
[----:B------:R-:W-:Y:S01]  /*16f0*/  LEA R0, R16, UR4, 0x3 ;  /* 0x0000000410007c11 */ /* 0x000fe2000f8e18ff */
[----:B-1----:R-:W-:Y:S01]  /*1700*/  IMAD.WIDE R2, R17, 0x4, R2 ;  /* 0x0000000411027825 */ /* 0x002fe200078e0202 */
[----:B------:R-:W-:-:S03]  /*1710*/  UMOV UR4, 0xffffffff ;  /* 0xffffffff00047882 */ /* 0x000fc60000000000 */
        /* <DEDUP_REMOVED lines=12> */
.L_x_2673:
        /* <DEDUP_REMOVED lines=11> */
[----:B------:R-:W-:-:S04]  /*1890*/  UIADD3 UR6, UPT, UPT, -UR39, UR43, URZ ;  /* 0x0000002b27067290 */ /* 0x000fc8000fffe1ff */
[----:B-1----:R-:W-:-:S04]  /*18a0*/  UIMAD UR7, UR44, UR8, UR6 ;  /* 0x000000082c0772a4 */ /* 0x002fc8000f8e0206 */
[----:B------:R-:W-:-:S04]  /*18b0*/  UIMAD UR7, UR7, UR8, UR6 ;  /* 0x00000008070772a4 */ /* 0x000fc8000f8e0206 */
[----:B--2---:R-:W-:-:S06]  /*18c0*/  UIMAD.WIDE UR4, UR7, 0x4, UR4 ;  /* 0x00000004070478a5 */ /* 0x004fcc000f8e0204 */
[----:B------:R-:W-:Y:S01]  /*18d0*/  IMAD.U32 R3, RZ, RZ, UR5 ;  /* 0x00000005ff037e24 */ /* 0x000fe2000f8e00ff */
[----:B------:R-:W-:-:S05]  /*18e0*/  MOV R2, UR4 ;  /* 0x0000000400027c02 */ /* 0x000fca0008000f00 */
[----:B------:R-:W2:Y:S02]  /*18f0*/  LDG.E R3, desc[UR36][R2.64] ;  /* 0x0000002402037981 */ /* 0x000ea4000c1e1900 */
[----:B--2---:R-:W-:-:S07]  /*1900*/  FADD.FTZ R48, R48, R3 ;  /* 0x0000000330307221 */ /* 0x004fce0000010000 */
.L_x_2593:
[----:B------:R4:W-:Y:S02]  /*1910*/  STS [UR11], R48 ;  /* 0x00000030ff007988 */ /* 0x0009e4000800080b */
.L_x_2591:
[----:B------:R-:W-:Y:S05]  /*1920*/  WARPSYNC.ALL ;  /* 0x0000000000007948 */ /* 0x000fea0003800000 */
[----:B------:R-:W-:Y:S01]  /*1930*/  UIADD3 UR6, UPT, UPT, UR9, 0x7, URZ ;  /* 0x0000000709067890 */ /* 0x000fe2000fffe0ff */
[----:B------:R-:W-:Y:S01]  /*1940*/  SHF.R.U32.HI R8, RZ, 0x2, R16 ;  /* 0x00000002ff087819 */ /* 0x000fe20000011610 */
[----:B------:R-:W5:Y:S01]  /*1950*/  LDCU.64 UR4, c[0x0][0x3f0] ;  /* 0x00007e00ff0477ac */ /* 0x000f620008000a00 */
[----:B------:R-:W-:Y:S01]  /*1960*/  BSSY B0, `(.L_x_2594) ;  /* 0x0000140000007945 */ /* 0x000fe20003800000 */
[----:B------:R-:W-:Y:S01]  /*1970*/  USHF.R.S32.HI UR7, URZ, 0x1f, UR6 ;  /* 0x0000001fff077899 */ /* 0x000fe20008011406 */
[----:B------:R-:W0:Y:S03]  /*1980*/  LDCU UR24, c[0x0][0x3f4] ;  /* 0x00007e80ff1877ac */ /* 0x000e260008000800 */
[----:B------:R-:W-:Y:S01]  /*1990*/  ULEA.HI UR7, UR7, UR6, URZ, 0x3 ;  /* 0x0000000607077291 */ /* 0x000fe2000f8f18ff */
[----:B------:R-:W0:Y:S03]  /*19a0*/  LDCU UR23, c[0x0][0x410] ;  /* 0x00008200ff1777ac */ /* 0x000e260008000800 */
[----:B------:R-:W-:-:S02]  /*19b0*/  ULOP3.LUT UR7, UR7, 0xfffffff8, URZ, 0xc0, !UPT ;  /* 0xfffffff807077892 */ /* 0x000fc4000f8ec0ff */
[----:B-----5:R-:W-:Y:S01]  /*19c0*/  UIMAD UR4, UR42, UR4, UR44 ;  /* 0x000000042a0472a4 */ /* 0x020fe2000f8e022c */
[----:B------:R-:W0:Y:S01]  /*19d0*/  LDCU.64 UR12, c[0x0][0x3c8] ;  /* 0x00007900ff0c77ac */ /* 0x000e220008000a00 */
[----:B------:R-:W-:Y:S02]  /*19e0*/  BAR.SYNC.DEFER_BLOCKING 0x0 ;  /* 0x0000000000007b1d */ /* 0x000fe40000010000 */
[----:B------:R-:W-:Y:S01]  /*19f0*/  ISETP.GE.AND P0, PT, R8, UR7, PT ;  /* 0x0000000708007c0c */ /* 0x000fe2000bf06270 */
[----:B------:R-:W-:-:S03]  /*1a00*/  USHF.L.U32 UR6, UR4, 0x6, URZ ;  /* 0x0000000604067899 */ /* 0x000fc600080006ff */
[----:B------:R-:W0:Y:S01]  /*1a10*/  LDCU.64 UR14, c[0x0][0x438] ;  /* 0x00008700ff0e77ac */ /* 0x000e220008000a00 */
[----:B------:R-:W0:Y:S01]  /*1a20*/  LDCU.64 UR16, c[0x0][0x3b8] ;  /* 0x00007700ff1077ac */ /* 0x000e220008000a00 */
[----:B------:R-:W0:Y:S07]  /*1a30*/  LDCU.64 UR18, c[0x0][0x448] ;  /* 0x00008900ff1277ac */ /* 0x000e2e0008000a00 */
[----:B------:R-:W-:Y:S05]  /*1a40*/  @P0 BRA `(.L_x_2595) ;  /* 0x0000001000c40947 */ /* 0x000fea0003800000 */
[----:B------:R-:W0:Y:S01]  /*1a50*/  LDCU.64 UR8, c[0x0][0x420] ;  /* 0x00008400ff0877ac */ /* 0x000e220008000a00 */
[----:B------:R-:W5:Y:S01]  /*1a60*/  LDC R17, c[0x0][0x430] ;  /* 0x00010c00ff117b82 */ /* 0x000f620000000800 */
[----:B------:R-:W-:Y:S01]  /*1a70*/  LOP3.LUT R9, R16, 0x3, RZ, 0xc0, !PT ;  /* 0x0000000310097812 */ /* 0x000fe200078ec0ff */
[----:B------:R-:W-:Y:S01]  /*1a80*/  IMAD.U32 R16, RZ, RZ, UR5 ;  /* 0x00000005ff107e24 */ /* 0x000fe2000f8e00ff */
[----:B------:R-:W1:Y:S01]  /*1a90*/  LDCU UR22, c[0x0][0x440] ;  /* 0x00008800ff1677ac */ /* 0x000e620008000800 */
[C---:B------:R-:W-:Y:S01]  /*1aa0*/  VIADD R47, R8.reuse, UR48 ;  /* 0x00000030082f7c36 */ /* 0x040fe20008000000 */
[----:B------:R-:W-:Y:S01]  /*1ab0*/  LEA R8, R8, UR10, 0x2 ;  /* 0x0000000a08087c11 */ /* 0x000fe2000f8e10ff */
[----:B------:R-:W-:Y:S01]  /*1ac0*/  UIADD3 UR4, UPT, UPT, UR20, 0x10, URZ ;  /* 0x0000001014047890 */ /* 0x000fe2000fffe0ff */
[----:B---3--:R-:W-:Y:S01]  /*1ad0*/  IABS R18, R16 ;  /* 0x0000001000127213 */ /* 0x008fe20000000000 */
[----:B------:R-:W3:Y:S01]  /*1ae0*/  LDCU UR11, c[0x0][0x3f8] ;  /* 0x00007f00ff0b77ac */ /* 0x000ee20008000800 */
[----:B------:R-:W5:Y:S01]  /*1af0*/  LDCU UR7, c[0x0][0x408] ;  /* 0x00008100ff0777ac */ /* 0x000f620008000800 */
[----:B------:R-:W-:Y:S01]  /*1b00*/  ULEA UR4, UR21, UR4, 0x18 ;  /* 0x0000000415047291 */ /* 0x000fe2000f8ec0ff */
[----:B0-----:R-:W-:Y:S01]  /*1b10*/  MOV R12, UR8 ;  /* 0x00000008000c7c02 */ /* 0x001fe20008000f00 */
[----:B------:R-:W-:Y:S01]  /*1b20*/  IMAD.U32 R21, RZ, RZ, UR9 ;  /* 0x00000009ff157e24 */ /* 0x000fe2000f8e00ff */
[----:B------:R-:W-:-:S02]  /*1b30*/  ISETP.NE.U32.AND P0, PT, RZ, UR8, PT ;  /* 0x00000008ff007c0c */ /* 0x000fc4000bf05070 */
[----:B-1----:R-:W-:Y:S02]  /*1b40*/  MOV R14, UR22 ;  /* 0x00000016000e7c02 */ /* 0x002fe40008000f00 */
[----:B------:R-:W-:Y:S01]  /*1b50*/  LEA R10, R9, UR4, 0x2 ;  /* 0x00000004090a7c11 */ /* 0x000fe2000f8e10ff */
[----:B------:R-:W-:Y:S01]  /*1b60*/  UIMAD UR4, UR44, UR22, UR43 ;  /* 0x000000162c0472a4 */ /* 0x000fe2000f8e022b */
[C---:B------:R-:W-:Y:S01]  /*1b70*/  IMAD R9, R16.reuse, UR6, R9 ;  /* 0x0000000610097c24 */ /* 0x040fe2000f8e0209 */
[----:B------:R-:W-:Y:S01]  /*1b80*/  ISETP.NE.AND.EX P0, PT, RZ, UR9, PT, P0 ;  /* 0x00000009ff007c0c */ /* 0x000fe2000bf05300 */
[----:B---3--:R-:W-:Y:S01]  /*1b90*/  IMAD R16, R16, UR11, RZ ;  /* 0x0000000b10107c24 */ /* 0x008fe2000f8e02ff */
[----:B------:R-:W0:Y:S01]  /*1ba0*/  LDS R46, [R10] ;  /* 0x000000000a2e7984 */ /* 0x000e220000000800 */
[----:B-----5:R-:W-:Y:S01]  /*1bb0*/  VIADD R17, R17, UR7 ;  /* 0x0000000711117c36 */ /* 0x020fe20008000000 */
[----:B------:R-:W-:Y:S02]  /*1bc0*/  SHF.R.S32.HI R20, RZ, 0x1f, R9 ;  /* 0x0000001fff147819 */ /* 0x000fe40000011409 */
[----:B------:R-:W1:Y:S01]  /*1bd0*/  LDS R45, [R10+0x10] ;  /* 0x000010000a2d7984 */ /* 0x000e620000000800 */
[----:B------:R-:W-:-:S03]  /*1be0*/  IMAD R19, R14, UR4, R47 ;  /* 0x000000040e137c24 */ /* 0x000fc6000f8e022f */
[----:B------:R-:W3:Y:S04]  /*1bf0*/  LDS R44, [R10+0x20] ;  /* 0x000020000a2c7984 */ /* 0x000ee80000000800 */
[----:B------:R-:W0:Y:S04]  /*1c00*/  LDS R43, [R10+0x30] ;  /* 0x000030000a2b7984 */ /* 0x000e280000000800 */
        /* <DEDUP_REMOVED lines=11> */
[----:B------:R5:W0:Y:S02]  /*1cc0*/  LDS R7, [R10+0xf0] ;  /* 0x0000f0000a077984 */ /* 0x000a240000000800 */
[----:B-----5:R-:W-:-:S04]  /*1cd0*/  IADD3 R10, P1, P2, R12, UR45, R47 ;  /* 0x0000002d0c0a7c10 */ /* 0x020fc8000fa3e02f */
[----:B-1-3--:R-:W-:-:S09]  /*1ce0*/  IADD3.X R21, PT, PT, R21, UR47, RZ, P1, P2 ;  /* 0x0000002f15157c10 */ /* 0x00afd20008fe44ff */
.L_x_2601:
[----:B------:R-:W1:Y:S01]  /*1cf0*/  I2F.RP R14, R18 ;  /* 0x00000012000e7306 */ /* 0x000e620000209400 */
[----:B------:R-:W3:Y:S01]  /*1d00*/  LDC R11, c[0x0][0x3f4] ;  /* 0x0000fd00ff0b7b82 */ /* 0x000ee20000000800 */
[----:B------:R-:W-:Y:S01]  /*1d10*/  HFMA2 R12, -RZ, RZ, 0, 0 ;  /* 0x00000000ff0c7431 */ /* 0x000fe200000001ff */
[----:B------:R-:W-:Y:S02]  /*1d20*/  IABS R49, R47 ;  /* 0x0000002f00317213 */ /* 0x000fe40000000000 */
[----:B------:R-:W-:-:S03]  /*1d30*/  ISETP.GE.AND P2, PT, R47, RZ, PT ;  /* 0x000000ff2f00720c */ /* 0x000fc60003f46270 */
[----:B-1----:R-:W1:Y:S01]  /*1d40*/  MUFU.RCP R14, R14 ;  /* 0x0000000e000e7308 */ /* 0x002e620000001000 */
[----:B---3--:R-:W-:Y:S02]  /*1d50*/  ISETP.NE.AND P3, PT, R11, RZ, PT ;  /* 0x000000ff0b00720c */ /* 0x008fe40003f65270 */
[----:B-1----:R-:W-:Y:S02]  /*1d60*/  IADD3 R13, PT, PT, R14, 0xffffffe, RZ ;  /* 0x0ffffffe0e0d7810 */ /* 0x002fe40007ffe0ff */
[----:B------:R-:W-:-:S04]  /*1d70*/  IABS R14, R11 ;  /* 0x0000000b000e7213 */ /* 0x000fc80000000000 */
[----:B------:R-:W1:Y:S02]  /*1d80*/  F2I.FTZ.U32.TRUNC.NTZ R13, R13 ;  /* 0x0000000d000d7305 */ /* 0x000e64000021f000 */
[----:B-1----:R-:W-:-:S04]  /*1d90*/  IMAD.MOV R15, RZ, RZ, -R13 ;  /* 0x000000ffff0f7224 */ /* 0x002fc800078e0a0d */
        /* <DEDUP_REMOVED lines=8> */
[----:B------:R-:W-:Y:S01]  /*1e20*/  @!P1 IMAD.IADD R49, R49, 0x1, -R14 ;  /* 0x0000000131319824 */ /* 0x000fe200078e0a0e */
[----:B------:R-:W-:-:S04]  /*1e30*/  ISETP.GE.AND P1, PT, R47, UR43, PT ;  /* 0x0000002b2f007c0c */ /* 0x000fc8000bf26270 */
[----:B------:R-:W-:Y:S02]  /*1e40*/  @!P2 IADD3 R49, PT, PT, -R49, RZ, RZ ;  /* 0x000000ff3131a210 */ /* 0x000fe40007ffe1ff */
[----:B------:R-:W-:-:S04]  /*1e50*/  @!P3 LOP3.LUT R49, RZ, R11, RZ, 0x33, !PT ;  /* 0x0000000bff31b212 */ /* 0x000fc800078e33ff */
[----:B------:R-:W-:-:S05]  /*1e60*/  IADD3 R12, P2, PT, R49, UR45, RZ ;  /* 0x0000002d310c7c10 */ /* 0x000fca000ff5e0ff */
[----:B------:R-:W-:Y:S01]  /*1e70*/  IMAD.X R13, RZ, RZ, UR47, P2 ;  /* 0x0000002fff0d7e24 */ /* 0x000fe200090e06ff */
[----:B------:R-:W-:-:S04]  /*1e80*/  LEA R14, P2, R12, UR12, 0x2 ;  /* 0x0000000c0c0e7c11 */ /* 0x000fc8000f8410ff */
[----:B------:R-:W-:Y:S02]  /*1e90*/  LEA.HI.X R15, R12, UR13, R13, 0x2, P2 ;  /* 0x0000000d0c0f7c11 */ /* 0x000fe400090f140d */
[----:B------:R-:W1:Y:S03]  /*1ea0*/  @!P1 LDC.64 R12, c[0x0][0x3b8] ;  /* 0x0000ee00ff0c9b82 */ /* 0x000e660000000a00 */
[----:B------:R-:W3:Y:S01]  /*1eb0*/  @!P1 LDG.E R51, desc[UR36][R14.64] ;  /* 0x000000240e339981 */ /* 0x000ee2000c1e1900 */
[----:B------:R-:W-:Y:S02]  /*1ec0*/  IADD3 R54, PT, PT, R49, R11, RZ ;  /* 0x0000000b31367210 */ /* 0x000fe40007ffe0ff */
[----:B------:R-:W-:Y:S01]  /*1ed0*/  @!P1 LEA R52, R11, R49, 0x1 ;  /* 0x000000310b349211 */ /* 0x000fe200078e08ff */
[----:B---3--:R-:W-:-:S04]  /*1ee0*/  @!P1 IMAD R51, R16, R51, RZ ;  /* 0x0000003310339224 */ /* 0x008fc800078e02ff */
[----:B------:R-:W-:-:S04]  /*1ef0*/  @!P1 IMAD.SHL.U32 R51, R51, 0x40, RZ ;  /* 0x0000004033339824 */ /* 0x000fc800078e00ff */
[----:B------:R-:W-:Y:S01]  /*1f00*/  @!P1 IMAD R50, R54, 0x4, R51 ;  /* 0x0000000436329824 */ /* 0x000fe200078e0233 */
[----:B------:R-:W-:-:S04]  /*1f10*/  @!P1 LEA R51, R52, R51, 0x2 ;  /* 0x0000003334339211 */ /* 0x000fc800078e10ff */
[C---:B------:R-:W-:Y:S02]  /*1f20*/  @!P1 IADD3 R53, P2, PT, R9.reuse, R50, RZ ;  /* 0x0000003209359210 */ /* 0x040fe40007f5e0ff */
[----:B------:R-:W-:Y:S02]  /*1f30*/  @!P1 IADD3 R55, P3, PT, R9, R51, RZ ;  /* 0x0000003309379210 */ /* 0x000fe40007f7e0ff */
[-C--:B------:R-:W-:Y:S02]  /*1f40*/  @!P1 LEA.HI.X.SX32 R56, R50, R20.reuse, 0x1, P2 ;  /* 0x0000001432389211 */ /* 0x080fe400010f0eff */
[----:B------:R-:W-:Y:S02]  /*1f50*/  @!P1 LEA.HI.X.SX32 R50, R51, R20, 0x1, P3 ;  /* 0x0000001433329211 */ /* 0x000fe400018f0eff */
[-C--:B-1----:R-:W-:Y:S02]  /*1f60*/  @!P1 LEA R52, P2, R53, R12.reuse, 0x2 ;  /* 0x0000000c35349211 */ /* 0x082fe400078410ff */
[----:B------:R-:W-:-:S02]  /*1f70*/  @!P1 LEA R12, P3, R55, R12, 0x2 ;  /* 0x0000000c370c9211 */ /* 0x000fc400078610ff */
[-C--:B------:R-:W-:Y:S02]  /*1f80*/  @!P1 LEA.HI.X R53, R53, R13.reuse, R56, 0x2, P2 ;  /* 0x0000000d35359211 */ /* 0x080fe400010f1438 */
[----:B------:R-:W-:Y:S02]  /*1f90*/  @!P1 LEA.HI.X R13, R55, R13, R50, 0x2, P3 ;  /* 0x0000000d370d9211 */ /* 0x000fe400018f1432 */
[----:B------:R1:W5:Y:S04]  /*1fa0*/  @!P1 LDG.E R50, desc[UR36][R14.64] ;  /* 0x000000240e329981 */ /* 0x000368000c1e1900 */
[----:B--2---:R1:W5:Y:S04]  /*1fb0*/  @!P1 LDG.E R22, desc[UR36][R52.64] ;  /* 0x0000002434169981 */ /* 0x004368000c1e1900 */
[----:B------:R1:W5:Y:S04]  /*1fc0*/  @!P1 LDG.E R23, desc[UR36][R12.64] ;  /* 0x000000240c179981 */ /* 0x000368000c1e1900 */
[----:B------:R1:W5:Y:S04]  /*1fd0*/  @!P1 LDG.E R55, desc[UR36][R14.64] ;  /* 0x000000240e379981 */ /* 0x000368000c1e1900 */
[----:B------:R1:W5:Y:S04]  /*1fe0*/  @!P1 LDG.E R53, desc[UR36][R14.64] ;  /* 0x000000240e359981 */ /* 0x000368000c1e1900 */
[----:B------:R1:W5:Y:S01]  /*1ff0*/  @!P1 LDG.E R52, desc[UR36][R14.64] ;  /* 0x000000240e349981 */ /* 0x000362000c1e1900 */
[----:B------:R-:W-:Y:S04]  /*2000*/  BSSY.RECONVERGENT B1, `(.L_x_2596) ;  /* 0x0000014000017945 */ /* 0x000fe80003800200 */
[----:B------:R-:W-:Y:S05]  /*2010*/  @P1 BRA `(.L_x_2597) ;  /* 0x0000000000481947 */ /* 0x000fea0003800000 */
[----:B-1----:R-:W2:Y:S01]  /*2020*/  LDG.E R13, desc[UR36][R14.64] ;  /* 0x000000240e0d7981 */ /* 0x002ea2000c1e1900 */
[C---:B------:R-:W-:Y:S02]  /*2030*/  IMAD R12, R11.reuse, 0x2, R54 ;  /* 0x000000020b0c7824 */ /* 0x040fe400078e0236 */
[----:B--2---:R-:W-:Y:S01]  /*2040*/  IMAD R24, R16, R13, RZ ;  /* 0x0000000d10187224 */ /* 0x004fe200078e02ff */
[----:B------:R-:W-:-:S03]  /*2050*/  LEA R13, R11, R49, 0x2 ;  /* 0x000000310b0d7211 */ /* 0x000fc600078e10ff */
[C---:B------:R-:W-:Y:S01]  /*2060*/  IMAD R12, R24.reuse, 0x10, R12 ;  /* 0x00000010180c7824 */ /* 0x040fe200078e020c */
        /* <DEDUP_REMOVED lines=13> */
.L_x_2597:
[----:B------:R-:W-:Y:S05]  /*2140*/  BSYNC.RECONVERGENT B1 ;  /* 0x0000000000017941 */ /* 0x000fea0003800200 */
.L_x_2596:
[----:B-12---:R-:W1:Y:S01]  /*2150*/  @!P1 LDC.64 R12, c[0x0][0x3b8] ;  /* 0x0000ee00ff0c9b82 */ /* 0x006e620000000a00 */
[C---:B-----5:R-:W-:Y:S01]  /*2160*/  @!P1 IMAD R50, R16.reuse, R50, RZ ;  /* 0x0000003210329224 */ /* 0x060fe200078e02ff */
[----:B------:R-:W2:Y:S01]  /*2170*/  @!P1 LDG.E R57, desc[UR36][R14.64] ;  /* 0x000000240e399981 */ /* 0x000ea2000c1e1900 */
[----:B------:R-:W-:Y:S02]  /*2180*/  @!P1 IMAD R55, R16, R55, RZ ;  /* 0x0000003710379224 */ /* 0x000fe400078e02ff */
[----:B------:R-:W-:Y:S02]  /*2190*/  @!P1 IMAD R50, R50, 0x10, R49 ;  /* 0x0000001032329824 */ /* 0x000fe400078e0231 */
[----:B------:R-:W-:-:S03]  /*21a0*/  IMAD R58, R11, 0x4, R54 ;  /* 0x000000040b3a7824 */ /* 0x000fc600078e0236 */
[----:B------:R-:W-:Y:S02]  /*21b0*/  @!P1 SHF.L.U32 R50, R50, 0x2, RZ ;  /* 0x0000000232329819 */ /* 0x000fe400000006ff */
[----:B------:R-:W-:Y:S02]  /*21c0*/  @!P1 LEA R54, R55, R58, 0x4 ;  /* 0x0000003a37369211 */ /* 0x000fe400078e20ff */
[----:B------:R-:W-:-:S03]  /*21d0*/  @!P1 IADD3 R51, P2, PT, R9, R50, RZ ;  /* 0x0000003209339210 */ /* 0x000fc60007f5e0ff */
[----:B------:R-:W-:Y:S01]  /*21e0*/  @!P1 IMAD.SHL.U32 R54, R54, 0x4, RZ ;  /* 0x0000000436369824 */ /* 0x000fe200078e00ff */
[----:B------:R-:W-:Y:S02]  /*21f0*/  @!P1 LEA.HI.X.SX32 R56, R50, R20, 0x1, P2 ;  /* 0x0000001432389211 */ /* 0x000fe400010f0eff */
[----:B-1----:R-:W-:-:S04]  /*2200*/  @!P1 LEA R50, P2, R51, R12, 0x2 ;  /* 0x0000000c33329211 */ /* 0x002fc800078410ff */
[----:B------:R-:W-:Y:S02]  /*2210*/  @!P1 LEA.HI.X R51, R51, R13, R56, 0x2, P2 ;  /* 0x0000000d33339211 */ /* 0x000fe400010f1438 */
[----:B------:R-:W1:Y:S01]  /*2220*/  @!P1 LDC.64 R12, c[0x0][0x3b8] ;  /* 0x0000ee00ff0c9b82 */ /* 0x000e620000000a00 */
[----:B------:R-:W-:Y:S01]  /*2230*/  @!P1 IADD3 R55, P2, PT, R9, R54, RZ ;  /* 0x0000003609379210 */ /* 0x000fe20007f5e0ff */
[----:B------:R-:W-:Y:S01]  /*2240*/  @!P1 IMAD R53, R16, R53, RZ ;  /* 0x0000003510359224 */ /* 0x000fe200078e02ff */
[----:B------:R-:W-:Y:S01]  /*2250*/  IADD3 R58, PT, PT, R58, R11, RZ ;  /* 0x0000000b3a3a7210 */ /* 0x000fe20007ffe0ff */
[----:B------:R-:W-:Y:S01]  /*2260*/  @!P1 IMAD R60, R16, R52, RZ ;  /* 0x00000034103c9224 */ /* 0x000fe200078e02ff */
[----:B------:R-:W-:Y:S01]  /*2270*/  @!P1 LEA.HI.X.SX32 R56, R54, R20, 0x1, P2 ;  /* 0x0000001436389211 */ /* 0x000fe200010f0eff */
[----:B------:R-:W-:Y:S01]  /*2280*/  @!P1 IMAD R59, R11, 0x8, R49 ;  /* 0x000000080b3b9824 */ /* 0x000fe200078e0231 */
[----:B------:R-:W3:Y:S01]  /*2290*/  @!P1 LDG.E R52, desc[UR36][R14.64] ;  /* 0x000000240e349981 */ /* 0x000ee2000c1e1900 */
[----:B------:R-:W-:Y:S01]  /*22a0*/  @!P1 IMAD R53, R53, 0x10, R58 ;  /* 0x0000001035359824 */ /* 0x000fe200078e023a */
[----:B------:R-:W-:-:S02]  /*22b0*/  @!P1 SHF.L.U32 R60, R60, 0x6, RZ ;  /* 0x000000063c3c9819 */ /* 0x000fc400000006ff */
[----:B------:R-:W4:Y:S04]  /*22c0*/  @!P1 LDG.E R49, desc[UR36][R14.64] ;  /* 0x000000240e319981 */ /* 0x000f28000c1e1900 */
[----:B------:R-:W0:Y:S01]  /*22d0*/  @!P1 LDG.E R26, desc[UR36][R50.64] ;  /* 0x00000024321a9981 */ /* 0x000e22000c1e1900 */
[----:B-1----:R-:W-:-:S04]  /*22e0*/  @!P1 LEA R54, P2, R55, R12, 0x2 ;  /* 0x0000000c37369211 */ /* 0x002fc800078410ff */
[----:B------:R-:W-:Y:S02]  /*22f0*/  @!P1 LEA.HI.X R55, R55, R13, R56, 0x2, P2 ;  /* 0x0000000d37379211 */ /* 0x000fe400010f1438 */
[----:B------:R-:W1:Y:S01]  /*2300*/  @!P1 LDC.64 R12, c[0x0][0x3b8] ;  /* 0x0000ee00ff0c9b82 */ /* 0x000e620000000a00 */
[----:B------:R-:W-:Y:S01]  /*2310*/  @!P1 SHF.L.U32 R53, R53, 0x2, RZ ;  /* 0x0000000235359819 */ /* 0x000fe200000006ff */
[----:B------:R-:W-:Y:S01]  /*2320*/  IMAD.IADD R58, R58, 0x1, R11 ;  /* 0x000000013a3a7824 */ /* 0x000fe200078e020b */
[----:B------:R-:W-:Y:S01]  /*2330*/  @!P1 LEA R59, R59, R60, 0x2 ;  /* 0x0000003c3b3b9211 */ /* 0x000fe200078e10ff */
[----:B------:R-:W4:Y:S01]  /*2340*/  @!P1 LDG.E R27, desc[UR36][R54.64] ;  /* 0x00000024361b9981 */ /* 0x000f22000c1e1900 */
[----:B------:R-:W-:-:S04]  /*2350*/  @!P1 IADD3 R56, P2, PT, R9, R53, RZ ;  /* 0x0000003509389210 */ /* 0x000fc80007f5e0ff */
[----:B------:R-:W-:Y:S02]  /*2360*/  @!P1 LEA.HI.X.SX32 R53, R53, R20, 0x1, P2 ;  /* 0x0000001435359211 */ /* 0x000fe400010f0eff */
[----:B-1----:R-:W-:-:S04]  /*2370*/  @!P1 LEA R12, P2, R56, R12, 0x2 ;  /* 0x0000000c380c9211 */ /* 0x002fc800078410ff */
[----:B------:R-:W-:Y:S02]  /*2380*/  @!P1 LEA.HI.X R13, R56, R13, R53, 0x2, P2 ;  /* 0x0000000d380d9211 */ /* 0x000fe400010f1435 */
[----:B------:R-:W3:Y:S04]  /*2390*/  @!P1 LDG.E R56, desc[UR36][R14.64] ;  /* 0x000000240e389981 */ /* 0x000ee8000c1e1900 */
[----:B------:R-:W4:Y:S04]  /*23a0*/  @!P1 LDG.E R53, desc[UR36][R14.64] ;  /* 0x000000240e359981 */ /* 0x000f28000c1e1900 */
[----:B------:R1:W4:Y:S02]  /*23b0*/  @!P1 LDG.E R28, desc[UR36][R12.64] ;  /* 0x000000240c1c9981 */ /* 0x000324000c1e1900 */
[----:B-1----:R-:W1:Y:S01]  /*23c0*/  @!P1 LDC.64 R12, c[0x0][0x3b8] ;  /* 0x0000ee00ff0c9b82 */ /* 0x002e620000000a00 */
[----:B------:R-:W-:-:S05]  /*23d0*/  @!P1 IMAD R60, R58, 0x4, R60 ;  /* 0x000000043a3c9824 */ /* 0x000fca00078e023c */
[----:B------:R-:W-:-:S04]  /*23e0*/  @!P1 IADD3 R50, P2, PT, R9, R60, RZ ;  /* 0x0000003c09329210 */ /* 0x000fc80007f5e0ff */
[----:B------:R-:W-:Y:S02]  /*23f0*/  @!P1 LEA.HI.X.SX32 R51, R60, R20, 0x1, P2 ;  /* 0x000000143c339211 */ /* 0x000fe400010f0eff */
[----:B-1----:R-:W-:-:S04]  /*2400*/  @!P1 LEA R60, P2, R50, R12, 0x2 ;  /* 0x0000000c323c9211 */ /* 0x002fc800078410ff */
[----:B------:R-:W-:Y:S02]  /*2410*/  @!P1 LEA.HI.X R61, R50, R13, R51, 0x2, P2 ;  /* 0x0000000d323d9211 */ /* 0x000fe400010f1433 */
[----:B------:R-:W-:Y:S01]  /*2420*/  @!P1 IADD3 R50, P2, PT, R9, R59, RZ ;  /* 0x0000003b09329210 */ /* 0x000fe20007f5e0ff */
[----:B------:R-:W4:Y:S03]  /*2430*/  @!P1 LDG.E R51, desc[UR36][R14.64] ;  /* 0x000000240e339981 */ /* 0x000f26000c1e1900 */
[----:B------:R-:W-:Y:S01]  /*2440*/  @!P1 LEA.HI.X.SX32 R59, R59, R20, 0x1, P2 ;  /* 0x000000143b3b9211 */ /* 0x000fe200010f0eff */
[----:B------:R-:W4:Y:S01]  /*2450*/  @!P1 LDG.E R29, desc[UR36][R60.64] ;  /* 0x000000243c1d9981 */ /* 0x000f22000c1e1900 */
[----:B------:R-:W-:-:S04]  /*2460*/  @!P1 LEA R54, P2, R50, R12, 0x2 ;  /* 0x0000000c32369211 */ /* 0x000fc800078410ff */
[----:B------:R-:W-:Y:S02]  /*2470*/  @!P1 LEA.HI.X R55, R50, R13, R59, 0x2, P2 ;  /* 0x0000000d32379211 */ /* 0x000fe400010f143b */
[----:B------:R1:W4:Y:S01]  /*2480*/  @!P1 LDG.E R50, desc[UR36][R14.64] ;  /* 0x000000240e329981 */ /* 0x000322000c1e1900 */
[----:B------:R-:W1:Y:S01]  /*2490*/  @!P1 LDC.64 R12, c[0x0][0x3b8] ;  /* 0x0000ee00ff0c9b82 */ /* 0x000e620000000a00 */
[----:B------:R-:W-:Y:S02]  /*24a0*/  LEA R58, R11, R58, 0x1 ;  /* 0x0000003a0b3a7211 */ /* 0x000fe400078e08ff */
[----:B------:R-:W4:Y:S01]  /*24b0*/  @!P1 LDG.E R30, desc[UR36][R54.64] ;  /* 0x00000024361e9981 */ /* 0x000f22000c1e1900 */
[----:B--2---:R-:W-:-:S04]  /*24c0*/  @!P1 IMAD R57, R16, R57, RZ ;  /* 0x0000003910399224 */ /* 0x004fc800078e02ff */
[----:B------:R-:W-:-:S05]  /*24d0*/  @!P1 IMAD R57, R57, 0x10, R58 ;  /* 0x0000001039399824 */ /* 0x000fca00078e023a */
[----:B------:R-:W-:-:S04]  /*24e0*/  @!P1 SHF.L.U32 R57, R57, 0x2, RZ ;  /* 0x0000000239399819 */ /* 0x000fc800000006ff */
[----:B------:R-:W-:-:S04]  /*24f0*/  @!P1 IADD3 R59, P2, PT, R9, R57, RZ ;  /* 0x00000039093b9210 */ /* 0x000fc80007f5e0ff */
[----:B------:R-:W-:Y:S02]  /*2500*/  @!P1 LEA.HI.X.SX32 R57, R57, R20, 0x1, P2 ;  /* 0x0000001439399211 */ /* 0x000fe400010f0eff */
[----:B-1----:R-:W-:-:S04]  /*2510*/  @!P1 LEA R14, P2, R59, R12, 0x2 ;  /* 0x0000000c3b0e9211 */ /* 0x002fc800078410ff */
[----:B------:R-:W-:Y:S02]  /*2520*/  @!P1 LEA.HI.X R15, R59, R13, R57, 0x2, P2 ;  /* 0x0000000d3b0f9211 */ /* 0x000fe400010f1439 */
[----:B------:R-:W1:Y:S03]  /*2530*/  @!P1 LDC.64 R12, c[0x0][0x3b8] ;  /* 0x0000ee00ff0c9b82 */ /* 0x000e660000000a00 */
[----:B------:R2:W4:Y:S05]  /*2540*/  @!P1 LDG.E R31, desc[UR36][R14.64] ;  /* 0x000000240e1f9981 */ /* 0x00052a000c1e1900 */
[----:B--2---:R-:W2:Y:S01]  /*2550*/  @!P1 LDC.64 R14, c[0x0][0x3b8] ;  /* 0x0000ee00ff0e9b82 */ /* 0x004ea20000000a00 */
[----:B---3--:R-:W-:-:S02]  /*2560*/  @!P1 IMAD R57, R16, R56, RZ ;  /* 0x0000003810399224 */ /* 0x008fc400078e02ff */
[----:B------:R-:W-:-:S05]  /*2570*/  IMAD.IADD R56, R58, 0x1, R11 ;  /* 0x000000013a387824 */ /* 0x000fca00078e020b */
[----:B------:R-:W-:Y:S01]  /*2580*/  @!P1 LEA R54, R57, R56, 0x4 ;  /* 0x0000003839369211 */ /* 0x000fe200078e20ff */
[----:B----4-:R-:W-:Y:S01]  /*2590*/  @!P1 IMAD R53, R16, R53, RZ ;  /* 0x0000003510359224 */ /* 0x010fe200078e02ff */
[----:B------:R-:W-:-:S03]  /*25a0*/  IADD3 R56, PT, PT, R56, R11, RZ ;  /* 0x0000000b38387210 */ /* 0x000fc60007ffe0ff */
[----:B------:R-:W-:Y:S02]  /*25b0*/  @!P1 IMAD.SHL.U32 R54, R54, 0x4, RZ ;  /* 0x0000000436369824 */ /* 0x000fe400078e00ff */
[----:B------:R-:W-:-:S03]  /*25c0*/  @!P1 IMAD R53, R53, 0x10, R56 ;  /* 0x0000001035359824 */ /* 0x000fc600078e0238 */
[----:B------:R-:W-:Y:S02]  /*25d0*/  @!P1 IADD3 R55, P2, PT, R9, R54, RZ ;  /* 0x0000003609379210 */ /* 0x000fe40007f5e0ff */
[----:B------:R-:W-:Y:S02]  /*25e0*/  @!P1 SHF.L.U32 R53, R53, 0x2, RZ ;  /* 0x0000000235359819 */ /* 0x000fe400000006ff */
[----:B------:R-:W-:Y:S02]  /*25f0*/  @!P1 LEA.HI.X.SX32 R54, R54, R20, 0x1, P2 ;  /* 0x0000001436369211 */ /* 0x000fe400010f0eff */
[----:B-1----:R-:W-:-:S04]  /*2600*/  @!P1 LEA R12, P2, R55, R12, 0x2 ;  /* 0x0000000c370c9211 */ /* 0x002fc800078410ff */
[----:B------:R-:W-:Y:S02]  /*2610*/  @!P1 LEA.HI.X R13, R55, R13, R54, 0x2, P2 ;  /* 0x0000000d370d9211 */ /* 0x000fe400010f1436 */
[----:B------:R-:W-:-:S03]  /*2620*/  @!P1 IADD3 R55, P2, PT, R9, R53, RZ ;  /* 0x0000003509379210 */ /* 0x000fc60007f5e0ff */
[----:B------:R1:W3:Y:S01]  /*2630*/  @!P1 LDG.E R32, desc[UR36][R12.64] ;  /* 0x000000240c209981 */ /* 0x0002e2000c1e1900 */
[----:B------:R-:W-:Y:S02]  /*2640*/  @!P1 LEA.HI.X.SX32 R58, R53, R20, 0x1, P2 ;  /* 0x00000014353a9211 */ /* 0x000fe400010f0eff */
[C---:B--2---:R-:W-:Y:S01]  /*2650*/  @!P1 LEA R54, P2, R55.reuse, R14, 0x2 ;  /* 0x0000000e37369211 */ /* 0x044fe200078410ff */
[----:B------:R-:W-:Y:S01]  /*2660*/  @!P1 IMAD R53, R16, R52, RZ ;  /* 0x0000003410359224 */ /* 0x000fe200078e02ff */
[----:B-1----:R-:W1:Y:S02]  /*2670*/  @!P1 LDC.64 R12, c[0x0][0x3b8] ;  /* 0x0000ee00ff0c9b82 */ /* 0x002e640000000a00 */
[----:B------:R-:W-:Y:S01]  /*2680*/  @!P1 LEA.HI.X R55, R55, R15, R58, 0x2, P2 ;  /* 0x0000000f37379211 */ /* 0x000fe200010f143a */
[----:B------:R-:W-:Y:S02]  /*2690*/  IMAD.IADD R56, R56, 0x1, R11 ;  /* 0x0000000138387824 */ /* 0x000fe400078e020b */
[----:B------:R-:W-:-:S02]  /*26a0*/  @!P1 IMAD R57, R16, R49, RZ ;  /* 0x0000003110399224 */ /* 0x000fc400078e02ff */
[----:B------:R2:W4:Y:S01]  /*26b0*/  @!P1 LDG.E R33, desc[UR36][R54.64] ;  /* 0x0000002436219981 */ /* 0x000522000c1e1900 */
[----:B------:R-:W2:Y:S01]  /*26c0*/  @!P1 LDC.64 R14, c[0x0][0x3b8] ;  /* 0x0000ee00ff0e9b82 */ /* 0x000ea20000000a00 */
[----:B------:R-:W-:Y:S01]  /*26d0*/  @!P1 LEA R52, R53, R56, 0x4 ;  /* 0x0000003835349211 */ /* 0x000fe200078e20ff */
[----:B------:R-:W-:-:S03]  /*26e0*/  IMAD.IADD R56, R56, 0x1, R11 ;  /* 0x0000000138387824 */ /* 0x000fc600078e020b */
[----:B------:R-:W-:Y:S01]  /*26f0*/  @!P1 SHF.L.U32 R49, R52, 0x2, RZ ;  /* 0x0000000234319819 */ /* 0x000fe200000006ff */
[----:B------:R-:W-:-:S03]  /*2700*/  @!P1 IMAD R57, R57, 0x10, R56 ;  /* 0x0000001039399824 */ /* 0x000fc600078e0238 */
[----:B------:R-:W-:Y:S02]  /*2710*/  @!P1 IADD3 R53, P2, PT, R9, R49, RZ ;  /* 0x0000003109359210 */ /* 0x000fe40007f5e0ff */
[----:B------:R-:W-:Y:S02]  /*2720*/  @!P1 SHF.L.U32 R57, R57, 0x2, RZ ;  /* 0x0000000239399819 */ /* 0x000fe400000006ff */
[----:B------:R-:W-:Y:S02]  /*2730*/  @!P1 LEA.HI.X.SX32 R58, R49, R20, 0x1, P2 ;  /* 0x00000014313a9211 */ /* 0x000fe400010f0eff */
[----:B------:R-:W-:Y:S02]  /*2740*/  @!P1 IADD3 R49, P3, PT, R9, R57, RZ ;  /* 0x0000003909319210 */ /* 0x000fe40007f7e0ff */
[----:B-1----:R-:W-:-:S04]  /*2750*/  @!P1 LEA R52, P2, R53, R12, 0x2 ;  /* 0x0000000c35349211 */ /* 0x002fc800078410ff */
[----:B------:R-:W-:Y:S02]  /*2760*/  @!P1 LEA.HI.X R53, R53, R13, R58, 0x2, P2 ;  /* 0x0000000d35359211 */ /* 0x000fe400010f143a */
[----:B------:R-:W-:Y:S01]  /*2770*/  @!P1 LEA.HI.X.SX32 R58, R57, R20, 0x1, P3 ;  /* 0x00000014393a9211 */ /* 0x000fe200018f0eff */
[----:B------:R-:W1:Y:S01]  /*2780*/  @!P1 LDC.64 R12, c[0x0][0x3b8] ;  /* 0x0000ee00ff0c9b82 */ /* 0x000e620000000a00 */
[C---:B--2---:R-:W-:Y:S01]  /*2790*/  @!P1 LEA R54, P2, R49.reuse, R14, 0x2 ;  /* 0x0000000e31369211 */ /* 0x044fe200078410ff */
[----:B------:R-:W-:Y:S01]  /*27a0*/  IMAD.IADD R56, R56, 0x1, R11 ;  /* 0x0000000138387824 */ /* 0x000fe200078e020b */
[----:B------:R-:W2:Y:S02]  /*27b0*/  @!P1 LDG.E R34, desc[UR36][R52.64] ;  /* 0x0000002434229981 */ /* 0x000ea4000c1e1900 */
[----:B------:R-:W-:Y:S01]  /*27c0*/  @!P1 LEA.HI.X R55, R49, R15, R58, 0x2, P2 ;  /* 0x0000000f31379211 */ /* 0x000fe200010f143a */
[----:B------:R-:W-:Y:S02]  /*27d0*/  @!P1 IMAD R57, R16, R50, RZ ;  /* 0x0000003210399224 */ /* 0x000fe400078e02ff */
[----:B------:R-:W0:Y:S01]  /*27e0*/  @!P1 LDC.64 R14, c[0x0][0x3b8] ;  /* 0x0000ee00ff0e9b82 */ /* 0x000e220000000a00 */
[----:B------:R-:W-:Y:S01]  /*27f0*/  @!P1 IADD3 R49, PT, PT, R56, R11, RZ ;  /* 0x0000000b38319210 */ /* 0x000fe20007ffe0ff */
[----:B------:R-:W-:Y:S01]  /*2800*/  @!P1 IMAD R11, R57, 0x10, R56 ;  /* 0x00000010390b9824 */ /* 0x000fe200078e0238 */
[----:B------:R-:W2:Y:S01]  /*2810*/  @!P1 LDG.E R35, desc[UR36][R54.64] ;  /* 0x0000002436239981 */ /* 0x000ea2000c1e1900 */
[----:B------:R-:W-:-:S03]  /*2820*/  @!P1 IMAD R50, R16, R51, RZ ;  /* 0x0000003310329224 */ /* 0x000fc600078e02ff */
[----:B------:R-:W-:Y:S01]  /*2830*/  @!P1 SHF.L.U32 R11, R11, 0x2, RZ ;  /* 0x000000020b0b9819 */ /* 0x000fe200000006ff */
[----:B------:R-:W-:-:S03]  /*2840*/  @!P1 IMAD R49, R50, 0x10, R49 ;  /* 0x0000001032319824 */ /* 0x000fc600078e0231 */
[----:B------:R-:W-:Y:S02]  /*2850*/  @!P1 IADD3 R51, P2, PT, R9, R11, RZ ;  /* 0x0000000b09339210 */ /* 0x000fe40007f5e0ff */
[----:B------:R-:W-:Y:S02]  /*2860*/  @!P1 SHF.L.U32 R49, R49, 0x2, RZ ;  /* 0x0000000231319819 */ /* 0x000fe400000006ff */
[----:B------:R-:W-:Y:S02]  /*2870*/  @!P1 LEA.HI.X.SX32 R56, R11, R20, 0x1, P2 ;  /* 0x000000140b389211 */ /* 0x000fe400010f0eff */
[----:B-1----:R-:W-:Y:S02]  /*2880*/  @!P1 LEA R12, P2, R51, R12, 0x2 ;  /* 0x0000000c330c9211 */ /* 0x002fe400078410ff */
[----:B------:R-:W-:Y:S02]  /*2890*/  @!P1 IADD3 R50, P3, PT, R9, R49, RZ ;  /* 0x0000003109329210 */ /* 0x000fe40007f7e0ff */
[----:B------:R-:W-:-:S02]  /*28a0*/  @!P1 LEA.HI.X R13, R51, R13, R56, 0x2, P2 ;  /* 0x0000000d330d9211 */ /* 0x000fc400010f1438 */
[----:B------:R-:W-:Y:S02]  /*28b0*/  @!P1 LEA.HI.X.SX32 R49, R49, R20, 0x1, P3 ;  /* 0x0000001431319211 */ /* 0x000fe400018f0eff */
[C---:B0-----:R-:W-:Y:S01]  /*28c0*/  @!P1 LEA R14, P2, R50.reuse, R14, 0x2 ;  /* 0x0000000e320e9211 */ /* 0x041fe200078410ff */
[----:B------:R-:W-:Y:S01]  /*28d0*/  @P0 IMAD.MOV.U32 R11, RZ, RZ, R21 ;  /* 0x000000ffff0b0224 */ /* 0x000fe200078e0015 */
[----:B------:R3:W2:Y:S02]  /*28e0*/  @!P1 LDG.E R36, desc[UR36][R12.64] ;  /* 0x000000240c249981 */ /* 0x0006a4000c1e1900 */
[----:B------:R-:W-:-:S03]  /*28f0*/  @!P1 LEA.HI.X R15, R50, R15, R49, 0x2, P2 ;  /* 0x0000000f320f9211 */ /* 0x000fc600010f1431 */
[----:B------:R-:W2:Y:S04]  /*2900*/  @P0 LDG.E.U8 R11, desc[UR36][R10.64] ;  /* 0x000000240a0b0981 */ /* 0x000ea8000c1e1100 */
[----:B------:R-:W2:Y:S01]  /*2910*/  @!P1 LDG.E R37, desc[UR36][R14.64] ;  /* 0x000000240e259981 */ /* 0x000ea2000c1e1900 */
[----:B------:R-:W-:-:S04]  /*2920*/  FMUL.FTZ R49, R45, R22 ;  /* 0x000000162d317220 */ /* 0x000fc80000410000 */
[----:B------:R-:W-:-:S04]  /*2930*/  FFMA.FTZ R49, R46, R26, R49 ;  /* 0x0000001a2e317223 */ /* 0x000fc80000010031 */
[----:B------:R-:W-:-:S04]  /*2940*/  FFMA.FTZ R50, R44, R23, R49 ;  /* 0x000000172c327223 */ /* 0x000fc80000010031 */
[----:B------:R-:W-:-:S04]  /*2950*/  FFMA.FTZ R49, R43, R24, R50 ;  /* 0x000000182b317223 */ /* 0x000fc80000010032 */
[----:B------:R-:W-:-:S04]  /*2960*/  FFMA.FTZ R50, R42, R25, R49 ;  /* 0x000000192a327223 */ /* 0x000fc80000010031 */
[----:B------:R-:W-:-:S04]  /*2970*/  FFMA.FTZ R49, R41, R27, R50 ;  /* 0x0000001b29317223 */ /* 0x000fc80000010032 */
[----:B------:R-:W-:Y:S01]  /*2980*/  FFMA.FTZ R50, R40, R28, R49 ;  /* 0x0000001c28327223 */ /* 0x000fe20000010031 */
[----:B------:R-:W0:Y:S03]  /*2990*/  S2R R51, SR_TID.X ;  /* 0x0000000000337919 */ /* 0x000e260000002100 */
[----:B------:R-:W-:-:S04]  /*29a0*/  FFMA.FTZ R49, R39, R29, R50 ;  /* 0x0000001d27317223 */ /* 0x000fc80000010032 */
[----:B------:R-:W-:Y:S01]  /*29b0*/  FFMA.FTZ R49, R38, R30, R49 ;  /* 0x0000001e26317223 */ /* 0x000fe20000010031 */
[----:B------:R-:W-:Y:S01]  /*29c0*/  UMOV UR4, 0xffffffff ;  /* 0xffffffff00047882 */ /* 0x000fe20000000000 */
[----:B0-----:R-:W-:Y:S02]  /*29d0*/  LOP3.LUT R51, R51, 0x3, RZ, 0xc0, !PT ;  /* 0x0000000333337812 */ /* 0x001fe400078ec0ff */
[----:B------:R-:W-:-:S04]  /*29e0*/  FFMA.FTZ R49, R0, R31, R49 ;  /* 0x0000001f00317223 */ /* 0x000fc80000010031 */
[----:B---3--:R-:W-:-:S04]  /*29f0*/  FFMA.FTZ R12, R2, R32, R49 ;  /* 0x00000020020c7223 */ /* 0x008fc80000010031 */
[----:B----4-:R-:W-:-:S04]  /*2a00*/  FFMA.FTZ R13, R3, R33, R12 ;  /* 0x00000021030d7223 */ /* 0x010fc8000001000c */
[----:B--2---:R-:W-:-:S04]  /*2a10*/  FFMA.FTZ R12, R4, R34, R13 ;  /* 0x00000022040c7223 */ /* 0x004fc8000001000d */
[----:B------:R-:W-:-:S04]  /*2a20*/  FFMA.FTZ R13, R5, R35, R12 ;  /* 0x00000023050d7223 */ /* 0x000fc8000001000c */
[----:B------:R-:W-:Y:S01]  /*2a30*/  FFMA.FTZ R12, R6, R36, R13 ;  /* 0x00000024060c7223 */ /* 0x000fe2000001000d */
[----:B------:R-:W-:-:S03]  /*2a40*/  ISETP.NE.AND P2, PT, R11, RZ, P0 ;  /* 0x000000ff0b00720c */ /* 0x000fc60000745270 */
[----:B------:R-:W-:Y:S01]  /*2a50*/  FFMA.FTZ R13, R7, R37, R12 ;  /* 0x00000025070d7223 */ /* 0x000fe2000001000c */
[----:B------:R-:W-:Y:S09]  /*2a60*/  BRA.DIV UR4, `(.L_x_2598) ;  /* 0x0000005e04907947 */ /* 0x000ff2000b800000 */
[----:B------:R-:W0:Y:S02]  /*2a70*/  SHFL.BFLY PT, R14, R13, 0x2, 0x1f ;  /* 0x0c401f000d0e7f89 */ /* 0x000e2400000e0000 */
[----:B0-----:R-:W-:-:S05]  /*2a80*/  FADD.FTZ R13, R13, R14 ;  /* 0x0000000e0d0d7221 */ /* 0x001fca0000010000 */
[----:B------:R0:W1:Y:S02]  /*2a90*/  SHFL.BFLY PT, R14, R13, 0x1, 0x1f ;  /* 0x0c201f000d0e7f89 */ /* 0x00006400000e0000 */
.L_x_2677:
[----:B------:R-:W-:Y:S01]  /*2aa0*/  ISETP.NE.OR P1, PT, R51, RZ, P1 ;  /* 0x000000ff3300720c */ /* 0x000fe20000f25670 */
        /* <DEDUP_REMOVED lines=14> */
[----:B0-----:R-:W-:Y:S02]  /*2b90*/  IMAD.U32 R13, RZ, RZ, UR9 ;  /* 0x00000009ff0d7e24 */ /* 0x001fe4000f8e00ff */
        /* <DEDUP_REMOVED lines=10> */
.L_x_2600:
[----:B------:R-:W-:Y:S05]  /*2c40*/  BSYNC.RECONVERGENT B1 ;  /* 0x0000000000017941 */ /* 0x000fea0003800200 */
.L_x_2599:
[----:B-1----:R-:W-:Y:S01]  /*2c50*/  MOV R11, UR24 ;  /* 0x00000018000b7c02 */ /* 0x002fe20008000f00 */
[----:B------:R-:W-:Y:S01]  /*2c60*/  UIADD3 UR4, UPT, UPT, UR43, 0x1, URZ ;  /* 0x000000012b047890 */ /* 0x000fe2000fffe0ff */
[----:B------:R-:W-:Y:S01]  /*2c70*/  VIADD R47, R47, 0x10 ;  /* 0x000000102f2f7836 */ /* 0x000fe20000000000 */
[----:B------:R-:W-:Y:S01]  /*2c80*/  IADD3 R10, P2, PT, R10, 0x10, RZ ;  /* 0x000000100a0a7810 */ /* 0x000fe20007f5e0ff */
[----:B------:R-:W-:Y:S01]  /*2c90*/  VIADD R8, R8, 0x40 ;  /* 0x0000004008087836 */ /* 0x000fe20000000000 */
[----:B------:R-:W-:Y:S01]  /*2ca0*/  IADD3 R19, PT, PT, R19, 0x10, RZ ;  /* 0x0000001013137810 */ /* 0x000fe20007ffe0ff */
[----:B------:R-:W-:Y:S02]  /*2cb0*/  IMAD.MOV R11, RZ, RZ, -R11 ;  /* 0x000000ffff0b7224 */ /* 0x000fe400078e0a0b */
[----:B------:R-:W-:-:S03]  /*2cc0*/  IMAD.X R21, RZ, RZ, R21, P2 ;  /* 0x000000ffff157224 */ /* 0x000fc600010e0615 */
[----:B------:R-:W-:-:S04]  /*2cd0*/  VIADDMNMX R11, R11, UR4, RZ, !PT ;  /* 0x000000040b0b7c46 */ /* 0x000fc8000f8001ff */
[----:B------:R-:W-:-:S04]  /*2ce0*/  IADD3 R12, PT, PT, -R11, UR43, RZ ;  /* 0x0000002b0b0c7c10 */ /* 0x000fc8000fffe1ff */
[----:B------:R-:W-:-:S04]  /*2cf0*/  IADD3 R12, PT, PT, R12, 0x7, RZ ;  /* 0x000000070c0c7810 */ /* 0x000fc80007ffe0ff */
[----:B0-----:R-:W-:-:S04]  /*2d00*/  SHF.R.S32.HI R13, RZ, 0x1f, R12 ;  /* 0x0000001fff0d7819 */ /* 0x001fc8000001140c */
[----:B------:R-:W-:-:S04]  /*2d10*/  LEA.HI R13, R13, R12, RZ, 0x3 ;  /* 0x0000000c0d0d7211 */ /* 0x000fc800078f18ff */
[----:B------:R-:W-:-:S04]  /*2d20*/  LOP3.LUT R12, R13, 0xfffffff8, RZ, 0xc0, !PT ;  /* 0xfffffff80d0c7812 */ /* 0x000fc800078ec0ff */
[----:B------:R-:W-:-:S04]  /*2d30*/  IADD3 R12, PT, PT, R11, R12, RZ ;  /* 0x0000000c0b0c7210 */ /* 0x000fc80007ffe0ff */
[----:B------:R-:W-:-:S13]  /*2d40*/  ISETP.GE.AND P1, PT, R47, R12, PT ;  /* 0x0000000c2f00720c */ /* 0x000fda0003f26270 */
[----:B------:R-:W-:Y:S05]  /*2d50*/  @!P1 BRA `(.L_x_2601) ;  /* 0xffffffec00e49947 */ /* 0x000fea000383ffff */
.L_x_2595:
[----:B0-----:R-:W-:Y:S05]  /*2d60*/  BSYNC B0 ;  /* 0x0000000000007941 */ /* 0x001fea0003800000 */
.L_x_2594:
[----:B------:R-:W1:Y:S01]  /*2d70*/  LDCU UR4, c[0x0][0x3f4] ;  /* 0x00007e80ff0477ac */ /* 0x000e620008000800 */
[----:B------:R-:W0:Y:S01]  /*2d80*/  S2R R3, SR_TID.X ;  /* 0x0000000000037919 */ /* 0x000e220000002100 */
[----:B------:R-:W-:-:S05]  /*2d90*/  MOV R4, UR43 ;  /* 0x0000002b00047c02 */ /* 0x000fca0008000f00 */
[----:B------:R-:W-:-:S05]  /*2da0*/  VIADD R4, R4, 0x1 ;  /* 0x0000000104047836 */ /* 0x000fca0000000000 */
[----:B-1----:R-:W-:Y:S01]  /*2db0*/  VIADDMNMX R2, R4, -UR4, RZ, !PT ;  /* 0x8000000404027c46 */ /* 0x002fe2000f8001ff */
[----:B------:R-:W-:-:S03]  /*2dc0*/  UMOV UR4, 0xffffffff ;  /* 0xffffffff00047882 */ /* 0x000fc60000000000 */
[----:B------:R-:W-:Y:S05]  /*2dd0*/  BRA.DIV UR4, `(.L_x_2602) ;  /* 0x0000005a04f47947 */ /* 0x000fea000b800000 */
[----:B------:R-:W1:Y:S02]  /*2de0*/  SHFL.BFLY PT, R14, R48, 0x10, 0x1f ;  /* 0x0e001f00300e7f89 */ /* 0x000e6400000e0000 */
[----:B-1----:R-:W-:-:S05]  /*2df0*/  FMNMX.FTZ R13, R14, R48, !PT ;  /* 0x000000300e0d7209 */ /* 0x002fca0007810000 */
[----:B------:R-:W1:Y:S02]  /*2e00*/  SHFL.BFLY PT, R14, R13, 0x8, 0x1f ;  /* 0x0d001f000d0e7f89 */ /* 0x000e6400000e0000 */
[----:B-1----:R-:W-:-:S05]  /*2e10*/  FMNMX.FTZ R0, R13, R14, !PT ;  /* 0x0000000e0d007209 */ /* 0x002fca0007810000 */
[----:B------:R1:W0:Y:S02]  /*2e20*/  SHFL.BFLY PT, R14, R0, 0x4, 0x1f ;  /* 0x0c801f00000e7f89 */ /* 0x00022400000e0000 */
.L_x_2682:
[----:B------:R-:W5:Y:S01]  /*2e30*/  S2R R16, SR_CgaCtaId ;  /* 0x0000000000107919 */ /* 0x000f620000008800 */
[----:B0-----:R-:W-:Y:S01]  /*2e40*/  LOP3.LUT P0, R5, R3, 0x1f, RZ, 0xc0, !PT ;  /* 0x0000001f03057812 */ /* 0x001fe2000780c0ff */
[----:B------:R-:W-:Y:S05]  /*2e50*/  WARPSYNC.ALL ;  /* 0x0000000000007948 */ /* 0x000fea0003800000 */
[----:B------:R-:W-:Y:S02]  /*2e60*/  MOV R15, 0x400 ;  /* 0x00000400000f7802 */ /* 0x000fe40000000f00 */
[----:B------:R-:W-:Y:S02]  /*2e70*/  FMNMX.FTZ R7, R0, R14, !PT ;  /* 0x0000000e00077209 */ /* 0x000fe40007810000 */
[----:B-----5:R-:W-:-:S04]  /*2e80*/  LEA R6, R16, R15, 0x18 ;  /* 0x0000000f10067211 */ /* 0x020fc800078ec0ff */
[----:B-1----:R-:W-:-:S05]  /*2e90*/  LEA.HI R0, R3, R6, RZ, 0x1d ;  /* 0x0000000603007211 */ /* 0x002fca00078fe8ff */
        /* <DEDUP_REMOVED lines=8> */
[----:B0-----:R-:W0:Y:S02]  /*2f20*/  SHFL.BFLY PT, R7, R10, 0x1, 0x1f ;  /* 0x0c201f000a077f89 */ /* 0x001e2400000e0000 */
[----:B0-----:R-:W-:-:S02]  /*2f30*/  FMNMX.FTZ R8, R7, R10, !PT ;  /* 0x0000000a07087209 */ /* 0x001fc40007810000 */
[----:B------:R-:W-:-:S04]  /*2f40*/  IADD3 R7, PT, PT, R2, R3, RZ ;  /* 0x0000000302077210 */ /* 0x000fc80007ffe0ff */
[----:B------:R-:W-:Y:S01]  /*2f50*/  ISETP.GT.AND P0, PT, R7, UR43, PT ;  /* 0x0000002b07007c0c */ /* 0x000fe2000bf04270 */
        /* <DEDUP_REMOVED lines=24> */
.L_x_2608:
        /* <DEDUP_REMOVED lines=11> */
.L_x_2607:
[----:B------:R-:W-:Y:S05]  /*3190*/  BSYNC.RECONVERGENT B1 ;  /* 0x0000000000017941 */ /* 0x000fea0003800200 */
.L_x_2606:
[----:B------:R-:W-:Y:S05]  /*31a0*/  @!P1 BRA `(.L_x_2604) ;  /* 0x0000001400089947 */ /* 0x000fea0003800000 */
[----:B------:R-:W-:Y:S01]  /*31b0*/  IMAD.SHL.U32 R11, R2, 0x4, RZ ;  /* 0x00000004020b7824 */ /* 0x000fe200078e00ff */
[----:B------:R-:W-:-:S04]  /*31c0*/  IADD3 R15, PT, PT, R15, 0x110, RZ ;  /* 0x000001100f0f7810 */ /* 0x000fc80007ffe0ff */
[----:B------:R-:W-:Y:S02]  /*31d0*/  LEA R12, R16, R15, 0x18 ;  /* 0x0000000f100c7211 */ /* 0x000fe400078ec0ff */
[C---:B------:R-:W-:Y:S02]  /*31e0*/  LEA R11, R10.reuse, -R11, 0x2 ;  /* 0x8000000b0a0b7211 */ /* 0x040fe400078e10ff */
[----:B------:R-:W-:-:S03]  /*31f0*/  IADD3 R10, PT, PT, R10, 0x100, RZ ;  /* 0x000001000a0a7810 */ /* 0x000fc60007ffe0ff */
[----:B------:R-:W-:Y:S01]  /*3200*/  IMAD.IADD R12, R12, 0x1, R11 ;  /* 0x000000010c0c7824 */ /* 0x000fe200078e020b */
[----:B------:R-:W-:-:S04]  /*3210*/  ISETP.GT.AND P0, PT, R10, UR43, PT ;  /* 0x0000002b0a007c0c */ /* 0x000fc8000bf04270 */
[----:B------:R-:W0:Y:S04]  /*3220*/  LDS R11, [R12] ;  /* 0x000000000c0b7984 */ /* 0x000e280000000800 */
[----:B------:R-:W1:Y:S04]  /*3230*/  LDS R13, [R12+0x100] ;  /* 0x000100000c0d7984 */ /* 0x000e680000000800 */
[----:B------:R-:W5:Y:S04]  /*3240*/  LDS R15, [R12+0x200] ;  /* 0x000200000c0f7984 */ /* 0x000f680000000800 */
[----:B------:R-:W2:Y:S01]  /*3250*/  LDS R17, [R12+0x300] ;  /* 0x000300000c117984 */ /* 0x000ea20000000800 */
[C---:B0-----:R-:W-:Y:S01]  /*3260*/  FADD.FTZ R11, -R8.reuse, R11 ;  /* 0x0000000b080b7221 */ /* 0x041fe20000010100 */
[----:B-1----:R-:W-:-:S03]  /*3270*/  FADD.FTZ R13, -R8, R13 ;  /* 0x0000000d080d7221 */ /* 0x002fc60000010100 */
[----:B------:R-:W-:Y:S01]  /*3280*/  FMUL.FTZ R11, R11, 1.4426950216293334961 ;  /* 0x3fb8aa3b0b0b7820 */ /* 0x000fe20000410000 */
[----:B-----5:R-:W-:Y:S01]  /*3290*/  FADD.FTZ R15, -R8, R15 ;  /* 0x0000000f080f7221 */ /* 0x020fe20000010100 */
[----:B------:R-:W-:-:S04]  /*32a0*/  FMUL.FTZ R13, R13, 1.4426950216293334961 ;  /* 0x3fb8aa3b0d0d7820 */ /* 0x000fc80000410000 */
[----:B------:R-:W0:Y:S01]  /*32b0*/  MUFU.EX2 R11, R11 ;  /* 0x0000000b000b7308 */ /* 0x000e220000000800 */
[----:B--2---:R-:W-:Y:S01]  /*32c0*/  FADD.FTZ R17, -R8, R17 ;  /* 0x0000001108117221 */ /* 0x004fe20000010100 */
[----:B------:R-:W-:Y:S02]  /*32d0*/  FMUL.FTZ R15, R15, 1.4426950216293334961 ;  /* 0x3fb8aa3b0f0f7820 */ /* 0x000fe40000410000 */
[----:B------:R-:W1:Y:S01]  /*32e0*/  MUFU.EX2 R13, R13 ;  /* 0x0000000d000d7308 */ /* 0x000e620000000800 */
[----:B------:R-:W-:-:S03]  /*32f0*/  FMUL.FTZ R17, R17, 1.4426950216293334961 ;  /* 0x3fb8aa3b11117820 */ /* 0x000fc60000410000 */
[----:B------:R-:W2:Y:S04]  /*3300*/  MUFU.EX2 R15, R15 ;  /* 0x0000000f000f7308 */ /* 0x000ea80000000800 */
[----:B------:R-:W5:Y:S01]  /*3310*/  MUFU.EX2 R17, R17 ;  /* 0x0000001100117308 */ /* 0x000f620000000800 */
[----:B0-----:R0:W-:Y:S01]  /*3320*/  STS [R12], R11 ;  /* 0x0000000b0c007388 */ /* 0x0011e20000000800 */
[----:B------:R-:W-:-:S03]  /*3330*/  FADD.FTZ R9, R9, R11 ;  /* 0x0000000b09097221 */ /* 0x000fc60000010000 */
[----:B-1----:R0:W-:Y:S01]  /*3340*/  STS [R12+0x100], R13 ;  /* 0x0001000d0c007388 */ /* 0x0021e20000000800 */
[----:B------:R-:W-:-:S03]  /*3350*/  FADD.FTZ R9, R9, R13 ;  /* 0x0000000d09097221 */ /* 0x000fc60000010000 */
[----:B--2---:R0:W-:Y:S01]  /*3360*/  STS [R12+0x200], R15 ;  /* 0x0002000f0c007388 */ /* 0x0041e20000000800 */
        /* <DEDUP_REMOVED lines=14> */
.L_x_2611:
[----:B------:R-:W0:Y:S01]  /*3450*/  LDS R13, [R10+-0x200] ;  /* 0xfffe00000a0d7984 */ /* 0x000e220000000800 */
[----:B------:R-:W-:-:S03]  /*3460*/  VIADD R11, R11, 0x400 ;  /* 0x000004000b0b7836 */ /* 0x000fc60000000000 */
[----:B------:R-:W1:Y:S02]  /*3470*/  LDS R15, [R10+-0x100] ;  /* 0xffff00000a0f7984 */ /* 0x000e640000000800 */
[----:B------:R-:W-:Y:S02]  /*3480*/  ISETP.GE.AND P1, PT, R11, R12, PT ;  /* 0x0000000c0b00720c */ /* 0x000fe40003f26270 */
[----:B------:R-:W2:Y:S04]  /*3490*/  LDS R17, [R10] ;  /* 0x000000000a117984 */ /* 0x000ea80000000800 */
[----:B---3--:R-:W3:Y:S04]  /*34a0*/  LDS R19, [R10+0x100] ;  /* 0x000100000a137984 */ /* 0x008ee80000000800 */
[----:B------:R-:W5:Y:S04]  /*34b0*/  LDS R21, [R10+0x200] ;  /* 0x000200000a157984 */ /* 0x000f680000000800 */
[----:B------:R-:W4:Y:S04]  /*34c0*/  LDS R23, [R10+0x300] ;  /* 0x000300000a177984 */ /* 0x000f280000000800 */
[----:B------:R-:W-:Y:S04]  /*34d0*/  LDS R31, [R10+0x700] ;  /* 0x000700000a1f7984 */ /* 0x000fe80000000800 */
[----:B------:R-:W4:Y:S04]  /*34e0*/  LDS R25, [R10+0x400] ;  /* 0x000400000a197984 */ /* 0x000f280000000800 */
[----:B------:R-:W4:Y:S04]  /*34f0*/  LDS R27, [R10+0x500] ;  /* 0x000500000a1b7984 */ /* 0x000f280000000800 */
[----:B------:R-:W4:Y:S01]  /*3500*/  LDS R29, [R10+0x600] ;  /* 0x000600000a1d7984 */ /* 0x000f220000000800 */
[----:B0-----:R-:W-:-:S03]  /*3510*/  FADD.FTZ R14, -R8, R13 ;  /* 0x0000000d080e7221 */ /* 0x001fc60000010100 */
[----:B------:R-:W0:Y:S01]  /*3520*/  LDS R33, [R10+0x800] ;  /* 0x000800000a217984 */ /* 0x000e220000000800 */
[----:B-1----:R-:W-:-:S03]  /*3530*/  FADD.FTZ R16, -R8, R15 ;  /* 0x0000000f08107221 */ /* 0x002fc60000010100 */
[----:B------:R-:W1:Y:S01]  /*3540*/  LDS R35, [R10+0x900] ;  /* 0x000900000a237984 */ /* 0x000e620000000800 */
[----:B------:R-:W-:Y:S01]  /*3550*/  FMUL.FTZ R14, R14, 1.4426950216293334961 ;  /* 0x3fb8aa3b0e0e7820 */ /* 0x000fe20000410000 */
[----:B------:R-:W-:Y:S02]  /*3560*/  FMUL.FTZ R16, R16, 1.4426950216293334961 ;  /* 0x3fb8aa3b10107820 */ /* 0x000fe40000410000 */
[----:B------:R-:W1:Y:S01]  /*3570*/  LDS R13, [R10+0xa00] ;  /* 0x000a00000a0d7984 */ /* 0x000e620000000800 */
[C---:B--2---:R-:W-:Y:S02]  /*3580*/  FADD.FTZ R18, -R8.reuse, R17 ;  /* 0x0000001108127221 */ /* 0x044fe40000010100 */
[----:B------:R-:W2:Y:S01]  /*3590*/  MUFU.EX2 R14, R14 ;  /* 0x0000000e000e7308 */ /* 0x000ea20000000800 */
[----:B------:R-:W1:Y:S01]  /*35a0*/  LDS R15, [R10+0xb00] ;  /* 0x000b00000a0f7984 */ /* 0x000e620000000800 */
[----:B---3--:R-:W-:Y:S01]  /*35b0*/  FADD.FTZ R20, -R8, R19 ;  /* 0x0000001308147221 */ /* 0x008fe20000010100 */
[----:B------:R-:W-:Y:S01]  /*35c0*/  FMUL.FTZ R18, R18, 1.4426950216293334961 ;  /* 0x3fb8aa3b12127820 */ /* 0x000fe20000410000 */
[----:B------:R-:W3:Y:S01]  /*35d0*/  MUFU.EX2 R16, R16 ;  /* 0x0000001000107308 */ /* 0x000ee20000000800 */
[----:B------:R-:W1:Y:S01]  /*35e0*/  LDS R17, [R10+0xc00] ;  /* 0x000c00000a117984 */ /* 0x000e620000000800 */
[----:B-----5:R-:W-:Y:S01]  /*35f0*/  FADD.FTZ R22, -R8, R21 ;  /* 0x0000001508167221 */ /* 0x020fe20000010100 */
[----:B------:R-:W-:Y:S01]  /*3600*/  FMUL.FTZ R20, R20, 1.4426950216293334961 ;  /* 0x3fb8aa3b14147820 */ /* 0x000fe20000410000 */
[----:B------:R5:W3:Y:S01]  /*3610*/  MUFU.EX2 R21, R18 ;  /* 0x0000001200157308 */ /* 0x000ae20000000800 */
[----:B------:R-:W1:Y:S01]  /*3620*/  LDS R19, [R10+0xd00] ;  /* 0x000d00000a137984 */ /* 0x000e620000000800 */
[----:B----4-:R-:W-:Y:S01]  /*3630*/  FADD.FTZ R24, -R8, R23 ;  /* 0x0000001708187221 */ /* 0x010fe20000010100 */
[----:B------:R-:W-:Y:S01]  /*3640*/  FMUL.FTZ R22, R22, 1.4426950216293334961 ;  /* 0x3fb8aa3b16167820 */ /* 0x000fe20000410000 */
[----:B------:R4:W0:Y:S01]  /*3650*/  MUFU.EX2 R23, R20 ;  /* 0x0000001400177308 */ /* 0x0008220000000800 */
[----:B--2---:R-:W-:Y:S01]  /*3660*/  FADD.FTZ R9, R14, R9 ;  /* 0x000000090e097221 */ /* 0x004fe20000010000 */
[----:B------:R-:W-:Y:S01]  /*3670*/  FMUL.FTZ R24, R24, 1.4426950216293334961 ;  /* 0x3fb8aa3b18187820 */ /* 0x000fe20000410000 */
[C---:B------:R-:W-:Y:S01]  /*3680*/  FADD.FTZ R26, -R8.reuse, R25 ;  /* 0x00000019081a7221 */ /* 0x040fe20000010100 */
[C---:B-----5:R-:W-:Y:S01]  /*3690*/  FADD.FTZ R18, -R8.reuse, R31 ;  /* 0x0000001f08127221 */ /* 0x060fe20000010100 */
[----:B------:R2:W5:Y:S01]  /*36a0*/  MUFU.EX2 R25, R22 ;  /* 0x0000001600197308 */ /* 0x0005620000000800 */
[----:B------:R5:W-:Y:S01]  /*36b0*/  STS [R10+-0x200], R14 ;  /* 0xfffe000e0a007388 */ /* 0x000be20000000800 */
[----:B------:R-:W-:Y:S01]  /*36c0*/  FADD.FTZ R28, -R8, R27 ;  /* 0x0000001b081c7221 */ /* 0x000fe20000010100 */
[----:B----4-:R-:W-:Y:S01]  /*36d0*/  FMUL.FTZ R20, R18, 1.4426950216293334961 ;  /* 0x3fb8aa3b12147820 */ /* 0x010fe20000410000 */
[----:B---3--:R-:W-:Y:S01]  /*36e0*/  FADD.FTZ R18, R9, R16 ;  /* 0x0000001009127221 */ /* 0x008fe20000010000 */
[----:B------:R-:W-:Y:S01]  /*36f0*/  FMUL.FTZ R26, R26, 1.4426950216293334961 ;  /* 0x3fb8aa3b1a1a7820 */ /* 0x000fe20000410000 */
[----:B------:R-:W3:Y:S01]  /*3700*/  MUFU.EX2 R27, R24 ;  /* 0x00000018001b7308 */ /* 0x000ee20000000800 */
[----:B------:R-:W-:Y:S01]  /*3710*/  FADD.FTZ R30, -R8, R29 ;  /* 0x0000001d081e7221 */ /* 0x000fe20000010100 */
[----:B------:R-:W-:Y:S01]  /*3720*/  FADD.FTZ R18, R18, R21 ;  /* 0x0000001512127221 */ /* 0x000fe20000010000 */
[----:B------:R-:W-:Y:S01]  /*3730*/  FMUL.FTZ R28, R28, 1.4426950216293334961 ;  /* 0x3fb8aa3b1c1c7820 */ /* 0x000fe20000410000 */
[----:B------:R-:W4:Y:S01]  /*3740*/  MUFU.EX2 R29, R26 ;  /* 0x0000001a001d7308 */ /* 0x000f220000000800 */
[----:B------:R-:W-:Y:S01]  /*3750*/  FMUL.FTZ R30, R30, 1.4426950216293334961 ;  /* 0x3fb8aa3b1e1e7820 */ /* 0x000fe20000410000 */
[----:B0-----:R-:W-:Y:S01]  /*3760*/  FADD.FTZ R18, R18, R23 ;  /* 0x0000001712127221 */ /* 0x001fe20000010000 */
[C---:B--2---:R-:W-:Y:S01]  /*3770*/  FADD.FTZ R22, -R8.reuse, R33 ;  /* 0x0000002108167221 */ /* 0x044fe20000010100 */
[----:B------:R-:W0:Y:S01]  /*3780*/  MUFU.EX2 R31, R28 ;  /* 0x0000001c001f7308 */ /* 0x000e220000000800 */
[----:B-1----:R-:W-:Y:S01]  /*3790*/  FADD.FTZ R35, -R8, R35 ;  /* 0x0000002308237221 */ /* 0x002fe20000010100 */
[----:B-----5:R-:W-:Y:S01]  /*37a0*/  FADD.FTZ R18, R18, R25 ;  /* 0x0000001912127221 */ /* 0x020fe20000010000 */
[----:B------:R-:W-:Y:S01]  /*37b0*/  FMUL.FTZ R22, R22, 1.4426950216293334961 ;  /* 0x3fb8aa3b16167820 */ /* 0x000fe20000410000 */
[----:B------:R-:W1:Y:S01]  /*37c0*/  MUFU.EX2 R33, R30 ;  /* 0x0000001e00217308 */ /* 0x000e620000000800 */
[----:B------:R-:W-:Y:S01]  /*37d0*/  FMUL.FTZ R35, R35, 1.4426950216293334961 ;  /* 0x3fb8aa3b23237820 */ /* 0x000fe20000410000 */
[----:B---3--:R-:W-:Y:S01]  /*37e0*/  FADD.FTZ R18, R18, R27 ;  /* 0x0000001b12127221 */ /* 0x008fe20000010000 */
[C---:B------:R-:W-:Y:S01]  /*37f0*/  FADD.FTZ R24, -R8.reuse, R13 ;  /* 0x0000000d08187221 */ /* 0x040fe20000010100 */
[----:B------:R-:W2:Y:S01]  /*3800*/  MUFU.EX2 R9, R20 ;  /* 0x0000001400097308 */ /* 0x000ea20000000800 */
[----:B------:R-:W-:Y:S01]  /*3810*/  FADD.FTZ R15, -R8, R15 ;  /* 0x0000000f080f7221 */ /* 0x000fe20000010100 */
[----:B----4-:R-:W-:Y:S01]  /*3820*/  FADD.FTZ R18, R18, R29 ;  /* 0x0000001d12127221 */ /* 0x010fe20000010000 */
[----:B------:R-:W-:Y:S01]  /*3830*/  FMUL.FTZ R24, R24, 1.4426950216293334961 ;  /* 0x3fb8aa3b18187820 */ /* 0x000fe20000410000 */
[----:B------:R-:W3:Y:S01]  /*3840*/  MUFU.EX2 R13, R22 ;  /* 0x00000016000d7308 */ /* 0x000ee20000000800 */
[----:B------:R-:W-:Y:S01]  /*3850*/  FADD.FTZ R17, -R8, R17 ;  /* 0x0000001108117221 */ /* 0x000fe20000010100 */
[----:B0-----:R-:W-:Y:S01]  /*3860*/  FADD.FTZ R18, R18, R31 ;  /* 0x0000001f12127221 */ /* 0x001fe20000010000 */
[----:B------:R-:W-:Y:S01]  /*3870*/  FMUL.FTZ R14, R15, 1.4426950216293334961 ;  /* 0x3fb8aa3b0f0e7820 */ /* 0x000fe20000410000 */
[----:B------:R-:W0:Y:S01]  /*3880*/  MUFU.EX2 R35, R35 ;  /* 0x0000002300237308 */ /* 0x000e220000000800 */
[----:B------:R4:W-:Y:S01]  /*3890*/  STS [R10+-0x100], R16 ;  /* 0xffff00100a007388 */ /* 0x0009e20000000800 */
[----:B-1----:R-:W-:Y:S01]  /*38a0*/  FADD.FTZ R18, R18, R33 ;  /* 0x0000002112127221 */ /* 0x002fe20000010000 */
[----:B------:R-:W-:Y:S01]  /*38b0*/  FADD.FTZ R19, -R8, R19 ;  /* 0x0000001308137221 */ /* 0x000fe20000010100 */
[----:B------:R-:W1:Y:S01]  /*38c0*/  MUFU.EX2 R15, R24 ;  /* 0x00000018000f7308 */ /* 0x000e620000000800 */
[----:B------:R-:W-:Y:S01]  /*38d0*/  STS [R10], R21 ;  /* 0x000000150a007388 */ /* 0x000fe20000000800 */
[----:B--2---:R-:W-:Y:S01]  /*38e0*/  FADD.FTZ R18, R18, R9 ;  /* 0x0000000912127221 */ /* 0x004fe20000010000 */
[----:B------:R-:W-:-:S02]  /*38f0*/  FMUL.FTZ R20, R19, 1.4426950216293334961 ;  /* 0x3fb8aa3b13147820 */ /* 0x000fc40000410000 */
[----:B------:R-:W-:Y:S01]  /*3900*/  STS [R10+0x100], R23 ;  /* 0x000100170a007388 */ /* 0x000fe20000000800 */
[----:B---3--:R-:W-:Y:S01]  /*3910*/  FADD.FTZ R18, R18, R13 ;  /* 0x0000000d12127221 */ /* 0x008fe20000010000 */
[----:B----4-:R-:W-:Y:S01]  /*3920*/  FMUL.FTZ R16, R17, 1.4426950216293334961 ;  /* 0x3fb8aa3b11107820 */ /* 0x010fe20000410000 */
[----:B------:R-:W-:Y:S01]  /*3930*/  MUFU.EX2 R37, R20 ;  /* 0x0000001400257308 */ /* 0x000fe20000000800 */
[----:B------:R-:W-:Y:S01]  /*3940*/  STS [R10+0x200], R25 ;  /* 0x000200190a007388 */ /* 0x000fe20000000800 */
[----:B0-----:R-:W-:Y:S02]  /*3950*/  FADD.FTZ R18, R18, R35 ;  /* 0x0000002312127221 */ /* 0x001fe40000010000 */
[----:B------:R-:W0:Y:S01]  /*3960*/  MUFU.EX2 R17, R14 ;  /* 0x0000000e00117308 */ /* 0x000e220000000800 */
[----:B------:R-:W-:Y:S01]  /*3970*/  STS [R10+0x300], R27 ;  /* 0x0003001b0a007388 */ /* 0x000fe20000000800 */
[----:B-1----:R-:W-:Y:S02]  /*3980*/  FADD.FTZ R18, R18, R15 ;  /* 0x0000000f12127221 */ /* 0x002fe40000010000 */
[----:B------:R-:W1:Y:S01]  /*3990*/  MUFU.EX2 R19, R16 ;  /* 0x0000001000137308 */ /* 0x000e620000000800 */
[----:B------:R-:W-:Y:S04]  /*39a0*/  STS [R10+0x400], R29 ;  /* 0x0004001d0a007388 */ /* 0x000fe80000000800 */
[----:B------:R-:W-:Y:S04]  /*39b0*/  STS [R10+0x500], R31 ;  /* 0x0005001f0a007388 */ /* 0x000fe80000000800 */
[----:B------:R-:W-:Y:S01]  /*39c0*/  STS [R10+0x600], R33 ;  /* 0x000600210a007388 */ /* 0x000fe20000000800 */
[----:B0-----:R-:W-:-:S03]  /*39d0*/  FADD.FTZ R18, R18, R17 ;  /* 0x0000001112127221 */ /* 0x001fc60000010000 */
[----:B------:R0:W-:Y:S01]  /*39e0*/  STS [R10+0x700], R9 ;  /* 0x000700090a007388 */ /* 0x0001e20000000800 */
[----:B-1----:R-:W-:-:S03]  /*39f0*/  FADD.FTZ R18, R18, R19 ;  /* 0x0000001312127221 */ /* 0x002fc60000010000 */
[----:B------:R-:W-:Y:S04]  /*3a00*/  STS [R10+0x800], R13 ;  /* 0x0008000d0a007388 */ /* 0x000fe80000000800 */
[----:B------:R-:W-:Y:S01]  /*3a10*/  STS [R10+0x900], R35 ;  /* 0x000900230a007388 */ /* 0x000fe20000000800 */
[----:B0-----:R-:W-:-:S03]  /*3a20*/  FADD.FTZ R9, R18, R37 ;  /* 0x0000002512097221 */ /* 0x001fc60000010000 */
[----:B------:R-:W-:Y:S04]  /*3a30*/  STS [R10+0xa00], R15 ;  /* 0x000a000f0a007388 */ /* 0x000fe80000000800 */
[----:B------:R-:W-:Y:S04]  /*3a40*/  STS [R10+0xb00], R17 ;  /* 0x000b00110a007388 */ /* 0x000fe80000000800 */
[----:B------:R-:W-:Y:S04]  /*3a50*/  STS [R10+0xc00], R19 ;  /* 0x000c00130a007388 */ /* 0x000fe80000000800 */
[----:B------:R0:W-:Y:S02]  /*3a60*/  STS [R10+0xd00], R37 ;  /* 0x000d00250a007388 */ /* 0x0001e40000000800 */
[----:B0-----:R-:W-:Y:S01]  /*3a70*/  IADD3 R10, PT, PT, R10, 0x1000, RZ ;  /* 0x000010000a0a7810 */ /* 0x001fe20007ffe0ff */
[----:B------:R-:W-:Y:S06]  /*3a80*/  @!P1 BRA `(.L_x_2611) ;  /* 0xfffffff800709947 */ /* 0x000fec000383ffff */
.L_x_2610:
[----:B------:R-:W-:Y:S05]  /*3a90*/  BSYNC.RECONVERGENT B1 ;  /* 0x0000000000017941 */ /* 0x000fea0003800200 */
.L_x_2609:
        /* <DEDUP_REMOVED lines=9> */
[----:B---3--:R-:W3:Y:S04]  /*3b30*/  LDS R19, [R10+0x100] ;  /* 0x000100000a137984 */ /* 0x008ee80000000800 */
[----:B------:R-:W5:Y:S04]  /*3b40*/  LDS R21, [R10+0x200] ;  /* 0x000200000a157984 */ /* 0x000f680000000800 */
        /* <DEDUP_REMOVED lines=12> */
[C---:B-----5:R-:W-:Y:S01]  /*3c10*/  FADD.FTZ R21, -R8.reuse, R21 ;  /* 0x0000001508157221 */ /* 0x060fe20000010100 */
[----:B------:R-:W-:Y:S02]  /*3c20*/  FMUL.FTZ R19, R19, 1.4426950216293334961 ;  /* 0x3fb8aa3b13137820 */ /* 0x000fe40000410000 */
[----:B------:R-:W2:Y:S01]  /*3c30*/  MUFU.EX2 R17, R17 ;  /* 0x0000001100117308 */ /* 0x000ea20000000800 */
[----:B----4-:R-:W-:Y:S01]  /*3c40*/  FADD.FTZ R23, -R8, R23 ;  /* 0x0000001708177221 */ /* 0x010fe20000010100 */
        /* <DEDUP_REMOVED lines=28> */
.L_x_2613:
[----:B------:R-:W-:Y:S05]  /*3e10*/  BSYNC.RECONVERGENT B1 ;  /* 0x0000000000017941 */ /* 0x000fea0003800200 */
.L_x_2612:
[----:B------:R-:W-:-:S13]  /*3e20*/  ISETP.GT.AND P1, PT, R11, UR43, PT ;  /* 0x0000002b0b007c0c */ /* 0x000fda000bf24270 */
[----:B------:R-:W-:Y:S05]  /*3e30*/  @!P0 BRA P1, `(.L_x_2604) ;  /* 0x0000000400e48947 */ /* 0x000fea0000800000 */
[----:B------:R-:W0:Y:S04]  /*3e40*/  LDS R11, [R10+-0x200] ;  /* 0xfffe00000a0b7984 */ /* 0x000e280000000800 */
[----:B------:R-:W1:Y:S04]  /*3e50*/  LDS R13, [R10+-0x100] ;  /* 0xffff00000a0d7984 */ /* 0x000e680000000800 */
[----:B------:R-:W2:Y:S04]  /*3e60*/  LDS R15, [R10] ;  /* 0x000000000a0f7984 */ /* 0x000ea80000000800 */
[----:B------:R-:W5:Y:S01]  /*3e70*/  LDS R17, [R10+0x100] ;  /* 0x000100000a117984 */ /* 0x000f620000000800 */
[C---:B0-----:R-:W-:Y:S01]  /*3e80*/  FADD.FTZ R11, -R8.reuse, R11 ;  /* 0x0000000b080b7221 */ /* 0x041fe20000010100 */
[----:B-1----:R-:W-:-:S03]  /*3e90*/  FADD.FTZ R13, -R8, R13 ;  /* 0x0000000d080d7221 */ /* 0x002fc60000010100 */
[----:B------:R-:W-:Y:S01]  /*3ea0*/  FMUL.FTZ R11, R11, 1.4426950216293334961 ;  /* 0x3fb8aa3b0b0b7820 */ /* 0x000fe20000410000 */
[----:B--2---:R-:W-:Y:S01]  /*3eb0*/  FADD.FTZ R15, -R8, R15 ;  /* 0x0000000f080f7221 */ /* 0x004fe20000010100 */
[----:B------:R-:W-:-:S04]  /*3ec0*/  FMUL.FTZ R13, R13, 1.4426950216293334961 ;  /* 0x3fb8aa3b0d0d7820 */ /* 0x000fc80000410000 */
[----:B------:R-:W0:Y:S01]  /*3ed0*/  MUFU.EX2 R11, R11 ;  /* 0x0000000b000b7308 */ /* 0x000e220000000800 */
[----:B-----5:R-:W-:Y:S01]  /*3ee0*/  FADD.FTZ R17, -R8, R17 ;  /* 0x0000001108117221 */ /* 0x020fe20000010100 */
        /* <DEDUP_REMOVED lines=14> */
.L_x_2605:
        /* <DEDUP_REMOVED lines=14> */
[----:B------:R-:W-:Y:S01]  /*40b0*/  LOP3.LUT R10, R9, 0x3, RZ, 0xc0, !PT ;  /* 0x00000003090a7812 */ /* 0x000fe200078ec0ff */
[----:B------:R-:W-:Y:S01]  /*40c0*/  HFMA2 R9, -RZ, RZ, 0, 0 ;  /* 0x00000000ff097431 */ /* 0x000fe200000001ff */
[----:B------:R-:W-:Y:S02]  /*40d0*/  LEA R16, R16, R15, 0x18 ;  /* 0x0000000f10107211 */ /* 0x000fe400078ec0ff */
[----:B------:R-:W-:Y:S01]  /*40e0*/  IADD3.X R11, PT, PT, R11, UR47, RZ, P0, P2 ;  /* 0x0000002f0b0b7c10 */ /* 0x000fe200087e44ff */
[----:B------:R-:W-:Y:S01]  /*40f0*/  IMAD.MOV R14, RZ, RZ, -R10 ;  /* 0x000000ffff0e7224 */ /* 0x000fe200078e0a0a */
[----:B------:R-:W-:-:S07]  /*4100*/  LEA R13, R3, R16, 0x2 ;  /* 0x00000010030d7211 */ /* 0x000fce00078e10ff */
.L_x_2616:
[----:B------:R-:W-:-:S06]  /*4110*/  MOV R10, R17 ;  /* 0x00000011000a7202 */ /* 0x000fcc0000000f00 */
[----:B------:R1:W5:Y:S01]  /*4120*/  LDG.E.U8 R10, desc[UR36][R10.64] ;  /* 0x000000240a0a7981 */ /* 0x000362000c1e1100 */
[----:B------:R-:W-:Y:S01]  /*4130*/  IMAD.MOV.U32 R16, RZ, RZ, RZ ;  /* 0x000000ffff107224 */ /* 0x000fe200078e00ff */
[----:B------:R-:W-:Y:S01]  /*4140*/  IADD3 R14, PT, PT, R14, 0x1, RZ ;  /* 0x000000010e0e7810 */ /* 0x000fe20007ffe0ff */
[----:B------:R-:W-:Y:S01]  /*4150*/  VIADD R12, R12, 0x40 ;  /* 0x000000400c0c7836 */ /* 0x000fe20000000000 */
[----:B------:R-:W-:-:S04]  /*4160*/  IADD3 R17, P2, PT, R17, 0x40, RZ ;  /* 0x0000004011117810 */ /* 0x000fc80007f5e0ff */
[----:B-1----:R-:W-:Y:S02]  /*4170*/  IADD3.X R11, PT, PT, RZ, R11, RZ, P2, !PT ;  /* 0x0000000bff0b7210 */ /* 0x002fe400017fe4ff */
        /* <DEDUP_REMOVED lines=10> */
.L_x_2615:
[----:B------:R-:W-:Y:S05]  /*4220*/  BSYNC.RECONVERGENT B1 ;  /* 0x0000000000017941 */ /* 0x000fea0003800200 */
.L_x_2614:
[----:B------:R-:W-:Y:S05]  /*4230*/  @!P1 BRA `(.L_x_2604) ;  /* 0x0000000000e49947 */ /* 0x000fea0003800000 */
[----:B------:R-:W1:Y:S01]  /*4240*/  S2R R13, SR_CgaCtaId ;  /* 0x00000000000d7919 */ /* 0x000e620000008800 */
[----:B------:R-:W5:Y:S01]  /*4250*/  LDCU.64 UR4, c[0x0][0x420] ;  /* 0x00008400ff0477ac */ /* 0x000f620008000a00 */
[----:B------:R-:W-:Y:S02]  /*4260*/  MOV R10, 0x400 ;  /* 0x00000400000a7802 */ /* 0x000fe40000000f00 */
[----:B------:R-:W-:-:S03]  /*4270*/  SHF.L.U32 R11, R2, 0x2, RZ ;  /* 0x00000002020b7819 */ /* 0x000fc600000006ff */
[----:B------:R-:W-:Y:S01]  /*4280*/  VIADD R10, R10, 0x110 ;  /* 0x000001100a0a7836 */ /* 0x000fe20000000000 */
[----:B-----5:R-:W-:Y:S01]  /*4290*/  MOV R15, UR4 ;  /* 0x00000004000f7c02 */ /* 0x020fe20008000f00 */
[----:B------:R-:W-:-:S03]  /*42a0*/  IMAD.U32 R14, RZ, RZ, UR5 ;  /* 0x00000005ff0e7e24 */ /* 0x000fc6000f8e00ff */
[----:B------:R-:W-:-:S04]  /*42b0*/  IADD3 R15, P0, P1, R15, UR45, R12 ;  /* 0x0000002d0f0f7c10 */ /* 0x000fc8000f91e00c */
[----:B------:R-:W-:Y:S02]  /*42c0*/  IADD3 R15, P2, PT, R15, 0x80, RZ ;  /* 0x000000800f0f7810 */ /* 0x000fe40007f5e0ff */
[----:B-1----:R-:W-:Y:S02]  /*42d0*/  LEA R13, R13, R10, 0x18 ;  /* 0x0000000a0d0d7211 */ /* 0x002fe400078ec0ff */
[----:B------:R-:W-:Y:S02]  /*42e0*/  LEA R10, R12, -R11, 0x2 ;  /* 0x8000000b0c0a7211 */ /* 0x000fe400078e10ff */
[----:B------:R-:W-:Y:S02]  /*42f0*/  IADD3.X R11, PT, PT, R14, UR47, RZ, P0, P1 ;  /* 0x0000002f0e0b7c10 */ /* 0x000fe400087e24ff */
[----:B------:R-:W-:-:S03]  /*4300*/  IADD3 R13, PT, PT, R10, 0x200, R13 ;  /* 0x000002000a0d7810 */ /* 0x000fc60007ffe00d */
[----:B------:R-:W-:-:S07]  /*4310*/  IMAD.X R11, RZ, RZ, R11, P2 ;  /* 0x000000ffff0b7224 */ /* 0x000fce00010e060b */
.L_x_2617:
[----:B------:R-:W-:-:S05]  /*4320*/  MOV R10, R15 ;  /* 0x0000000f000a7202 */ /* 0x000fca0000000f00 */
[----:B------:R-:W5:Y:S04]  /*4330*/  LDG.E.U8 R17, desc[UR36][R10.64+-0x80] ;  /* 0xffff80240a117981 */ /* 0x000f68000c1e1100 */
[----:B------:R-:W2:Y:S04]  /*4340*/  LDG.E.U8 R14, desc[UR36][R10.64+-0x40] ;  /* 0xffffc0240a0e7981 */ /* 0x000ea8000c1e1100 */
[----:B------:R-:W4:Y:S04]  /*4350*/  LDG.E.U8 R15, desc[UR36][R10.64] ;  /* 0x000000240a0f7981 */ /* 0x000f28000c1e1100 */
[----:B------:R-:W4:Y:S01]  /*4360*/  LDG.E.U8 R16, desc[UR36][R10.64+0x40] ;  /* 0x000040240a107981 */ /* 0x000f22000c1e1100 */
[----:B---3--:R-:W-:Y:S01]  /*4370*/  IMAD.MOV.U32 R18, RZ, RZ, RZ ;  /* 0x000000ffff127224 */ /* 0x008fe200078e00ff */
[----:B------:R-:W-:Y:S01]  /*4380*/  MOV R20, RZ ;  /* 0x000000ff00147202 */ /* 0x000fe20000000f00 */
[----:B------:R-:W-:Y:S01]  /*4390*/  VIADD R12, R12, 0x100 ;  /* 0x000001000c0c7836 */ /* 0x000fe20000000000 */
[----:B-----5:R-:W-:-:S02]  /*43a0*/  ISETP.NE.AND P0, PT, R17, RZ, PT ;  /* 0x000000ff1100720c */ /* 0x020fc40003f05270 */
[----:B--2---:R-:W-:Y:S01]  /*43b0*/  ISETP.NE.AND P1, PT, R14, RZ, PT ;  /* 0x000000ff0e00720c */ /* 0x004fe20003f25270 */
[----:B------:R-:W-:Y:S01]  /*43c0*/  IMAD.MOV.U32 R14, RZ, RZ, RZ ;  /* 0x000000ffff0e7224 */ /* 0x000fe200078e00ff */
[----:B----4-:R-:W-:Y:S02]  /*43d0*/  ISETP.NE.AND P2, PT, R15, RZ, PT ;  /* 0x000000ff0f00720c */ /* 0x010fe40003f45270 */
[----:B------:R-:W-:-:S07]  /*43e0*/  ISETP.NE.AND P3, PT, R16, RZ, PT ;  /* 0x000000ff1000720c */ /* 0x000fce0003f65270 */
        /* <DEDUP_REMOVED lines=30> */
.L_x_2604:
[----:B------:R-:W-:Y:S05]  /*45d0*/  BSYNC.RECONVERGENT B0 ;  /* 0x0000000000007941 */ /* 0x000fea0003800200 */
.L_x_2603:
[----:B0-----:R-:W0:Y:S01]  /*45e0*/  SHFL.BFLY PT, R8, R9, 0x10, 0x1f ;  /* 0x0e001f0009087f89 */ /* 0x001e2200000e0000 */
[C---:B------:R-:W-:Y:S01]  /*45f0*/  ISETP.NE.AND P0, PT, R5.reuse, RZ, PT ;  /* 0x000000ff0500720c */ /* 0x040fe20003f05270 */
[----:B------:R-:W1:Y:S01]  /*4600*/  LDCU.U8 UR9, c[0x0][0x48c] ;  /* 0x00009180ff0977ac */ /* 0x000e620008000000 */
[----:B------:R-:W-:Y:S01]  /*4610*/  ISETP.GT.U32.AND P1, PT, R5, 0x1, PT ;  /* 0x000000010500780c */ /* 0x000fe20003f24070 */
        /* <DEDUP_REMOVED lines=15> */
[----:B------:R-:W0:Y:S04]  /*4710*/  @!P1 LDS R9, [R6+0x8] ;  /* 0x0000080006099984 */ /* 0x000e280000000800 */
[----:B0-----:R-:W0:Y:S02]  /*4720*/  SHFL.BFLY PT, R8, R9, 0x1, 0x1f ;  /* 0x0c201f0009087f89 */ /* 0x001e2400000e0000 */
[----:B0-----:R-:W-:-:S06]  /*4730*/  FADD.FTZ R8, R8, R9 ;  /* 0x0000000908087221 */ /* 0x001fcc0000010000 */
[----:B------:R-:W0:Y:S02]  /*4740*/  SHFL.IDX PT, R8, R8, RZ, 0x1f ;  /* 0x00001fff08087589 */ /* 0x000e2400000e0000 */
[----:B0-----:R-:W-:-:S06]  /*4750*/  FADD.FTZ R5, R8, 9.9999999747524270788e-07 ;  /* 0x358637bd08057421 */ /* 0x001fcc0000010000 */
[----:B------:R-:W0:Y:S01]  /*4760*/  MUFU.RCP R5, R5 ;  /* 0x0000000500057308 */ /* 0x000e220000001000 */
[----:B------:R-:W-:Y:S05]  /*4770*/  BRA.U !UP0, `(.L_x_2618) ;  /* 0x0000000108187547 */ /* 0x000fea000b800000 */
[----:B------:R-:W1:Y:S01]  /*4780*/  LDCU UR4, c[0x0][0x488] ;  /* 0x00009100ff0477ac */ /* 0x000e620008000800 */
[----:B------:R-:W1:Y:S01]  /*4790*/  LDCU UR5, c[0x0][0x40c] ;  /* 0x00008180ff0577ac */ /* 0x000e620008000800 */
[----:B------:R-:W5:Y:S01]  /*47a0*/  LDCU UR7, c[0x0][0x3f4] ;  /* 0x00007e80ff0777ac */ /* 0x000f620008000800 */
[----:B-1----:R-:W-:-:S04]  /*47b0*/  UIMAD UR4, UR40, UR4, UR5 ;  /* 0x00000004280472a4 */ /* 0x002fc8000f8e0205 */
[----:B-----5:R-:W-:-:S04]  /*47c0*/  UIMAD UR4, UR4, UR7, URZ ;  /* 0x00000007040472a4 */ /* 0x020fc8000f8e02ff */
[----:B------:R-:W-:-:S12]  /*47d0*/  USHF.R.S32.HI UR5, URZ, 0x1f, UR4 ;  /* 0x0000001fff057899 */ /* 0x000fd80008011404 */
.L_x_2618:
        /* <DEDUP_REMOVED lines=23> */
.L_x_2624:
[----:B------:R-:W0:Y:S01]  /*4950*/  LDS R4, [R0] ;  /* 0x0000000000047984 */ /* 0x000e220000000800 */
[----:B------:R-:W-:-:S05]  /*4960*/  VIADD R6, R6, 0x1 ;  /* 0x0000000106067836 */ /* 0x000fca0000000000 */
[----:B------:R-:W-:Y:S01]  /*4970*/  ISETP.NE.AND P0, PT, R6, RZ, PT ;  /* 0x000000ff0600720c */ /* 0x000fe20003f05270 */
[----:B0-----:R-:W-:-:S05]  /*4980*/  FMUL.FTZ R9, R4, R5 ;  /* 0x0000000504097220 */ /* 0x001fca0000410000 */
[----:B------:R0:W-:Y:S02]  /*4990*/  STS [R0], R9 ;  /* 0x0000000900007388 */ /* 0x0001e40000000800 */
[----:B0-----:R-:W-:-:S05]  /*49a0*/  IADD3 R0, PT, PT, R0, 0x100, RZ ;  /* 0x0000010000007810 */ /* 0x001fca0007ffe0ff */
[----:B------:R-:W-:Y:S05]  /*49b0*/  @P0 BRA `(.L_x_2624) ;  /* 0xfffffffc00e40947 */ /* 0x000fea000383ffff */
.L_x_2623:
[----:B------:R-:W-:Y:S05]  /*49c0*/  BSYNC.RECONVERGENT B1 ;  /* 0x0000000000017941 */ /* 0x000fea0003800200 */
.L_x_2622:
[----:B------:R-:W-:Y:S05]  /*49d0*/  @!P1 BRA `(.L_x_2620) ;  /* 0x0000001400189947 */ /* 0x000fea0003800000 */
[----:B------:R-:W1:Y:S01]  /*49e0*/  S2UR UR8, SR_CgaCtaId ;  /* 0x00000000000879c3 */ /* 0x000e620000008800 */
[----:B------:R-:W-:Y:S01]  /*49f0*/  UMOV UR7, 0x400 ;  /* 0x0000040000077882 */ /* 0x000fe20000000000 */
[----:B------:R-:W-:Y:S01]  /*4a00*/  IMAD.SHL.U32 R0, R2, 0x4, RZ ;  /* 0x0000000402007824 */ /* 0x000fe200078e00ff */
[----:B------:R-:W-:-:S04]  /*4a10*/  UIADD3 UR7, UPT, UPT, UR7, 0x110, URZ ;  /* 0x0000011007077890 */ /* 0x000fc8000fffe0ff */
[C---:B------:R-:W-:Y:S01]  /*4a20*/  LEA R0, R7.reuse, -R0, 0x2 ;  /* 0x8000000007007211 */ /* 0x040fe200078e10ff */
[----:B------:R-:W-:-:S05]  /*4a30*/  VIADD R7, R7, 0x100 ;  /* 0x0000010007077836 */ /* 0x000fca0000000000 */
[----:B------:R-:W-:Y:S01]  /*4a40*/  ISETP.GT.AND P0, PT, R7, UR43, PT ;  /* 0x0000002b07007c0c */ /* 0x000fe2000bf04270 */
[----:B-1----:R-:W-:-:S09]  /*4a50*/  ULEA UR7, UR8, UR7, 0x18 ;  /* 0x0000000708077291 */ /* 0x002fd2000f8ec0ff */
[----:B------:R-:W0:Y:S04]  /*4a60*/  LDS R4, [R0+UR7] ;  /* 0x0000000700047984 */ /* 0x000e280008000800 */
[----:B------:R-:W1:Y:S04]  /*4a70*/  LDS R6, [R0+UR7+0x100] ;  /* 0x0001000700067984 */ /* 0x000e680008000800 */
[----:B------:R-:W5:Y:S04]  /*4a80*/  LDS R8, [R0+UR7+0x200] ;  /* 0x0002000700087984 */ /* 0x000f680008000800 */
[----:B------:R-:W2:Y:S01]  /*4a90*/  LDS R10, [R0+UR7+0x300] ;  /* 0x00030007000a7984 */ /* 0x000ea20008000800 */
[-C--:B0-----:R-:W-:Y:S01]  /*4aa0*/  FMUL.FTZ R9, R4, R5.reuse ;  /* 0x0000000504097220 */ /* 0x081fe20000410000 */
[----:B------:R-:W-:Y:S01]  /*4ab0*/  IADD3 R4, PT, PT, R0, UR7, RZ ;  /* 0x0000000700047c10 */ /* 0x000fe2000fffe0ff */
[----:B-1----:R-:W-:-:S03]  /*4ac0*/  FMUL.FTZ R11, R6, R5 ;  /* 0x00000005060b7220 */ /* 0x002fc60000410000 */
[----:B------:R0:W-:Y:S01]  /*4ad0*/  STS [R0+UR7], R9 ;  /* 0x0000000900007988 */ /* 0x0001e20008000807 */
[----:B-----5:R-:W-:-:S03]  /*4ae0*/  FMUL.FTZ R13, R8, R5 ;  /* 0x00000005080d7220 */ /* 0x020fc60000410000 */
[----:B------:R0:W-:Y:S01]  /*4af0*/  STS [R0+UR7+0x100], R11 ;  /* 0x0001000b00007988 */ /* 0x0001e20008000807 */
[----:B--2---:R-:W-:-:S03]  /*4b00*/  FMUL.FTZ R15, R10, R5 ;  /* 0x000000050a0f7220 */ /* 0x004fc60000410000 */
[----:B------:R0:W-:Y:S04]  /*4b10*/  STS [R0+UR7+0x200], R13 ;  /* 0x0002000d00007988 */ /* 0x0001e80008000807 */
[----:B------:R0:W-:Y:S01]  /*4b20*/  STS [R0+UR7+0x300], R15 ;  /* 0x0003000f00007988 */ /* 0x0001e20008000807 */
[----:B------:R-:W-:Y:S05]  /*4b30*/  @P0 BRA `(.L_x_2620) ;  /* 0x0000001000c00947 */ /* 0x000fea0003800000 */
[----:B0-----:R-:W-:Y:S01]  /*4b40*/  IADD3 R0, PT, PT, -R7, UR43, RZ ;  /* 0x0000002b07007c10 */ /* 0x001fe2000fffe1ff */
[----:B------:R-:W-:Y:S01]  /*4b50*/  BSSY.RECONVERGENT B1, `(.L_x_2625) ;  /* 0x000003c000017945 */ /* 0x000fe20003800200 */
[----:B------:R-:W-:Y:S02]  /*4b60*/  PLOP3.LUT P0, PT, PT, PT, PT, 0x80, 0x8 ;  /* 0x000000000008781c */ /* 0x000fe40003f0f070 */
[----:B------:R-:W-:Y:S01]  /*4b70*/  ISETP.GT.AND P1, PT, R0, 0x2ff, PT ;  /* 0x000002ff0000780c */ /* 0x000fe20003f24270 */
[----:B------:R-:W-:-:S12]  /*4b80*/  VIADD R0, R4, 0x600 ;  /* 0x0000060004007836 */ /* 0x000fd80000000000 */
[----:B------:R-:W-:Y:S05]  /*4b90*/  @!P1 BRA `(.L_x_2626) ;  /* 0x0000000000dc9947 */ /* 0x000fea0003800000 */
[----:B------:R-:W-:Y:S02]  /*4ba0*/  MOV R36, UR43 ;  /* 0x0000002b00247c02 */ /* 0x000fe40008000f00 */
[----:B------:R-:W-:-:S03]  /*4bb0*/  PLOP3.LUT P0, PT, PT, PT, PT, 0x8, 0x80 ;  /* 0x000000000080781c */ /* 0x000fc60003f0e170 */
[----:B------:R-:W-:-:S10]  /*4bc0*/  VIADD R36, R36, 0xfffffd01 ;  /* 0xfffffd0124247836 */ /* 0x000fd40000000000 */
.L_x_2627:
[----:B------:R-:W0:Y:S01]  /*4bd0*/  LDS R4, [R0+-0x200] ;  /* 0xfffe000000047984 */ /* 0x000e220000000800 */
[----:B------:R-:W-:-:S03]  /*4be0*/  IADD3 R7, PT, PT, R7, 0x400, RZ ;  /* 0x0000040007077810 */ /* 0x000fc60007ffe0ff */
[----:B------:R-:W1:Y:S01]  /*4bf0*/  LDS R6, [R0+-0x100] ;  /* 0xffff000000067984 */ /* 0x000e620000000800 */
[----:B------:R-:W-:-:S03]  /*4c00*/  ISETP.GE.AND P1, PT, R7, R36, PT ;  /* 0x000000240700720c */ /* 0x000fc60003f26270 */
[----:B------:R-:W2:Y:S04]  /*4c10*/  LDS R8, [R0] ;  /* 0x0000000000087984 */ /* 0x000ea80000000800 */
[----:B------:R-:W5:Y:S04]  /*4c20*/  LDS R10, [R0+0x100] ;  /* 0x00010000000a7984 */ /* 0x000f680000000800 */
[----:B------:R-:W4:Y:S04]  /*4c30*/  LDS R12, [R0+0x200] ;  /* 0x00020000000c7984 */ /* 0x000f280000000800 */
[----:B------:R-:W4:Y:S04]  /*4c40*/  LDS R14, [R0+0x300] ;  /* 0x00030000000e7984 */ /* 0x000f280000000800 */
[----:B------:R-:W-:Y:S04]  /*4c50*/  LDS R16, [R0+0x400] ;  /* 0x0004000000107984 */ /* 0x000fe80000000800 */
[----:B---3--:R-:W3:Y:S04]  /*4c60*/  LDS R18, [R0+0x500] ;  /* 0x0005000000127984 */ /* 0x008ee80000000800 */
[----:B------:R-:W3:Y:S04]  /*4c70*/  LDS R20, [R0+0x600] ;  /* 0x0006000000147984 */ /* 0x000ee80000000800 */
[----:B------:R-:W3:Y:S04]  /*4c80*/  LDS R22, [R0+0x700] ;  /* 0x0007000000167984 */ /* 0x000ee80000000800 */
[----:B------:R-:W3:Y:S01]  /*4c90*/  LDS R24, [R0+0x800] ;  /* 0x0008000000187984 */ /* 0x000ee20000000800 */
[----:B0-----:R-:W-:-:S03]  /*4ca0*/  FMUL.FTZ R9, R5, R4 ;  /* 0x0000000405097220 */ /* 0x001fc60000410000 */
[----:B------:R-:W0:Y:S01]  /*4cb0*/  LDS R26, [R0+0x900] ;  /* 0x00090000001a7984 */ /* 0x000e220000000800 */
[----:B-1----:R-:W-:-:S03]  /*4cc0*/  FMUL.FTZ R11, R5, R6 ;  /* 0x00000006050b7220 */ /* 0x002fc60000410000 */
[----:B------:R-:W1:Y:S01]  /*4cd0*/  LDS R28, [R0+0xa00] ;  /* 0x000a0000001c7984 */ /* 0x000e620000000800 */
[----:B--2---:R-:W-:-:S03]  /*4ce0*/  FMUL.FTZ R13, R5, R8 ;  /* 0x00000008050d7220 */ /* 0x004fc60000410000 */
[----:B------:R-:W2:Y:S01]  /*4cf0*/  LDS R30, [R0+0xb00] ;  /* 0x000b0000001e7984 */ /* 0x000ea20000000800 */
[----:B-----5:R-:W-:-:S03]  /*4d00*/  FMUL.FTZ R15, R5, R10 ;  /* 0x0000000a050f7220 */ /* 0x020fc60000410000 */
[----:B------:R-:W5:Y:S01]  /*4d10*/  LDS R32, [R0+0xc00] ;  /* 0x000c000000207984 */ /* 0x000f620000000800 */
[----:B----4-:R-:W-:-:S03]  /*4d20*/  FMUL.FTZ R17, R5, R12 ;  /* 0x0000000c05117220 */ /* 0x010fc60000410000 */
[----:B------:R-:W4:Y:S01]  /*4d30*/  LDS R34, [R0+0xd00] ;  /* 0x000d000000227984 */ /* 0x000f220000000800 */
[----:B------:R-:W-:-:S03]  /*4d40*/  FMUL.FTZ R19, R5, R14 ;  /* 0x0000000e05137220 */ /* 0x000fc60000410000 */
[----:B------:R3:W-:Y:S04]  /*4d50*/  STS [R0+-0x200], R9 ;  /* 0xfffe000900007388 */ /* 0x0007e80000000800 */
[----:B------:R0:W-:Y:S01]  /*4d60*/  STS [R0+-0x100], R11 ;  /* 0xffff000b00007388 */ /* 0x0001e20000000800 */
[----:B---3--:R-:W-:-:S03]  /*4d70*/  FMUL.FTZ R21, R5, R18 ;  /* 0x0000001205157220 */ /* 0x008fc60000410000 */
        /* <DEDUP_REMOVED lines=13> */
[----:B-----5:R-:W-:-:S03]  /*4e50*/  FMUL.FTZ R17, R5, R32 ;  /* 0x0000002005117220 */ /* 0x020fc60000410000 */
        /* <DEDUP_REMOVED lines=11> */
.L_x_2626:
[----:B------:R-:W-:Y:S05]  /*4f10*/  BSYNC.RECONVERGENT B1 ;  /* 0x0000000000017941 */ /* 0x000fea0003800200 */
.L_x_2625:
        /* <DEDUP_REMOVED lines=9> */
[----:B------:R-:W5:Y:S04]  /*4fb0*/  LDS R10, [R0+0x100] ;  /* 0x00010000000a7984 */ /* 0x000f680000000800 */
[----:B------:R-:W4:Y:S04]  /*4fc0*/  LDS R12, [R0+0x200] ;  /* 0x00020000000c7984 */ /* 0x000f280000000800 */
[----:B------:R-:W4:Y:S04]  /*4fd0*/  LDS R14, [R0+0x300] ;  /* 0x00030000000e7984 */ /* 0x000f280000000800 */
[----:B------:R-:W4:Y:S04]  /*4fe0*/  LDS R16, [R0+0x400] ;  /* 0x0004000000107984 */ /* 0x000f280000000800 */
[----:B---3--:R-:W3:Y:S01]  /*4ff0*/  LDS R18, [R0+0x500] ;  /* 0x0005000000127984 */ /* 0x008ee20000000800 */
[C---:B0-----:R-:W-:Y:S01]  /*5000*/  FMUL.FTZ R9, R5.reuse, R4 ;  /* 0x0000000405097220 */ /* 0x041fe20000410000 */
[----:B-1----:R-:W-:-:S04]  /*5010*/  FMUL.FTZ R11, R5, R6 ;  /* 0x00000006050b7220 */ /* 0x002fc80000410000 */
[----:B------:R-:W-:Y:S01]  /*5020*/  STS [R0+-0x200], R9 ;  /* 0xfffe000900007388 */ /* 0x000fe20000000800 */
[----:B--2---:R-:W-:-:S03]  /*5030*/  FMUL.FTZ R13, R5, R8 ;  /* 0x00000008050d7220 */ /* 0x004fc60000410000 */
[----:B------:R-:W-:Y:S01]  /*5040*/  STS [R0+-0x100], R11 ;  /* 0xffff000b00007388 */ /* 0x000fe20000000800 */
[----:B-----5:R-:W-:-:S03]  /*5050*/  FMUL.FTZ R15, R5, R10 ;  /* 0x0000000a050f7220 */ /* 0x020fc60000410000 */
[----:B------:R-:W-:Y:S01]  /*5060*/  STS [R0], R13 ;  /* 0x0000000d00007388 */ /* 0x000fe20000000800 */
[----:B----4-:R-:W-:-:S03]  /*5070*/  FMUL.FTZ R17, R5, R12 ;  /* 0x0000000c05117220 */ /* 0x010fc60000410000 */
[----:B------:R-:W-:Y:S01]  /*5080*/  STS [R0+0x100], R15 ;  /* 0x0001000f00007388 */ /* 0x000fe20000000800 */
[----:B------:R-:W-:-:S03]  /*5090*/  FMUL.FTZ R19, R5, R14 ;  /* 0x0000000e05137220 */ /* 0x000fc60000410000 */
[----:B------:R-:W-:Y:S01]  /*50a0*/  STS [R0+0x200], R17 ;  /* 0x0002001100007388 */ /* 0x000fe20000000800 */
[----:B------:R-:W-:-:S03]  /*50b0*/  FMUL.FTZ R21, R5, R16 ;  /* 0x0000001005157220 */ /* 0x000fc60000410000 */
[----:B------:R-:W-:Y:S01]  /*50c0*/  STS [R0+0x300], R19 ;  /* 0x0003001300007388 */ /* 0x000fe20000000800 */
[----:B---3--:R-:W-:-:S03]  /*50d0*/  FMUL.FTZ R23, R5, R18 ;  /* 0x0000001205177220 */ /* 0x008fc60000410000 */
[----:B------:R-:W-:Y:S04]  /*50e0*/  STS [R0+0x400], R21 ;  /* 0x0004001500007388 */ /* 0x000fe80000000800 */
[----:B------:R0:W-:Y:S02]  /*50f0*/  STS [R0+0x500], R23 ;  /* 0x0005001700007388 */ /* 0x0001e40000000800 */
[----:B0-----:R-:W-:-:S07]  /*5100*/  VIADD R0, R0, 0x800 ;  /* 0x0000080000007836 */ /* 0x001fce0000000000 */
.L_x_2629:
[----:B------:R-:W-:Y:S05]  /*5110*/  BSYNC.RECONVERGENT B1 ;  /* 0x0000000000017941 */ /* 0x000fea0003800200 */
.L_x_2628:
[----:B------:R-:W-:-:S13]  /*5120*/  ISETP.GT.AND P1, PT, R7, UR43, PT ;  /* 0x0000002b07007c0c */ /* 0x000fda000bf24270 */
[----:B------:R-:W-:Y:S05]  /*5130*/  @!P0 BRA P1, `(.L_x_2620) ;  /* 0x0000000c00408947 */ /* 0x000fea0000800000 */
[----:B------:R-:W0:Y:S04]  /*5140*/  LDS R4, [R0+-0x200] ;  /* 0xfffe000000047984 */ /* 0x000e280000000800 */
[----:B------:R-:W1:Y:S04]  /*5150*/  LDS R6, [R0+-0x100] ;  /* 0xffff000000067984 */ /* 0x000e680000000800 */
[----:B------:R-:W2:Y:S04]  /*5160*/  LDS R8, [R0] ;  /* 0x0000000000087984 */ /* 0x000ea80000000800 */
[----:B------:R-:W5:Y:S01]  /*5170*/  LDS R10, [R0+0x100] ;  /* 0x00010000000a7984 */ /* 0x000f620000000800 */
[C---:B0-----:R-:W-:Y:S01]  /*5180*/  FMUL.FTZ R7, R5.reuse, R4 ;  /* 0x0000000405077220 */ /* 0x041fe20000410000 */
[----:B-1----:R-:W-:-:S04]  /*5190*/  FMUL.FTZ R9, R5, R6 ;  /* 0x0000000605097220 */ /* 0x002fc80000410000 */
[----:B------:R0:W-:Y:S01]  /*51a0*/  STS [R0+-0x200], R7 ;  /* 0xfffe000700007388 */ /* 0x0001e20000000800 */
[----:B--2---:R-:W-:-:S03]  /*51b0*/  FMUL.FTZ R11, R5, R8 ;  /* 0x00000008050b7220 */ /* 0x004fc60000410000 */
[----:B------:R0:W-:Y:S01]  /*51c0*/  STS [R0+-0x100], R9 ;  /* 0xffff000900007388 */ /* 0x0001e20000000800 */
[----:B-----5:R-:W-:-:S03]  /*51d0*/  FMUL.FTZ R5, R5, R10 ;  /* 0x0000000a05057220 */ /* 0x020fc60000410000 */
[----:B------:R0:W-:Y:S04]  /*51e0*/  STS [R0], R11 ;  /* 0x0000000b00007388 */ /* 0x0001e80000000800 */
[----:B------:R0:W-:Y:S01]  /*51f0*/  STS [R0+0x100], R5 ;  /* 0x0001000500007388 */ /* 0x0001e20000000800 */
[----:B------:R-:W-:Y:S05]  /*5200*/  BRA `(.L_x_2620) ;  /* 0x0000000c000c7947 */ /* 0x000fea0003800000 */
.L_x_2621:
        /* <DEDUP_REMOVED lines=9> */
[----:B------:R-:W5:Y:S01]  /*52a0*/  LDCU.64 UR10, c[0x0][0x480] ;  /* 0x00009000ff0a77ac */ /* 0x000f620008000a00 */
[----:B------:R-:W-:Y:S02]  /*52b0*/  LEA.HI R0, R0, 0x1, RZ, 0x1a ;  /* 0x0000000100007811 */ /* 0x000fe400078fd0ff */
[----:B------:R-:W-:Y:S01]  /*52c0*/  IADD3 R13, P0, PT, R7, UR4, RZ ;  /* 0x00000004070d7c10 */ /* 0x000fe2000ff1e0ff */
[----:B------:R-:W-:Y:S01]  /*52d0*/  UMOV UR7, 0x400 ;  /* 0x0000040000077882 */ /* 0x000fe20000000000 */
[C---:B------:R-:W-:Y:S01]  /*52e0*/  SHF.L.U32 R4, R0.reuse, 0x6, RZ ;  /* 0x0000000600047819 */ /* 0x040fe200000006ff */
[----:B------:R-:W-:Y:S01]  /*52f0*/  UIADD3 UR7, UPT, UPT, UR7, 0x110, URZ ;  /* 0x0000011007077890 */ /* 0x000fe2000fffe0ff */
[----:B------:R-:W-:Y:S01]  /*5300*/  LOP3.LUT R0, R0, 0x3, RZ, 0xc0, !PT ;  /* 0x0000000300007812 */ /* 0x000fe200078ec0ff */
[----:B------:R-:W-:Y:S01]  /*5310*/  IMAD.X R6, RZ, RZ, UR5, P0 ;  /* 0x00000005ff067e24 */ /* 0x000fe200080e06ff */
[----:B------:R-:W-:-:S04]  /*5320*/  LOP3.LUT R4, R4, 0xc0, RZ, 0xc0, !PT ;  /* 0x000000c004047812 */ /* 0x000fc800078ec0ff */
[----:B------:R-:W-:Y:S01]  /*5330*/  IADD3 R7, PT, PT, R7, R4, RZ ;  /* 0x0000000407077210 */ /* 0x000fe20007ffe0ff */
[----:B------:R-:W-:Y:S01]  /*5340*/  IMAD.MOV R4, RZ, RZ, -R0 ;  /* 0x000000ffff047224 */ /* 0x000fe200078e0a00 */
[----:B-----5:R-:W-:-:S04]  /*5350*/  LEA R10, P0, R13, UR10, 0x2 ;  /* 0x0000000a0d0a7c11 */ /* 0x020fc8000f8010ff */
[----:B------:R-:W-:Y:S01]  /*5360*/  LEA.HI.X R13, R13, UR11, R6, 0x2, P0 ;  /* 0x0000000b0d0d7c11 */ /* 0x000fe200080f1406 */
[----:B-1----:R-:W-:-:S06]  /*5370*/  ULEA UR7, UR8, UR7, 0x18 ;  /* 0x0000000708077291 */ /* 0x002fcc000f8ec0ff */
[----:B------:R-:W-:-:S07]  /*5380*/  LEA R0, R3, UR7, 0x2 ;  /* 0x0000000703007c11 */ /* 0x000fce000f8e10ff */
.L_x_2632:
[----:B------:R-:W0:Y:S01]  /*5390*/  LDS R6, [R0] ;  /* 0x0000000000067984 */ /* 0x000e220000000800 */
[----:B------:R-:W-:Y:S01]  /*53a0*/  MOV R8, R10 ;  /* 0x0000000a00087202 */ /* 0x000fe20000000f00 */
[----:B------:R-:W-:Y:S01]  /*53b0*/  IMAD.MOV.U32 R9, RZ, RZ, R13 ;  /* 0x000000ffff097224 */ /* 0x000fe200078e000d */
[----:B------:R-:W-:Y:S02]  /*53c0*/  IADD3 R4, PT, PT, R4, 0x1, RZ ;  /* 0x0000000104047810 */ /* 0x000fe40007ffe0ff */
[----:B------:R-:W-:Y:S02]  /*53d0*/  IADD3 R10, P2, PT, R10, 0x100, RZ ;  /* 0x000001000a0a7810 */ /* 0x000fe40007f5e0ff */
[----:B------:R-:W-:-:S03]  /*53e0*/  ISETP.NE.AND P0, PT, R4, RZ, PT ;  /* 0x000000ff0400720c */ /* 0x000fc60003f05270 */
[----:B------:R-:W-:Y:S02]  /*53f0*/  IMAD.X R13, RZ, RZ, R13, P2 ;  /* 0x000000ffff0d7224 */ /* 0x000fe400010e060d */
[----:B0-----:R-:W-:-:S05]  /*5400*/  FMUL.FTZ R11, R6, R5 ;  /* 0x00000005060b7220 */ /* 0x001fca0000410000 */
[----:B------:R-:W-:Y:S04]  /*5410*/  STG.E desc[UR36][R8.64], R11 ;  /* 0x0000000b08007986 */ /* 0x000fe8000c101924 */
[----:B------:R0:W-:Y:S02]  /*5420*/  STS [R0], R11 ;  /* 0x0000000b00007388 */ /* 0x0001e40000000800 */
[----:B0-----:R-:W-:Y:S01]  /*5430*/  IADD3 R0, PT, PT, R0, 0x100, RZ ;  /* 0x0000010000007810 */ /* 0x001fe20007ffe0ff */
[----:B------:R-:W-:Y:S06]  /*5440*/  @P0 BRA `(.L_x_2632) ;  /* 0xfffffffc00d00947 */ /* 0x000fec000383ffff */
.L_x_2631:
[----:B------:R-:W-:Y:S05]  /*5450*/  BSYNC.RECONVERGENT B1 ;  /* 0x0000000000017941 */ /* 0x000fea0003800200 */
.L_x_2630:
[----:B------:R-:W-:Y:S05]  /*5460*/  @!P1 BRA `(.L_x_2620) ;  /* 0x0000000800749947 */ /* 0x000fea0003800000 */
[----:B------:R-:W1:Y:S01]  /*5470*/  S2R R9, SR_CgaCtaId ;  /* 0x0000000000097919 */ /* 0x000e620000008800 */
[----:B------:R-:W5:Y:S01]  /*5480*/  LDCU.64 UR10, c[0x0][0x480] ;  /* 0x00009000ff0a77ac */ /* 0x000f620008000a00 */
[C---:B------:R-:W-:Y:S01]  /*5490*/  IADD3 R4, P0, PT, R7.reuse, UR4, RZ ;  /* 0x0000000407047c10 */ /* 0x040fe2000ff1e0ff */
[----:B------:R-:W-:Y:S01]  /*54a0*/  BSSY.RECONVERGENT B1, `(.L_x_2633) ;  /* 0x000005b000017945 */ /* 0x000fe20003800200 */
[----:B------:R-:W-:Y:S02]  /*54b0*/  IADD3 R10, PT, PT, -R7, UR43, RZ ;  /* 0x0000002b070a7c10 */ /* 0x000fe4000fffe1ff */
[----:B------:R-:W-:Y:S01]  /*54c0*/  MOV R0, 0x400 ;  /* 0x0000040000007802 */ /* 0x000fe20000000f00 */
[----:B------:R-:W-:Y:S01]  /*54d0*/  IMAD.X R11, RZ, RZ, UR5, P0 ;  /* 0x00000005ff0b7e24 */ /* 0x000fe200080e06ff */
[----:B------:R-:W-:Y:S02]  /*54e0*/  ISETP.GT.AND P1, PT, R10, 0x2ff, PT ;  /* 0x000002ff0a00780c */ /* 0x000fe40003f24270 */
[----:B-----5:R-:W-:-:S04]  /*54f0*/  LEA R8, P0, R4, UR10, 0x2 ;  /* 0x0000000a04087c11 */ /* 0x020fc8000f8010ff */
[----:B------:R-:W-:Y:S02]  /*5500*/  LEA.HI.X R6, R4, UR11, R11, 0x2, P0 ;  /* 0x0000000b04067c11 */ /* 0x000fe400080f140b */
[----:B------:R-:W-:Y:S01]  /*5510*/  IADD3 R4, PT, PT, R0, 0x110, RZ ;  /* 0x0000011000047810 */ /* 0x000fe20007ffe0ff */
[----:B------:R-:W-:Y:S01]  /*5520*/  IMAD.SHL.U32 R0, R2, 0x4, RZ ;  /* 0x0000000402007824 */ /* 0x000fe200078e00ff */
[----:B------:R-:W-:-:S04]  /*5530*/  IADD3 R8, P0, PT, R8, 0x200, RZ ;  /* 0x0000020008087810 */ /* 0x000fc80007f1e0ff */
[----:B------:R-:W-:Y:S02]  /*5540*/  LEA R0, R7, -R0, 0x2 ;  /* 0x8000000007007211 */ /* 0x000fe400078e10ff */
[----:B-1----:R-:W-:Y:S01]  /*5550*/  LEA R11, R9, R4, 0x18 ;  /* 0x00000004090b7211 */ /* 0x002fe200078ec0ff */
[----:B------:R-:W-:Y:S01]  /*5560*/  IMAD.X R9, RZ, RZ, R6, P0 ;  /* 0x000000ffff097224 */ /* 0x000fe200000e0606 */
[----:B------:R-:W-:Y:S02]  /*5570*/  PLOP3.LUT P0, PT, PT, PT, PT, 0x80, 0x8 ;  /* 0x000000000008781c */ /* 0x000fe40003f0f070 */
[----:B------:R-:W-:Y:S01]  /*5580*/  IADD3 R0, PT, PT, R0, 0x200, R11 ;  /* 0x0000020000007810 */ /* 0x000fe20007ffe00b */
[----:B------:R-:W-:Y:S10]  /*5590*/  @!P1 BRA `(.L_x_2634) ;  /* 0x00000004002c9947 */ /* 0x000ff40003800000 */
[----:B------:R-:W-:Y:S02]  /*55a0*/  MOV R36, UR43 ;  /* 0x0000002b00247c02 */ /* 0x000fe40008000f00 */
[----:B------:R-:W-:-:S03]  /*55b0*/  PLOP3.LUT P0, PT, PT, PT, PT, 0x8, 0x80 ;  /* 0x000000000080781c */ /* 0x000fc60003f0e170 */
[----:B------:R-:W-:-:S10]  /*55c0*/  VIADD R36, R36, 0xfffffd01 ;  /* 0xfffffd0124247836 */ /* 0x000fd40000000000 */
.L_x_2635:
[----:B------:R-:W0:Y:S01]  /*55d0*/  LDS R4, [R0+-0x200] ;  /* 0xfffe000000047984 */ /* 0x000e220000000800 */
[----:B------:R-:W-:-:S03]  /*55e0*/  IADD3 R7, PT, PT, R7, 0x400, RZ ;  /* 0x0000040007077810 */ /* 0x000fc60007ffe0ff */
[----:B------:R-:W1:Y:S01]  /*55f0*/  LDS R6, [R0+-0x100] ;  /* 0xffff000000067984 */ /* 0x000e620000000800 */
[----:B------:R-:W-:-:S03]  /*5600*/  ISETP.GE.AND P1, PT, R7, R36, PT ;  /* 0x000000240700720c */ /* 0x000fc60003f26270 */
[----:B------:R-:W5:Y:S04]  /*5610*/  LDS R10, [R0] ;  /* 0x00000000000a7984 */ /* 0x000f680000000800 */
[----:B--2---:R-:W-:Y:S04]  /*5620*/  LDS R22, [R0+0x600] ;  /* 0x0006000000167984 */ /* 0x004fe80000000800 */
[----:B------:R-:W2:Y:S04]  /*5630*/  LDS R12, [R0+0x100] ;  /* 0x00010000000c7984 */ /* 0x000ea80000000800 */
[----:B------:R-:W4:Y:S04]  /*5640*/  LDS R14, [R0+0x200] ;  /* 0x00020000000e7984 */ /* 0x000f280000000800 */
[----:B------:R-:W4:Y:S04]  /*5650*/  LDS R16, [R0+0x300] ;  /* 0x0003000000107984 */ /* 0x000f280000000800 */
[----:B---3--:R-:W3:Y:S04]  /*5660*/  LDS R18, [R0+0x400] ;  /* 0x0004000000127984 */ /* 0x008ee80000000800 */
[----:B------:R-:W3:Y:S04]  /*5670*/  LDS R20, [R0+0x500] ;  /* 0x0005000000147984 */ /* 0x000ee80000000800 */
[----:B------:R-:W3:Y:S01]  /*5680*/  LDS R24, [R0+0x700] ;  /* 0x0007000000187984 */ /* 0x000ee20000000800 */
[----:B0-----:R-:W-:-:S03]  /*5690*/  FMUL.FTZ R11, R5, R4 ;  /* 0x00000004050b7220 */ /* 0x001fc60000410000 */
[----:B------:R-:W-:Y:S01]  /*56a0*/  LDS R26, [R0+0x800] ;  /* 0x00080000001a7984 */ /* 0x000fe20000000800 */
[----:B-1----:R-:W-:-:S03]  /*56b0*/  FMUL.FTZ R13, R5, R6 ;  /* 0x00000006050d7220 */ /* 0x002fc60000410000 */
[----:B------:R-:W0:Y:S01]  /*56c0*/  LDS R4, [R0+0xd00] ;  /* 0x000d000000047984 */ /* 0x000e220000000800 */
[----:B-----5:R-:W-:-:S03]  /*56d0*/  FMUL.FTZ R15, R5, R10 ;  /* 0x0000000a050f7220 */ /* 0x020fc60000410000 */
[----:B------:R-:W1:Y:S04]  /*56e0*/  LDS R28, [R0+0x900] ;  /* 0x00090000001c7984 */ /* 0x000e680000000800 */
[----:B------:R-:W5:Y:S01]  /*56f0*/  LDS R30, [R0+0xa00] ;  /* 0x000a0000001e7984 */ /* 0x000f620000000800 */
[----:B--2---:R-:W-:-:S03]  /*5700*/  FMUL.FTZ R17, R5, R12 ;  /* 0x0000000c05117220 */ /* 0x004fc60000410000 */
[----:B------:R-:W-:Y:S01]  /*5710*/  LDS R32, [R0+0xb00] ;  /* 0x000b000000207984 */ /* 0x000fe20000000800 */
[----:B----4-:R-:W-:-:S03]  /*5720*/  FMUL.FTZ R19, R5, R14 ;  /* 0x0000000e05137220 */ /* 0x010fc60000410000 */
[----:B------:R-:W2:Y:S01]  /*5730*/  LDS R34, [R0+0xc00] ;  /* 0x000c000000227984 */ /* 0x000ea20000000800 */
[----:B------:R-:W-:-:S03]  /*5740*/  FMUL.FTZ R21, R5, R16 ;  /* 0x0000001005157220 */ /* 0x000fc60000410000 */
[----:B------:R-:W-:Y:S01]  /*5750*/  STG.E desc[UR36][R8.64+-0x100], R13 ;  /* 0xffff000d08007986 */ /* 0x000fe2000c101924 */
[----:B---3--:R-:W-:-:S03]  /*5760*/  FMUL.FTZ R23, R5, R18 ;  /* 0x0000001205177220 */ /* 0x008fc60000410000 */
[----:B------:R3:W-:Y:S04]  /*5770*/  STS [R0+-0x100], R13 ;  /* 0xffff000d00007388 */ /* 0x0007e80000000800 */
[----:B------:R-:W-:Y:S04]  /*5780*/  STG.E desc[UR36][R8.64+-0x200], R11 ;  /* 0xfffe000b08007986 */ /* 0x000fe8000c101924 */
[----:B------:R4:W-:Y:S01]  /*5790*/  STS [R0+-0x200], R11 ;  /* 0xfffe000b00007388 */ /* 0x0009e20000000800 */
[----:B---3--:R-:W-:-:S03]  /*57a0*/  FMUL.FTZ R13, R5, R22 ;  /* 0x00000016050d7220 */ /* 0x008fc60000410000 */
[----:B------:R-:W-:Y:S04]  /*57b0*/  STG.E desc[UR36][R8.64], R15 ;  /* 0x0000000f08007986 */ /* 0x000fe8000c101924 */
[----:B------:R3:W-:Y:S01]  /*57c0*/  STS [R0], R15 ;  /* 0x0000000f00007388 */ /* 0x0007e20000000800 */
[----:B----4-:R-:W-:-:S03]  /*57d0*/  FMUL.FTZ R11, R5, R20 ;  /* 0x00000014050b7220 */ /* 0x010fc60000410000 */
[----:B------:R-:W-:Y:S04]  /*57e0*/  STG.E desc[UR36][R8.64+0x600], R13 ;  /* 0x0006000d08007986 */ /* 0x000fe8000c101924 */
[----:B------:R0:W-:Y:S01]  /*57f0*/  STS [R0+0x600], R13 ;  /* 0x0006000d00007388 */ /* 0x0001e20000000800 */
[----:B---3--:R-:W-:-:S03]  /*5800*/  FMUL.FTZ R15, R5, R24 ;  /* 0x00000018050f7220 */ /* 0x008fc60000410000 */
[----:B------:R-:W-:Y:S04]  /*5810*/  STG.E desc[UR36][R8.64+0x100], R17 ;  /* 0x0001001108007986 */ /* 0x000fe8000c101924 */
[----:B------:R3:W-:Y:S01]  /*5820*/  STS [R0+0x100], R17 ;  /* 0x0001001100007388 */ /* 0x0007e20000000800 */
[C---:B0-----:R-:W-:Y:S01]  /*5830*/  FMUL.FTZ R13, R5.reuse, R4 ;  /* 0x00000004050d7220 */ /* 0x041fe20000410000 */
[----:B------:R-:W-:Y:S02]  /*5840*/  IADD3 R4, P2, PT, R8, 0x1000, RZ ;  /* 0x0000100008047810 */ /* 0x000fe40007f5e0ff */
[----:B------:R-:W-:Y:S04]  /*5850*/  STG.E desc[UR36][R8.64+0x200], R19 ;  /* 0x0002001308007986 */ /* 0x000fe8000c101924 */
[----:B------:R1:W-:Y:S01]  /*5860*/  STS [R0+0x200], R19 ;  /* 0x0002001300007388 */ /* 0x0003e20000000800 */
[----:B---3--:R-:W-:-:S03]  /*5870*/  FMUL.FTZ R17, R5, R26 ;  /* 0x0000001a05117220 */ /* 0x008fc60000410000 */
[----:B------:R-:W-:Y:S04]  /*5880*/  STG.E desc[UR36][R8.64+0x300], R21 ;  /* 0x0003001508007986 */ /* 0x000fe8000c101924 */
[----:B------:R5:W-:Y:S01]  /*5890*/  STS [R0+0x300], R21 ;  /* 0x0003001500007388 */ /* 0x000be20000000800 */
[----:B-1----:R-:W-:-:S03]  /*58a0*/  FMUL.FTZ R19, R5, R28 ;  /* 0x0000001c05137220 */ /* 0x002fc60000410000 */
[----:B------:R-:W-:Y:S04]  /*58b0*/  STG.E desc[UR36][R8.64+0x400], R23 ;  /* 0x0004001708007986 */ /* 0x000fe8000c101924 */
[----:B------:R2:W-:Y:S01]  /*58c0*/  STS [R0+0x400], R23 ;  /* 0x0004001700007388 */ /* 0x0005e20000000800 */
[----:B-----5:R-:W-:-:S03]  /*58d0*/  FMUL.FTZ R21, R5, R30 ;  /* 0x0000001e05157220 */ /* 0x020fc60000410000 */
[----:B------:R-:W-:Y:S04]  /*58e0*/  STG.E desc[UR36][R8.64+0x500], R11 ;  /* 0x0005000b08007986 */ /* 0x000fe8000c101924 */
[----:B------:R0:W-:Y:S01]  /*58f0*/  STS [R0+0x500], R11 ;  /* 0x0005000b00007388 */ /* 0x0001e20000000800 */
[----:B--2---:R-:W-:-:S03]  /*5900*/  FMUL.FTZ R23, R5, R34 ;  /* 0x0000002205177220 */ /* 0x004fc60000410000 */
        /* <DEDUP_REMOVED lines=20> */
.L_x_2634:
[----:B------:R-:W-:Y:S05]  /*5a50*/  BSYNC.RECONVERGENT B1 ;  /* 0x0000000000017941 */ /* 0x000fea0003800200 */
.L_x_2633:
        /* <DEDUP_REMOVED lines=10> */
[----:B------:R-:W4:Y:S04]  /*5b00*/  LDS R14, [R0+0x200] ;  /* 0x00020000000e7984 */ /* 0x000f280000000800 */
[----:B------:R-:W4:Y:S04]  /*5b10*/  LDS R16, [R0+0x300] ;  /* 0x0003000000107984 */ /* 0x000f280000000800 */
[----:B---3--:R-:W3:Y:S04]  /*5b20*/  LDS R18, [R0+0x400] ;  /* 0x0004000000127984 */ /* 0x008ee80000000800 */
[----:B------:R-:W3:Y:S01]  /*5b30*/  LDS R20, [R0+0x500] ;  /* 0x0005000000147984 */ /* 0x000ee20000000800 */
[C---:B0-----:R-:W-:Y:S01]  /*5b40*/  FMUL.FTZ R11, R5.reuse, R4 ;  /* 0x00000004050b7220 */ /* 0x041fe20000410000 */
[----:B------:R-:W-:Y:S01]  /*5b50*/  IADD3 R4, P1, PT, R8, 0x800, RZ ;  /* 0x0000080008047810 */ /* 0x000fe20007f3e0ff */
[----:B-1----:R-:W-:-:S03]  /*5b60*/  FMUL.FTZ R13, R5, R6 ;  /* 0x00000006050d7220 */ /* 0x002fc60000410000 */
[----:B------:R-:W-:Y:S01]  /*5b70*/  STG.E desc[UR36][R8.64+-0x200], R11 ;  /* 0xfffe000b08007986 */ /* 0x000fe2000c101924 */
[----:B-----5:R-:W-:-:S03]  /*5b80*/  FMUL.FTZ R15, R5, R10 ;  /* 0x0000000a050f7220 */ /* 0x020fc60000410000 */
[----:B------:R-:W-:Y:S01]  /*5b90*/  STS [R0+-0x200], R11 ;  /* 0xfffe000b00007388 */ /* 0x000fe20000000800 */
[----:B--2---:R-:W-:-:S03]  /*5ba0*/  FMUL.FTZ R17, R5, R12 ;  /* 0x0000000c05117220 */ /* 0x004fc60000410000 */
[----:B------:R-:W-:Y:S01]  /*5bb0*/  STG.E desc[UR36][R8.64+-0x100], R13 ;  /* 0xffff000d08007986 */ /* 0x000fe2000c101924 */
[----:B----4-:R-:W-:-:S03]  /*5bc0*/  FMUL.FTZ R19, R5, R14 ;  /* 0x0000000e05137220 */ /* 0x010fc60000410000 */
[----:B------:R0:W-:Y:S01]  /*5bd0*/  STS [R0+-0x100], R13 ;  /* 0xffff000d00007388 */ /* 0x0001e20000000800 */
[----:B------:R-:W-:-:S03]  /*5be0*/  FMUL.FTZ R21, R5, R16 ;  /* 0x0000001005157220 */ /* 0x000fc60000410000 */
[----:B------:R-:W-:Y:S01]  /*5bf0*/  STG.E desc[UR36][R8.64], R15 ;  /* 0x0000000f08007986 */ /* 0x000fe2000c101924 */
[----:B---3--:R-:W-:-:S03]  /*5c00*/  FMUL.FTZ R23, R5, R18 ;  /* 0x0000001205177220 */ /* 0x008fc60000410000 */
[----:B------:R-:W-:Y:S01]  /*5c10*/  STS [R0], R15 ;  /* 0x0000000f00007388 */ /* 0x000fe20000000800 */
[----:B0-----:R-:W-:Y:S02]  /*5c20*/  IMAD.X R13, RZ, RZ, R9, P1 ;  /* 0x000000ffff0d7224 */ /* 0x001fe400008e0609 */
[----:B------:R-:W-:Y:S01]  /*5c30*/  FMUL.FTZ R11, R5, R20 ;  /* 0x00000014050b7220 */ /* 0x000fe20000410000 */
        /* <DEDUP_REMOVED lines=13> */
.L_x_2637:
[----:B------:R-:W-:Y:S05]  /*5d10*/  BSYNC.RECONVERGENT B1 ;  /* 0x0000000000017941 */ /* 0x000fea0003800200 */
.L_x_2636:
[----:B------:R-:W-:-:S13]  /*5d20*/  ISETP.LE.OR P0, PT, R7, UR43, P0 ;  /* 0x0000002b07007c0c */ /* 0x000fda0008703670 */
[----:B------:R-:W-:Y:S05]  /*5d30*/  @!P0 BRA `(.L_x_2620) ;  /* 0x0000000000408947 */ /* 0x000fea0003800000 */
[----:B------:R-:W0:Y:S04]  /*5d40*/  LDS R4, [R0+-0x200] ;  /* 0xfffe000000047984 */ /* 0x000e280000000800 */
[----:B------:R-:W1:Y:S04]  /*5d50*/  LDS R6, [R0+-0x100] ;  /* 0xffff000000067984 */ /* 0x000e680000000800 */
[----:B------:R-:W5:Y:S04]  /*5d60*/  LDS R10, [R0] ;  /* 0x00000000000a7984 */ /* 0x000f680000000800 */
[----:B------:R-:W2:Y:S01]  /*5d70*/  LDS R12, [R0+0x100] ;  /* 0x00010000000c7984 */ /* 0x000ea20000000800 */
[-C--:B0-----:R-:W-:Y:S01]  /*5d80*/  FMUL.FTZ R7, R4, R5.reuse ;  /* 0x0000000504077220 */ /* 0x081fe20000410000 */
[----:B-1----:R-:W-:-:S04]  /*5d90*/  FMUL.FTZ R11, R6, R5 ;  /* 0x00000005060b7220 */ /* 0x002fc80000410000 */
[----:B------:R1:W-:Y:S01]  /*5da0*/  STG.E desc[UR36][R8.64+-0x200], R7 ;  /* 0xfffe000708007986 */ /* 0x0003e2000c101924 */
[----:B-----5:R-:W-:-:S03]  /*5db0*/  FMUL.FTZ R13, R10, R5 ;  /* 0x000000050a0d7220 */ /* 0x020fc60000410000 */
        /* <DEDUP_REMOVED lines=8> */
.L_x_2620:
[----:B------:R-:W-:Y:S05]  /*5e40*/  BSYNC.RECONVERGENT B0 ;  /* 0x0000000000007941 */ /* 0x000fea0003800200 */
.L_x_2619:
[----:B------:R-:W2:Y:S01]  /*5e50*/  LDCU.64 UR8, c[0x0][0x3b0] ;  /* 0x00007600ff0877ac */ /* 0x000ea20008000a00 */
[----:B------:R-:W-:Y:S01]  /*5e60*/  SHF.R.U32.HI R31, RZ, 0x4, R3 ;  /* 0x00000004ff1f7819 */ /* 0x000fe20000011603 */
[----:B01----:R-:W-:Y:S01]  /*5e70*/  IMAD.U32 R5, RZ, RZ, UR44 ;  /* 0x0000002cff057e24 */ /* 0x003fe2000f8e00ff */
[----:B------:R-:W-:Y:S01]  /*5e80*/  SHF.L.U32 R0, R3, 0x2, RZ ;  /* 0x0000000203007819 */ /* 0x000fe200000006ff */
[----:B------:R-:W-:Y:S01]  /*5e90*/  USHF.R.S32.HI UR4, URZ, 0x1f, UR43 ;  /* 0x0000001fff047899 */ /* 0x000fe2000801142b */
[----:B------:R-:W0:Y:S01]  /*5ea0*/  LDC.64 R28, c[0x0][0x3c0] ;  /* 0x0000f000ff1c7b82 */ /* 0x000e220000000a00 */
[----:B------:R-:W1:Y:S01]  /*5eb0*/  LDCU UR5, c[0x0][0x3f4] ;  /* 0x00007e80ff0577ac */ /* 0x000e620008000800 */
[----:B------:R-:W-:Y:S02]  /*5ec0*/  LOP3.LUT R0, R0, 0x3c, RZ, 0xc0, !PT ;  /* 0x0000003c00007812 */ /* 0x000fe400078ec0ff */
[----:B------:R-:W-:Y:S01]  /*5ed0*/  CS2R R6, SRZ ;  /* 0x0000000000067805 */ /* 0x000fe2000001ff00 */
[----:B------:R-:W-:-:S04]  /*5ee0*/  ULEA.HI UR4, UR4, UR43, URZ, 0x2 ;  /* 0x0000002b04047291 */ /* 0x000fc8000f8f10ff */
[----:B------:R-:W-:Y:S01]  /*5ef0*/  ULOP3.LUT UR4, UR4, 0xfffffffc, URZ, 0xc0, !UPT ;  /* 0xfffffffc04047892 */ /* 0x000fe2000f8ec0ff */
[----:B--2---:R-:W-:-:S03]  /*5f00*/  ISETP.NE.U32.AND P0, PT, RZ, UR8, PT ;  /* 0x00000008ff007c0c */ /* 0x004fc6000bf05070 */
[----:B------:R-:W-:Y:S01]  /*5f10*/  UIADD3 UR4, UPT, UPT, -UR4, UR43, URZ ;  /* 0x0000002b04047290 */ /* 0x000fe2000fffe1ff */
[----:B------:R-:W-:Y:S01]  /*5f20*/  ISETP.NE.AND.EX P0, PT, RZ, UR9, PT, P0 ;  /* 0x00000009ff007c0c */ /* 0x000fe2000bf05300 */
[----:B------:R-:W2:Y:S04]  /*5f30*/  LDCU.64 UR8, c[0x0][0x3c8] ;  /* 0x00007900ff0877ac */ /* 0x000ea80008000a00 */
[----:B------:R-:W-:-:S13]  /*5f40*/  ISETP.NE.OR P0, PT, R31, UR4, !P0 ;  /* 0x000000041f007c0c */ /* 0x000fda000c705670 */
[----:B------:R-:W3:Y:S01]  /*5f50*/  @!P0 LDC.64 R8, c[0x0][0x3b0] ;  /* 0x0000ec00ff088b82 */ /* 0x000ee20000000a00 */
[----:B------:R-:W-:Y:S01]  /*5f60*/  @!P0 LEA R5, R5, R0, 0x6 ;  /* 0x0000000005058211 */ /* 0x000fe200078e30ff */
[----:B-1----:R-:W-:Y:S01]  /*5f70*/  IMAD.U32 R33, RZ, RZ, UR5 ;  /* 0x00000005ff217e24 */ /* 0x002fe2000f8e00ff */
[----:B------:R-:W-:-:S04]  /*5f80*/  IADD3 R30, PT, PT, R2, R31, RZ ;  /* 0x0000001f021e7210 */ /* 0x000fc80007ffe0ff */
[----:B------:R-:W-:Y:S01]  /*5f90*/  VIMNMX R13, PT, PT, R33, UR43, PT ;  /* 0x0000002b210d7c48 */ /* 0x000fe2000bfe0100 */
[----:B---3--:R-:W-:Y:S01]  /*5fa0*/  @!P0 IMAD.WIDE.U32 R8, R5, 0x4, R8 ;  /* 0x0000000405088825 */ /* 0x008fe200078e0008 */
[----:B------:R-:W-:-:S06]  /*5fb0*/  CS2R R4, SRZ ;  /* 0x0000000000047805 */ /* 0x000fcc000001ff00 */
[----:B------:R1:W5:Y:S01]  /*5fc0*/  @!P0 LDG.E.128 R4, desc[UR36][R8.64] ;  /* 0x0000002408048981 */ /* 0x000362000c1e1d00 */
[----:B------:R-:W-:Y:S01]  /*5fd0*/  BAR.SYNC.DEFER_BLOCKING 0x0 ;  /* 0x0000000000007b1d */ /* 0x000fe20000010000 */
[----:B------:R-:W-:Y:S01]  /*5fe0*/  ISETP.GE.AND P0, PT, R30, R13, PT ;  /* 0x0000000d1e00720c */ /* 0x000fe20003f06270 */
[----:B------:R-:W-:Y:S01]  /*5ff0*/  IMAD R11, R33, UR6, R0 ;  /* 0x00000006210b7c24 */ /* 0x000fe2000f8e0200 */
[----:B------:R-:W-:-:S03]  /*6000*/  USHF.L.U32 UR40, UR40, 0x6, URZ ;  /* 0x0000000628287899 */ /* 0x000fc600080006ff */
[----:B------:R-:W-:Y:S01]  /*6010*/  BSSY.RECONVERGENT B0, `(.L_x_2638) ;  /* 0x000008f000007945 */ /* 0x000fe20003800200 */
[----:B0-----:R-:W-:Y:S01]  /*6020*/  IMAD.WIDE R28, R11, 0x4, R28 ;  /* 0x000000040b1c7825 */ /* 0x001fe200078e021c */
[----:B------:R-:W-:Y:S02]  /*6030*/  CS2R R10, SRZ ;  /* 0x00000000000a7805 */ /* 0x000fe4000001ff00 */
[----:B-1----:R-:W-:-:S04]  /*6040*/  CS2R R8, SRZ ;  /* 0x0000000000087805 */ /* 0x002fc8000001ff00 */
[----:B--2---:R-:W-:Y:S05]  /*6050*/  @P0 BRA `(.L_x_2639) ;  /* 0x0000000800280947 */ /* 0x004fea0003800000 */
[----:B------:R-:W-:Y:S01]  /*6060*/  VIADDMNMX R34, R30, 0x4, R13, !PT ;  /* 0x000000041e227846 */ /* 0x000fe2000780010d */
[----:B------:R-:W0:Y:S01]  /*6070*/  LDCU UR5, c[0x0][0x3f8] ;  /* 0x00007f00ff0577ac */ /* 0x000e220008000800 */
[----:B------:R-:W-:Y:S01]  /*6080*/  LOP3.LUT R8, RZ, R2, RZ, 0x33, !PT ;  /* 0x00000002ff087212 */ /* 0x000fe200078e33ff */
[----:B------:R-:W-:Y:S01]  /*6090*/  BSSY.RECONVERGENT B1, `(.L_x_2640) ;  /* 0x0000049000017945 */ /* 0x000fe20003800200 */
[----:B------:R-:W-:Y:S01]  /*60a0*/  IMAD.MOV.U32 R35, RZ, RZ, R30 ;  /* 0x000000ffff237224 */ /* 0x000fe200078e001e */
[----:B------:R-:W-:Y:S02]  /*60b0*/  CS2R R10, SRZ ;  /* 0x00000000000a7805 */ /* 0x000fe4000001ff00 */
[----:B------:R-:W-:Y:S02]  /*60c0*/  IADD3 R34, PT, PT, -R31, R34, R8 ;  /* 0x000000221f227210 */ /* 0x000fe40007ffe108 */
[----:B------:R-:W-:Y:S02]  /*60d0*/  CS2R R8, SRZ ;  /* 0x0000000000087805 */ /* 0x000fe4000001ff00 */
[----:B------:R-:W-:-:S02]  /*60e0*/  ISETP.GE.U32.AND P0, PT, R34, 0xc, PT ;  /* 0x0000000c2200780c */ /* 0x000fc40003f06070 */
[----:B------:R-:W-:-:S04]  /*60f0*/  LEA.HI R37, R34, 0x1, RZ, 0x1e ;  /* 0x0000000122257811 */ /* 0x000fc800078ff0ff */
[----:B------:R-:W-:Y:S01]  /*6100*/  LOP3.LUT P1, R40, R37, 0x3, RZ, 0xc0, !PT ;  /* 0x0000000325287812 */ /* 0x000fe2000782c0ff */
[----:B0-----:R-:W-:-:S06]  /*6110*/  IMAD R32, R33, UR5, RZ ;  /* 0x0000000521207c24 */ /* 0x001fcc000f8e02ff */
        /* <DEDUP_REMOVED lines=12> */
.L_x_2642:
        /* <DEDUP_REMOVED lines=38> */
[----:B------:R-:W-:-:S03]  /*6440*/  FFMA.FTZ R10, R15, R39, R11 ;  /* 0x000000270f0a7223 */ /* 0x000fc6000001000b */
        /* <DEDUP_REMOVED lines=13> */
.L_x_2641:
[----:B------:R-:W-:Y:S05]  /*6520*/  BSYNC.RECONVERGENT B1 ;  /* 0x0000000000017941 */ /* 0x000fea0003800200 */
.L_x_2640:
        /* <DEDUP_REMOVED lines=13> */
[----:B------:R-:W-:Y:S01]  /*6600*/  IMAD.SHL.U32 R13, R35, 0x40, RZ ;  /* 0x00000040230d7824 */ /* 0x000fe200078e00ff */
        /* <DEDUP_REMOVED lines=24> */
.L_x_2644:
[----:B------:R-:W-:Y:S05]  /*6790*/  BSYNC.RECONVERGENT B1 ;  /* 0x0000000000017941 */ /* 0x000fea0003800200 */
.L_x_2643:
        /* <DEDUP_REMOVED lines=22> */
.L_x_2639:
[----:B------:R-:W-:Y:S05]  /*6900*/  BSYNC.RECONVERGENT B0 ;  /* 0x0000000000007941 */ /* 0x000fea0003800200 */
.L_x_2638:
[----:B------:R-:W-:Y:S01]  /*6910*/  ISETP.GE.AND P0, PT, R30, UR43, PT ;  /* 0x0000002b1e007c0c */ /* 0x000fe2000bf06270 */
[----:B------:R-:W0:Y:S01]  /*6920*/  LDCU.64 UR8, c[0x0][0x3c8] ;  /* 0x00007900ff0877ac */ /* 0x000e220008000a00 */
[----:B------:R-:W-:Y:S11]  /*6930*/  BSSY.RECONVERGENT B2, `(.L_x_2645) ;  /* 0x0000151000027945 */ /* 0x000ff60003800200 */
[----:B------:R-:W-:Y:S05]  /*6940*/  @P0 BRA `(.L_x_2646) ;  /* 0x00000014003c0947 */ /* 0x000fea0003800000 */
[----:B------:R-:W-:Y:S01]  /*6950*/  IMAD.MOV.U32 R13, RZ, RZ, 0x4 ;  /* 0x00000004ff0d7424 */ /* 0x000fe200078e00ff */
[----:B------:R-:W-:Y:S01]  /*6960*/  LOP3.LUT R12, RZ, R2, RZ, 0x33, !PT ;  /* 0x00000002ff0c7212 */ /* 0x000fe200078e33ff */
[----:B------:R-:W1:Y:S01]  /*6970*/  LDCU UR5, c[0x0][0x3f8] ;  /* 0x00007f00ff0577ac */ /* 0x000e620008000800 */
[----:B------:R-:W-:Y:S02]  /*6980*/  BSSY.RECONVERGENT B1, `(.L_x_2647) ;  /* 0x00000bc000017945 */ /* 0x000fe40003800200 */
[----:B------:R-:W-:-:S04]  /*6990*/  VIADDMNMX R16, R30, R13, UR43, !PT ;  /* 0x0000002b1e107e46 */ /* 0x000fc8000f80010d */
[----:B------:R-:W-:-:S04]  /*69a0*/  IADD3 R16, PT, PT, -R31, R16, R12 ;  /* 0x000000101f107210 */ /* 0x000fc80007ffe10c */
[C---:B------:R-:W-:Y:S02]  /*69b0*/  ISETP.GE.U32.AND P0, PT, R16.reuse, 0xc, PT ;  /* 0x0000000c1000780c */ /* 0x040fe40003f06070 */
[----:B------:R-:W-:Y:S01]  /*69c0*/  LEA.HI R18, R16, 0x1, RZ, 0x1e ;  /* 0x0000000110127811 */ /* 0x000fe200078ff0ff */
[----:B-1----:R-:W-:-:S10]  /*69d0*/  IMAD R17, R33, UR5, RZ ;  /* 0x0000000521117c24 */ /* 0x002fd4000f8e02ff */
        /* <DEDUP_REMOVED lines=12> */
.L_x_2658:
[C---:B------:R-:W-:Y:S01]  /*6aa0*/  IADD3 R14, PT, PT, R30.reuse, -0x8, RZ ;  /* 0xfffffff81e0e7810 */ /* 0x040fe20007ffe0ff */
        /* <DEDUP_REMOVED lines=10> */
[----:B------:R-:W-:Y:S02]  /*6b50*/  IABS R15, R33 ;  /* 0x00000021000f7213 */ /* 0x000fe40000000000 */
[----:B------:R-:W-:Y:S02]  /*6b60*/  IABS R26, R14 ;  /* 0x0000000e001a7213 */ /* 0x000fe40000000000 */
[----:B------:R-:W1:Y:S01]  /*6b70*/  I2F.RP R21, R15 ;  /* 0x0000000f00157306 */ /* 0x000e620000209400 */
[----:B------:R-:W-:Y:S02]  /*6b80*/  ISETP.GE.AND P5, PT, R14, RZ, PT ;  /* 0x000000ff0e00720c */ /* 0x000fe40003fa6270 */
[----:B------:R-:W-:-:S05]  /*6b90*/  ISETP.NE.AND P6, PT, R33, RZ, PT ;  /* 0x000000ff2100720c */ /* 0x000fca0003fc5270 */
[----:B-1----:R-:W1:Y:S02]  /*6ba0*/  MUFU.RCP R21, R21 ;  /* 0x0000001500157308 */ /* 0x002e640000001000 */
[----:B-1----:R-:W-:Y:S02]  /*6bb0*/  VIADD R23, R21, 0xffffffe ;  /* 0x0ffffffe15177836 */ /* 0x002fe40000000000 */
[----:B------:R-:W1:Y:S04]  /*6bc0*/  LDS R21, [R20+-0x20] ;  /* 0xffffe00014157984 */ /* 0x000e680000000800 */
[----:B------:R-:W2:Y:S02]  /*6bd0*/  F2I.FTZ.U32.TRUNC.NTZ R13, R23 ;  /* 0x00000017000d7305 */ /* 0x000ea4000021f000 */
[----:B--2---:R-:W-:-:S05]  /*6be0*/  IADD3 R12, PT, PT, RZ, -R13, RZ ;  /* 0x8000000dff0c7210 */ /* 0x004fca0007ffe0ff */
        /* <DEDUP_REMOVED lines=15> */
[----:B0-----:R-:W-:-:S04]  /*6ce0*/  LEA R26, P4, R13, UR8, 0x2 ;  /* 0x000000080d1a7c11 */ /* 0x001fc8000f8810ff */
[----:B------:R-:W-:-:S05]  /*6cf0*/  LEA.HI.X R27, R13, UR9, R14, 0x2, P4 ;  /* 0x000000090d1b7c11 */ /* 0x000fca000a0f140e */
[----:B------:R-:W2:Y:S02]  /*6d00*/  LDG.E R26, desc[UR36][R26.64] ;  /* 0x000000241a1a7981 */ /* 0x000ea4000c1e1900 */
[----:B--2---:R-:W-:-:S05]  /*6d10*/  IMAD R13, R17, R26, R12 ;  /* 0x0000001a110d7224 */ /* 0x004fca00078e020c */
[----:B------:R-:W-:-:S05]  /*6d20*/  SHF.L.U32 R13, R13, 0x6, RZ ;  /* 0x000000060d0d7819 */ /* 0x000fca00000006ff */
[----:B------:R-:W-:-:S06]  /*6d30*/  IMAD.WIDE R12, R13, 0x4, R28 ;  /* 0x000000040d0c7825 */ /* 0x000fcc00078e021c */
[----:B------:R-:W1:Y:S02]  /*6d40*/  LDG.E.128 R12, desc[UR36][R12.64] ;  /* 0x000000240c0c7981 */ /* 0x000e64000c1e1d00 */
[-C--:B-1----:R-:W-:Y:S01]  /*6d50*/  FFMA.FTZ R8, R12, R21.reuse, R8 ;  /* 0x000000150c087223 */ /* 0x082fe20000010008 */
[-C--:B------:R-:W-:Y:S01]  /*6d60*/  FFMA.FTZ R9, R13, R21.reuse, R9 ;  /* 0x000000150d097223 */ /* 0x080fe20000010009 */
[-C--:B------:R-:W-:Y:S01]  /*6d70*/  FFMA.FTZ R10, R14, R21.reuse, R10 ;  /* 0x000000150e0a7223 */ /* 0x080fe2000001000a */
[----:B------:R-:W-:-:S07]  /*6d80*/  FFMA.FTZ R11, R15, R21, R11 ;  /* 0x000000150f0b7223 */ /* 0x000fce000001000b */
.L_x_2651:
[----:B0-----:R-:W-:Y:S05]  /*6d90*/  BSYNC.RECONVERGENT B3 ;  /* 0x0000000000037941 */ /* 0x001fea0003800200 */
.L_x_2650:
        /* <DEDUP_REMOVED lines=10> */
[----:B0-----:R-:W0:Y:S01]  /*6e40*/  LDS R21, [R20+-0x10] ;  /* 0xfffff00014157984 */ /* 0x001e220000000800 */
        /* <DEDUP_REMOVED lines=19> */
[----:B--2---:R-:W-:-:S05]  /*6f80*/  IMAD R13, R17, R24, R12 ;  /* 0x00000018110d7224 */ /* 0x004fca00078e020c */
[----:B------:R-:W-:-:S05]  /*6f90*/  SHF.L.U32 R13, R13, 0x6, RZ ;  /* 0x000000060d0d7819 */ /* 0x000fca00000006ff */
[----:B------:R-:W-:-:S06]  /*6fa0*/  IMAD.WIDE R12, R13, 0x4, R28 ;  /* 0x000000040d0c7825 */ /* 0x000fcc00078e021c */
[----:B------:R-:W0:Y:S02]  /*6fb0*/  LDG.E.128 R12, desc[UR36][R12.64] ;  /* 0x000000240c0c7981 */ /* 0x000e24000c1e1d00 */
[-C--:B0-----:R-:W-:Y:S01]  /*6fc0*/  FFMA.FTZ R8, R12, R21.reuse, R8 ;  /* 0x000000150c087223 */ /* 0x081fe20000010008 */
[-C--:B------:R-:W-:Y:S01]  /*6fd0*/  FFMA.FTZ R9, R13, R21.reuse, R9 ;  /* 0x000000150d097223 */ /* 0x080fe20000010009 */
[-C--:B------:R-:W-:Y:S01]  /*6fe0*/  FFMA.FTZ R10, R14, R21.reuse, R10 ;  /* 0x000000150e0a7223 */ /* 0x080fe2000001000a */
[----:B------:R-:W-:-:S07]  /*6ff0*/  FFMA.FTZ R11, R15, R21, R11 ;  /* 0x000000150f0b7223 */ /* 0x000fce000001000b */
.L_x_2653:
[----:B------:R-:W-:Y:S05]  /*7000*/  BSYNC.RECONVERGENT B3 ;  /* 0x0000000000037941 */ /* 0x000fea0003800200 */
.L_x_2652:
        /* <DEDUP_REMOVED lines=10> */
[----:B0-----:R-:W0:Y:S01]  /*70b0*/  LDS R21, [R20] ;  /* 0x0000000014157984 */ /* 0x001e220000000800 */
        /* <DEDUP_REMOVED lines=27> */
.L_x_2655:
[----:B------:R-:W-:Y:S05]  /*7270*/  BSYNC.RECONVERGENT B3 ;  /* 0x0000000000037941 */ /* 0x000fea0003800200 */
.L_x_2654:
        /* <DEDUP_REMOVED lines=10> */
[----:B0-----:R-:W0:Y:S01]  /*7320*/  LDS R21, [R20+0x10] ;  /* 0x0000100014157984 */ /* 0x001e220000000800 */
        /* <DEDUP_REMOVED lines=27> */
.L_x_2657:
[----:B------:R-:W-:Y:S05]  /*74e0*/  BSYNC.RECONVERGENT B3 ;  /* 0x0000000000037941 */ /* 0x000fea0003800200 */
.L_x_2656:
[----:B------:R-:W-:Y:S01]  /*74f0*/  VIADD R30, R30, 0x10 ;  /* 0x000000101e1e7836 */ /* 0x000fe20000000000 */
[----:B------:R-:W-:Y:S01]  /*7500*/  IADD3 R20, PT, PT, R20, 0x40, RZ ;  /* 0x0000004014147810 */ /* 0x000fe20007ffe0ff */
[----:B------:R-:W-:Y:S06]  /*7510*/  @P0 BRA `(.L_x_2658) ;  /* 0xfffffff400600947 */ /* 0x000fec000383ffff */
[----:B------:R-:W-:Y:S05]  /*7520*/  BSYNC.RECONVERGENT B0 ;  /* 0x0000000000007941 */ /* 0x000fea0003800200 */
.L_x_2649:
[----:B------:R-:W-:-:S07]  /*7530*/  VIADD R30, R30, 0xfffffff8 ;  /* 0xfffffff81e1e7836 */ /* 0x000fce0000000000 */
.L_x_2648:
[----:B0-----:R-:W-:Y:S05]  /*7540*/  BSYNC.RECONVERGENT B1 ;  /* 0x0000000000017941 */ /* 0x001fea0003800200 */
.L_x_2647:
        /* <DEDUP_REMOVED lines=9> */
[C---:B------:R-:W-:Y:S01]  /*75e0*/  IMAD.IADD R18, R30.reuse, 0x1, -R2 ;  /* 0x000000011e127824 */ /* 0x040fe200078e0a02 */
[----:B------:R-:W-:Y:S01]  /*75f0*/  IADD3 R20, PT, PT, R30, 0x4, RZ ;  /* 0x000000041e147810 */ /* 0x000fe20007ffe0ff */
[----:B------:R-:W-:Y:S03]  /*7600*/  BSSY.RECONVERGENT B1, `(.L_x_2661) ;  /* 0x000002a000017945 */ /* 0x000fe60003800200 */
[----:B------:R-:W-:Y:S01]  /*7610*/  ISETP.GE.AND P0, PT, R20, R33, PT ;  /* 0x000000211400720c */ /* 0x000fe20003f06270 */
[----:B0-----:R-:W-:-:S06]  /*7620*/  ULEA UR5, UR6, UR5, 0x18 ;  /* 0x0000000506057291 */ /* 0x001fcc000f8ec0ff */
[----:B------:R-:W-:Y:S01]  /*7630*/  LEA R18, R18, UR5, 0x2 ;  /* 0x0000000512127c11 */ /* 0x000fe2000f8e10ff */
[----:B------:R-:W-:Y:S06]  /*7640*/  @!P1 BRA `(.L_x_2662) ;  /* 0x0000000000949947 */ /* 0x000fec0003800000 */
[----:B------:R-:W-:Y:S01]  /*7650*/  IABS R15, R33 ;  /* 0x00000021000f7213 */ /* 0x000fe20000000000 */
[----:B------:R-:W0:Y:S01]  /*7660*/  LDCU.64 UR6, c[0x0][0x3c8] ;  /* 0x00007900ff0677ac */ /* 0x000e220008000a00 */
[----:B------:R-:W-:Y:S02]  /*7670*/  IABS R22, R30 ;  /* 0x0000001e00167213 */ /* 0x000fe40000000000 */
[----:B------:R-:W1:Y:S01]  /*7680*/  I2F.RP R14, R15 ;  /* 0x0000000f000e7306 */ /* 0x000e620000209400 */
[----:B------:R-:W-:Y:S02]  /*7690*/  ISETP.GE.AND P2, PT, R30, RZ, PT ;  /* 0x000000ff1e00720c */ /* 0x000fe40003f46270 */
[----:B------:R-:W-:-:S05]  /*76a0*/  ISETP.NE.AND P3, PT, R33, RZ, PT ;  /* 0x000000ff2100720c */ /* 0x000fca0003f65270 */
[----:B-1----:R-:W1:Y:S02]  /*76b0*/  MUFU.RCP R14, R14 ;  /* 0x0000000e000e7308 */ /* 0x002e640000001000 */
[----:B-1----:R-:W-:-:S06]  /*76c0*/  IADD3 R19, PT, PT, R14, 0xffffffe, RZ ;  /* 0x0ffffffe0e137810 */ /* 0x002fcc0007ffe0ff */
[----:B------:R1:W2:Y:S02]  /*76d0*/  F2I.FTZ.U32.TRUNC.NTZ R13, R19 ;  /* 0x00000013000d7305 */ /* 0x0002a4000021f000 */
[----:B-1----:R-:W1:Y:S01]  /*76e0*/  LDS R19, [R18] ;  /* 0x0000000012137984 */ /* 0x002e620000000800 */
        /* <DEDUP_REMOVED lines=19> */
[----:B--2---:R-:W-:-:S04]  /*7820*/  IMAD R13, R17, R22, R12 ;  /* 0x00000016110d7224 */ /* 0x004fc800078e020c */
[----:B------:R-:W-:-:S04]  /*7830*/  IMAD.SHL.U32 R13, R13, 0x40, RZ ;  /* 0x000000400d0d7824 */ /* 0x000fc800078e00ff */
[----:B------:R-:W-:-:S06]  /*7840*/  IMAD.WIDE R12, R13, 0x4, R28 ;  /* 0x000000040d0c7825 */ /* 0x000fcc00078e021c */
[----:B------:R-:W1:Y:S02]  /*7850*/  LDG.E.128 R12, desc[UR36][R12.64] ;  /* 0x000000240c0c7981 */ /* 0x000e64000c1e1d00 */
[-C--:B-1----:R-:W-:Y:S01]  /*7860*/  FFMA.FTZ R8, R12, R19.reuse, R8 ;  /* 0x000000130c087223 */ /* 0x082fe20000010008 */
[-C--:B------:R-:W-:Y:S01]  /*7870*/  FFMA.FTZ R9, R13, R19.reuse, R9 ;  /* 0x000000130d097223 */ /* 0x080fe20000010009 */
[-C--:B------:R-:W-:Y:S01]  /*7880*/  FFMA.FTZ R10, R14, R19.reuse, R10 ;  /* 0x000000130e0a7223 */ /* 0x080fe2000001000a */
[----:B------:R-:W-:-:S07]  /*7890*/  FFMA.FTZ R11, R15, R19, R11 ;  /* 0x000000130f0b7223 */ /* 0x000fce000001000b */
.L_x_2662:
[----:B------:R-:W-:Y:S05]  /*78a0*/  BSYNC.RECONVERGENT B1 ;  /* 0x0000000000017941 */ /* 0x000fea0003800200 */
.L_x_2661:
[----:B------:R-:W-:Y:S04]  /*78b0*/  BSSY.RECONVERGENT B1, `(.L_x_2663) ;  /* 0x0000027000017945 */ /* 0x000fe80003800200 */
[----:B------:R-:W-:Y:S05]  /*78c0*/  @!P0 BRA `(.L_x_2664) ;  /* 0x0000000000948947 */ /* 0x000fea0003800000 */
[----:B------:R-:W-:Y:S01]  /*78d0*/  IABS R15, R33 ;  /* 0x00000021000f7213 */ /* 0x000fe20000000000 */
        /* <DEDUP_REMOVED lines=9> */
[----:B--2---:R-:W-:-:S04]  /*7970*/  IMAD.MOV R12, RZ, RZ, -R13 ;  /* 0x000000ffff0c7224 */ /* 0x004fc800078e0a0d */
        /* <DEDUP_REMOVED lines=26> */
.L_x_2664:
[----:B------:R-:W-:Y:S05]  /*7b20*/  BSYNC.RECONVERGENT B1 ;  /* 0x0000000000017941 */ /* 0x000fea0003800200 */
.L_x_2663:
[----:B------:R-:W-:-:S07]  /*7b30*/  IADD3 R30, PT, PT, R30, 0x8, RZ ;  /* 0x000000081e1e7810 */ /* 0x000fce0007ffe0ff */
.L_x_2660:
[----:B------:R-:W-:Y:S05]  /*7b40*/  BSYNC.RECONVERGENT B0 ;  /* 0x0000000000007941 */ /* 0x000fea0003800200 */
.L_x_2659:
        /* <DEDUP_REMOVED lines=47> */
.L_x_2646:
[----:B0-----:R-:W-:Y:S05]  /*7e40*/  BSYNC.RECONVERGENT B2 ;  /* 0x0000000000027941 */ /* 0x001fea0003800200 */
.L_x_2645:
[----:B------:R-:W-:Y:S01]  /*7e50*/  ISETP.NE.AND P0, PT, R31, UR4, PT ;  /* 0x000000041f007c0c */ /* 0x000fe2000bf05270 */
[----:B------:R-:W-:-:S12]  /*7e60*/  BSSY.RECONVERGENT B0, `(.L_x_2665) ;  /* 0x0000040000007945 */ /* 0x000fd80003800200 */
[----:B------:R-:W-:Y:S05]  /*7e70*/  @P0 BRA `(.L_x_2666) ;  /* 0x0000000000f80947 */ /* 0x000fea0003800000 */
[----:B------:R-:W0:Y:S01]  /*7e80*/  LDC R12, c[0x0][0x478] ;  /* 0x00011e00ff0c7b82 */ /* 0x000e220000000800 */
[----:B------:R-:W-:Y:S01]  /*7e90*/  VIADD R17, R0, UR46 ;  /* 0x0000002e00117c36 */ /* 0x000fe20008000000 */
[----:B------:R-:W1:Y:S01]  /*7ea0*/  LDCU.64 UR4, c[0x0][0x460] ;  /* 0x00008c00ff0477ac */ /* 0x000e620008000a00 */
[----:B0-----:R-:W-:-:S13]  /*7eb0*/  ISETP.NE.AND P1, PT, R12, 0x2, PT ;  /* 0x000000020c00780c */ /* 0x001fda0003f25270 */
[----:B------:R-:W0:Y:S08]  /*7ec0*/  @!P1 LDC.64 R12, c[0x0][0x3a8] ;  /* 0x0000ea00ff0c9b82 */ /* 0x000e300000000a00 */
[----:B------:R-:W2:Y:S01]  /*7ed0*/  @!P1 LDC.64 R14, c[0x0][0x468] ;  /* 0x00011a00ff0e9b82 */ /* 0x000ea20000000a00 */
[----:B-1----:R-:W-:-:S07]  /*7ee0*/  UISETP.NE.U32.AND UP0, UPT, UR4, URZ, UPT ;  /* 0x000000ff0400728c */ /* 0x002fce000bf05070 */
[----:B------:R-:W1:Y:S01]  /*7ef0*/  @P1 LDC.64 R20, c[0x0][0x3a8] ;  /* 0x0000ea00ff141b82 */ /* 0x000e620000000a00 */
[----:B0-----:R-:W-:-:S04]  /*7f00*/  @!P1 IADD3 R12, P0, PT, R17, R12, RZ ;  /* 0x0000000c110c9210 */ /* 0x001fc80007f1e0ff */
[----:B------:R-:W-:Y:S01]  /*7f10*/  @!P1 LEA.HI.X.SX32 R13, R17, R13, 0x1, P0 ;  /* 0x0000000d110d9211 */ /* 0x000fe200000f0eff */
[----:B--2---:R-:W2:Y:S04]  /*7f20*/  @!P1 LDG.E R15, desc[UR36][R14.64+0x8] ;  /* 0x000008240e0f9981 */ /* 0x004ea8000c1e1900 */
[----:B------:R-:W3:Y:S01]  /*7f30*/  @!P1 LDG.E R18, desc[UR36][R12.64] ;  /* 0x000000240c129981 */ /* 0x000ee2000c1e1900 */
[----:B------:R-:W-:-:S11]  /*7f40*/  UISETP.NE.AND.EX UP0, UPT, UR5, URZ, UPT, UP0 ;  /* 0x000000ff0500728c */ /* 0x000fd6000bf05300 */
[----:B------:R-:W0:Y:S01]  /*7f50*/  @UP0 LDCU UR4, c[0x0][0x3f8] ;  /* 0x00007f00ff0407ac */ /* 0x000e220008000800 */
[----:B------:R-:W4:Y:S01]  /*7f60*/  @UP0 LDCU.64 UR6, c[0x0][0x458] ;  /* 0x00008b00ff0607ac */ /* 0x000f220008000a00 */
[----:B------:R-:W-:Y:S01]  /*7f70*/  PLOP3.LUT P2, PT, PT, PT, UP0, 0x80, 0x8 ;  /* 0x000000000008781c */ /* 0x000fe20003f4f008 */
[----:B-1----:R-:W-:Y:S01]  /*7f80*/  @P1 IMAD.WIDE R20, R17, 0x4, R20 ;  /* 0x0000000411141825 */ /* 0x002fe200078e0214 */
[----:B0-----:R-:W-:-:S06]  /*7f90*/  @UP0 UIMAD UR4, UR38, UR4, UR44 ;  /* 0x00000004260402a4 */ /* 0x001fcc000f8e022c */
[----:B------:R-:W-:Y:S01]  /*7fa0*/  MOV R19, UR4 ;  /* 0x0000000400137c02 */ /* 0x000fe20008000f00 */
[----:B----4-:R-:W-:Y:S01]  /*7fb0*/  IMAD.U32 R16, RZ, RZ, UR6 ;  /* 0x00000006ff107e24 */ /* 0x010fe2000f8e00ff */
[----:B------:R-:W-:Y:S01]  /*7fc0*/  MOV R17, UR7 ;  /* 0x0000000700117c02 */ /* 0x000fe20008000f00 */
[----:B------:R-:W0:Y:S01]  /*7fd0*/  S2R R23, SR_CgaCtaId ;  /* 0x0000000000177919 */ /* 0x000e220000008800 */
[----:B------:R-:W-:Y:S01]  /*7fe0*/  IADD3 R2, PT, PT, -R2, UR43, RZ ;  /* 0x0000002b02027c10 */ /* 0x000fe2000fffe1ff */
[----:B------:R-:W-:Y:S01]  /*7ff0*/  @P2 IMAD R19, R19, 0x40, R0 ;  /* 0x0000004013132824 */ /* 0x000fe200078e0200 */
[----:B------:R-:W1:Y:S03]  /*8000*/  LDCU.64 UR6, c[0x0][0x3c0] ;  /* 0x00007800ff0677ac */ /* 0x000e660008000a00 */
[----:B------:R-:W-:Y:S01]  /*8010*/  @P2 IMAD.WIDE R16, R19, 0x4, R16 ;  /* 0x0000000413102825 */ /* 0x000fe200078e0210 */
[----:B---3--:R-:W2:Y:S08]  /*8020*/  @!P1 I2F.S8 R22, R18 ;  /* 0x0000001200169306 */ /* 0x008eb00000001400 */
[----:B------:R-:W3:Y:S08]  /*8030*/  @!P1 I2F.S8 R24, R18.B1 ;  /* 0x1000001200189306 */ /* 0x000ef00000001400 */
[----:B------:R-:W4:Y:S08]  /*8040*/  @!P1 I2F.S8 R26, R18.B2 ;  /* 0x20000012001a9306 */ /* 0x000f300000001400 */
[----:B------:R1:W0:Y:S01]  /*8050*/  @!P1 I2F.S8 R28, R18.B3 ;  /* 0x30000012001c9306 */ /* 0x0002220000001400 */
[C---:B--2---:R-:W-:Y:S01]  /*8060*/  @!P1 FMUL.FTZ R12, R15.reuse, R22 ;  /* 0x000000160f0c9220 */ /* 0x044fe20000410000 */
[C---:B---3--:R-:W-:Y:S01]  /*8070*/  @!P1 FMUL.FTZ R13, R15.reuse, R24 ;  /* 0x000000180f0d9220 */ /* 0x048fe20000410000 */
[C---:B----4-:R-:W-:Y:S01]  /*8080*/  @!P1 FMUL.FTZ R14, R15.reuse, R26 ;  /* 0x0000001a0f0e9220 */ /* 0x050fe20000410000 */
[----:B-1----:R-:W2:Y:S01]  /*8090*/  @P2 LDG.E.128 R16, desc[UR36][R16.64] ;  /* 0x0000002410102981 */ /* 0x002ea2000c1e1d00 */
[----:B0-----:R-:W-:-:S06]  /*80a0*/  @!P1 FMUL.FTZ R15, R15, R28 ;  /* 0x0000001c0f0f9220 */ /* 0x001fcc0000410000 */
[----:B------:R0:W3:Y:S01]  /*80b0*/  @P1 LDG.E.128 R12, desc[UR36][R20.64] ;  /* 0x00000024140c1981 */ /* 0x0000e2000c1e1d00 */
[----:B------:R-:W-:-:S04]  /*80c0*/  MOV R22, 0x400 ;  /* 0x0000040000167802 */ /* 0x000fc80000000f00 */
[----:B------:R-:W-:-:S04]  /*80d0*/  IADD3 R22, PT, PT, R22, 0x110, RZ ;  /* 0x0000011016167810 */ /* 0x000fc80007ffe0ff */
[----:B------:R-:W-:-:S05]  /*80e0*/  LEA R23, R23, R22, 0x18 ;  /* 0x0000001617177211 */ /* 0x000fca00078ec0ff */
[----:B------:R-:W-:Y:S01]  /*80f0*/  IMAD R23, R2, 0x4, R23 ;  /* 0x0000000402177824 */ /* 0x000fe200078e0217 */
[----:B------:R-:W-:Y:S01]  /*8100*/  USHF.L.U32 UR4, UR41, 0x6, URZ ;  /* 0x0000000629047899 */ /* 0x000fe200080006ff */
[----:B------:R-:W-:-:S04]  /*8110*/  IMAD R33, R33, UR40, R0 ;  /* 0x0000002821217c24 */ /* 0x000fc8000f8e0200 */
[----:B------:R-:W1:Y:S01]  /*8120*/  LDS R23, [R23] ;  /* 0x0000000017177984 */ /* 0x000e620000000800 */
[----:B------:R-:W-:Y:S02]  /*8130*/  SHF.R.S32.HI R2, RZ, 0x1f, R33 ;  /* 0x0000001fff027819 */ /* 0x000fe40000011421 */
[----:B------:R-:W-:Y:S02]  /*8140*/  IADD3 R33, P0, PT, R33, UR4, RZ ;  /* 0x0000000421217c10 */ /* 0x000fe4000ff1e0ff */
[----:B0-----:R-:W-:-:S04]  /*8150*/  MOV R21, UR4 ;  /* 0x0000000400157c02 */ /* 0x001fc80008000f00 */
        /* <DEDUP_REMOVED lines=16> */
.L_x_2666:
[----:B------:R-:W-:Y:S05]  /*8260*/  BSYNC.RECONVERGENT B0 ;  /* 0x0000000000007941 */ /* 0x000fea0003800200 */
.L_x_2665:
[----:B------:R-:W1:Y:S08]  /*8270*/  S2UR UR5, SR_CgaCtaId ;  /* 0x00000000000579c3 */ /* 0x000e700000008800 */
        /* <DEDUP_REMOVED lines=10> */
[----:B-1----:R-:W-:-:S09]  /*8320*/  ULEA UR4, UR5, UR4, 0x18 ;  /* 0x0000000405047291 */ /* 0x002fd2000f8ec0ff */
[----:B------:R-:W-:Y:S01]  /*8330*/  @!P0 STS.128 [R31+UR4+-0x200], R8 ;  /* 0xfffe00081f008988 */ /* 0x000fe20008000c04 */
[----:B------:R-:W-:Y:S01]  /*8340*/  BAR.SYNC.DEFER_BLOCKING 0x0 ;  /* 0x0000000000007b1d */ /* 0x000fe20000010000 */
[----:B------:R-:W-:-:S05]  /*8350*/  ISETP.NE.AND P0, PT, R12, 0x10, PT ;  /* 0x000000100c00780c */ /* 0x000fca0003f05270 */
[----:B0----5:R-:W0:Y:S02]  /*8360*/  @!P2 LDS.128 R4, [R31+UR4] ;  /* 0x000000041f04a984 */ /* 0x021e240008000c00 */
        /* <DEDUP_REMOVED lines=38> */
[----:B--2---:R-:W-:Y:S02]  /*85d0*/  PRMT R5, R8, 0x8880, RZ ;  /* 0x0000888008057816 */ /* 0x004fe400000000ff */
[----:B------:R-:W-:-:S02]  /*85e0*/  LOP3.LUT R4, R2, 0xff, RZ, 0xc0, !PT ;  /* 0x000000ff02047812 */ /* 0x000fc400078ec0ff */
[----:B------:R-:W-:Y:S02]  /*85f0*/  PRMT R0, R5, 0x7710, RZ ;  /* 0x0000771005007816 */ /* 0x000fe400000000ff */
[----:B------:R-:W-:Y:S02]  /*8600*/  LEA R4, R4, R3, 0x8 ;  /* 0x0000000304047211 */ /* 0x000fe400078e40ff */
[----:B------:R-:W-:Y:S02]  /*8610*/  LOP3.LUT R5, R0, 0xff, RZ, 0xc0, !PT ;  /* 0x000000ff00057812 */ /* 0x000fe400078ec0ff */
[----:B-1----:R-:W-:-:S03]  /*8620*/  IADD3 R2, P0, PT, R6, UR4, RZ ;  /* 0x0000000406027c10 */ /* 0x002fc6000ff1e0ff */
[----:B------:R-:W-:Y:S01]  /*8630*/  IMAD.IADD R5, R4, 0x1, R5 ;  /* 0x0000000104057824 */ /* 0x000fe200078e0205 */
[----:B------:R-:W-:-:S05]  /*8640*/  LEA.HI.X.SX32 R3, R6, UR5, 0x1, P0 ;  /* 0x0000000506037c11 */ /* 0x000fca00080f0eff */
[----:B------:R-:W-:Y:S01]  /*8650*/  STG.E desc[UR36][R2.64], R5 ;  /* 0x0000000502007986 */ /* 0x000fe2000c101924 */
[----:B------:R-:W-:Y:S05]  /*8660*/  EXIT ;  /* 0x000000000000794d */ /* 0x000fea0003800000 */
.L_x_2667:
[----:B------:R-:W0:Y:S01]  /*8670*/  LDC.64 R2, c[0x0][0x380] ;  /* 0x0000e000ff027b82 */ /* 0x000e220000000a00 */
[----:B------:R-:W-:-:S05]  /*8680*/  IADD3 R5, PT, PT, R0, UR40, RZ ;  /* 0x0000002800057c10 */ /* 0x000fca000fffe0ff */
[----:B0-----:R-:W-:-:S05]  /*8690*/  IMAD.WIDE R2, R5, 0x4, R2 ;  /* 0x0000000405027825 */ /* 0x001fca00078e0202 */
[----:B------:R-:W-:Y:S01]  /*86a0*/  STG.E.128 desc[UR36][R2.64], R8 ;  /* 0x0000000802007986 */ /* 0x000fe2000c101d24 */
[----:B------:R-:W-:Y:S05]  /*86b0*/  EXIT ;  /* 0x000000000000794d */ /* 0x000fea0003800000 */
.L_x_2592:
[----:B------:R-:W-:Y:S02]  /*86c0*/  IMAD.MOV.U32 R12, RZ, RZ, 0x10 ;  /* 0x00000010ff0c7424 */ /* 0x000fe400078e00ff */
[----:B------:R-:W-:Y:S02]  /*86d0*/  HFMA2 R11, -RZ, RZ, 0, 1.847743988037109375e-06 ;  /* 0x0000001fff0b7431 */ /* 0x000fe400000001ff */
[----:B------:R-:W-:-:S07]  /*86e0*/  IMAD.MOV.U32 R15, RZ, RZ, -0x1 ;  /* 0xffffffffff0f7424 */ /* 0x000fce00078e00ff */
[----:B0-----:R-:W-:Y:S05]  /*86f0*/  WARPSYNC.COLLECTIVE R15, `(.L_x_2668) ;  /* 0x000000000f087348 */ /* 0x001fea0003c00000 */
[----:B------:R1:W2:Y:S02]  /*8700*/  SHFL.BFLY P6, R14, R13, R12, R11 ;  /* 0x0c00000c0d0e7389 */ /* 0x0002a400000c000b */
[----:B012---:R-:W-:Y:S05]  /*8710*/  ENDCOLLECTIVE ;  /* 0x000000000000791b */ /* 0x007fea0003800000 */
.L_x_2668:
[----:B------:R-:W-:Y:S02]  /*8720*/  IMAD.MOV.U32 R12, RZ, RZ, 0x8 ;  /* 0x00000008ff0c7424 */ /* 0x000fe400078e00ff */
[----:B------:R-:W-:-:S05]  /*8730*/  FADD.FTZ R0, R13, R14 ;  /* 0x0000000e0d007221 */ /* 0x000fca0000010000 */
[----:B------:R-:W-:-:S07]  /*8740*/  MOV R13, R0 ;  /* 0x00000000000d7202 */ /* 0x000fce0000000f00 */
[----:B------:R-:W-:Y:S05]  /*8750*/  WARPSYNC.COLLECTIVE R15, `(.L_x_2669) ;  /* 0x000000000f087348 */ /* 0x000fea0003c00000 */
[----:B------:R0:W1:Y:S02]  /*8760*/  SHFL.BFLY P6, R14, R13, R12, R11 ;  /* 0x0c00000c0d0e7389 */ /* 0x00006400000c000b */
[----:B01----:R-:W-:Y:S05]  /*8770*/  ENDCOLLECTIVE ;  /* 0x000000000000791b */ /* 0x003fea0003800000 */
.L_x_2669:
[----:B------:R-:W-:Y:S02]  /*8780*/  IMAD.MOV.U32 R12, RZ, RZ, 0x4 ;  /* 0x00000004ff0c7424 */ /* 0x000fe400078e00ff */
[----:B------:R-:W-:-:S05]  /*8790*/  FADD.FTZ R2, R0, R14 ;  /* 0x0000000e00027221 */ /* 0x000fca0000010000 */
[----:B------:R-:W-:-:S07]  /*87a0*/  MOV R13, R2 ;  /* 0x00000002000d7202 */ /* 0x000fce0000000f00 */
[----:B------:R-:W-:Y:S05]  /*87b0*/  WARPSYNC.COLLECTIVE R15, `(.L_x_2670) ;  /* 0x000000000f087348 */ /* 0x000fea0003c00000 */
[----:B------:R0:W1:Y:S02]  /*87c0*/  SHFL.BFLY P6, R14, R13, R12, R11 ;  /* 0x0c00000c0d0e7389 */ /* 0x00006400000c000b */
[----:B01----:R-:W-:Y:S05]  /*87d0*/  ENDCOLLECTIVE ;  /* 0x000000000000791b */ /* 0x003fea0003800000 */
.L_x_2670:
[----:B------:R-:W-:Y:S02]  /*87e0*/  IMAD.MOV.U32 R12, RZ, RZ, 0x2 ;  /* 0x00000002ff0c7424 */ /* 0x000fe400078e00ff */
[----:B------:R-:W-:-:S05]  /*87f0*/  FADD.FTZ R3, R2, R14 ;  /* 0x0000000e02037221 */ /* 0x000fca0000010000 */
[----:B------:R-:W-:-:S07]  /*8800*/  MOV R13, R3 ;  /* 0x00000003000d7202 */ /* 0x000fce0000000f00 */
[----:B------:R-:W-:Y:S05]  /*8810*/  WARPSYNC.COLLECTIVE R15, `(.L_x_2671) ;  /* 0x000000000f087348 */ /* 0x000fea0003c00000 */
[----:B------:R0:W1:Y:S02]  /*8820*/  SHFL.BFLY P6, R14, R13, R12, R11 ;  /* 0x0c00000c0d0e7389 */ /* 0x00006400000c000b */
[----:B01----:R-:W-:Y:S05]  /*8830*/  ENDCOLLECTIVE ;  /* 0x000000000000791b */ /* 0x003fea0003800000 */
.L_x_2671:
[----:B------:R-:W-:Y:S02]  /*8840*/  IMAD.MOV.U32 R12, RZ, RZ, 0x1 ;  /* 0x00000001ff0c7424 */ /* 0x000fe400078e00ff */
[----:B------:R-:W-:-:S05]  /*8850*/  FADD.FTZ R4, R3, R14 ;  /* 0x0000000e03047221 */ /* 0x000fca0000010000 */
[----:B------:R-:W-:-:S07]  /*8860*/  MOV R13, R4 ;  /* 0x00000004000d7202 */ /* 0x000fce0000000f00 */
[----:B------:R-:W-:Y:S05]  /*8870*/  WARPSYNC.COLLECTIVE R15, `(.L_x_2672) ;  /* 0x000000000f087348 */ /* 0x000fea0003c00000 */
[----:B------:R0:W1:Y:S02]  /*8880*/  SHFL.BFLY P6, R14, R13, R12, R11 ;  /* 0x0c00000c0d0e7389 */ /* 0x00006400000c000b */
[----:B01----:R-:W-:Y:S05]  /*8890*/  ENDCOLLECTIVE ;  /* 0x000000000000791b */ /* 0x003fea0003800000 */
.L_x_2672:
[----:B------:R-:W-:Y:S05]  /*88a0*/  BRA `(.L_x_2673) ;  /* 0xffffff8c00cc7947 */ /* 0x000fea000383ffff */
.L_x_2598:
[----:B------:R-:W-:Y:S01]  /*88b0*/  HFMA2 R12, -RZ, RZ, 0, 1.1920928955078125e-07 ;  /* 0x00000002ff0c7431 */ /* 0x000fe200000001ff */
[----:B------:R-:W-:Y:S01]  /*88c0*/  BSSY B1, `(.L_x_2674) ;  /* 0x0000006000017945 */ /* 0x000fe20003800000 */
[----:B------:R-:W-:Y:S01]  /*88d0*/  IMAD.MOV.U32 R11, RZ, RZ, 0x1f ;  /* 0x0000001fff0b7424 */ /* 0x000fe200078e00ff */
[----:B------:R-:W-:-:S07]  /*88e0*/  MOV R15, 0xffffffff ;  /* 0xffffffff000f7802 */ /* 0x000fce0000000f00 */
[----:B------:R-:W-:Y:S05]  /*88f0*/  WARPSYNC.COLLECTIVE R15, `(.L_x_2675) ;  /* 0x000000000f087348 */ /* 0x000fea0003c00000 */
[----:B------:R0:W1:Y:S02]  /*8900*/  SHFL.BFLY P6, R14, R13, R12, R11 ;  /* 0x0c00000c0d0e7389 */ /* 0x00006400000c000b */
[----:B01----:R-:W-:Y:S05]  /*8910*/  ENDCOLLECTIVE ;  /* 0x000000000000791b */ /* 0x003fea0003800000 */
.L_x_2675:
[----:B------:R-:W-:Y:S05]  /*8920*/  BSYNC B1 ;  /* 0x0000000000017941 */ /* 0x000fea0003800000 */
.L_x_2674:
[----:B------:R-:W-:Y:S01]  /*8930*/  FADD.FTZ R13, R13, R14 ;  /* 0x0000000e0d0d7221 */ /* 0x000fe20000010000 */
[----:B------:R-:W-:Y:S02]  /*8940*/  IMAD.MOV.U32 R12, RZ, RZ, 0x1 ;  /* 0x00000001ff0c7424 */ /* 0x000fe400078e00ff */
[----:B------:R-:W-:Y:S02]  /*8950*/  HFMA2 R11, -RZ, RZ, 0, 1.847743988037109375e-06 ;  /* 0x0000001fff0b7431 */ /* 0x000fe400000001ff */
[----:B------:R-:W-:-:S07]  /*8960*/  IMAD.MOV.U32 R15, RZ, RZ, -0x1 ;  /* 0xffffffffff0f7424 */ /* 0x000fce00078e00ff */
[----:B------:R-:W-:Y:S05]  /*8970*/  WARPSYNC.COLLECTIVE R15, `(.L_x_2676) ;  /* 0x000000000f087348 */ /* 0x000fea0003c00000 */
[----:B------:R0:W1:Y:S02]  /*8980*/  SHFL.BFLY P6, R14, R13, R12, R11 ;  /* 0x0c00000c0d0e7389 */ /* 0x00006400000c000b */
[----:B01----:R-:W-:Y:S05]  /*8990*/  ENDCOLLECTIVE ;  /* 0x000000000000791b */ /* 0x003fea0003800000 */
.L_x_2676:
[----:B------:R-:W-:Y:S05]  /*89a0*/  BRA `(.L_x_2677) ;  /* 0xffffffa0003c7947 */ /* 0x000fea000383ffff */
.L_x_2602:
[----:B------:R-:W-:Y:S01]  /*89b0*/  HFMA2 R11, -RZ, RZ, 0, 1.847743988037109375e-06 ;  /* 0x0000001fff0b7431 */ /* 0x000fe200000001ff */
[----:B------:R-:W-:Y:S01]  /*89c0*/  BSSY B0, `(.L_x_2678) ;  /* 0x0000007000007945 */ /* 0x000fe20003800000 */
[----:B------:R-:W-:Y:S01]  /*89d0*/  MOV R13, R48 ;  /* 0x00000030000d7202 */ /* 0x000fe20000000f00 */
[----:B------:R-:W-:Y:S02]  /*89e0*/  IMAD.MOV.U32 R12, RZ, RZ, 0x10 ;  /* 0x00000010ff0c7424 */ /* 0x000fe400078e00ff */
[----:B------:R-:W-:-:S07]  /*89f0*/  IMAD.MOV.U32 R15, RZ, RZ, -0x1 ;  /* 0xffffffffff0f7424 */ /* 0x000fce00078e00ff */
[----:B0-234-:R-:W-:Y:S05]  /*8a00*/  WARPSYNC.COLLECTIVE R15, `(.L_x_2679) ;  /* 0x000000000f087348 */ /* 0x01dfea0003c00000 */
[----:B------:R1:W0:Y:S02]  /*8a10*/  SHFL.BFLY P6, R14, R13, R12, R11 ;  /* 0x0c00000c0d0e7389 */ /* 0x00022400000c000b */
[----:B01234-:R-:W-:Y:S05]  /*8a20*/  ENDCOLLECTIVE ;  /* 0x000000000000791b */ /* 0x01ffea0003800000 */
.L_x_2679:
[----:B------:R-:W-:Y:S05]  /*8a30*/  BSYNC B0 ;  /* 0x0000000000007941 */ /* 0x000fea0003800000 */
.L_x_2678:
[----:B------:R-:W-:Y:S01]  /*8a40*/  FMNMX.FTZ R13, R14, R48, !PT ;  /* 0x000000300e0d7209 */ /* 0x000fe20007810000 */
[----:B------:R-:W-:Y:S01]  /*8a50*/  IMAD.MOV.U32 R11, RZ, RZ, 0x1f ;  /* 0x0000001fff0b7424 */ /* 0x000fe200078e00ff */
[----:B------:R-:W-:Y:S02]  /*8a60*/  MOV R12, 0x8 ;  /* 0x00000008000c7802 */ /* 0x000fe40000000f00 */
[----:B------:R-:W-:-:S07]  /*8a70*/  MOV R15, 0xffffffff ;  /* 0xffffffff000f7802 */ /* 0x000fce0000000f00 */
[----:B------:R-:W-:Y:S05]  /*8a80*/  WARPSYNC.COLLECTIVE R15, `(.L_x_2680) ;  /* 0x000000000f087348 */ /* 0x000fea0003c00000 */
[----:B------:R0:W1:Y:S02]  /*8a90*/  SHFL.BFLY P6, R14, R13, R12, R11 ;  /* 0x0c00000c0d0e7389 */ /* 0x00006400000c000b */
[----:B01----:R-:W-:Y:S05]  /*8aa0*/  ENDCOLLECTIVE ;  /* 0x000000000000791b */ /* 0x003fea0003800000 */
.L_x_2680:
[----:B------:R-:W-:Y:S01]  /*8ab0*/  HFMA2 R12, -RZ, RZ, 0, 2.384185791015625e-07 ;  /* 0x00000004ff0c7431 */ /* 0x000fe200000001ff */
[----:B------:R-:W-:-:S05]  /*8ac0*/  FMNMX.FTZ R0, R13, R14, !PT ;  /* 0x0000000e0d007209 */ /* 0x000fca0007810000 */
[----:B------:R-:W-:-:S07]  /*8ad0*/  IMAD.MOV.U32 R13, RZ, RZ, R0 ;  /* 0x000000ffff0d7224 */ /* 0x000fce00078e0000 */
[----:B------:R-:W-:Y:S05]  /*8ae0*/  WARPSYNC.COLLECTIVE R15, `(.L_x_2681) ;  /* 0x000000000f087348 */ /* 0x000fea0003c00000 */
[----:B------:R0:W1:Y:S02]  /*8af0*/  SHFL.BFLY P6, R14, R13, R12, R11 ;  /* 0x0c00000c0d0e7389 */ /* 0x00006400000c000b */
[----:B01----:R-:W-:Y:S05]  /*8b00*/  ENDCOLLECTIVE ;  /* 0x000000000000791b */ /* 0x003fea0003800000 */
.L_x_2681:
[----:B------:R-:W-:Y:S05]  /*8b10*/  BRA `(.L_x_2682) ;  /* 0xffffffa000c47947 */ /* 0x000fea000383ffff */
.L_x_2683:
        /* <DEDUP_REMOVED lines=14> */
.L_x_3020:


//--------------------- .text._ZN4mmha33masked_multihead_attention_kernelIfLi64ELi64ELi1ELi16ELi256ELb0ELb0EEEv26Multihead_attention_paramsIT_XT5_EE --------------------------
	.section	.text._ZN4mmha33masked_multihead_attention_kernelIfLi64ELi64ELi1ELi16ELi256ELb0ELb0EEEv26Multihead_attention_paramsIT_XT5_EE,"ax",@progbits
	.align	128
        .global         _ZN4mmha33masked_multihead_attention_kernelIfLi64ELi64ELi1ELi16ELi256ELb0ELb0EEEv26Multihead_attention_paramsIT_XT5_EE
        .type           _ZN4mmha33masked_multihead_attention_kernelIfLi64ELi64ELi1ELi16ELi256ELb0ELb0EEEv26Multihead_attention_paramsIT_XT5_EE,@function
        .size           _ZN4mmha33masked_multihead_attention_kernelIfLi64ELi64ELi1ELi16ELi256ELb0ELb0EEEv26Multihead_attention_paramsIT_XT5_EE,(.L_x_3021 - _ZN4mmha33masked_multihead_attention_kernelIfLi64ELi64ELi1ELi16ELi256ELb0ELb0EEEv26Multihead_attention_paramsIT_XT5_EE)
        .other          _ZN4mmha33masked_multihead_attention_kernelIfLi64ELi64ELi1ELi16ELi256ELb0ELb0EEEv26Multihead_attention_paramsIT_XT5_EE,@"STO_CUDA_ENTRY STV_DEFAULT"
_ZN4mmha33masked_multihead_attention_kernelIfLi64ELi64ELi1ELi16ELi256ELb0ELb0EEEv26Multihead_attention_paramsIT_XT5_EE:
.text._ZN4mmha33masked_multihead_attention_kernelIfLi64ELi64ELi1ELi16ELi256ELb0ELb0EEEv26Multihead_attention_paramsIT_XT5_EE:
        /* <DEDUP_REMOVED lines=12> */
.L_x_2684:
        /* <DEDUP_REMOVED lines=88> */
.L_x_2686:
[----:B------:R-:W-:Y:S05]  /*0640*/  BSYNC.RECONVERGENT B0 ;  /* 0x0000000000007941 */ /* 0x000fea0003800200 */
.L_x_2685:
        /* <DEDUP_REMOVED lines=25> */
.L_x_2687:
[----:B------:R-:W-:Y:S01]  /*07e0*/  BSSY.RECONVERGENT B0, `(.L_x_2688) ;  /* 0x0000006000007945 */ /* 0x000fe20003800200 */
[----:B------:R-:W-:-:S03]  /*07f0*/  CS2R R24, SRZ ;  /* 0x0000000000187805 */ /* 0x000fc6000001ff00 */
[----:B------:R-:W-:Y:S05]  /*0800*/  @P0 BRA `(.L_x_2689) ;  /* 0x00000000000c0947 */ /* 0x000fea0003800000 */
[----:B------:R-:W1:Y:S02]  /*0810*/  LDC.64 R4, c[0x0][0x398] ;  /* 0x0000e600ff047b82 */ /* 0x000e640000000a00 */
[----:B-1----:R-:W-:-:S05]  /*0820*/  IMAD.WIDE R4, R21, 0x4, R4 ;  /* 0x0000000415047825 */ /* 0x002fca00078e0204 */
[----:B------:R1:W5:Y:S02]  /*0830*/  LDG.E.64 R24, desc[UR36][R4.64] ;  /* 0x0000002404187981 */ /* 0x000364000c1e1b00 */
.L_x_2689:
[----:B------:R-:W-:Y:S05]  /*0840*/  BSYNC.RECONVERGENT B0 ;  /* 0x0000000000007941 */ /* 0x000fea0003800200 */
.L_x_2688:
        /* <DEDUP_REMOVED lines=66> */
.L_x_2691:
        /* <DEDUP_REMOVED lines=55> */
.L_x_2693:
        /* <DEDUP_REMOVED lines=54> */
.L_x_2697:
[----:B------:R-:W-:Y:S05]  /*1340*/  BSYNC.RECONVERGENT B1 ;  /* 0x0000000000017941 */ /* 0x000fea0003800200 */
.L_x_2696:
[----:B--2---:R2:W-:Y:S04]  /*1350*/  STS [R13], R24 ;  /* 0x000000180d007388 */ /* 0x0045e80000000800 */
[----:B----4-:R2:W-:Y:S04]  /*1360*/  STS [R14], R25 ;  /* 0x000000190e007388 */ /* 0x0105e80000000800 */
[----:B-1----:R2:W-:Y:S04]  /*1370*/  STS [R11], R26 ;  /* 0x0000001a0b007388 */ /* 0x0025e80000000800 */
[----:B---3--:R2:W-:Y:S02]  /*1380*/  STS [R12], R27 ;  /* 0x0000001b0c007388 */ /* 0x0085e40000000800 */
.L_x_2695:
[----:B------:R-:W-:Y:S05]  /*1390*/  BSYNC.RECONVERGENT B0 ;  /* 0x0000000000007941 */ /* 0x000fea0003800200 */
.L_x_2694:
[----:B------:R-:W-:Y:S01]  /*13a0*/  BAR.SYNC.DEFER_BLOCKING 0x0 ;  /* 0x0000000000007b1d */ /* 0x000fe20000010000 */
[----:B------:R-:W-:-:S04]  /*13b0*/  @!P6 IMAD R31, R31, R32, R33 ;  /* 0x000000201f1fe224 */ /* 0x000fc800078e0221 */
[C---:B------:R-:W-:Y:S01]  /*13c0*/  @!P6 IMAD R0, R31.reuse, 0x4, R0 ;  /* 0x000000041f00e824 */ /* 0x040fe200078e0200 */
[----:B------:R-:W-:-:S04]  /*13d0*/  @!P6 LEA R3, R31, R3, 0x2 ;  /* 0x000000031f03e211 */ /* 0x000fc800078e10ff */
[----:B--2---:R1:W2:Y:S04]  /*13e0*/  @!P6 LDS.64 R26, [R0] ;  /* 0x00000000001ae984 */ /* 0x0042a80000000a00 */
[----:B------:R1:W3:Y:S01]  /*13f0*/  @!P6 LDS.64 R24, [R3] ;  /* 0x000000000318e984 */ /* 0x0002e20000000a00 */
[----:B------:R-:W-:Y:S06]  /*1400*/  BAR.SYNC.DEFER_BLOCKING 0x0 ;  /* 0x0000000000007b1d */ /* 0x000fec0000010000 */
.L_x_2692:
[----:B------:R-:W-:Y:S05]  /*1410*/  BSYNC.RECONVERGENT B6 ;  /* 0x0000000000067941 */ /* 0x000fea0003800200 */
.L_x_2690:
        /* <DEDUP_REMOVED lines=36> */
.L_x_2778:
        /* <DEDUP_REMOVED lines=17> */
.L_x_2700:
[----:B------:R1:W-:Y:S02]  /*1770*/  STS [R3], R0 ;  /* 0x0000000003007388 */ /* 0x0003e40000000800 */
.L_x_2698:
[----:B------:R-:W-:Y:S05]  /*1780*/  WARPSYNC.ALL ;  /* 0x0000000000007948 */ /* 0x000fea0003800000 */
[----:B------:R-:W-:Y:S01]  /*1790*/  IADD3 R4, PT, PT, R9, 0x1f, RZ ;  /* 0x0000001f09047810 */ /* 0x000fe20007ffe0ff */
[----:B------:R-:W4:Y:S01]  /*17a0*/  LDCU UR4, c[0x0][0x3f0] ;  /* 0x00007e00ff0477ac */ /* 0x000f220008000800 */
[----:B------:R-:W-:Y:S02]  /*17b0*/  BSSY.RECONVERGENT B0, `(.L_x_2701) ;  /* 0x000013c000007945 */ /* 0x000fe40003800200 */
[----:B------:R-:W-:Y:S01]  /*17c0*/  SHF.R.S32.HI R5, RZ, 0x1f, R4 ;  /* 0x0000001fff057819 */ /* 0x000fe20000011404 */
[----:B------:R-:W0:Y:S03]  /*17d0*/  LDCU UR9, c[0x0][0x410] ;  /* 0x00008200ff0977ac */ /* 0x000e260008000800 */
[----:B------:R-:W-:Y:S01]  /*17e0*/  LEA.HI R5, R5, R4, RZ, 0x5 ;  /* 0x0000000405057211 */ /* 0x000fe200078f28ff */
[----:B------:R-:W0:Y:S03]  /*17f0*/  LDCU.64 UR10, c[0x0][0x438] ;  /* 0x00008700ff0a77ac */ /* 0x000e260008000a00 */
[----:B------:R-:W-:Y:S01]  /*1800*/  LOP3.LUT R142, R5, 0xffffffe0, RZ, 0xc0, !PT ;  /* 0xffffffe0058e7812 */ /* 0x000fe200078ec0ff */
[----:B------:R-:W0:Y:S01]  /*1810*/  LDCU.64 UR6, c[0x0][0x448] ;  /* 0x00008900ff0677ac */ /* 0x000e220008000a00 */
[----:B------:R-:W-:Y:S02]  /*1820*/  BAR.SYNC.DEFER_BLOCKING 0x0 ;  /* 0x0000000000007b1d */ /* 0x000fe40000010000 */
[----:B------:R-:W-:Y:S01]  /*1830*/  ISETP.GE.AND P0, PT, R22, R142, PT ;  /* 0x0000008e1600720c */ /* 0x000fe20003f06270 */
[----:B----4-:R-:W-:-:S04]  /*1840*/  IMAD R20, R28, UR4, R77 ;  /* 0x000000041c147c24 */ /* 0x010fc8000f8e024d */
[----:B------:R-:W-:-:S08]  /*1850*/  IMAD.SHL.U32 R20, R20, 0x40, RZ ;  /* 0x0000004014147824 */ /* 0x000fd000078e00ff */
[----:B------:R-:W-:Y:S05]  /*1860*/  @P0 BRA `(.L_x_2702) ;  /* 0x0000001000c00947 */ /* 0x000fea0003800000 */
[----:B------:R-:W4:Y:S01]  /*1870*/  LDC R4, c[0x0][0x3f4] ;  /* 0x0000fd00ff047b82 */ /* 0x000f220000000800 */
[----:B------:R-:W-:Y:S01]  /*1880*/  LEA R76, R31, R76, 0x18 ;  /* 0x0000004c1f4c7211 */ /* 0x000fe200078ec0ff */
[----:B------:R-:W1:Y:S01]  /*1890*/  LDCU.64 UR4, c[0x0][0x420] ;  /* 0x00008400ff0477ac */ /* 0x000e620008000a00 */
[C---:B------:R-:W-:Y:S01]  /*18a0*/  IADD3 R151, PT, PT, R19.reuse, R22, RZ ;  /* 0x0000001613977210 */ /* 0x040fe20007ffe0ff */
[----:B------:R-:W-:Y:S02]  /*18b0*/  IMAD R22, R22, 0x4, R78 ;  /* 0x0000000416167824 */ /* 0x000fe400078e024e */
[----:B------:R-:W-:Y:S01]  /*18c0*/  HFMA2 R78, -RZ, RZ, 0, 0 ;  /* 0x00000000ff4e7431 */ /* 0x000fe200000001ff */
[----:B0-----:R0:W0:Y:S01]  /*18d0*/  LDS.128 R8, [R76+0x50] ;  /* 0x000050004c087984 */ /* 0x0010220000000c00 */
[----:B------:R-:W4:Y:S01]  /*18e0*/  LDCU UR8, c[0x0][0x440] ;  /* 0x00008800ff0877ac */ /* 0x000f220008000800 */
[----:B------:R-:W-:Y:S02]  /*18f0*/  IMAD.IADD R142, R19, 0x1, R142 ;  /* 0x00000001138e7824 */ /* 0x000fe400078e028e */
[----:B------:R0:W0:Y:S04]  /*1900*/  LDS.128 R12, [R76+0x60] ;  /* 0x000060004c0c7984 */ /* 0x0000280000000c00 */
[----:B--23--:R2:W3:Y:S04]  /*1910*/  LDS.128 R24, [R76+0x70] ;  /* 0x000070004c187984 */ /* 0x00c4e80000000c00 */
[----:B------:R2:W0:Y:S01]  /*1920*/  LDS.128 R28, [R76+0x80] ;  /* 0x000080004c1c7984 */ /* 0x0004220000000c00 */
[----:B-1----:R-:W-:-:S03]  /*1930*/  ISETP.NE.U32.AND P0, PT, RZ, UR4, PT ;  /* 0x00000004ff007c0c */ /* 0x002fc6000bf05070 */
[----:B------:R2:W1:Y:S01]  /*1940*/  LDS.128 R32, [R76+0x90] ;  /* 0x000090004c207984 */ /* 0x0004620000000c00 */
[--C-:B------:R-:W-:Y:S02]  /*1950*/  IADD3 R140, P1, P2, R140, UR4, R151.reuse ;  /* 0x000000048c8c7c10 */ /* 0x100fe4000fa3e097 */
[----:B----4-:R-:W-:Y:S01]  /*1960*/  IABS R21, R4 ;  /* 0x0000000400157213 */ /* 0x010fe20000000000 */
[----:B------:R2:W4:Y:S01]  /*1970*/  LDS.128 R36, [R76+0xa0] ;  /* 0x0000a0004c247984 */ /* 0x0005220000000c00 */
[----:B------:R-:W-:Y:S01]  /*1980*/  IMAD R144, R77, UR8, R16 ;  /* 0x000000084d907c24 */ /* 0x000fe2000f8e0210 */
[----:B------:R-:W-:Y:S01]  /*1990*/  ISETP.NE.AND.EX P0, PT, RZ, UR5, PT, P0 ;  /* 0x00000005ff007c0c */ /* 0x000fe2000bf05300 */
[----:B------:R-:W3:Y:S01]  /*19a0*/  I2F.RP R52, R21 ;  /* 0x0000001500347306 */ /* 0x000ee20000209400 */
[----:B------:R2:W0:Y:S01]  /*19b0*/  LDS.128 R4, [R76+0x40] ;  /* 0x000040004c047984 */ /* 0x0004220000000c00 */
[----:B------:R-:W-:Y:S01]  /*19c0*/  IADD3.X R143, PT, PT, R143, UR5, RZ, P1, P2 ;  /* 0x000000058f8f7c10 */ /* 0x000fe20008fe44ff */
[----:B------:R-:W-:-:S02]  /*19d0*/  IMAD R144, R144, UR8, R151 ;  /* 0x0000000890907c24 */ /* 0x000fc4000f8e0297 */
[----:B------:R2:W0:Y:S04]  /*19e0*/  LDS.128 R40, [R76+0xb0] ;  /* 0x0000b0004c287984 */ /* 0x0004280000000c00 */
[----:B------:R2:W0:Y:S04]  /*19f0*/  LDS.128 R44, [R76+0xc0] ;  /* 0x0000c0004c2c7984 */ /* 0x0004280000000c00 */
[----:B------:R2:W0:Y:S01]  /*1a00*/  LDS.128 R48, [R76+0xd0] ;  /* 0x0000d0004c307984 */ /* 0x0004220000000c00 */
[----:B---3--:R3:W1:Y:S03]  /*1a10*/  MUFU.RCP R68, R52 ;  /* 0x0000003400447308 */ /* 0x0086660000001000 */
[----:B------:R2:W0:Y:S04]  /*1a20*/  LDS.128 R56, [R76+0xf0] ;  /* 0x0000f0004c387984 */ /* 0x0004280000000c00 */
[----:B------:R2:W0:Y:S04]  /*1a30*/  LDS.128 R60, [R76+0x100] ;  /* 0x000100004c3c7984 */ /* 0x0004280000000c00 */
[----:B---3--:R2:W3:Y:S04]  /*1a40*/  LDS.128 R52, [R76+0xe0] ;  /* 0x0000e0004c347984 */ /* 0x0084e80000000c00 */
[----:B------:R2:W0:Y:S01]  /*1a50*/  LDS.128 R64, [R76+0x110] ;  /* 0x000110004c407984 */ /* 0x0004220000000c00 */
[----:B-1----:R-:W-:-:S03]  /*1a60*/  IADD3 R79, PT, PT, R68, 0xffffffe, RZ ;  /* 0x0ffffffe444f7810 */ /* 0x002fc60007ffe0ff */
[----:B------:R2:W1:Y:S04]  /*1a70*/  LDS.128 R72, [R76+0x130] ;  /* 0x000130004c487984 */ /* 0x0004680000000c00 */
[----:B------:R2:W0:Y:S01]  /*1a80*/  LDS.128 R68, [R76+0x120] ;  /* 0x000120004c447984 */ /* 0x0004220000000c00 */
[----:B------:R-:W4:Y:S02]  /*1a90*/  F2I.FTZ.U32.TRUNC.NTZ R79, R79 ;  /* 0x0000004f004f7305 */ /* 0x000f24000021f000 */
[----:B----4-:R-:W-:-:S04]  /*1aa0*/  IMAD.MOV R80, RZ, RZ, -R79 ;  /* 0x000000ffff507224 */ /* 0x010fc800078e0a4f */
[----:B------:R-:W-:-:S04]  /*1ab0*/  IMAD R141, R80, R21, RZ ;  /* 0x00000015508d7224 */ /* 0x000fc800078e02ff */
[----:B--2---:R-:W-:-:S07]  /*1ac0*/  IMAD.HI.U32 R141, R79, R141, R78 ;  /* 0x0000008d4f8d7227 */ /* 0x004fce00078e004e */
.L_x_2705:
[----:B------:R-:W2:Y:S01]  /*1ad0*/  LDC R145, c[0x0][0x3f4] ;  /* 0x0000fd00ff917b82 */ /* 0x000ea20000000800 */
[----:B------:R-:W-:Y:S02]  /*1ae0*/  IABS R156, R151 ;  /* 0x00000097009c7213 */ /* 0x000fe40000000000 */
[----:B------:R-:W-:-:S03]  /*1af0*/  ISETP.GE.AND P3, PT, R151, RZ, PT ;  /* 0x000000ff9700720c */ /* 0x000fc60003f66270 */
[----:B------:R-:W-:-:S05]  /*1b00*/  IMAD.HI.U32 R146, R141, R156, RZ ;  /* 0x0000009c8d927227 */ /* 0x000fca00078e00ff */
[----:B------:R-:W-:Y:S02]  /*1b10*/  IADD3 R147, PT, PT, -R146, RZ, RZ ;  /* 0x000000ff92937210 */ /* 0x000fe40007ffe1ff */
[----:B--2---:R-:W-:Y:S02]  /*1b20*/  IABS R149, R145 ;  /* 0x0000009100957213 */ /* 0x004fe40000000000 */
[----:B------:R-:W-:-:S03]  /*1b30*/  ISETP.NE.AND P4, PT, R145, RZ, PT ;  /* 0x000000ff9100720c */ /* 0x000fc60003f85270 */
[----:B------:R-:W-:-:S05]  /*1b40*/  IMAD R156, R149, R147, R156 ;  /* 0x00000093959c7224 */ /* 0x000fca00078e029c */
[----:B------:R-:W-:-:S13]  /*1b50*/  ISETP.GT.U32.AND P1, PT, R21, R156, PT ;  /* 0x0000009c1500720c */ /* 0x000fda0003f24070 */
[----:B------:R-:W-:Y:S01]  /*1b60*/  @!P1 IMAD.IADD R156, R156, 0x1, -R149 ;  /* 0x000000019c9c9824 */ /* 0x000fe200078e0a95 */
[----:B------:R-:W-:-:S04]  /*1b70*/  ISETP.GE.AND P1, PT, R151, R16, PT ;  /* 0x000000109700720c */ /* 0x000fc80003f26270 */
[----:B------:R-:W-:-:S09]  /*1b80*/  ISETP.GT.U32.AND P2, PT, R21, R156, PT ;  /* 0x0000009c1500720c */ /* 0x000fd20003f44070 */
[----:B------:R-:W2:Y:S01]  /*1b90*/  @!P1 LDC.64 R146, c[0x0][0x3b8] ;  /* 0x0000ee00ff929b82 */ /* 0x000ea20000000a00 */
[----:B------:R-:W-:-:S03]  /*1ba0*/  @!P1 IMAD R154, R20, R145, RZ ;  /* 0x00000091149a9224 */ /* 0x000fc600078e02ff */
[----:B------:R-:W-:Y:S02]  /*1bb0*/  @!P2 IADD3 R156, PT, PT, R156, -R149, RZ ;  /* 0x800000959c9ca210 */ /* 0x000fe40007ffe0ff */
[----:B------:R-:W-:-:S03]  /*1bc0*/  @!P1 SHF.R.S32.HI R152, RZ, 0x1f, R154 ;  /* 0x0000001fff989819 */ /* 0x000fc6000001149a */
[----:B------:R-:W-:Y:S01]  /*1bd0*/  @!P3 IMAD.MOV R156, RZ, RZ, -R156 ;  /* 0x000000ffff9cb224 */ /* 0x000fe200078e0a9c */
[----:B------:R-:W-:-:S04]  /*1be0*/  @!P4 LOP3.LUT R156, RZ, R145, RZ, 0x33, !PT ;  /* 0x00000091ff9cc212 */ /* 0x000fc800078e33ff */
[----:B------:R-:W-:Y:S02]  /*1bf0*/  IADD3 R150, PT, PT, R156, R145, RZ ;  /* 0x000000919c967210 */ /* 0x000fe40007ffe0ff */
[CC--:B------:R-:W-:Y:S02]  /*1c00*/  @!P1 LEA R149, R145.reuse, R156.reuse, 0x1 ;  /* 0x0000009c91959211 */ /* 0x0c0fe400078e08ff */
[----:B------:R-:W-:Y:S01]  /*1c10*/  @!P1 LEA R157, R145, R156, 0x2 ;  /* 0x0000009c919d9211 */ /* 0x000fe200078e10ff */
[----:B------:R-:W-:Y:S02]  /*1c20*/  @!P1 IMAD.SHL.U32 R148, R150, 0x4, RZ ;  /* 0x0000000496949824 */ /* 0x000fe400078e00ff */
[----:B------:R-:W-:Y:S02]  /*1c30*/  @!P1 IMAD.SHL.U32 R149, R149, 0x4, RZ ;  /* 0x0000000495959824 */ /* 0x000fe400078e00ff */
[----:B------:R-:W-:Y:S01]  /*1c40*/  @!P1 IMAD.SHL.U32 R157, R157, 0x4, RZ ;  /* 0x000000049d9d9824 */ /* 0x000fe200078e00ff */
[----:B------:R-:W-:-:S02]  /*1c50*/  @!P1 IADD3 R153, P2, PT, R154, R148, RZ ;  /* 0x000000949a999210 */ /* 0x000fc40007f5e0ff */
[----:B------:R-:W-:Y:S02]  /*1c60*/  @!P1 IADD3 R154, P3, PT, R154, R149, RZ ;  /* 0x000000959a9a9210 */ /* 0x000fe40007f7e0ff */
[-C--:B------:R-:W-:Y:S02]  /*1c70*/  @!P1 LEA.HI.X.SX32 R158, R148, R152.reuse, 0x1, P2 ;  /* 0x00000098949e9211 */ /* 0x080fe400010f0eff */
[----:B------:R-:W-:Y:S02]  /*1c80*/  @!P1 LEA.HI.X.SX32 R149, R149, R152, 0x1, P3 ;  /* 0x0000009895959211 */ /* 0x000fe400018f0eff */
[CC--:B--2---:R-:W-:Y:S02]  /*1c90*/  @!P1 LEA R152, P2, R153.reuse, R146.reuse, 0x2 ;  /* 0x0000009299989211 */ /* 0x0c4fe400078410ff */
[----:B------:R-:W-:Y:S02]  /*1ca0*/  @!P1 LEA R148, P3, R154, R146, 0x2 ;  /* 0x000000929a949211 */ /* 0x000fe400078610ff */
[----:B------:R-:W-:Y:S01]  /*1cb0*/  @!P1 LEA.HI.X R153, R153, R147, R158, 0x2, P2 ;  /* 0x0000009399999211 */ /* 0x000fe200010f149e */
[----:B------:R-:W-:Y:S01]  /*1cc0*/  @!P1 IMAD R158, R20, R145, RZ ;  /* 0x00000091149e9224 */ /* 0x000fe200078e02ff */
[----:B------:R-:W-:-:S02]  /*1cd0*/  @!P1 LEA.HI.X R149, R154, R147, R149, 0x2, P3 ;  /* 0x000000939a959211 */ /* 0x000fc400018f1495 */
[----:B------:R-:W2:Y:S01]  /*1ce0*/  @!P1 LDC.64 R146, c[0x0][0x3b8] ;  /* 0x0000ee00ff929b82 */ /* 0x000ea20000000a00 */
[----:B------:R-:W-:Y:S01]  /*1cf0*/  @!P1 IADD3 R154, PT, PT, R156, R145, RZ ;  /* 0x000000919c9a9210 */ /* 0x000fe20007ffe0ff */
[C---:B------:R-:W-:Y:S01]  /*1d00*/  IMAD R150, R145.reuse, 0x4, R150 ;  /* 0x0000000491967824 */ /* 0x040fe200078e0296 */
[----:B------:R-:W-:Y:S01]  /*1d10*/  @!P1 SHF.R.S32.HI R160, RZ, 0x1f, R158 ;  /* 0x0000001fffa09819 */ /* 0x000fe2000001149e */
[----:B0----5:R0:W5:Y:S02]  /*1d20*/  @!P1 LDG.E.128 R76, desc[UR36][R152.64] ;  /* 0x00000024984c9981 */ /* 0x021164000c1e1d00 */
[----:B------:R-:W-:Y:S01]  /*1d30*/  @!P1 IMAD R155, R145, 0x2, R154 ;  /* 0x00000002919b9824 */ /* 0x000fe200078e029a */
[----:B------:R-:W-:Y:S01]  /*1d40*/  @!P1 IADD3 R154, P3, PT, R158, R157, RZ ;  /* 0x0000009d9e9a9210 */ /* 0x000fe20007f7e0ff */
[----:B------:R4:W5:Y:S03]  /*1d50*/  @!P1 LDG.E.128 R80, desc[UR36][R148.64] ;  /* 0x0000002494509981 */ /* 0x000966000c1e1d00 */
[----:B------:R-:W-:-:S02]  /*1d60*/  @!P1 SHF.L.U32 R155, R155, 0x2, RZ ;  /* 0x000000029b9b9819 */ /* 0x000fc400000006ff */
[----:B------:R-:W-:Y:S02]  /*1d70*/  @!P1 LEA.HI.X.SX32 R157, R157, R160, 0x1, P3 ;  /* 0x000000a09d9d9211 */ /* 0x000fe400018f0eff */
[----:B------:R-:W-:-:S04]  /*1d80*/  @!P1 IADD3 R158, P2, PT, R158, R155, RZ ;  /* 0x0000009b9e9e9210 */ /* 0x000fc80007f5e0ff */
[----:B------:R-:W-:Y:S02]  /*1d90*/  @!P1 LEA.HI.X.SX32 R155, R155, R160, 0x1, P2 ;  /* 0x000000a09b9b9211 */ /* 0x000fe400010f0eff */
[-C--:B--2---:R-:W-:Y:S02]  /*1da0*/  @!P1 LEA R162, P3, R154, R146.reuse, 0x2 ;  /* 0x000000929aa29211 */ /* 0x084fe400078610ff */
[----:B------:R-:W-:Y:S02]  /*1db0*/  @!P1 LEA R160, P2, R158, R146, 0x2 ;  /* 0x000000929ea09211 */ /* 0x000fe400078410ff */
[-C--:B------:R-:W-:Y:S02]  /*1dc0*/  @!P1 LEA.HI.X R163, R154, R147.reuse, R157, 0x2, P3 ;  /* 0x000000939aa39211 */ /* 0x080fe400018f149d */
[----:B------:R-:W-:Y:S02]  /*1dd0*/  @!P1 LEA.HI.X R161, R158, R147, R155, 0x2, P2 ;  /* 0x000000939ea19211 */ /* 0x000fe400010f149b */
[----:B------:R-:W2:Y:S01]  /*1de0*/  @!P1 LDC.64 R146, c[0x0][0x3b8] ;  /* 0x0000ee00ff929b82 */ /* 0x000ea20000000a00 */
[----:B------:R-:W-:-:S02]  /*1df0*/  @!P1 LEA R155, R145, R156, 0x3 ;  /* 0x0000009c919b9211 */ /* 0x000fc400078e18ff */
[----:B------:R-:W-:Y:S01]  /*1e00*/  LEA R150, R145, R150, 0x1 ;  /* 0x0000009691967211 */ /* 0x000fe200078e08ff */
[----:B------:R-:W-:Y:S01]  /*1e10*/  @!P1 IMAD R158, R20, R145, RZ ;  /* 0x00000091149e9224 */ /* 0x000fe200078e02ff */
[----:B------:R3:W5:Y:S01]  /*1e20*/  @!P1 LDG.E.128 R84, desc[UR36][R162.64] ;  /* 0x00000024a2549981 */ /* 0x000762000c1e1d00 */
[----:B------:R-:W-:Y:S01]  /*1e30*/  @!P1 IMAD.SHL.U32 R155, R155, 0x4, RZ ;  /* 0x000000049b9b9824 */ /* 0x000fe200078e00ff */
[----:B------:R-:W-:Y:S02]  /*1e40*/  @!P1 SHF.L.U32 R154, R150, 0x2, RZ ;  /* 0x00000002969a9819 */ /* 0x000fe400000006ff */
[----:B------:R-:W-:Y:S01]  /*1e50*/  @!P1 SHF.R.S32.HI R159, RZ, 0x1f, R158 ;  /* 0x0000001fff9f9819 */ /* 0x000fe2000001149e */
[----:B------:R1:W5:Y:S01]  /*1e60*/  @!P1 LDG.E.128 R88, desc[UR36][R160.64] ;  /* 0x00000024a0589981 */ /* 0x000362000c1e1d00 */
[C---:B------:R-:W-:Y:S02]  /*1e70*/  @!P1 IADD3 R157, P3, PT, R158.reuse, R155, RZ ;  /* 0x0000009b9e9d9210 */ /* 0x040fe40007f7e0ff */
[----:B0-----:R-:W-:-:S02]  /*1e80*/  @!P1 IADD3 R153, P2, PT, R158, R154, RZ ;  /* 0x0000009a9e999210 */ /* 0x001fc40007f5e0ff */
[-C--:B----4-:R-:W-:Y:S02]  /*1e90*/  @!P1 LEA.HI.X.SX32 R148, R155, R159.reuse, 0x1, P3 ;  /* 0x0000009f9b949211 */ /* 0x090fe400018f0eff */
[----:B------:R-:W-:Y:S02]  /*1ea0*/  @!P1 LEA.HI.X.SX32 R154, R154, R159, 0x1, P2 ;  /* 0x0000009f9a9a9211 */ /* 0x000fe400010f0eff */
[----:B--2---:R-:W-:-:S04]  /*1eb0*/  @!P1 LEA R158, P2, R157, R146, 0x2 ;  /* 0x000000929d9e9211 */ /* 0x004fc800078410ff */
[----:B------:R-:W-:Y:S02]  /*1ec0*/  @!P1 LEA.HI.X R159, R157, R147, R148, 0x2, P2 ;  /* 0x000000939d9f9211 */ /* 0x000fe400010f1494 */
[----:B------:R-:W0:Y:S01]  /*1ed0*/  @!P1 LDC.64 R148, c[0x0][0x3b8] ;  /* 0x0000ee00ff949b82 */ /* 0x000e220000000a00 */
[C---:B------:R-:W-:Y:S01]  /*1ee0*/  @!P1 LEA R152, P2, R153.reuse, R146, 0x2 ;  /* 0x0000009299989211 */ /* 0x040fe200078410ff */
[C---:B---3--:R-:W-:Y:S01]  /*1ef0*/  @!P1 IMAD R163, R20.reuse, R145, RZ ;  /* 0x0000009114a39224 */ /* 0x048fe200078e02ff */
[----:B------:R2:W5:Y:S02]  /*1f00*/  @!P1 LDG.E.128 R92, desc[UR36][R158.64] ;  /* 0x000000249e5c9981 */ /* 0x000564000c1e1d00 */
[----:B------:R-:W-:Y:S01]  /*1f10*/  @!P1 LEA.HI.X R153, R153, R147, R154, 0x2, P2 ;  /* 0x0000009399999211 */ /* 0x000fe200010f149a */
[----:B------:R-:W-:Y:S02]  /*1f20*/  @!P1 IMAD R147, R20, R145, RZ ;  /* 0x0000009114939224 */ /* 0x000fe400078e02ff */
[----:B------:R-:W-:-:S02]  /*1f30*/  IMAD R150, R145, 0x2, R150 ;  /* 0x0000000291967824 */ /* 0x000fc400078e0296 */
[----:B------:R-:W5:Y:S01]  /*1f40*/  @!P1 LDG.E.128 R96, desc[UR36][R152.64] ;  /* 0x0000002498609981 */ /* 0x000f62000c1e1d00 */
[----:B------:R-:W-:-:S04]  /*1f50*/  @!P1 LEA R146, P2, R156, R147, 0x2 ;  /* 0x000000939c929211 */ /* 0x000fc800078410ff */
[----:B------:R-:W-:Y:S02]  /*1f60*/  @!P1 LEA.HI.X.SX32 R147, R147, RZ, 0x1, P2 ;  /* 0x000000ff93939211 */ /* 0x000fe400010f0eff */
[----:B0-----:R-:W-:-:S04]  /*1f70*/  @!P1 LEA R154, P2, R146, R148, 0x2 ;  /* 0x00000094929a9211 */ /* 0x001fc800078410ff */
[----:B------:R-:W-:Y:S02]  /*1f80*/  @!P1 LEA.HI.X R155, R146, R149, R147, 0x2, P2 ;  /* 0x00000095929b9211 */ /* 0x000fe400010f1493 */
[-C--:B------:R-:W-:Y:S01]  /*1f90*/  @!P1 IADD3 R146, PT, PT, R156, R145.reuse, RZ ;  /* 0x000000919c929210 */ /* 0x080fe20007ffe0ff */
[----:B------:R-:W-:Y:S01]  /*1fa0*/  @!P1 IMAD R148, R20, R145, RZ ;  /* 0x0000009114949224 */ /* 0x000fe200078e02ff */
[----:B-1----:R-:W-:Y:S01]  /*1fb0*/  @!P1 SHF.L.U32 R160, R150, 0x2, RZ ;  /* 0x0000000296a09819 */ /* 0x002fe200000006ff */
[----:B------:R-:W5:Y:S02]  /*1fc0*/  @!P1 LDG.E.128 R100, desc[UR36][R154.64] ;  /* 0x000000249a649981 */ /* 0x000f64000c1e1d00 */
[----:B------:R-:W-:-:S05]  /*1fd0*/  @!P1 IMAD R146, R145, 0x4, R146 ;  /* 0x0000000491929824 */ /* 0x000fca00078e0292 */
[----:B------:R-:W-:-:S04]  /*1fe0*/  @!P1 SHF.L.U32 R146, R146, 0x2, RZ ;  /* 0x0000000292929819 */ /* 0x000fc800000006ff */
[----:B------:R-:W-:Y:S02]  /*1ff0*/  @!P1 SHF.R.S32.HI R147, RZ, 0x1f, R146 ;  /* 0x0000001fff939819 */ /* 0x000fe40000011492 */
[----:B------:R-:W-:-:S04]  /*2000*/  @!P1 IADD3 R149, P2, PT, R148, R146, RZ ;  /* 0x0000009294959210 */ /* 0x000fc80007f5e0ff */
[----:B------:R-:W-:Y:S02]  /*2010*/  @!P1 LEA.HI.X.SX32 R162, R148, R147, 0x1, P2 ;  /* 0x0000009394a29211 */ /* 0x000fe400010f0eff */
[----:B------:R-:W0:Y:S01]  /*2020*/  @!P1 LDC.64 R146, c[0x0][0x3b8] ;  /* 0x0000ee00ff929b82 */ /* 0x000e220000000a00 */
[----:B------:R-:W-:-:S05]  /*2030*/  @!P1 IADD3 R156, PT, PT, R156, R145, RZ ;  /* 0x000000919c9c9210 */ /* 0x000fca0007ffe0ff */
[----:B------:R-:W-:Y:S01]  /*2040*/  @!P1 IMAD R156, R145, 0x4, R156 ;  /* 0x00000004919c9824 */ /* 0x000fe200078e029c */
[----:B0-----:R-:W-:-:S04]  /*2050*/  @!P1 LEA R148, P2, R149, R146, 0x2 ;  /* 0x0000009295949211 */ /* 0x001fc800078410ff */
[----:B------:R-:W-:Y:S02]  /*2060*/  @!P1 LEA.HI.X R149, R149, R147, R162, 0x2, P2 ;  /* 0x0000009395959211 */ /* 0x000fe400010f14a2 */
[----:B------:R-:W0:Y:S01]  /*2070*/  @!P1 LDC.64 R146, c[0x0][0x3b8] ;  /* 0x0000ee00ff929b82 */ /* 0x000e220000000a00 */
[----:B------:R-:W-:Y:S02]  /*2080*/  @!P1 IADD3 R156, PT, PT, R156, R145, RZ ;  /* 0x000000919c9c9210 */ /* 0x000fe40007ffe0ff */
[----:B------:R-:W-:Y:S01]  /*2090*/  @!P1 SHF.R.S32.HI R161, RZ, 0x1f, R160 ;  /* 0x0000001fffa19819 */ /* 0x000fe200000114a0 */
[----:B------:R-:W5:Y:S01]  /*20a0*/  @!P1 LDG.E.128 R104, desc[UR36][R148.64] ;  /* 0x0000002494689981 */ /* 0x000f62000c1e1d00 */
[----:B------:R-:W-:-:S04]  /*20b0*/  @!P1 SHF.L.U32 R156, R156, 0x2, RZ ;  /* 0x000000029c9c9819 */ /* 0x000fc800000006ff */
[----:B------:R-:W-:Y:S02]  /*20c0*/  @!P1 SHF.R.S32.HI R157, RZ, 0x1f, R156 ;  /* 0x0000001fff9d9819 */ /* 0x000fe4000001149c */
[----:B------:R-:W-:-:S04]  /*20d0*/  @!P1 IADD3 R162, P2, PT, R163, R156, RZ ;  /* 0x0000009ca3a29210 */ /* 0x000fc80007f5e0ff */
[----:B------:R-:W-:Y:S02]  /*20e0*/  @!P1 LEA.HI.X.SX32 R157, R163, R157, 0x1, P2 ;  /* 0x0000009da39d9211 */ /* 0x000fe400010f0eff */
[----:B0-----:R-:W-:-:S04]  /*20f0*/  @!P1 LEA R156, P2, R162, R146, 0x2 ;  /* 0x00000092a29c9211 */ /* 0x001fc800078410ff */
[----:B------:R-:W-:Y:S02]  /*2100*/  @!P1 LEA.HI.X R157, R162, R147, R157, 0x2, P2 ;  /* 0x00000093a29d9211 */ /* 0x000fe400010f149d */
[----:B------:R-:W0:Y:S01]  /*2110*/  @!P1 LDC.64 R146, c[0x0][0x3b8] ;  /* 0x0000ee00ff929b82 */ /* 0x000e220000000a00 */
[C---:B------:R-:W-:Y:S02]  /*2120*/  @!P1 IADD3 R162, P2, PT, R163.reuse, R160, RZ ;  /* 0x000000a0a3a29210 */ /* 0x040fe40007f5e0ff */
[----:B------:R-:W-:Y:S01]  /*2130*/  IADD3 R150, PT, PT, R150, R145, RZ ;  /* 0x0000009196967210 */ /* 0x000fe20007ffe0ff */
[----:B------:R-:W5:Y:S01]  /*2140*/  @!P1 LDG.E.128 R108, desc[UR36][R156.64] ;  /* 0x000000249c6c9981 */ /* 0x000f62000c1e1d00 */
[----:B------:R-:W-:Y:S02]  /*2150*/  @!P1 LEA.HI.X.SX32 R161, R163, R161, 0x1, P2 ;  /* 0x000000a1a3a19211 */ /* 0x000fe400010f0eff */
[----:B0-----:R-:W-:-:S04]  /*2160*/  @!P1 LEA R160, P2, R162, R146, 0x2 ;  /* 0x00000092a2a09211 */ /* 0x001fc800078410ff */
[----:B------:R-:W-:Y:S02]  /*2170*/  @!P1 LEA.HI.X R161, R162, R147, R161, 0x2, P2 ;  /* 0x00000093a2a19211 */ /* 0x000fe400010f14a1 */
[----:B------:R-:W0:Y:S01]  /*2180*/  @!P1 LDC.64 R146, c[0x0][0x3b8] ;  /* 0x0000ee00ff929b82 */ /* 0x000e220000000a00 */
[----:B--2---:R-:W-:Y:S02]  /*2190*/  @!P1 IMAD.SHL.U32 R158, R150, 0x4, RZ ;  /* 0x00000004969e9824 */ /* 0x004fe400078e00ff */
[----:B------:R1:W5:Y:S03]  /*21a0*/  @!P1 LDG.E.128 R112, desc[UR36][R160.64] ;  /* 0x00000024a0709981 */ /* 0x000366000c1e1d00 */
[----:B------:R-:W-:Y:S02]  /*21b0*/  @!P1 SHF.R.S32.HI R159, RZ, 0x1f, R158 ;  /* 0x0000001fff9f9819 */ /* 0x000fe4000001149e */
[----:B------:R-:W-:-:S04]  /*21c0*/  @!P1 IADD3 R162, P2, PT, R163, R158, RZ ;  /* 0x0000009ea3a29210 */ /* 0x000fc80007f5e0ff */
[----:B------:R-:W-:Y:S02]  /*21d0*/  @!P1 LEA.HI.X.SX32 R159, R163, R159, 0x1, P2 ;  /* 0x0000009fa39f9211 */ /* 0x000fe400010f0eff */
[----:B0-----:R-:W-:-:S04]  /*21e0*/  @!P1 LEA R158, P2, R162, R146, 0x2 ;  /* 0x00000092a29e9211 */ /* 0x001fc800078410ff */
[----:B------:R-:W-:Y:S02]  /*21f0*/  @!P1 LEA.HI.X R159, R162, R147, R159, 0x2, P2 ;  /* 0x00000093a29f9211 */ /* 0x000fe400010f149f */
[----:B------:R-:W0:Y:S01]  /*2200*/  @!P1 LDC.64 R146, c[0x0][0x3b8] ;  /* 0x0000ee00ff929b82 */ /* 0x000e220000000a00 */
[-C--:B------:R-:W-:Y:S01]  /*2210*/  IADD3 R150, PT, PT, R150, R145.reuse, RZ ;  /* 0x0000009196967210 */ /* 0x080fe20007ffe0ff */
[----:B-1----:R-:W-:Y:S01]  /*2220*/  @!P1 IMAD R160, R20, R145, RZ ;  /* 0x0000009114a09224 */ /* 0x002fe200078e02ff */
[----:B------:R1:W5:Y:S02]  /*2230*/  @!P1 LDG.E.128 R116, desc[UR36][R158.64] ;  /* 0x000000249e749981 */ /* 0x000364000c1e1d00 */
[----:B------:R-:W-:-:S04]  /*2240*/  @!P1 SHF.L.U32 R152, R150, 0x2, RZ ;  /* 0x0000000296989819 */ /* 0x000fc800000006ff */
[----:B------:R-:W-:Y:S02]  /*2250*/  @!P1 SHF.R.S32.HI R153, RZ, 0x1f, R152 ;  /* 0x0000001fff999819 */ /* 0x000fe40000011498 */
[----:B------:R-:W-:-:S04]  /*2260*/  @!P1 IADD3 R162, P2, PT, R163, R152, RZ ;  /* 0x00000098a3a29210 */ /* 0x000fc80007f5e0ff */
[----:B------:R-:W-:Y:S02]  /*2270*/  @!P1 LEA.HI.X.SX32 R153, R163, R153, 0x1, P2 ;  /* 0x00000099a3999211 */ /* 0x000fe400010f0eff */
[----:B0-----:R-:W-:-:S04]  /*2280*/  @!P1 LEA R152, P2, R162, R146, 0x2 ;  /* 0x00000092a2989211 */ /* 0x001fc800078410ff */
[----:B------:R-:W-:Y:S02]  /*2290*/  @!P1 LEA.HI.X R153, R162, R147, R153, 0x2, P2 ;  /* 0x00000093a2999211 */ /* 0x000fe400010f1499 */
[----:B------:R-:W0:Y:S01]  /*22a0*/  @!P1 LDC.64 R146, c[0x0][0x3b8] ;  /* 0x0000ee00ff929b82 */ /* 0x000e220000000a00 */
[----:B------:R-:W-:Y:S02]  /*22b0*/  IMAD.IADD R150, R150, 0x1, R145 ;  /* 0x0000000196967824 */ /* 0x000fe400078e0291 */
[----:B------:R-:W-:Y:S01]  /*22c0*/  @P0 IMAD.MOV.U32 R161, RZ, RZ, R143 ;  /* 0x000000ffffa10224 */ /* 0x000fe200078e008f */
        /* <DEDUP_REMOVED lines=8> */
[----:B------:R-:W-:Y:S02]  /*2350*/  IADD3 R150, PT, PT, R150, R145, RZ ;  /* 0x0000009196967210 */ /* 0x000fe40007ffe0ff */
[----:B------:R1:W5:Y:S03]  /*2360*/  @!P1 LDG.E.128 R124, desc[UR36][R154.64] ;  /* 0x000000249a7c9981 */ /* 0x000366000c1e1d00 */
        /* <DEDUP_REMOVED lines=16> */
[----:B------:R-:W-:Y:S02]  /*2470*/  @!P1 IMAD.IADD R150, R150, 0x1, R145 ;  /* 0x0000000196969824 */ /* 0x000fe400078e0291 */
[----:B------:R1:W5:Y:S03]  /*2480*/  @!P1 LDG.E.128 R132, desc[UR36][R156.64] ;  /* 0x000000249c849981 */ /* 0x000366000c1e1d00 */
[----:B------:R-:W-:-:S04]  /*2490*/  @!P1 SHF.L.U32 R150, R150, 0x2, RZ ;  /* 0x0000000296969819 */ /* 0x000fc800000006ff */
[----:B------:R-:W-:Y:S02]  /*24a0*/  @!P1 SHF.R.S32.HI R145, RZ, 0x1f, R150 ;  /* 0x0000001fff919819 */ /* 0x000fe40000011496 */
[----:B------:R-:W-:-:S04]  /*24b0*/  @!P1 IADD3 R150, P2, PT, R160, R150, RZ ;  /* 0x00000096a0969210 */ /* 0x000fc80007f5e0ff */
[----:B------:R-:W-:Y:S02]  /*24c0*/  @!P1 LEA.HI.X.SX32 R145, R160, R145, 0x1, P2 ;  /* 0x00000091a0919211 */ /* 0x000fe400010f0eff */
[----:B------:R-:W-:Y:S02]  /*24d0*/  @P0 MOV R160, R140 ;  /* 0x0000008c00a00202 */ /* 0x000fe40000000f00 */
[----:B0-----:R-:W-:-:S04]  /*24e0*/  @!P1 LEA R146, P2, R150, R146, 0x2 ;  /* 0x0000009296929211 */ /* 0x001fc800078410ff */
[----:B------:R-:W-:Y:S02]  /*24f0*/  @!P1 LEA.HI.X R147, R150, R147, R145, 0x2, P2 ;  /* 0x0000009396939211 */ /* 0x000fe400010f1491 */
[----:B------:R-:W2:Y:S04]  /*2500*/  @P0 LDG.E.U8 R145, desc[UR36][R160.64] ;  /* 0x00000024a0910981 */ /* 0x000ea8000c1e1100 */
[----:B------:R1:W5:Y:S01]  /*2510*/  @!P1 LDG.E.128 R136, desc[UR36][R146.64] ;  /* 0x0000002492889981 */ /* 0x000362000c1e1d00 */
[----:B------:R-:W-:Y:S01]  /*2520*/  BSSY.RECONVERGENT B1, `(.L_x_2703) ;  /* 0x000005d000017945 */ /* 0x000fe20003800200 */
[----:B--2---:R-:W-:-:S03]  /*2530*/  ISETP.NE.AND P3, PT, R145, RZ, P0 ;  /* 0x000000ff9100720c */ /* 0x004fc60000765270 */
[----:B-1----:R-:W-:Y:S10]  /*2540*/  @P1 BRA `(.L_x_2704) ;  /* 0x0000000400681947 */ /* 0x002ff40003800000 */
[----:B------:R-:W-:Y:S02]  /*2550*/  ISETP.NE.U32.AND P1, PT, RZ, UR6, PT ;  /* 0x00000006ff007c0c */ /* 0x000fe4000bf25070 */
[----:B------:R-:W-:Y:S02]  /*2560*/  ISETP.NE.U32.AND P2, PT, RZ, UR10, PT ;  /* 0x0000000aff007c0c */ /* 0x000fe4000bf45070 */
[----:B------:R-:W-:Y:S02]  /*2570*/  ISETP.NE.AND.EX P1, PT, RZ, UR7, PT, P1 ;  /* 0x00000007ff007c0c */ /* 0x000fe4000bf25310 */
[----:B------:R-:W-:-:S11]  /*2580*/  ISETP.NE.AND.EX P2, PT, RZ, UR11, PT, P2 ;  /* 0x0000000bff007c0c */ /* 0x000fd6000bf45320 */
[----:B------:R-:W0:Y:S01]  /*2590*/  @P1 S2R R145, SR_CTAID.X ;  /* 0x0000000000911919 */ /* 0x000e220000002500 */
[----:B------:R-:W0:Y:S08]  /*25a0*/  @P1 LDC.64 R148, c[0x0][0x448] ;  /* 0x00011200ff941b82 */ /* 0x000e300000000a00 */
[----:B------:R-:W1:Y:S01]  /*25b0*/  @P2 LDC.64 R146, c[0x0][0x438] ;  /* 0x00010e00ff922b82 */ /* 0x000e620000000a00 */
[----:B-----5:R-:W-:-:S07]  /*25c0*/  FMUL.FTZ R150, R9, R77 ;  /* 0x0000004d09967220 */ /* 0x020fce0000410000 */
[----:B------:R-:W2:Y:S01]  /*25d0*/  @P1 LDC R154, c[0x0][0x430] ;  /* 0x00010c00ff9a1b82 */ /* 0x000ea20000000800 */
[----:B0-----:R-:W-:-:S04]  /*25e0*/  @P1 IMAD.WIDE.U32 R148, R145, 0x4, R148 ;  /* 0x0000000491941825 */ /* 0x001fc800078e0094 */
[----:B-1----:R-:W-:Y:S02]  /*25f0*/  @P2 IMAD.WIDE R146, R144, 0x4, R146 ;  /* 0x0000000490922825 */ /* 0x002fe400078e0292 */
[----:B------:R-:W3:Y:S04]  /*2600*/  @P1 LDG.E R148, desc[UR36][R148.64] ;  /* 0x0000002494941981 */ /* 0x000ee8000c1e1900 */
[----:B------:R0:W4:Y:S01]  /*2610*/  @P2 LDG.E R146, desc[UR36][R146.64] ;  /* 0x0000002492922981 */ /* 0x000122000c1e1900 */
        /* <DEDUP_REMOVED lines=26> */
[----:B0-----:R-:W-:Y:S01]  /*27c0*/  FFMA.FTZ R147, R64, R128, R145 ;  /* 0x0000008040937223 */ /* 0x001fe20000010091 */
[----:B------:R-:W-:Y:S01]  /*27d0*/  FMUL.FTZ R145, R10, R78 ;  /* 0x0000004e0a917220 */ /* 0x000fe20000410000 */
[----:B------:R-:W-:Y:S02]  /*27e0*/  FFMA.FTZ R150, R69, R133, R150 ;  /* 0x0000008545967223 */ /* 0x000fe40000010096 */
[----:B------:R-:W-:Y:S01]  /*27f0*/  FFMA.FTZ R147, R68, R132, R147 ;  /* 0x0000008444937223 */ /* 0x000fe20000010093 */
[----:B------:R-:W-:Y:S01]  /*2800*/  FFMA.FTZ R145, R6, R102, R145 ;  /* 0x0000006606917223 */ /* 0x000fe20000010091 */
[----:B------:R-:W-:Y:S02]  /*2810*/  FFMA.FTZ R150, R73, R137, R150 ;  /* 0x0000008949967223 */ /* 0x000fe40000010096 */
[----:B------:R-:W-:Y:S01]  /*2820*/  FFMA.FTZ R149, R72, R136, R147 ;  /* 0x0000008848957223 */ /* 0x000fe20000010093 */
[----:B------:R-:W-:-:S03]  /*2830*/  FFMA.FTZ R147, R14, R82, R145 ;  /* 0x000000520e937223 */ /* 0x000fc60000010091 */
[----:B------:R-:W-:Y:S01]  /*2840*/  FADD.FTZ R145, R149, R150 ;  /* 0x0000009695917221 */ /* 0x000fe20000010000 */
[----:B------:R-:W-:Y:S01]  /*2850*/  FMUL.FTZ R150, R11, R79 ;  /* 0x0000004f0b967220 */ /* 0x000fe20000410000 */
[----:B------:R-:W-:Y:S01]  /*2860*/  FFMA.FTZ R147, R26, R90, R147 ;  /* 0x0000005a1a937223 */ /* 0x000fe20000010093 */
[----:B------:R-:W2:Y:S02]  /*2870*/  @P1 LDC R149, c[0x0][0x408] ;  /* 0x00010200ff951b82 */ /* 0x000ea40000000800 */
        /* <DEDUP_REMOVED lines=26> */
[----:B--2---:R-:W-:Y:S02]  /*2a20*/  @P1 IADD3 R152, PT, PT, R154, R149, RZ ;  /* 0x000000959a981210 */ /* 0x004fe40007ffe0ff */
[----:B------:R-:W-:Y:S02]  /*2a30*/  FFMA.FTZ R150, R71, R135, R150 ;  /* 0x0000008747967223 */ /* 0x000fe40000010096 */
[----:B------:R-:W-:Y:S02]  /*2a40*/  @P1 ISETP.GE.AND P4, PT, R151, R152, PT ;  /* 0x000000989700120c */ /* 0x000fe40003f86270 */
[----:B------:R-:W-:Y:S02]  /*2a50*/  FFMA.FTZ R150, R75, R139, R150 ;  /* 0x0000008b4b967223 */ /* 0x000fe40000010096 */
[----:B------:R-:W-:-:S02]  /*2a60*/  @P1 SEL R147, R23, RZ, !P4 ;  /* 0x000000ff17931207 */ /* 0x000fc40006000000 */
[----:B------:R-:W-:Y:S02]  /*2a70*/  FADD.FTZ R145, R150, R145 ;  /* 0x0000009196917221 */ /* 0x000fe40000010000 */
[----:B------:R-:W-:Y:S02]  /*2a80*/  @P1 IADD3 R147, PT, PT, R151, R147, -R16 ;  /* 0x0000009397931210 */ /* 0x000fe40007ffe810 */
[----:B------:R-:W-:Y:S02]  /*2a90*/  FMUL.FTZ R145, R145, UR9 ;  /* 0x0000000991917c20 */ /* 0x000fe40008410000 */
[----:B------:R-:W-:Y:S02]  /*2aa0*/  @P1 I2FP.F32.S32 R150, R147 ;  /* 0x0000009300961245 */ /* 0x000fe40000201400 */
[----:B----4-:R-:W-:-:S04]  /*2ab0*/  @P2 FADD.FTZ R145, R145, R146 ;  /* 0x0000009291912221 */ /* 0x010fc80000010000 */
[----:B---3--:R-:W-:-:S05]  /*2ac0*/  @P1 FFMA.FTZ R145, R150, R148, R145 ;  /* 0x0000009496911223 */ /* 0x008fca0000010091 */
[----:B------:R0:W-:Y:S01]  /*2ad0*/  STS [R22], R145 ;  /* 0x0000009116007388 */ /* 0x0001e20000000800 */
[----:B------:R-:W-:-:S07]  /*2ae0*/  @!P3 FMNMX.FTZ R0, R0, R145, !PT ;  /* 0x000000910000b209 */ /* 0x000fce0007810000 */
.L_x_2704:
[----:B------:R-:W-:Y:S05]  /*2af0*/  BSYNC.RECONVERGENT B1 ;  /* 0x0000000000017941 */ /* 0x000fea0003800200 */
.L_x_2703:
[----:B------:R-:W-:Y:S02]  /*2b00*/  IADD3 R151, PT, PT, R151, 0x100, RZ ;  /* 0x0000010097977810 */ /* 0x000fe40007ffe0ff */
[----:B------:R-:W-:Y:S02]  /*2b10*/  IADD3 R140, P2, PT, R140, 0x100, RZ ;  /* 0x000001008c8c7810 */ /* 0x000fe40007f5e0ff */
[----:B------:R-:W-:Y:S02]  /*2b20*/  ISETP.GE.AND P1, PT, R151, R142, PT ;  /* 0x0000008e9700720c */ /* 0x000fe40003f26270 */
[----:B0-----:R-:W-:Y:S01]  /*2b30*/  IADD3 R22, PT, PT, R22, 0x400, RZ ;  /* 0x0000040016167810 */ /* 0x001fe20007ffe0ff */
[----:B------:R-:W-:Y:S01]  /*2b40*/  IMAD.X R143, RZ, RZ, R143, P2 ;  /* 0x000000ffff8f7224 */ /* 0x000fe200010e068f */
[----:B------:R-:W-:-:S09]  /*2b50*/  IADD3 R144, PT, PT, R144, 0x100, RZ ;  /* 0x0000010090907810 */ /* 0x000fd20007ffe0ff */
[----:B------:R-:W-:Y:S05]  /*2b60*/  @!P1 BRA `(.L_x_2705) ;  /* 0xffffffec00d89947 */ /* 0x000fea000383ffff */
.L_x_2702:
[----:B0-----:R-:W-:Y:S05]  /*2b70*/  BSYNC.RECONVERGENT B0 ;  /* 0x0000000000007941 */ /* 0x001fea0003800200 */
.L_x_2701:
[----:B------:R-:W0:Y:S01]  /*2b80*/  SHFL.BFLY PT, R5, R0, 0x10, 0x1f ;  /* 0x0e001f0000057f89 */ /* 0x000e2200000e0000 */
[----:B------:R-:W4:Y:S01]  /*2b90*/  S2UR UR6, SR_CgaCtaId ;  /* 0x00000000000679c3 */ /* 0x000f220000008800 */
[----:B------:R-:W-:Y:S01]  /*2ba0*/  UMOV UR5, 0x400 ;  /* 0x0000040000057882 */ /* 0x000fe20000000000 */
[----:B------:R-:W-:Y:S01]  /*2bb0*/  IMAD.MOV.U32 R10, RZ, RZ, -0x800001 ;  /* 0xff7fffffff0a7424 */ /* 0x000fe200078e00ff */
[----:B------:R-:W1:Y:S01]  /*2bc0*/  S2R R12, SR_TID.X ;  /* 0x00000000000c7919 */ /* 0x000e620000002100 */
[----:B------:R-:W-:Y:S01]  /*2bd0*/  BSSY.RECONVERGENT B0, `(.L_x_2706) ;  /* 0x0000183000007945 */ /* 0x000fe20003800200 */
[----:B0-----:R-:W-:Y:S01]  /*2be0*/  FMNMX.FTZ R5, R5, R0, !PT ;  /* 0x0000000005057209 */ /* 0x001fe20007810000 */
[----:B----4-:R-:W-:-:S04]  /*2bf0*/  ULEA UR4, UR6, UR5, 0x18 ;  /* 0x0000000506047291 */ /* 0x010fc8000f8ec0ff */
[----:B------:R-:W0:Y:S02]  /*2c00*/  SHFL.BFLY PT, R4, R5, 0x8, 0x1f ;  /* 0x0d001f0005047f89 */ /* 0x000e2400000e0000 */
[----:B0-----:R-:W-:-:S05]  /*2c10*/  FMNMX.FTZ R4, R5, R4, !PT ;  /* 0x0000000405047209 */ /* 0x001fca0007810000 */
[----:B------:R-:W0:Y:S02]  /*2c20*/  SHFL.BFLY PT, R7, R4, 0x4, 0x1f ;  /* 0x0c801f0004077f89 */ /* 0x000e2400000e0000 */
[----:B0-----:R-:W-:Y:S02]  /*2c30*/  FMNMX.FTZ R7, R4, R7, !PT ;  /* 0x0000000704077209 */ /* 0x001fe40007810000 */
[----:B-1----:R-:W-:-:S03]  /*2c40*/  LEA.HI R4, R12, UR4, RZ, 0x1d ;  /* 0x000000040c047c11 */ /* 0x002fc6000f8fe8ff */
[----:B------:R-:W0:Y:S02]  /*2c50*/  SHFL.BFLY PT, R6, R7, 0x2, 0x1f ;  /* 0x0c401f0007067f89 */ /* 0x000e2400000e0000 */
[----:B0-----:R-:W-:Y:S02]  /*2c60*/  FMNMX.FTZ R8, R7, R6, !PT ;  /* 0x0000000607087209 */ /* 0x001fe40007810000 */
[----:B------:R-:W-:-:S03]  /*2c70*/  LOP3.LUT P0, R6, R12, 0x1f, RZ, 0xc0, !PT ;  /* 0x0000001f0c067812 */ /* 0x000fc6000780c0ff */
[----:B------:R-:W0:Y:S01]  /*2c80*/  SHFL.BFLY PT, R9, R8, 0x1, 0x1f ;  /* 0x0c201f0008097f89 */ /* 0x000e2200000e0000 */
[C---:B------:R-:W-:Y:S02]  /*2c90*/  ISETP.GT.U32.AND P1, PT, R6.reuse, 0x7, PT ;  /* 0x000000070600780c */ /* 0x040fe40003f24070 */
[----:B------:R-:W-:Y:S02]  /*2ca0*/  LEA R7, R6, UR4, 0x2 ;  /* 0x0000000406077c11 */ /* 0x000fe4000f8e10ff */
[----:B0-----:R-:W-:-:S05]  /*2cb0*/  FMNMX.FTZ R9, R8, R9, !PT ;  /* 0x0000000908097209 */ /* 0x001fca0007810000 */
[----:B------:R0:W-:Y:S01]  /*2cc0*/  @!P0 STS [R4], R9 ;  /* 0x0000000904008388 */ /* 0x0001e20000000800 */
[----:B------:R-:W-:Y:S01]  /*2cd0*/  BAR.SYNC.DEFER_BLOCKING 0x0 ;  /* 0x0000000000007b1d */ /* 0x000fe20000010000 */
[----:B0-----:R-:W-:-:S05]  /*2ce0*/  IMAD.MOV.U32 R9, RZ, RZ, RZ ;  /* 0x000000ffff097224 */ /* 0x001fca00078e00ff */
[----:B------:R-:W0:Y:S04]  /*2cf0*/  @!P1 LDS R10, [R7] ;  /* 0x00000000070a9984 */ /* 0x000e280000000800 */
[----:B0-----:R-:W0:Y:S02]  /*2d00*/  SHFL.BFLY PT, R5, R10, 0x4, 0x1f ;  /* 0x0c801f000a057f89 */ /* 0x001e2400000e0000 */
[----:B0-----:R-:W-:Y:S02]  /*2d10*/  FMNMX.FTZ R11, R5, R10, !PT ;  /* 0x0000000a050b7209 */ /* 0x001fe40007810000 */
[----:B------:R-:W-:-:S03]  /*2d20*/  IADD3 R5, PT, PT, R19, R12, RZ ;  /* 0x0000000c13057210 */ /* 0x000fc60007ffe0ff */
[----:B------:R-:W0:Y:S01]  /*2d30*/  SHFL.BFLY PT, R0, R11, 0x2, 0x1f ;  /* 0x0c401f000b007f89 */ /* 0x000e2200000e0000 */
[----:B------:R-:W-:Y:S02]  /*2d40*/  ISETP.GT.AND P0, PT, R5, R16, PT ;  /* 0x000000100500720c */ /* 0x000fe40003f04270 */
[----:B0-----:R-:W-:-:S05]  /*2d50*/  FMNMX.FTZ R13, R11, R0, !PT ;  /* 0x000000000b0d7209 */ /* 0x001fca0007810000 */
[----:B------:R-:W0:Y:S02]  /*2d60*/  SHFL.BFLY PT, R0, R13, 0x1, 0x1f ;  /* 0x0c201f000d007f89 */ /* 0x000e2400000e0000 */
[----:B0-----:R-:W-:Y:S02]  /*2d70*/  FMNMX.FTZ R8, R13, R0, !PT ;  /* 0x000000000d087209 */ /* 0x001fe40007810000 */
[----:B------:R-:W-:-:S04]  /*2d80*/  IADD3 R0, PT, PT, R16, 0x1, RZ ;  /* 0x0000000110007810 */ /* 0x000fc80007ffe0ff */
        /* <DEDUP_REMOVED lines=24> */
.L_x_2711:
        /* <DEDUP_REMOVED lines=11> */
.L_x_2710:
[----:B------:R-:W-:Y:S05]  /*2fc0*/  BSYNC.RECONVERGENT B1 ;  /* 0x0000000000017941 */ /* 0x000fea0003800200 */
.L_x_2709:
[----:B------:R-:W-:Y:S05]  /*2fd0*/  @!P1 BRA `(.L_x_2707) ;  /* 0x0000001400089947 */ /* 0x000fea0003800000 */
[----:B------:R-:W-:Y:S01]  /*2fe0*/  UIADD3 UR4, UPT, UPT, UR5, 0x140, URZ ;  /* 0x0000014005047890 */ /* 0x000fe2000fffe0ff */
[----:B------:R-:W-:-:S03]  /*2ff0*/  IMAD.SHL.U32 R11, R19, 0x4, RZ ;  /* 0x00000004130b7824 */ /* 0x000fc600078e00ff */
[----:B------:R-:W-:Y:S02]  /*3000*/  ULEA UR4, UR6, UR4, 0x18 ;  /* 0x0000000406047291 */ /* 0x000fe4000f8ec0ff */
[----:B------:R-:W-:-:S07]  /*3010*/  LEA R11, R10, -R11, 0x2 ;  /* 0x8000000b0a0b7211 */ /* 0x000fce00078e10ff */
[----:B------:R-:W0:Y:S04]  /*3020*/  LDS R13, [R11+UR4] ;  /* 0x000000040b0d7984 */ /* 0x000e280008000800 */
[----:B------:R-:W1:Y:S04]  /*3030*/  LDS R15, [R11+UR4+0x400] ;  /* 0x000400040b0f7984 */ /* 0x000e680008000800 */
[----:B------:R-:W4:Y:S04]  /*3040*/  LDS R21, [R11+UR4+0x800] ;  /* 0x000800040b157984 */ /* 0x000f280008000800 */
[----:B-----5:R-:W2:Y:S01]  /*3050*/  LDS R23, [R11+UR4+0xc00] ;  /* 0x000c00040b177984 */ /* 0x020ea20008000800 */
[C---:B0-----:R-:W-:Y:S01]  /*3060*/  FADD.FTZ R13, -R8.reuse, R13 ;  /* 0x0000000d080d7221 */ /* 0x041fe20000010100 */
[----:B-1----:R-:W-:-:S03]  /*3070*/  FADD.FTZ R15, -R8, R15 ;  /* 0x0000000f080f7221 */ /* 0x002fc60000010100 */
[----:B------:R-:W-:Y:S01]  /*3080*/  FMUL.FTZ R13, R13, 1.4426950216293334961 ;  /* 0x3fb8aa3b0d0d7820 */ /* 0x000fe20000410000 */
[C---:B----4-:R-:W-:Y:S01]  /*3090*/  FADD.FTZ R21, -R8.reuse, R21 ;  /* 0x0000001508157221 */ /* 0x050fe20000010100 */
[----:B------:R-:W-:Y:S02]  /*30a0*/  FMUL.FTZ R15, R15, 1.4426950216293334961 ;  /* 0x3fb8aa3b0f0f7820 */ /* 0x000fe40000410000 */
[----:B------:R0:W1:Y:S01]  /*30b0*/  MUFU.EX2 R14, R13 ;  /* 0x0000000d000e7308 */ /* 0x0000620000000800 */
[----:B--2---:R-:W-:Y:S01]  /*30c0*/  FADD.FTZ R23, -R8, R23 ;  /* 0x0000001708177221 */ /* 0x004fe20000010100 */
[----:B------:R-:W-:Y:S02]  /*30d0*/  FMUL.FTZ R21, R21, 1.4426950216293334961 ;  /* 0x3fb8aa3b15157820 */ /* 0x000fe40000410000 */
[----:B------:R-:W2:Y:S01]  /*30e0*/  MUFU.EX2 R22, R15 ;  /* 0x0000000f00167308 */ /* 0x000ea20000000800 */
[----:B------:R-:W-:-:S03]  /*30f0*/  FMUL.FTZ R23, R23, 1.4426950216293334961 ;  /* 0x3fb8aa3b17177820 */ /* 0x000fc60000410000 */
[----:B---3--:R-:W3:Y:S01]  /*3100*/  MUFU.EX2 R24, R21 ;  /* 0x0000001500187308 */ /* 0x008ee20000000800 */
        /* <DEDUP_REMOVED lines=15> */
[----:B------:R-:W-:Y:S02]  /*3200*/  IADD3 R10, PT, PT, R10, 0x1800, RZ ;  /* 0x000018000a0a7810 */ /* 0x000fe40007ffe0ff */
[----:B------:R-:W-:Y:S02]  /*3210*/  ISETP.GT.AND P1, PT, R11, 0xbff, PT ;  /* 0x00000bff0b00780c */ /* 0x000fe40003f24270 */
[----:B------:R-:W-:-:S11]  /*3220*/  PLOP3.LUT P0, PT, PT, PT, PT, 0x80, 0x8 ;  /* 0x000000000008781c */ /* 0x000fd60003f0f070 */
[----:B------:R-:W-:Y:S05]  /*3230*/  @!P1 BRA `(.L_x_2713) ;  /* 0x0000000400989947 */ /* 0x000fea0003800000 */
[----:B------:R-:W-:Y:S01]  /*3240*/  PLOP3.LUT P0, PT, PT, PT, PT, 0x8, 0x80 ;  /* 0x000000000080781c */ /* 0x000fe20003f0e170 */
[----:B------:R-:W-:-:S12]  /*3250*/  VIADD R14, R16, 0xfffff401 ;  /* 0xfffff401100e7836 */ /* 0x000fd80000000000 */
.L_x_2714:
        /* <DEDUP_REMOVED lines=100> */
.L_x_2713:
[----:B------:R-:W-:Y:S05]  /*38a0*/  BSYNC.RECONVERGENT B1 ;  /* 0x0000000000017941 */ /* 0x000fea0003800200 */
.L_x_2712:
        /* <DEDUP_REMOVED lines=55> */
.L_x_2716:
[----:B------:R-:W-:Y:S05]  /*3c20*/  BSYNC.RECONVERGENT B1 ;  /* 0x0000000000017941 */ /* 0x000fea0003800200 */
.L_x_2715:
        /* <DEDUP_REMOVED lines=27> */
.L_x_2708:
[----:B------:R-:W3:Y:S01]  /*3de0*/  S2UR UR4, SR_CTAID.Y ;  /* 0x00000000000479c3 */ /* 0x000ee20000002600 */
[----:B------:R-:W-:Y:S01]  /*3df0*/  VIADDMNMX R14, R5, 0x100, R0, !PT ;  /* 0x00000100050e7846 */ /* 0x000fe20007800100 */
[----:B------:R-:W-:Y:S01]  /*3e00*/  BSSY.RECONVERGENT B1, `(.L_x_2717) ;  /* 0x0000027000017945 */ /* 0x000fe20003800200 */
[----:B------:R-:W-:-:S04]  /*3e10*/  LOP3.LUT R13, RZ, R12, RZ, 0x33, !PT ;  /* 0x0000000cff0d7212 */ /* 0x000fc800078e33ff */
[----:B------:R-:W-:Y:S01]  /*3e20*/  IADD3 R14, PT, PT, -R19, R14, R13 ;  /* 0x0000000e130e7210 */ /* 0x000fe20007ffe10d */
[----:B------:R-:W3:Y:S03]  /*3e30*/  LDC R9, c[0x0][0x3f4] ;  /* 0x0000fd00ff097b82 */ /* 0x000ee60000000800 */
[C---:B------:R-:W-:Y:S02]  /*3e40*/  LOP3.LUT R13, R14.reuse, 0x300, RZ, 0xc0, !PT ;  /* 0x000003000e0d7812 */ /* 0x040fe400078ec0ff */
[----:B------:R-:W-:Y:S02]  /*3e50*/  ISETP.GE.U32.AND P1, PT, R14, 0x300, PT ;  /* 0x000003000e00780c */ /* 0x000fe40003f26070 */
[----:B------:R-:W-:Y:S02]  /*3e60*/  ISETP.NE.AND P0, PT, R13, 0x300, PT ;  /* 0x000003000d00780c */ /* 0x000fe40003f05270 */
[----:B------:R-:W-:Y:S01]  /*3e70*/  MOV R13, R5 ;  /* 0x00000005000d7202 */ /* 0x000fe20000000f00 */
[----:B---3--:R-:W-:-:S02]  /*3e80*/  IMAD R24, R9, UR4, RZ ;  /* 0x0000000409187c24 */ /* 0x008fc4000f8e02ff */
[----:B------:R-:W-:-:S03]  /*3e90*/  IMAD.MOV.U32 R9, RZ, RZ, RZ ;  /* 0x000000ffff097224 */ /* 0x000fc600078e00ff */
[----:B--2---:R-:W-:-:S05]  /*3ea0*/  SHF.R.S32.HI R26, RZ, 0x1f, R24 ;  /* 0x0000001fff1a7819 */ /* 0x004fca0000011418 */
[----:B------:R-:W-:Y:S05]  /*3eb0*/  @!P0 BRA `(.L_x_2718) ;  /* 0x00000000006c8947 */ /* 0x000fea0003800000 */
[----:B------:R-:W-:Y:S01]  /*3ec0*/  UIADD3 UR4, UPT, UPT, UR5, 0x140, URZ ;  /* 0x0000014005047890 */ /* 0x000fe2000fffe0ff */
[----:B------:R-:W-:Y:S01]  /*3ed0*/  LEA.HI R9, R14, 0x1, RZ, 0x18 ;  /* 0x000000010e097811 */ /* 0x000fe200078fc0ff */
[--C-:B------:R-:W-:Y:S01]  /*3ee0*/  IMAD.MOV.U32 R13, RZ, RZ, R5.reuse ;  /* 0x000000ffff0d7224 */ /* 0x100fe200078e0005 */
[----:B-----5:R-:W-:Y:S01]  /*3ef0*/  IADD3 R23, P0, P2, R24, R10, R5 ;  /* 0x0000000a18177210 */ /* 0x020fe20007a1e005 */
[----:B------:R-:W-:Y:S01]  /*3f00*/  ULEA UR4, UR6, UR4, 0x18 ;  /* 0x0000000406047291 */ /* 0x000fe2000f8ec0ff */
[----:B------:R-:W-:Y:S01]  /*3f10*/  LOP3.LUT R10, R9, 0x3, RZ, 0xc0, !PT ;  /* 0x00000003090a7812 */ /* 0x000fe200078ec0ff */
[----:B------:R-:W-:Y:S01]  /*3f20*/  HFMA2 R9, -RZ, RZ, 0, 0 ;  /* 0x00000000ff097431 */ /* 0x000fe200000001ff */
[----:B------:R-:W-:Y:S02]  /*3f30*/  IADD3.X R11, PT, PT, R26, R11, RZ, P0, P2 ;  /* 0x0000000b1a0b7210 */ /* 0x000fe400007e44ff */
[----:B------:R-:W-:Y:S02]  /*3f40*/  IADD3 R15, PT, PT, -R10, RZ, RZ ;  /* 0x000000ff0a0f7210 */ /* 0x000fe40007ffe1ff */
[----:B------:R-:W-:-:S07]  /*3f50*/  LEA R14, R12, UR4, 0x2 ;  /* 0x000000040c0e7c11 */ /* 0x000fce000f8e10ff */
.L_x_2719:
[----:B------:R-:W-:-:S06]  /*3f60*/  MOV R10, R23 ;  /* 0x00000017000a7202 */ /* 0x000fcc0000000f00 */
[----:B------:R1:W2:Y:S01]  /*3f70*/  LDG.E.U8 R10, desc[UR36][R10.64] ;  /* 0x000000240a0a7981 */ /* 0x0002a2000c1e1100 */
[----:B------:R-:W-:Y:S02]  /*3f80*/  IADD3 R15, PT, PT, R15, 0x1, RZ ;  /* 0x000000010f0f7810 */ /* 0x000fe40007ffe0ff */
[----:B------:R-:W-:Y:S02]  /*3f90*/  IADD3 R23, P2, PT, R23, 0x100, RZ ;  /* 0x0000010017177810 */ /* 0x000fe40007f5e0ff */
[----:B------:R-:W-:-:S03]  /*3fa0*/  IADD3 R13, PT, PT, R13, 0x100, RZ ;  /* 0x000001000d0d7810 */ /* 0x000fc60007ffe0ff */
[----:B-1----:R-:W-:Y:S01]  /*3fb0*/  IMAD.X R11, RZ, RZ, R11, P2 ;  /* 0x000000ffff0b7224 */ /* 0x002fe200010e060b */
[----:B--2---:R-:W-:-:S13]  /*3fc0*/  ISETP.NE.AND P0, PT, R10, RZ, PT ;  /* 0x000000ff0a00720c */ /* 0x004fda0003f05270 */
[----:B------:R-:W0:Y:S02]  /*3fd0*/  @!P0 LDS R21, [R14] ;  /* 0x000000000e158984 */ /* 0x000e240000000800 */
[----:B0-----:R-:W-:Y:S01]  /*3fe0*/  @!P0 FADD.FTZ R22, -R8, R21 ;  /* 0x0000001508168221 */ /* 0x001fe20000010100 */
[----:B------:R-:W-:-:S03]  /*3ff0*/  IMAD.MOV.U32 R21, RZ, RZ, RZ ;  /* 0x000000ffff157224 */ /* 0x000fc600078e00ff */
[----:B------:R-:W-:-:S04]  /*4000*/  @!P0 FMUL.FTZ R22, R22, 1.4426950216293334961 ;  /* 0x3fb8aa3b16168820 */ /* 0x000fc80000410000 */
[----:B------:R-:W0:Y:S01]  /*4010*/  @!P0 MUFU.EX2 R21, R22 ;  /* 0x0000001600158308 */ /* 0x000e220000000800 */
[----:B------:R-:W-:Y:S01]  /*4020*/  ISETP.NE.AND P0, PT, R15, RZ, PT ;  /* 0x000000ff0f00720c */ /* 0x000fe20003f05270 */
[----:B0-----:R0:W-:Y:S01]  /*4030*/  STS [R14], R21 ;  /* 0x000000150e007388 */ /* 0x0011e20000000800 */
[----:B------:R-:W-:Y:S01]  /*4040*/  FADD.FTZ R9, R21, R9 ;  /* 0x0000000915097221 */ /* 0x000fe20000010000 */
[----:B0-----:R-:W-:-:S10]  /*4050*/  IADD3 R14, PT, PT, R14, 0x400, RZ ;  /* 0x000004000e0e7810 */ /* 0x001fd40007ffe0ff */
[----:B------:R-:W-:Y:S05]  /*4060*/  @P0 BRA `(.L_x_2719) ;  /* 0xfffffffc00bc0947 */ /* 0x000fea000383ffff */
.L_x_2718:
[----:B------:R-:W-:Y:S05]  /*4070*/  BSYNC.RECONVERGENT B1 ;  /* 0x0000000000017941 */ /* 0x000fea0003800200 */
.L_x_2717:
[----:B------:R-:W-:Y:S05]  /*4080*/  @!P1 BRA `(.L_x_2707) ;  /* 0x0000000000dc9947 */ /* 0x000fea0003800000 */
[----:B------:R-:W1:Y:S01]  /*4090*/  S2R R14, SR_CgaCtaId ;  /* 0x00000000000e7919 */ /* 0x000e620000008800 */
[----:B------:R-:W2:Y:S01]  /*40a0*/  LDCU.64 UR8, c[0x0][0x420] ;  /* 0x00008400ff0877ac */ /* 0x000ea20008000a00 */
[----:B------:R-:W-:Y:S02]  /*40b0*/  MOV R11, 0x400 ;  /* 0x00000400000b7802 */ /* 0x000fe40000000f00 */
[----:B------:R-:W-:-:S03]  /*40c0*/  SHF.L.U32 R10, R19, 0x2, RZ ;  /* 0x00000002130a7819 */ /* 0x000fc600000006ff */
[----:B------:R-:W-:Y:S01]  /*40d0*/  VIADD R11, R11, 0x140 ;  /* 0x000001400b0b7836 */ /* 0x000fe20000000000 */
[----:B------:R-:W-:Y:S02]  /*40e0*/  LEA R10, R13, -R10, 0x2 ;  /* 0x8000000a0d0a7211 */ /* 0x000fe400078e10ff */
[----:B--2---:R-:W-:-:S04]  /*40f0*/  IADD3 R21, P0, P1, R24, UR8, R13 ;  /* 0x0000000818157c10 */ /* 0x004fc8000f91e00d */
[----:B------:R-:W-:Y:S02]  /*4100*/  IADD3 R21, P2, PT, R21, 0x200, RZ ;  /* 0x0000020015157810 */ /* 0x000fe40007f5e0ff */
[----:B-1----:R-:W-:Y:S02]  /*4110*/  LEA R15, R14, R11, 0x18 ;  /* 0x0000000b0e0f7211 */ /* 0x002fe400078ec0ff */
[----:B------:R-:W-:Y:S02]  /*4120*/  IADD3.X R11, PT, PT, R26, UR9, RZ, P0, P1 ;  /* 0x000000091a0b7c10 */ /* 0x000fe400087e24ff */
[----:B------:R-:W-:Y:S02]  /*4130*/  IADD3 R14, PT, PT, R10, 0x800, R15 ;  /* 0x000008000a0e7810 */ /* 0x000fe40007ffe00f */
[----:B------:R-:W-:-:S07]  /*4140*/  IADD3.X R11, PT, PT, RZ, R11, RZ, P2, !PT ;  /* 0x0000000bff0b7210 */ /* 0x000fce00017fe4ff */
.L_x_2720:
[----:B------:R-:W-:-:S05]  /*4150*/  IMAD.MOV.U32 R10, RZ, RZ, R21 ;  /* 0x000000ffff0a7224 */ /* 0x000fca00078e0015 */
[----:B-----5:R-:W2:Y:S04]  /*4160*/  LDG.E.U8 R23, desc[UR36][R10.64+-0x200] ;  /* 0xfffe00240a177981 */ /* 0x020ea8000c1e1100 */
[----:B------:R-:W3:Y:S04]  /*4170*/  LDG.E.U8 R15, desc[UR36][R10.64+-0x100] ;  /* 0xffff00240a0f7981 */ /* 0x000ee8000c1e1100 */
[----:B------:R-:W4:Y:S04]  /*4180*/  LDG.E.U8 R21, desc[UR36][R10.64] ;  /* 0x000000240a157981 */ /* 0x000f28000c1e1100 */
[----:B------:R-:W4:Y:S01]  /*4190*/  LDG.E.U8 R22, desc[UR36][R10.64+0x100] ;  /* 0x000100240a167981 */ /* 0x000f22000c1e1100 */
[----:B------:R-:W-:-:S02]  /*41a0*/  IADD3 R13, PT, PT, R13, 0x400, RZ ;  /* 0x000004000d0d7810 */ /* 0x000fc40007ffe0ff */
[----:B--2---:R-:W-:Y:S02]  /*41b0*/  ISETP.NE.AND P0, PT, R23, RZ, PT ;  /* 0x000000ff1700720c */ /* 0x004fe40003f05270 */
[----:B---3--:R-:W-:Y:S02]  /*41c0*/  ISETP.NE.AND P1, PT, R15, RZ, PT ;  /* 0x000000ff0f00720c */ /* 0x008fe40003f25270 */
[----:B----4-:R-:W-:Y:S02]  /*41d0*/  ISETP.NE.AND P2, PT, R21, RZ, PT ;  /* 0x000000ff1500720c */ /* 0x010fe40003f45270 */
[----:B------:R-:W-:-:S07]  /*41e0*/  ISETP.NE.AND P3, PT, R22, RZ, PT ;  /* 0x000000ff1600720c */ /* 0x000fce0003f65270 */
        /* <DEDUP_REMOVED lines=9> */
[----:B------:R0:W1:Y:S01]  /*4280*/  @!P0 MUFU.EX2 R15, R21 ;  /* 0x00000015000f8308 */ /* 0x0000620000000800 */
[----:B------:R-:W-:Y:S01]  /*4290*/  @!P1 FMUL.FTZ R22, R22, 1.4426950216293334961 ;  /* 0x3fb8aa3b16169820 */ /* 0x000fe20000410000 */
[C---:B--2---:R-:W-:Y:S01]  /*42a0*/  @!P2 FADD.FTZ R24, -R8.reuse, R25 ;  /* 0x000000190818a221 */ /* 0x044fe20000010100 */
[----:B------:R-:W-:Y:S02]  /*42b0*/  IMAD.MOV.U32 R25, RZ, RZ, RZ ;  /* 0x000000ffff197224 */ /* 0x000fe400078e00ff */
[----:B---3--:R-:W-:Y:S01]  /*42c0*/  @!P3 FADD.FTZ R26, -R8, R27 ;  /* 0x0000001b081ab221 */ /* 0x008fe20000010100 */
[----:B------:R1:W2:Y:S01]  /*42d0*/  @!P1 MUFU.EX2 R23, R22 ;  /* 0x0000001600179308 */ /* 0x0002a20000000800 */
[----:B------:R-:W-:Y:S01]  /*42e0*/  @!P2 FMUL.FTZ R24, R24, 1.4426950216293334961 ;  /* 0x3fb8aa3b1818a820 */ /* 0x000fe20000410000 */
[----:B------:R-:W-:Y:S01]  /*42f0*/  MOV R27, RZ ;  /* 0x000000ff001b7202 */ /* 0x000fe20000000f00 */
        /* <DEDUP_REMOVED lines=16> */
.L_x_2707:
[----:B------:R-:W-:Y:S05]  /*4400*/  BSYNC.RECONVERGENT B0 ;  /* 0x0000000000007941 */ /* 0x000fea0003800200 */
.L_x_2706:
[----:B0-----:R-:W0:Y:S01]  /*4410*/  SHFL.BFLY PT, R8, R9, 0x10, 0x1f ;  /* 0x0e001f0009087f89 */ /* 0x001e2200000e0000 */
[C---:B------:R-:W-:Y:S01]  /*4420*/  ISETP.NE.AND P0, PT, R6.reuse, RZ, PT ;  /* 0x000000ff0600720c */ /* 0x040fe20003f05270 */
[----:B------:R-:W1:Y:S01]  /*4430*/  LDCU.U8 UR6, c[0x0][0x48c] ;  /* 0x00009180ff0677ac */ /* 0x000e620008000000 */
[----:B------:R-:W-:Y:S01]  /*4440*/  ISETP.GT.U32.AND P1, PT, R6, 0x7, PT ;  /* 0x000000070600780c */ /* 0x000fe20003f24070 */
[----:B------:R-:W2:Y:S01]  /*4450*/  S2UR UR4, SR_CTAID.Y ;  /* 0x00000000000479c3 */ /* 0x000ea20000002600 */
[----:B-1----:R-:W-:Y:S01]  /*4460*/  UISETP.NE.AND UP0, UPT, UR6, URZ, UPT ;  /* 0x000000ff0600728c */ /* 0x002fe2000bf05270 */
        /* <DEDUP_REMOVED lines=8> */
[----:B------:R-:W0:Y:S02]  /*44f0*/  SHFL.BFLY PT, R14, R13, 0x1, 0x1f ;  /* 0x0c201f000d0e7f89 */ /* 0x000e2400000e0000 */
[----:B0-----:R-:W-:Y:S02]  /*4500*/  FADD.FTZ R9, R13, R14 ;  /* 0x0000000e0d097221 */ /* 0x001fe40000010000 */
[----:B------:R-:W2:Y:S03]  /*4510*/  S2R R13, SR_CTAID.X ;  /* 0x00000000000d7919 */ /* 0x000ea60000002500 */
[----:B------:R-:W-:Y:S01]  /*4520*/  @!P0 STS [R4+0x20], R9 ;  /* 0x0000200904008388 */ /* 0x000fe20000000800 */
[----:B------:R-:W-:Y:S01]  /*4530*/  BAR.SYNC.DEFER_BLOCKING 0x0 ;  /* 0x0000000000007b1d */ /* 0x000fe20000010000 */
[----:B------:R-:W-:-:S05]  /*4540*/  ISETP.GT.AND P0, PT, R5, R16, PT ;  /* 0x000000100500720c */ /* 0x000fca0003f04270 */
[----:B------:R-:W0:Y:S01]  /*4550*/  @!P1 LDS R9, [R7+0x20] ;  /* 0x0000200007099984 */ /* 0x000e220000000800 */
[----:B--2---:R-:W-:-:S03]  /*4560*/  IMAD R41, R10, UR4, R13 ;  /* 0x000000040a297c24 */ /* 0x004fc6000f8e020d */
        /* <DEDUP_REMOVED lines=17> */
.L_x_2721:
        /* <DEDUP_REMOVED lines=23> */
.L_x_2727:
[----:B------:R-:W0:Y:S01]  /*47f0*/  LDS R9, [R0] ;  /* 0x0000000000097984 */ /* 0x000e220000000800 */
[----:B------:R-:W-:-:S04]  /*4800*/  IADD3 R7, PT, PT, R7, 0x1, RZ ;  /* 0x0000000107077810 */ /* 0x000fc80007ffe0ff */
[----:B------:R-:W-:Y:S01]  /*4810*/  ISETP.NE.AND P0, PT, R7, RZ, PT ;  /* 0x000000ff0700720c */ /* 0x000fe20003f05270 */
[----:B0-----:R-:W-:-:S05]  /*4820*/  FMUL.FTZ R9, R9, R4 ;  /* 0x0000000409097220 */ /* 0x001fca0000410000 */
[----:B------:R0:W-:Y:S02]  /*4830*/  STS [R0], R9 ;  /* 0x0000000900007388 */ /* 0x0001e40000000800 */
[----:B0-----:R-:W-:-:S05]  /*4840*/  VIADD R0, R0, 0x400 ;  /* 0x0000040000007836 */ /* 0x001fca0000000000 */
[----:B------:R-:W-:Y:S05]  /*4850*/  @P0 BRA `(.L_x_2727) ;  /* 0xfffffffc00e40947 */ /* 0x000fea000383ffff */
.L_x_2726:
[----:B------:R-:W-:Y:S05]  /*4860*/  BSYNC.RECONVERGENT B1 ;  /* 0x0000000000017941 */ /* 0x000fea0003800200 */
.L_x_2725:
[----:B------:R-:W-:Y:S05]  /*4870*/  @!P1 BRA `(.L_x_2723) ;  /* 0x0000001400109947 */ /* 0x000fea0003800000 */
[----:B------:R-:W1:Y:S01]  /*4880*/  S2UR UR5, SR_CgaCtaId ;  /* 0x00000000000579c3 */ /* 0x000e620000008800 */
[----:B------:R-:W-:Y:S01]  /*4890*/  UMOV UR4, 0x400 ;  /* 0x0000040000047882 */ /* 0x000fe20000000000 */
[----:B------:R-:W-:Y:S01]  /*48a0*/  SHF.L.U32 R0, R19, 0x2, RZ ;  /* 0x0000000213007819 */ /* 0x000fe200000006ff */
[----:B------:R-:W-:Y:S01]  /*48b0*/  UIADD3 UR4, UPT, UPT, UR4, 0x140, URZ ;  /* 0x0000014004047890 */ /* 0x000fe2000fffe0ff */
[C---:B------:R-:W-:Y:S02]  /*48c0*/  VIADD R21, R5.reuse, 0x400 ;  /* 0x0000040005157836 */ /* 0x040fe40000000000 */
[----:B------:R-:W-:-:S03]  /*48d0*/  LEA R0, R5, -R0, 0x2 ;  /* 0x8000000005007211 */ /* 0x000fc600078e10ff */
[----:B------:R-:W-:Y:S01]  /*48e0*/  ISETP.GT.AND P0, PT, R21, R16, PT ;  /* 0x000000101500720c */ /* 0x000fe20003f04270 */
[----:B-1----:R-:W-:-:S06]  /*48f0*/  ULEA UR4, UR5, UR4, 0x18 ;  /* 0x0000000405047291 */ /* 0x002fcc000f8ec0ff */
[----:B------:R-:W-:-:S03]  /*4900*/  IADD3 R5, PT, PT, R0, UR4, RZ ;  /* 0x0000000400057c10 */ /* 0x000fc6000fffe0ff */
[----:B------:R-:W0:Y:S04]  /*4910*/  LDS R7, [R0+UR4] ;  /* 0x0000000400077984 */ /* 0x000e280008000800 */
[----:B------:R-:W1:Y:S04]  /*4920*/  LDS R9, [R0+UR4+0x400] ;  /* 0x0004000400097984 */ /* 0x000e680008000800 */
[----:B------:R-:W2:Y:S04]  /*4930*/  LDS R11, [R0+UR4+0x800] ;  /* 0x00080004000b7984 */ /* 0x000ea80008000800 */
[----:B------:R-:W4:Y:S01]  /*4940*/  LDS R15, [R0+UR4+0xc00] ;  /* 0x000c0004000f7984 */ /* 0x000f220008000800 */
[-C--:B0-----:R-:W-:Y:S01]  /*4950*/  FMUL.FTZ R7, R7, R4.reuse ;  /* 0x0000000407077220 */ /* 0x081fe20000410000 */
[----:B-1----:R-:W-:-:S04]  /*4960*/  FMUL.FTZ R9, R9, R4 ;  /* 0x0000000409097220 */ /* 0x002fc80000410000 */
[----:B------:R0:W-:Y:S01]  /*4970*/  STS [R0+UR4], R7 ;  /* 0x0000000700007988 */ /* 0x0001e20008000804 */
[----:B--2---:R-:W-:-:S03]  /*4980*/  FMUL.FTZ R11, R11, R4 ;  /* 0x000000040b0b7220 */ /* 0x004fc60000410000 */
[----:B------:R0:W-:Y:S01]  /*4990*/  STS [R0+UR4+0x400], R9 ;  /* 0x0004000900007988 */ /* 0x0001e20008000804 */
[----:B----4-:R-:W-:-:S03]  /*49a0*/  FMUL.FTZ R15, R15, R4 ;  /* 0x000000040f0f7220 */ /* 0x010fc60000410000 */
        /* <DEDUP_REMOVED lines=11> */
.L_x_2730:
[----:B------:R-:W0:Y:S01]  /*4a60*/  LDS R7, [R5+-0x800] ;  /* 0xfff8000005077984 */ /* 0x000e220000000800 */
[----:B------:R-:W-:-:S03]  /*4a70*/  IADD3 R21, PT, PT, R21, 0x1000, RZ ;  /* 0x0000100015157810 */ /* 0x000fc60007ffe0ff */
[----:B------:R-:W1:Y:S01]  /*4a80*/  LDS R9, [R5+-0x400] ;  /* 0xfffc000005097984 */ /* 0x000e620000000800 */
[----:B------:R-:W-:-:S03]  /*4a90*/  ISETP.GE.AND P1, PT, R21, R32, PT ;  /* 0x000000201500720c */ /* 0x000fc60003f26270 */
[----:B------:R-:W2:Y:S04]  /*4aa0*/  LDS R11, [R5] ;  /* 0x00000000050b7984 */ /* 0x000ea80000000800 */
[----:B------:R-:W4:Y:S04]  /*4ab0*/  LDS R15, [R5+0x400] ;  /* 0x00040000050f7984 */ /* 0x000f280000000800 */
[----:B-----5:R-:W4:Y:S04]  /*4ac0*/  LDS R23, [R5+0x800] ;  /* 0x0008000005177984 */ /* 0x020f280000000800 */
[----:B---3--:R-:W3:Y:S04]  /*4ad0*/  LDS R25, [R5+0xc00] ;  /* 0x000c000005197984 */ /* 0x008ee80000000800 */
[----:B------:R-:W-:Y:S04]  /*4ae0*/  LDS R27, [R5+0x1000] ;  /* 0x00100000051b7984 */ /* 0x000fe80000000800 */
[----:B------:R-:W3:Y:S04]  /*4af0*/  LDS R29, [R5+0x1400] ;  /* 0x00140000051d7984 */ /* 0x000ee80000000800 */
        /* <DEDUP_REMOVED lines=9> */
[----:B----4-:R-:W-:-:S03]  /*4b90*/  FMUL.FTZ R10, R4, R15 ;  /* 0x0000000f040a7220 */ /* 0x010fc60000410000 */
[----:B------:R-:W4:Y:S01]  /*4ba0*/  LDS R45, [R5+0x3000] ;  /* 0x00300000052d7984 */ /* 0x000f220000000800 */
[----:B------:R-:W-:-:S03]  /*4bb0*/  FMUL.FTZ R14, R4, R23 ;  /* 0x00000017040e7220 */ /* 0x000fc60000410000 */
[----:B------:R-:W4:Y:S01]  /*4bc0*/  LDS R47, [R5+0x3400] ;  /* 0x00340000052f7984 */ /* 0x000f220000000800 */
[----:B---3--:R-:W-:-:S03]  /*4bd0*/  FMUL.FTZ R22, R4, R25 ;  /* 0x0000001904167220 */ /* 0x008fc60000410000 */
[----:B------:R3:W-:Y:S04]  /*4be0*/  STS [R5+-0x800], R0 ;  /* 0xfff8000005007388 */ /* 0x0007e80000000800 */
[----:B------:R0:W-:Y:S01]  /*4bf0*/  STS [R5+-0x400], R6 ;  /* 0xfffc000605007388 */ /* 0x0001e20000000800 */
[----:B------:R-:W-:-:S03]  /*4c00*/  FMUL.FTZ R24, R4, R29 ;  /* 0x0000001d04187220 */ /* 0x000fc60000410000 */
[----:B------:R1:W-:Y:S01]  /*4c10*/  STS [R5], R8 ;  /* 0x0000000805007388 */ /* 0x0003e20000000800 */
[C---:B------:R-:W-:Y:S01]  /*4c20*/  FMUL.FTZ R26, R4.reuse, R31 ;  /* 0x0000001f041a7220 */ /* 0x040fe20000410000 */
[C---:B---3--:R-:W-:Y:S02]  /*4c30*/  FMUL.FTZ R0, R4.reuse, R27 ;  /* 0x0000001b04007220 */ /* 0x048fe40000410000 */
        /* <DEDUP_REMOVED lines=10> */
[----:B----4-:R-:W-:-:S03]  /*4ce0*/  FMUL.FTZ R14, R4, R45 ;  /* 0x0000002d040e7220 */ /* 0x010fc60000410000 */
[----:B------:R-:W-:Y:S01]  /*4cf0*/  STS [R5+0x1800], R26 ;  /* 0x0018001a05007388 */ /* 0x000fe20000000800 */
[----:B---3--:R-:W-:-:S03]  /*4d00*/  FMUL.FTZ R22, R4, R47 ;  /* 0x0000002f04167220 */ /* 0x008fc60000410000 */
        /* <DEDUP_REMOVED lines=9> */
.L_x_2729:
[----:B------:R-:W-:Y:S05]  /*4da0*/  BSYNC.RECONVERGENT B1 ;  /* 0x0000000000017941 */ /* 0x000fea0003800200 */
.L_x_2728:
        /* <DEDUP_REMOVED lines=9> */
[----:B------:R-:W4:Y:S04]  /*4e40*/  LDS R15, [R5+0x400] ;  /* 0x00040000050f7984 */ /* 0x000f280000000800 */
[----:B-----5:R-:W4:Y:S04]  /*4e50*/  LDS R23, [R5+0x800] ;  /* 0x0008000005177984 */ /* 0x020f280000000800 */
[----:B---3--:R-:W3:Y:S04]  /*4e60*/  LDS R25, [R5+0xc00] ;  /* 0x000c000005197984 */ /* 0x008ee80000000800 */
[----:B------:R-:W3:Y:S04]  /*4e70*/  LDS R27, [R5+0x1000] ;  /* 0x00100000051b7984 */ /* 0x000ee80000000800 */
[----:B------:R-:W3:Y:S01]  /*4e80*/  LDS R29, [R5+0x1400] ;  /* 0x00140000051d7984 */ /* 0x000ee20000000800 */
[C---:B0-----:R-:W-:Y:S01]  /*4e90*/  FMUL.FTZ R0, R4.reuse, R7 ;  /* 0x0000000704007220 */ /* 0x041fe20000410000 */
[----:B-1----:R-:W-:-:S04]  /*4ea0*/  FMUL.FTZ R6, R4, R9 ;  /* 0x0000000904067220 */ /* 0x002fc80000410000 */
[----:B------:R-:W-:Y:S01]  /*4eb0*/  STS [R5+-0x800], R0 ;  /* 0xfff8000005007388 */ /* 0x000fe20000000800 */
[----:B--2---:R-:W-:-:S03]  /*4ec0*/  FMUL.FTZ R8, R4, R11 ;  /* 0x0000000b04087220 */ /* 0x004fc60000410000 */
[----:B------:R-:W-:Y:S01]  /*4ed0*/  STS [R5+-0x400], R6 ;  /* 0xfffc000605007388 */ /* 0x000fe20000000800 */
[----:B----4-:R-:W-:-:S03]  /*4ee0*/  FMUL.FTZ R10, R4, R15 ;  /* 0x0000000f040a7220 */ /* 0x010fc60000410000 */
[----:B------:R-:W-:Y:S01]  /*4ef0*/  STS [R5], R8 ;  /* 0x0000000805007388 */ /* 0x000fe20000000800 */
[----:B------:R-:W-:-:S03]  /*4f00*/  FMUL.FTZ R14, R4, R23 ;  /* 0x00000017040e7220 */ /* 0x000fc60000410000 */
[----:B------:R-:W-:Y:S01]  /*4f10*/  STS [R5+0x400], R10 ;  /* 0x0004000a05007388 */ /* 0x000fe20000000800 */
[----:B---3--:R-:W-:-:S03]  /*4f20*/  FMUL.FTZ R22, R4, R25 ;  /* 0x0000001904167220 */ /* 0x008fc60000410000 */
[----:B------:R-:W-:Y:S01]  /*4f30*/  STS [R5+0x800], R14 ;  /* 0x0008000e05007388 */ /* 0x000fe20000000800 */
[----:B------:R-:W-:-:S03]  /*4f40*/  FMUL.FTZ R24, R4, R27 ;  /* 0x0000001b04187220 */ /* 0x000fc60000410000 */
[----:B------:R-:W-:Y:S01]  /*4f50*/  STS [R5+0xc00], R22 ;  /* 0x000c001605007388 */ /* 0x000fe20000000800 */
[----:B------:R-:W-:-:S03]  /*4f60*/  FMUL.FTZ R26, R4, R29 ;  /* 0x0000001d041a7220 */ /* 0x000fc60000410000 */
[----:B------:R-:W-:Y:S04]  /*4f70*/  STS [R5+0x1000], R24 ;  /* 0x0010001805007388 */ /* 0x000fe80000000800 */
[----:B------:R0:W-:Y:S02]  /*4f80*/  STS [R5+0x1400], R26 ;  /* 0x0014001a05007388 */ /* 0x0001e40000000800 */
[----:B0-----:R-:W-:-:S07]  /*4f90*/  VIADD R5, R5, 0x2000 ;  /* 0x0000200005057836 */ /* 0x001fce0000000000 */
.L_x_2732:
[----:B------:R-:W-:Y:S05]  /*4fa0*/  BSYNC.RECONVERGENT B1 ;  /* 0x0000000000017941 */ /* 0x000fea0003800200 */
.L_x_2731:
[----:B------:R-:W-:-:S13]  /*4fb0*/  ISETP.GT.AND P1, PT, R21, R16, PT ;  /* 0x000000101500720c */ /* 0x000fda0003f24270 */
[----:B------:R-:W-:Y:S05]  /*4fc0*/  @!P0 BRA P1, `(.L_x_2723) ;  /* 0x0000000c003c8947 */ /* 0x000fea0000800000 */
[----:B------:R-:W0:Y:S04]  /*4fd0*/  LDS R7, [R5+-0x800] ;  /* 0xfff8000005077984 */ /* 0x000e280000000800 */
[----:B------:R-:W1:Y:S04]  /*4fe0*/  LDS R9, [R5+-0x400] ;  /* 0xfffc000005097984 */ /* 0x000e680000000800 */
[----:B------:R-:W2:Y:S04]  /*4ff0*/  LDS R11, [R5] ;  /* 0x00000000050b7984 */ /* 0x000ea80000000800 */
[----:B------:R-:W4:Y:S01]  /*5000*/  LDS R15, [R5+0x400] ;  /* 0x00040000050f7984 */ /* 0x000f220000000800 */
[C---:B0-----:R-:W-:Y:S01]  /*5010*/  FMUL.FTZ R0, R4.reuse, R7 ;  /* 0x0000000704007220 */ /* 0x041fe20000410000 */
[----:B-1----:R-:W-:-:S04]  /*5020*/  FMUL.FTZ R6, R4, R9 ;  /* 0x0000000904067220 */ /* 0x002fc80000410000 */
[----:B------:R0:W-:Y:S01]  /*5030*/  STS [R5+-0x800], R0 ;  /* 0xfff8000005007388 */ /* 0x0001e20000000800 */
[----:B--2---:R-:W-:-:S03]  /*5040*/  FMUL.FTZ R8, R4, R11 ;  /* 0x0000000b04087220 */ /* 0x004fc60000410000 */
[----:B------:R0:W-:Y:S01]  /*5050*/  STS [R5+-0x400], R6 ;  /* 0xfffc000605007388 */ /* 0x0001e20000000800 */
[----:B----4-:R-:W-:-:S03]  /*5060*/  FMUL.FTZ R4, R4, R15 ;  /* 0x0000000f04047220 */ /* 0x010fc60000410000 */
[----:B------:R0:W-:Y:S04]  /*5070*/  STS [R5], R8 ;  /* 0x0000000805007388 */ /* 0x0001e80000000800 */
[----:B------:R0:W-:Y:S01]  /*5080*/  STS [R5+0x400], R4 ;  /* 0x0004000405007388 */ /* 0x0001e20000000800 */
[----:B------:R-:W-:Y:S05]  /*5090*/  BRA `(.L_x_2723) ;  /* 0x0000000c00087947 */ /* 0x000fea0003800000 */
.L_x_2724:
        /* <DEDUP_REMOVED lines=19> */
[----:B--2---:R-:W-:-:S04]  /*51d0*/  LEA R14, P0, R15, UR8, 0x2 ;  /* 0x000000080f0e7c11 */ /* 0x004fc8000f8010ff */
[----:B------:R-:W-:Y:S01]  /*51e0*/  LEA.HI.X R15, R15, UR9, R10, 0x2, P0 ;  /* 0x000000090f0f7c11 */ /* 0x000fe200080f140a */
[----:B-1----:R-:W-:Y:S01]  /*51f0*/  ULEA UR4, UR5, UR4, 0x18 ;  /* 0x0000000405047291 */ /* 0x002fe2000f8ec0ff */
[----:B------:R-:W-:-:S05]  /*5200*/  IADD3 R10, PT, PT, -R0, RZ, RZ ;  /* 0x000000ff000a7210 */ /* 0x000fca0007ffe1ff */
[----:B------:R-:W-:-:S07]  /*5210*/  LEA R0, R12, UR4, 0x2 ;  /* 0x000000040c007c11 */ /* 0x000fce000f8e10ff */
.L_x_2735:
[----:B-1----:R-:W0:Y:S01]  /*5220*/  LDS R9, [R0] ;  /* 0x0000000000097984 */ /* 0x002e220000000800 */
[----:B------:R-:W-:Y:S02]  /*5230*/  MOV R8, R14 ;  /* 0x0000000e00087202 */ /* 0x000fe40000000f00 */
[----:B------:R-:W-:Y:S02]  /*5240*/  IADD3 R10, PT, PT, R10, 0x1, RZ ;  /* 0x000000010a0a7810 */ /* 0x000fe40007ffe0ff */
[----:B------:R-:W-:Y:S02]  /*5250*/  IADD3 R14, P2, PT, R14, 0x400, RZ ;  /* 0x000004000e0e7810 */ /* 0x000fe40007f5e0ff */
        /* <DEDUP_REMOVED lines=8> */
.L_x_2734:
[----:B------:R-:W-:Y:S05]  /*52e0*/  BSYNC.RECONVERGENT B1 ;  /* 0x0000000000017941 */ /* 0x000fea0003800200 */
.L_x_2733:
[----:B------:R-:W-:Y:S05]  /*52f0*/  @!P1 BRA `(.L_x_2723) ;  /* 0x0000000800709947 */ /* 0x000fea0003800000 */
[----:B-1----:R-:W1:Y:S01]  /*5300*/  S2R R8, SR_CgaCtaId ;  /* 0x0000000000087919 */ /* 0x002e620000008800 */
[----:B------:R-:W2:Y:S01]  /*5310*/  LDCU.64 UR4, c[0x0][0x480] ;  /* 0x00009000ff0477ac */ /* 0x000ea20008000a00 */
[C---:B------:R-:W-:Y:S01]  /*5320*/  IADD3 R6, P0, PT, R5.reuse, R6, RZ ;  /* 0x0000000605067210 */ /* 0x040fe20007f1e0ff */
[----:B------:R-:W-:Y:S01]  /*5330*/  BSSY.RECONVERGENT B1, `(.L_x_2736) ;  /* 0x000005a000017945 */ /* 0x000fe20003800200 */
[----:B------:R-:W-:Y:S02]  /*5340*/  IADD3 R11, PT, PT, -R5, R16, RZ ;  /* 0x00000010050b7210 */ /* 0x000fe40007ffe1ff */
[----:B------:R-:W-:Y:S02]  /*5350*/  IADD3.X R7, PT, PT, RZ, R7, RZ, P0, !PT ;  /* 0x00000007ff077210 */ /* 0x000fe400007fe4ff */
[----:B------:R-:W-:Y:S02]  /*5360*/  ISETP.GT.AND P1, PT, R11, 0xbff, PT ;  /* 0x00000bff0b00780c */ /* 0x000fe40003f24270 */
[----:B------:R-:W-:-:S02]  /*5370*/  MOV R0, 0x400 ;  /* 0x0000040000007802 */ /* 0x000fc40000000f00 */
[----:B--2---:R-:W-:-:S04]  /*5380*/  LEA R9, P0, R6, UR4, 0x2 ;  /* 0x0000000406097c11 */ /* 0x004fc8000f8010ff */
[----:B------:R-:W-:Y:S01]  /*5390*/  LEA.HI.X R10, R6, UR5, R7, 0x2, P0 ;  /* 0x00000005060a7c11 */ /* 0x000fe200080f1407 */
[----:B------:R-:W-:Y:S01]  /*53a0*/  VIADD R7, R0, 0x140 ;  /* 0x0000014000077836 */ /* 0x000fe20000000000 */
[----:B------:R-:W-:Y:S02]  /*53b0*/  SHF.L.U32 R0, R19, 0x2, RZ ;  /* 0x0000000213007819 */ /* 0x000fe400000006ff */
[----:B------:R-:W-:Y:S02]  /*53c0*/  IADD3 R6, P0, PT, R9, 0x800, RZ ;  /* 0x0000080009067810 */ /* 0x000fe40007f1e0ff */
[----:B------:R-:W-:Y:S02]  /*53d0*/  LEA R0, R5, -R0, 0x2 ;  /* 0x8000000005007211 */ /* 0x000fe400078e10ff */
[----:B-1----:R-:W-:Y:S01]  /*53e0*/  LEA R9, R8, R7, 0x18 ;  /* 0x0000000708097211 */ /* 0x002fe200078ec0ff */
[----:B------:R-:W-:Y:S01]  /*53f0*/  IMAD.X R7, RZ, RZ, R10, P0 ;  /* 0x000000ffff077224 */ /* 0x000fe200000e060a */
[----:B------:R-:W-:-:S02]  /*5400*/  PLOP3.LUT P0, PT, PT, PT, PT, 0x80, 0x8 ;  /* 0x000000000008781c */ /* 0x000fc40003f0f070 */
[----:B------:R-:W-:Y:S01]  /*5410*/  IADD3 R0, PT, PT, R0, 0x800, R9 ;  /* 0x0000080000007810 */ /* 0x000fe20007ffe009 */
[----:B------:R-:W-:Y:S10]  /*5420*/  @!P1 BRA `(.L_x_2737) ;  /* 0x0000000400289947 */ /* 0x000ff40003800000 */
[----:B------:R-:W-:Y:S02]  /*5430*/  PLOP3.LUT P0, PT, PT, PT, PT, 0x8, 0x80 ;  /* 0x000000000080781c */ /* 0x000fe40003f0e170 */
[----:B------:R-:W-:-:S11]  /*5440*/  IADD3 R10, PT, PT, R16, -0xbff, RZ ;  /* 0xfffff401100a7810 */ /* 0x000fd60007ffe0ff */
.L_x_2738:
[----:B------:R-:W0:Y:S01]  /*5450*/  LDS R9, [R0+-0x800] ;  /* 0xfff8000000097984 */ /* 0x000e220000000800 */
[----:B------:R-:W-:Y:S02]  /*5460*/  IADD3 R5, PT, PT, R5, 0x1000, RZ ;  /* 0x0000100005057810 */ /* 0x000fe40007ffe0ff */
[----:B------:R-:W-:Y:S01]  /*5470*/  IADD3 R8, P2, PT, R6, 0x4000, RZ ;  /* 0x0000400006087810 */ /* 0x000fe20007f5e0ff */
[----:B------:R-:W1:Y:S01]  /*5480*/  LDS R11, [R0+-0x400] ;  /* 0xfffc0000000b7984 */ /* 0x000e620000000800 */
[----:B------:R-:W-:-:S03]  /*5490*/  ISETP.GE.AND P1, PT, R5, R10, PT ;  /* 0x0000000a0500720c */ /* 0x000fc60003f26270 */
[----:B------:R-:W2:Y:S04]  /*54a0*/  LDS R15, [R0] ;  /* 0x00000000000f7984 */ /* 0x000ea80000000800 */
[----:B------:R-:W4:Y:S04]  /*54b0*/  LDS R21, [R0+0x400] ;  /* 0x0004000000157984 */ /* 0x000f280000000800 */
[----:B-----5:R-:W4:Y:S04]  /*54c0*/  LDS R23, [R0+0x800] ;  /* 0x0008000000177984 */ /* 0x020f280000000800 */
[----:B---3--:R-:W3:Y:S04]  /*54d0*/  LDS R25, [R0+0xc00] ;  /* 0x000c000000197984 */ /* 0x008ee80000000800 */
[----:B------:R-:W3:Y:S04]  /*54e0*/  LDS R27, [R0+0x1000] ;  /* 0x00100000001b7984 */ /* 0x000ee80000000800 */
        /* <DEDUP_REMOVED lines=14> */
[C---:B---3--:R-:W-:Y:S01]  /*55d0*/  FMUL.FTZ R25, R4.reuse, R25 ;  /* 0x0000001904197220 */ /* 0x048fe20000410000 */
        /* <DEDUP_REMOVED lines=8> */
[----:B---3--:R-:W-:Y:S02]  /*5660*/  IMAD.X R9, RZ, RZ, R7, P2 ;  /* 0x000000ffff097224 */ /* 0x008fe400010e0607 */
[C---:B------:R-:W-:Y:S01]  /*5670*/  FMUL.FTZ R35, R4.reuse, R35 ;  /* 0x0000002304237220 */ /* 0x040fe20000410000 */
[----:B------:R-:W-:Y:S01]  /*5680*/  STG.E desc[UR36][R6.64], R15 ;  /* 0x0000000f06007986 */ /* 0x000fe2000c101924 */
[----:B0-----:R-:W-:-:S03]  /*5690*/  FMUL.FTZ R37, R4, R37 ;  /* 0x0000002504257220 */ /* 0x001fc60000410000 */
[----:B------:R-:W-:Y:S01]  /*56a0*/  STS [R0], R15 ;  /* 0x0000000f00007388 */ /* 0x000fe20000000800 */
[----:B-1----:R-:W-:-:S03]  /*56b0*/  FMUL.FTZ R39, R4, R39 ;  /* 0x0000002704277220 */ /* 0x002fc60000410000 */
[----:B------:R-:W-:Y:S01]  /*56c0*/  STG.E desc[UR36][R6.64+0x400], R21 ;  /* 0x0004001506007986 */ /* 0x000fe2000c101924 */
[----:B--2---:R-:W-:-:S03]  /*56d0*/  FMUL.FTZ R43, R4, R43 ;  /* 0x0000002b042b7220 */ /* 0x004fc60000410000 */
        /* <DEDUP_REMOVED lines=31> */
.L_x_2737:
[----:B------:R-:W-:Y:S05]  /*58d0*/  BSYNC.RECONVERGENT B1 ;  /* 0x0000000000017941 */ /* 0x000fea0003800200 */
.L_x_2736:
[----:B------:R-:W-:Y:S01]  /*58e0*/  IADD3 R8, PT, PT, -R5, R16, RZ ;  /* 0x0000001005087210 */ /* 0x000fe20007ffe1ff */
[----:B------:R-:W-:Y:S03]  /*58f0*/  BSSY.RECONVERGENT B1, `(.L_x_2739) ;  /* 0x000002a000017945 */ /* 0x000fe60003800200 */
        /* <DEDUP_REMOVED lines=15> */
[----:B------:R-:W-:Y:S01]  /*59f0*/  STG.E desc[UR36][R6.64+-0x800], R9 ;  /* 0xfff8000906007986 */ /* 0x000fe2000c101924 */
[----:B--2---:R-:W-:-:S03]  /*5a00*/  FMUL.FTZ R15, R4, R15 ;  /* 0x0000000f040f7220 */ /* 0x004fc60000410000 */
[----:B------:R0:W-:Y:S01]  /*5a10*/  STS [R0+-0x800], R9 ;  /* 0xfff8000900007388 */ /* 0x0001e20000000800 */
[----:B----4-:R-:W-:-:S03]  /*5a20*/  FMUL.FTZ R21, R4, R21 ;  /* 0x0000001504157220 */ /* 0x010fc60000410000 */
[----:B------:R-:W-:Y:S01]  /*5a30*/  STG.E desc[UR36][R6.64+-0x400], R11 ;  /* 0xfffc000b06007986 */ /* 0x000fe2000c101924 */
[----:B------:R-:W-:-:S03]  /*5a40*/  FMUL.FTZ R23, R4, R23 ;  /* 0x0000001704177220 */ /* 0x000fc60000410000 */
[----:B------:R-:W-:Y:S01]  /*5a50*/  STS [R0+-0x400], R11 ;  /* 0xfffc000b00007388 */ /* 0x000fe20000000800 */
[----:B0-----:R-:W-:Y:S01]  /*5a60*/  IADD3.X R9, PT, PT, RZ, R7, RZ, P1, !PT ;  /* 0x00000007ff097210 */ /* 0x001fe20000ffe4ff */
[C---:B---3--:R-:W-:Y:S02]  /*5a70*/  FMUL.FTZ R25, R4.reuse, R25 ;  /* 0x0000001904197220 */ /* 0x048fe40000410000 */
        /* <DEDUP_REMOVED lines=17> */
.L_x_2740:
[----:B------:R-:W-:Y:S05]  /*5b90*/  BSYNC.RECONVERGENT B1 ;  /* 0x0000000000017941 */ /* 0x000fea0003800200 */
.L_x_2739:
[----:B------:R-:W-:-:S13]  /*5ba0*/  ISETP.LE.OR P0, PT, R5, R16, P0 ;  /* 0x000000100500720c */ /* 0x000fda0000703670 */
[----:B------:R-:W-:Y:S05]  /*5bb0*/  @!P0 BRA `(.L_x_2723) ;  /* 0x0000000000408947 */ /* 0x000fea0003800000 */
[----:B------:R-:W0:Y:S04]  /*5bc0*/  LDS R5, [R0+-0x800] ;  /* 0xfff8000000057984 */ /* 0x000e280000000800 */
[----:B------:R-:W1:Y:S04]  /*5bd0*/  LDS R9, [R0+-0x400] ;  /* 0xfffc000000097984 */ /* 0x000e680000000800 */
[----:B------:R-:W2:Y:S04]  /*5be0*/  LDS R11, [R0] ;  /* 0x00000000000b7984 */ /* 0x000ea80000000800 */
[----:B------:R-:W4:Y:S01]  /*5bf0*/  LDS R15, [R0+0x400] ;  /* 0x00040000000f7984 */ /* 0x000f220000000800 */
[-C--:B0-----:R-:W-:Y:S01]  /*5c00*/  FMUL.FTZ R5, R5, R4.reuse ;  /* 0x0000000405057220 */ /* 0x081fe20000410000 */
[----:B-1----:R-:W-:-:S04]  /*5c10*/  FMUL.FTZ R9, R9, R4 ;  /* 0x0000000409097220 */ /* 0x002fc80000410000 */
[----:B------:R0:W-:Y:S01]  /*5c20*/  STG.E desc[UR36][R6.64+-0x800], R5 ;  /* 0xfff8000506007986 */ /* 0x0001e2000c101924 */
[----:B--2---:R-:W-:-:S03]  /*5c30*/  FMUL.FTZ R11, R11, R4 ;  /* 0x000000040b0b7220 */ /* 0x004fc60000410000 */
        /* <DEDUP_REMOVED lines=8> */
.L_x_2723:
[----:B------:R-:W-:Y:S05]  /*5cc0*/  BSYNC.RECONVERGENT B0 ;  /* 0x0000000000007941 */ /* 0x000fea0003800200 */
.L_x_2722:
[----:B------:R-:W2:Y:S01]  /*5cd0*/  LDCU.64 UR4, c[0x0][0x3b0] ;  /* 0x00007600ff0477ac */ /* 0x000ea20008000a00 */
[----:B0-----:R-:W-:Y:S01]  /*5ce0*/  SHF.R.S32.HI R5, RZ, 0x1f, R16 ;  /* 0x0000001fff057819 */ /* 0x001fe20000011410 */
[----:B------:R-:W0:Y:S01]  /*5cf0*/  LDC.64 R14, c[0x0][0x3c0] ;  /* 0x0000f000ff0e7b82 */ /* 0x000e220000000a00 */
[----:B------:R-:W-:Y:S02]  /*5d00*/  SHF.R.U32.HI R40, RZ, 0x4, R12 ;  /* 0x00000004ff287819 */ /* 0x000fe4000001160c */
[----:B------:R-:W-:Y:S02]  /*5d10*/  CS2R R6, SRZ ;  /* 0x0000000000067805 */ /* 0x000fe4000001ff00 */
[----:B------:R-:W-:Y:S02]  /*5d20*/  LEA.HI R5, R5, R16, RZ, 0x4 ;  /* 0x0000001005057211 */ /* 0x000fe400078f20ff */
[----:B------:R-:W-:Y:S02]  /*5d30*/  SHF.L.U32 R0, R12, 0x2, RZ ;  /* 0x000000020c007819 */ /* 0x000fe400000006ff */
[----:B------:R-:W-:-:S02]  /*5d40*/  LOP3.LUT R5, R5, 0xfffffff0, RZ, 0xc0, !PT ;  /* 0xfffffff005057812 */ /* 0x000fc400078ec0ff */
[----:B------:R-:W-:Y:S02]  /*5d50*/  LOP3.LUT R0, R0, 0x3c, RZ, 0xc0, !PT ;  /* 0x0000003c00007812 */ /* 0x000fe400078ec0ff */
[----:B------:R-:W-:Y:S02]  /*5d60*/  IADD3 R57, PT, PT, -R5, R16, RZ ;  /* 0x0000001005397210 */ /* 0x000fe40007ffe1ff */
[----:B--2---:R-:W-:Y:S01]  /*5d70*/  ISETP.NE.U32.AND P0, PT, RZ, UR4, PT ;  /* 0x00000004ff007c0c */ /* 0x004fe2000bf05070 */
[----:B------:R-:W2:Y:S03]  /*5d80*/  LDCU UR4, c[0x0][0x3f4] ;  /* 0x00007e80ff0477ac */ /* 0x000ea60008000800 */
[----:B------:R-:W-:-:S04]  /*5d90*/  ISETP.NE.AND.EX P0, PT, RZ, UR5, PT, P0 ;  /* 0x00000005ff007c0c */ /* 0x000fc8000bf05300 */
[----:B------:R-:W-:-:S13]  /*5da0*/  ISETP.NE.OR P0, PT, R40, R57, !P0 ;  /* 0x000000392800720c */ /* 0x000fda0004705670 */
[----:B-1----:R-:W1:Y:S01]  /*5db0*/  @!P0 LDC.64 R8, c[0x0][0x3b0] ;  /* 0x0000ec00ff088b82 */ /* 0x002e620000000a00 */
[----:B------:R-:W-:Y:S01]  /*5dc0*/  @!P0 IMAD R5, R13, 0x40, R0 ;  /* 0x000000400d058824 */ /* 0x000fe200078e0200 */
[----:B--2---:R-:W-:Y:S02]  /*5dd0*/  MOV R43, UR4 ;  /* 0x00000004002b7c02 */ /* 0x004fe40008000f00 */
[----:B------:R-:W-:Y:S02]  /*5de0*/  IADD3 R42, PT, PT, R19, R40, RZ ;  /* 0x00000028132a7210 */ /* 0x000fe40007ffe0ff */
[----:B------:R-:W-:Y:S01]  /*5df0*/  VIMNMX R21, PT, PT, R16, R43, PT ;  /* 0x0000002b10157248 */ /* 0x000fe20003fe0100 */
[----:B-1----:R-:W-:Y:S01]  /*5e00*/  @!P0 IMAD.WIDE.U32 R8, R5, 0x4, R8 ;  /* 0x0000000405088825 */ /* 0x002fe200078e0008 */
[----:B------:R-:W-:-:S06]  /*5e10*/  CS2R R4, SRZ ;  /* 0x0000000000047805 */ /* 0x000fcc000001ff00 */
[----:B------:R1:W5:Y:S01]  /*5e20*/  @!P0 LDG.E.128 R4, desc[UR36][R8.64] ;  /* 0x0000002408048981 */ /* 0x000362000c1e1d00 */
[----:B------:R-:W-:Y:S01]  /*5e30*/  BAR.SYNC.DEFER_BLOCKING 0x0 ;  /* 0x0000000000007b1d */ /* 0x000fe20000010000 */
[----:B------:R-:W-:Y:S01]  /*5e40*/  ISETP.GE.AND P0, PT, R42, R21, PT ;  /* 0x000000152a00720c */ /* 0x000fe20003f06270 */
[----:B------:R-:W-:Y:S02]  /*5e50*/  IMAD R11, R20, R43, R0 ;  /* 0x0000002b140b7224 */ /* 0x000fe400078e0200 */
[----:B------:R-:W-:Y:S02]  /*5e60*/  IMAD.SHL.U32 R41, R41, 0x40, RZ ;  /* 0x0000004029297824 */ /* 0x000fe400078e00ff */
[----:B------:R-:W-:Y:S01]  /*5e70*/  BSSY.RECONVERGENT B0, `(.L_x_2741) ;  /* 0x00000b9000007945 */ /* 0x000fe20003800200 */
[----:B0-----:R-:W-:Y:S01]  /*5e80*/  IMAD.WIDE R14, R11, 0x4, R14 ;  /* 0x000000040b0e7825 */ /* 0x001fe200078e020e */
[----:B------:R-:W-:Y:S02]  /*5e90*/  CS2R R10, SRZ ;  /* 0x00000000000a7805 */ /* 0x000fe4000001ff00 */
[----:B-1----:R-:W-:-:S04]  /*5ea0*/  CS2R R8, SRZ ;  /* 0x0000000000087805 */ /* 0x002fc8000001ff00 */
[----:B------:R-:W-:Y:S05]  /*5eb0*/  @P0 BRA `(.L_x_2742) ;  /* 0x0000000800d00947 */ /* 0x000fea0003800000 */
[----:B------:R-:W-:Y:S01]  /*5ec0*/  VIADDMNMX R9, R42, 0x10, R21, !PT ;  /* 0x000000102a097846 */ /* 0x000fe20007800115 */
[----:B------:R-:W-:Y:S01]  /*5ed0*/  BSSY.RECONVERGENT B1, `(.L_x_2743) ;  /* 0x0000059000017945 */ /* 0x000fe20003800200 */
[----:B------:R-:W-:Y:S02]  /*5ee0*/  LOP3.LUT R58, RZ, R19, RZ, 0x33, !PT ;  /* 0x00000013ff3a7212 */ /* 0x000fe400078e33ff */
[----:B------:R-:W-:Y:S02]  /*5ef0*/  CS2R R10, SRZ ;  /* 0x00000000000a7805 */ /* 0x000fe4000001ff00 */
[----:B------:R-:W-:Y:S02]  /*5f00*/  MOV R56, R42 ;  /* 0x0000002a00387202 */ /* 0x000fe40000000f00 */
[----:B------:R-:W-:Y:S02]  /*5f10*/  IADD3 R58, PT, PT, -R40, R9, R58 ;  /* 0x00000009283a7210 */ /* 0x000fe40007ffe13a */
[----:B------:R-:W-:-:S02]  /*5f20*/  CS2R R8, SRZ ;  /* 0x0000000000087805 */ /* 0x000fc4000001ff00 */
[C---:B------:R-:W-:Y:S02]  /*5f30*/  ISETP.GE.U32.AND P0, PT, R58.reuse, 0x70, PT ;  /* 0x000000703a00780c */ /* 0x040fe40003f06070 */
[----:B------:R-:W-:-:S04]  /*5f40*/  LEA.HI R70, R58, 0x1, RZ, 0x1c ;  /* 0x000000013a467811 */ /* 0x000fc800078fe0ff */
[----:B------:R-:W-:-:S04]  /*5f50*/  LOP3.LUT R73, R70, 0x7, RZ, 0xc0, !PT ;  /* 0x0000000746497812 */ /* 0x000fc800078ec0ff */
[----:B------:R-:W-:-:S03]  /*5f60*/  ISETP.NE.AND P1, PT, R73, RZ, PT ;  /* 0x000000ff4900720c */ /* 0x000fc60003f25270 */
[----:B------:R-:W-:Y:S10]  /*5f70*/  @!P0 BRA `(.L_x_2744) ;  /* 0x0000000400388947 */ /* 0x000ff40003800000 */
[----:B------:R-:W0:Y:S01]  /*5f80*/  S2R R21, SR_CgaCtaId ;  /* 0x0000000000157919 */ /* 0x000e220000008800 */
[----:B------:R-:W-:Y:S01]  /*5f90*/  MOV R8, 0x400 ;  /* 0x0000040000087802 */ /* 0x000fe20000000f00 */
[----:B------:R-:W-:Y:S01]  /*5fa0*/  IMAD.MOV.U32 R59, RZ, RZ, RZ ;  /* 0x000000ffff3b7224 */ /* 0x000fe200078e00ff */
[----:B------:R-:W-:Y:S02]  /*5fb0*/  LOP3.LUT R72, R70, 0x1ffffff8, RZ, 0xc0, !PT ;  /* 0x1ffffff846487812 */ /* 0x000fe400078ec0ff */
[----:B------:R-:W-:Y:S02]  /*5fc0*/  IADD3 R8, PT, PT, R8, 0x140, RZ ;  /* 0x0000014008087810 */ /* 0x000fe40007ffe0ff */
[----:B------:R-:W-:Y:S02]  /*5fd0*/  MOV R56, R42 ;  /* 0x0000002a00387202 */ /* 0x000fe40000000f00 */
[----:B0-----:R-:W-:Y:S01]  /*5fe0*/  LEA R71, R21, R8, 0x18 ;  /* 0x0000000815477211 */ /* 0x001fe200078ec0ff */
[----:B------:R-:W-:-:S07]  /*5ff0*/  HFMA2 R8, -RZ, RZ, 0, 0 ;  /* 0x00000000ff087431 */ /* 0x000fce00000001ff */
.L_x_2745:
[----:B------:R-:W-:-:S04]  /*6000*/  IMAD.SHL.U32 R47, R56, 0x40, RZ ;  /* 0x00000040382f7824 */ /* 0x000fc800078e00ff */
[C---:B------:R-:W-:Y:S01]  /*6010*/  IMAD.WIDE.U32 R20, R47.reuse, 0x4, R14 ;  /* 0x000000042f147825 */ /* 0x040fe200078e000e */
[C---:B---3--:R-:W-:Y:S02]  /*6020*/  IADD3 R25, PT, PT, R47.reuse, 0x400, RZ ;  /* 0x000004002f197810 */ /* 0x048fe40007ffe0ff */
[----:B------:R-:W-:-:S03]  /*6030*/  IADD3 R29, PT, PT, R47, 0x800, RZ ;  /* 0x000008002f1d7810 */ /* 0x000fc60007ffe0ff */
[--C-:B------:R-:W-:Y:S01]  /*6040*/  IMAD.WIDE.U32 R24, R25, 0x4, R14.reuse ;  /* 0x0000000419187825 */ /* 0x100fe200078e000e */
[----:B-----5:R-:W2:Y:S03]  /*6050*/  LDG.E.128 R20, desc[UR36][R20.64] ;  /* 0x0000002414147981 */ /* 0x020ea6000c1e1d00 */
[----:B------:R-:W-:Y:S02]  /*6060*/  VIADD R33, R47, 0xc00 ;  /* 0x00000c002f217836 */ /* 0x000fe40000000000 */
[--C-:B------:R-:W-:Y:S01]  /*6070*/  IMAD.WIDE.U32 R28, R29, 0x4, R14.reuse ;  /* 0x000000041d1c7825 */ /* 0x100fe200078e000e */
[----:B------:R-:W3:Y:S01]  /*6080*/  LDG.E.128 R24, desc[UR36][R24.64] ;  /* 0x0000002418187981 */ /* 0x000ee2000c1e1d00 */
[----:B------:R-:W-:Y:S02]  /*6090*/  IADD3 R37, PT, PT, R47, 0x1000, RZ ;  /* 0x000010002f257810 */ /* 0x000fe40007ffe0ff */
[--C-:B------:R-:W-:Y:S01]  /*60a0*/  IMAD.WIDE.U32 R32, R33, 0x4, R14.reuse ;  /* 0x0000000421207825 */ /* 0x100fe200078e000e */
[----:B------:R-:W-:Y:S01]  /*60b0*/  IADD3 R45, PT, PT, R47, 0x1400, RZ ;  /* 0x000014002f2d7810 */ /* 0x000fe20007ffe0ff */
[----:B------:R-:W4:Y:S02]  /*60c0*/  LDG.E.128 R28, desc[UR36][R28.64] ;  /* 0x000000241c1c7981 */ /* 0x000f24000c1e1d00 */
[----:B------:R-:W-:-:S02]  /*60d0*/  IMAD.WIDE.U32 R36, R37, 0x4, R14 ;  /* 0x0000000425247825 */ /* 0x000fc400078e000e */
[----:B------:R-:W4:Y:S02]  /*60e0*/  LDG.E.128 R32, desc[UR36][R32.64] ;  /* 0x0000002420207981 */ /* 0x000f24000c1e1d00 */
[----:B------:R-:W-:Y:S02]  /*60f0*/  VIADD R49, R47, 0x1800 ;  /* 0x000018002f317836 */ /* 0x000fe40000000000 */
[--C-:B------:R-:W-:Y:S01]  /*6100*/  IMAD.WIDE.U32 R44, R45, 0x4, R14.reuse ;  /* 0x000000042d2c7825 */ /* 0x100fe200078e000e */
[----:B------:R-:W4:Y:S01]  /*6110*/  LDG.E.128 R36, desc[UR36][R36.64] ;  /* 0x0000002424247981 */ /* 0x000f22000c1e1d00 */
[----:B------:R-:W-:Y:S02]  /*6120*/  IADD3 R53, PT, PT, R47, 0x1c00, RZ ;  /* 0x00001c002f357810 */ /* 0x000fe40007ffe0ff */
[--C-:B------:R-:W-:Y:S02]  /*6130*/  IMAD.WIDE.U32 R48, R49, 0x4, R14.reuse ;  /* 0x0000000431307825 */ /* 0x100fe400078e000e */
[----:B------:R-:W4:Y:S02]  /*6140*/  LDG.E.128 R44, desc[UR36][R44.64] ;  /* 0x000000242c2c7981 */ /* 0x000f24000c1e1d00 */
[----:B------:R-:W-:-:S02]  /*6150*/  IMAD.WIDE.U32 R52, R53, 0x4, R14 ;  /* 0x0000000435347825 */ /* 0x000fc400078e000e */
[----:B------:R-:W4:Y:S04]  /*6160*/  LDG.E.128 R48, desc[UR36][R48.64] ;  /* 0x0000002430307981 */ /* 0x000f28000c1e1d00 */
[----:B------:R-:W4:Y:S01]  /*6170*/  LDG.E.128 R52, desc[UR36][R52.64] ;  /* 0x0000002434347981 */ /* 0x000f22000c1e1d00 */
[----:B------:R-:W-:Y:S02]  /*6180*/  IADD3 R60, PT, PT, -R19, R56, RZ ;  /* 0x00000038133c7210 */ /* 0x000fe40007ffe1ff */
[----:B------:R-:W-:Y:S02]  /*6190*/  IADD3 R59, PT, PT, R59, 0x8, RZ ;  /* 0x000000083b3b7810 */ /* 0x000fe40007ffe0ff */
[----:B------:R-:W-:Y:S01]  /*61a0*/  IADD3 R56, PT, PT, R56, 0x80, RZ ;  /* 0x0000008038387810 */ /* 0x000fe20007ffe0ff */
[----:B------:R-:W-:Y:S01]  /*61b0*/  IMAD R60, R60, 0x4, R71 ;  /* 0x000000043c3c7824 */ /* 0x000fe200078e0247 */
[----:B------:R-:W-:-:S04]  /*61c0*/  ISETP.NE.AND P0, PT, R59, R72, PT ;  /* 0x000000483b00720c */ /* 0x000fc80003f05270 */
[----:B------:R-:W2:Y:S04]  /*61d0*/  LDS R61, [R60] ;  /* 0x000000003c3d7984 */ /* 0x000ea80000000800 */
[----:B------:R-:W3:Y:S04]  /*61e0*/  LDS R62, [R60+0x40] ;  /* 0x000040003c3e7984 */ /* 0x000ee80000000800 */
[----:B------:R-:W4:Y:S04]  /*61f0*/  LDS R64, [R60+0x80] ;  /* 0x000080003c407984 */ /* 0x000f280000000800 */
[----:B------:R-:W0:Y:S04]  /*6200*/  LDS R65, [R60+0xc0] ;  /* 0x0000c0003c417984 */ /* 0x000e280000000800 */
[----:B------:R-:W1:Y:S04]  /*6210*/  LDS R66, [R60+0x100] ;  /* 0x000100003c427984 */ /* 0x000e680000000800 */
[----:B------:R-:W1:Y:S04]  /*6220*/  LDS R67, [R60+0x140] ;  /* 0x000140003c437984 */ /* 0x000e680000000800 */
[----:B------:R-:W1:Y:S04]  /*6230*/  LDS R68, [R60+0x180] ;  /* 0x000180003c447984 */ /* 0x000e680000000800 */
[----:B------:R-:W1:Y:S01]  /*6240*/  LDS R69, [R60+0x1c0] ;  /* 0x0001c0003c457984 */ /* 0x000e620000000800 */
[-C--:B--2---:R-:W-:Y:S01]  /*6250*/  FFMA.FTZ R63, R20, R61.reuse, R8 ;  /* 0x0000003d143f7223 */ /* 0x084fe20000010008 */
        /* <DEDUP_REMOVED lines=11> */
[-C--:B0-----:R-:W-:Y:S01]  /*6310*/  FFMA.FTZ R63, R32, R65.reuse, R63 ;  /* 0x00000041203f7223 */ /* 0x081fe2000001003f */
[-C--:B------:R-:W-:Y:S01]  /*6320*/  FFMA.FTZ R8, R33, R65.reuse, R8 ;  /* 0x0000004121087223 */ /* 0x080fe20000010008 */
[-C--:B------:R-:W-:Y:S01]  /*6330*/  FFMA.FTZ R9, R34, R65.reuse, R9 ;  /* 0x0000004122097223 */ /* 0x080fe20000010009 */
[----:B------:R-:W-:Y:S01]  /*6340*/  FFMA.FTZ R10, R35, R65, R10 ;  /* 0x00000041230a7223 */ /* 0x000fe2000001000a */
[-C--:B-1----:R-:W-:Y:S01]  /*6350*/  FFMA.FTZ R63, R36, R66.reuse, R63 ;  /* 0x00000042243f7223 */ /* 0x082fe2000001003f */
        /* <DEDUP_REMOVED lines=16> */
.L_x_2744:
[----:B------:R-:W-:Y:S05]  /*6460*/  BSYNC.RECONVERGENT B1 ;  /* 0x0000000000017941 */ /* 0x000fea0003800200 */
.L_x_2743:
[----:B------:R-:W-:Y:S05]  /*6470*/  @!P1 BRA `(.L_x_2742) ;  /* 0x0000000400609947 */ /* 0x000fea0003800000 */
[----:B------:R-:W-:Y:S01]  /*6480*/  ISETP.GE.U32.AND P0, PT, R73, 0x4, PT ;  /* 0x000000044900780c */ /* 0x000fe20003f06070 */
[----:B------:R-:W-:Y:S01]  /*6490*/  BSSY.RECONVERGENT B1, `(.L_x_2746) ;  /* 0x000002a000017945 */ /* 0x000fe20003800200 */
[----:B------:R-:W-:-:S11]  /*64a0*/  LOP3.LUT P1, R70, R70, 0x3, RZ, 0xc0, !PT ;  /* 0x0000000346467812 */ /* 0x000fd6000782c0ff */
[----:B------:R-:W-:Y:S05]  /*64b0*/  @!P0 BRA `(.L_x_2747) ;  /* 0x00000000009c8947 */ /* 0x000fea0003800000 */
[----:B------:R-:W-:-:S04]  /*64c0*/  IMAD.SHL.U32 R21, R56, 0x40, RZ ;  /* 0x0000004038157824 */ /* 0x000fc800078e00ff */
[C-C-:B------:R-:W-:Y:S01]  /*64d0*/  IMAD.WIDE.U32 R28, R21.reuse, 0x4, R14.reuse ;  /* 0x00000004151c7825 */ /* 0x140fe200078e000e */
[C---:B------:R-:W-:Y:S02]  /*64e0*/  IADD3 R31, PT, PT, R21.reuse, 0x400, RZ ;  /* 0x00000400151f7810 */ /* 0x040fe40007ffe0ff */
[----:B---3--:R-:W-:Y:S02]  /*64f0*/  IADD3 R25, PT, PT, R21, 0x800, RZ ;  /* 0x0000080015197810 */ /* 0x008fe40007ffe0ff */
[----:B------:R0:W2:Y:S01]  /*6500*/  LDG.E.128 R32, desc[UR36][R28.64] ;  /* 0x000000241c207981 */ /* 0x0000a2000c1e1d00 */
[----:B------:R-:W-:-:S04]  /*6510*/  IMAD.WIDE.U32 R30, R31, 0x4, R14 ;  /* 0x000000041f1e7825 */ /* 0x000fc800078e000e */
[--C-:B------:R-:W-:Y:S01]  /*6520*/  IMAD.WIDE.U32 R24, R25, 0x4, R14.reuse ;  /* 0x0000000419187825 */ /* 0x100fe200078e000e */
[----:B------:R1:W3:Y:S03]  /*6530*/  LDG.E.128 R36, desc[UR36][R30.64] ;  /* 0x000000241e247981 */ /* 0x0002e6000c1e1d00 */
[----:B------:R-:W-:Y:S02]  /*6540*/  VIADD R21, R21, 0xc00 ;  /* 0x00000c0015157836 */ /* 0x000fe40000000000 */
[----:B------:R-:W4:Y:S02]  /*6550*/  LDG.E.128 R24, desc[UR36][R24.64] ;  /* 0x0000002418187981 */ /* 0x000f24000c1e1d00 */
[----:B------:R-:W-:-:S06]  /*6560*/  IMAD.WIDE.U32 R20, R21, 0x4, R14 ;  /* 0x0000000415147825 */ /* 0x000fcc00078e000e */
[----:B-----5:R-:W4:Y:S01]  /*6570*/  LDG.E.128 R20, desc[UR36][R20.64] ;  /* 0x0000002414147981 */ /* 0x020f22000c1e1d00 */
[----:B------:R-:W1:Y:S01]  /*6580*/  S2UR UR5, SR_CgaCtaId ;  /* 0x00000000000579c3 */ /* 0x000e620000008800 */
[----:B------:R-:W-:Y:S02]  /*6590*/  UMOV UR4, 0x400 ;  /* 0x0000040000047882 */ /* 0x000fe40000000000 */
[----:B------:R-:W-:Y:S01]  /*65a0*/  UIADD3 UR4, UPT, UPT, UR4, 0x140, URZ ;  /* 0x0000014004047890 */ /* 0x000fe2000fffe0ff */
[----:B0-----:R-:W-:-:S03]  /*65b0*/  IADD3 R28, PT, PT, -R19, R56, RZ ;  /* 0x00000038131c7210 */ /* 0x001fc60007ffe1ff */
[----:B-1----:R-:W-:-:S06]  /*65c0*/  ULEA UR4, UR5, UR4, 0x18 ;  /* 0x0000000405047291 */ /* 0x002fcc000f8ec0ff */
[----:B------:R-:W-:-:S05]  /*65d0*/  LEA R28, R28, UR4, 0x2 ;  /* 0x000000041c1c7c11 */ /* 0x000fca000f8e10ff */
[----:B------:R-:W2:Y:S04]  /*65e0*/  LDS R29, [R28] ;  /* 0x000000001c1d7984 */ /* 0x000ea80000000800 */
[----:B------:R-:W3:Y:S04]  /*65f0*/  LDS R30, [R28+0x40] ;  /* 0x000040001c1e7984 */ /* 0x000ee80000000800 */
[----:B------:R-:W4:Y:S04]  /*6600*/  LDS R44, [R28+0x80] ;  /* 0x000080001c2c7984 */ /* 0x000f280000000800 */
[----:B------:R-:W0:Y:S01]  /*6610*/  LDS R45, [R28+0xc0] ;  /* 0x0000c0001c2d7984 */ /* 0x000e220000000800 */
[----:B------:R-:W-:Y:S01]  /*6620*/  IADD3 R56, PT, PT, R56, 0x40, RZ ;  /* 0x0000004038387810 */ /* 0x000fe20007ffe0ff */
        /* <DEDUP_REMOVED lines=11> */
[----:B------:R-:W-:-:S03]  /*66e0*/  FFMA.FTZ R44, R27, R44, R10 ;  /* 0x0000002c1b2c7223 */ /* 0x000fc6000001000a */
[-C--:B0-----:R-:W-:Y:S01]  /*66f0*/  FFMA.FTZ R10, R22, R45.reuse, R11 ;  /* 0x0000002d160a7223 */ /* 0x081fe2000001000b */
[-C--:B------:R-:W-:Y:S01]  /*6700*/  FFMA.FTZ R8, R20, R45.reuse, R31 ;  /* 0x0000002d14087223 */ /* 0x080fe2000001001f */
[-C--:B------:R-:W-:Y:S01]  /*6710*/  FFMA.FTZ R9, R21, R45.reuse, R24 ;  /* 0x0000002d15097223 */ /* 0x080fe20000010018 */
[----:B------:R-:W-:-:S07]  /*6720*/  FFMA.FTZ R11, R23, R45, R44 ;  /* 0x0000002d170b7223 */ /* 0x000fce000001002c */
.L_x_2747:
[----:B------:R-:W-:Y:S05]  /*6730*/  BSYNC.RECONVERGENT B1 ;  /* 0x0000000000017941 */ /* 0x000fea0003800200 */
.L_x_2746:
[----:B------:R-:W-:Y:S05]  /*6740*/  @!P1 BRA `(.L_x_2742) ;  /* 0x0000000000ac9947 */ /* 0x000fea0003800000 */
[----:B------:R-:W-:Y:S01]  /*6750*/  ISETP.NE.AND P1, PT, R70, 0x1, PT ;  /* 0x000000014600780c */ /* 0x000fe20003f25270 */
[----:B------:R-:W-:Y:S01]  /*6760*/  BSSY.RECONVERGENT B1, `(.L_x_2748) ;  /* 0x000001a000017945 */ /* 0x000fe20003800200 */
[----:B------:R-:W-:-:S11]  /*6770*/  LOP3.LUT P0, RZ, R58, 0x10, RZ, 0xc0, !PT ;  /* 0x000000103aff7812 */ /* 0x000fd6000780c0ff */
[----:B------:R-:W-:Y:S05]  /*6780*/  @!P1 BRA `(.L_x_2749) ;  /* 0x00000000005c9947 */ /* 0x000fea0003800000 */
[----:B------:R-:W-:-:S05]  /*6790*/  IMAD.SHL.U32 R21, R56, 0x40, RZ ;  /* 0x0000004038157824 */ /* 0x000fca00078e00ff */
[C---:B-----5:R-:W-:Y:S01]  /*67a0*/  IADD3 R23, PT, PT, R21.reuse, 0x400, RZ ;  /* 0x0000040015177810 */ /* 0x060fe20007ffe0ff */
[----:B------:R-:W-:-:S04]  /*67b0*/  IMAD.WIDE.U32 R20, R21, 0x4, R14 ;  /* 0x0000000415147825 */ /* 0x000fc800078e000e */
[----:B------:R-:W-:Y:S01]  /*67c0*/  IMAD.WIDE.U32 R22, R23, 0x4, R14 ;  /* 0x0000000417167825 */ /* 0x000fe200078e000e */
[----:B---3--:R-:W2:Y:S04]  /*67d0*/  LDG.E.128 R24, desc[UR36][R20.64] ;  /* 0x0000002414187981 */ /* 0x008ea8000c1e1d00 */
[----:B------:R0:W3:Y:S01]  /*67e0*/  LDG.E.128 R32, desc[UR36][R22.64] ;  /* 0x0000002416207981 */ /* 0x0000e2000c1e1d00 */
[----:B------:R-:W1:Y:S01]  /*67f0*/  S2UR UR5, SR_CgaCtaId ;  /* 0x00000000000579c3 */ /* 0x000e620000008800 */
[----:B------:R-:W-:Y:S01]  /*6800*/  UMOV UR4, 0x400 ;  /* 0x0000040000047882 */ /* 0x000fe20000000000 */
[----:B------:R-:W-:Y:S01]  /*6810*/  IADD3 R28, PT, PT, -R19, R56, RZ ;  /* 0x00000038131c7210 */ /* 0x000fe20007ffe1ff */
[----:B------:R-:W-:Y:S01]  /*6820*/  UIADD3 UR4, UPT, UPT, UR4, 0x140, URZ ;  /* 0x0000014004047890 */ /* 0x000fe2000fffe0ff */
[----:B------:R-:W-:-:S03]  /*6830*/  VIADD R56, R56, 0x20 ;  /* 0x0000002038387836 */ /* 0x000fc60000000000 */
[----:B-1----:R-:W-:-:S06]  /*6840*/  ULEA UR4, UR5, UR4, 0x18 ;  /* 0x0000000405047291 */ /* 0x002fcc000f8ec0ff */
[----:B------:R-:W-:-:S05]  /*6850*/  LEA R28, R28, UR4, 0x2 ;  /* 0x000000041c1c7c11 */ /* 0x000fca000f8e10ff */
        /* <DEDUP_REMOVED lines=10> */
.L_x_2749:
[----:B------:R-:W-:Y:S05]  /*6900*/  BSYNC.RECONVERGENT B1 ;  /* 0x0000000000017941 */ /* 0x000fea0003800200 */
.L_x_2748:
[----:B------:R-:W-:Y:S05]  /*6910*/  @P0 BRA `(.L_x_2742) ;  /* 0x0000000000380947 */ /* 0x000fea0003800000 */
[----:B------:R-:W-:-:S05]  /*6920*/  SHF.L.U32 R21, R56, 0x6, RZ ;  /* 0x0000000638157819 */ /* 0x000fca00000006ff */
[----:B------:R-:W-:-:S06]  /*6930*/  IMAD.WIDE.U32 R20, R21, 0x4, R14 ;  /* 0x0000000415147825 */ /* 0x000fcc00078e000e */
[----:B-----5:R-:W2:Y:S01]  /*6940*/  LDG.E.128 R20, desc[UR36][R20.64] ;  /* 0x0000002414147981 */ /* 0x020ea2000c1e1d00 */
[----:B------:R-:W0:Y:S01]  /*6950*/  S2UR UR5, SR_CgaCtaId ;  /* 0x00000000000579c3 */ /* 0x000e220000008800 */
[----:B------:R-:W-:Y:S01]  /*6960*/  UMOV UR4, 0x400 ;  /* 0x0000040000047882 */ /* 0x000fe20000000000 */
[----:B---3--:R-:W-:Y:S01]  /*6970*/  IADD3 R24, PT, PT, -R19, R56, RZ ;  /* 0x0000003813187210 */ /* 0x008fe20007ffe1ff */
[----:B------:R-:W-:-:S04]  /*6980*/  UIADD3 UR4, UPT, UPT, UR4, 0x140, URZ ;  /* 0x0000014004047890 */ /* 0x000fc8000fffe0ff */
[----:B0-----:R-:W-:-:S06]  /*6990*/  ULEA UR4, UR5, UR4, 0x18 ;  /* 0x0000000405047291 */ /* 0x001fcc000f8ec0ff */
[----:B------:R-:W-:-:S06]  /*69a0*/  LEA R24, R24, UR4, 0x2 ;  /* 0x0000000418187c11 */ /* 0x000fcc000f8e10ff */
[----:B------:R-:W2:Y:S02]  /*69b0*/  LDS R24, [R24] ;  /* 0x0000000018187984 */ /* 0x000ea40000000800 */
[-C--:B--2---:R-:W-:Y:S01]  /*69c0*/  FFMA.FTZ R8, R20, R24.reuse, R8 ;  /* 0x0000001814087223 */ /* 0x084fe20000010008 */
[-C--:B------:R-:W-:Y:S01]  /*69d0*/  FFMA.FTZ R9, R21, R24.reuse, R9 ;  /* 0x0000001815097223 */ /* 0x080fe20000010009 */
[-C--:B------:R-:W-:Y:S01]  /*69e0*/  FFMA.FTZ R10, R22, R24.reuse, R10 ;  /* 0x00000018160a7223 */ /* 0x080fe2000001000a */
[----:B------:R-:W-:-:S07]  /*69f0*/  FFMA.FTZ R11, R23, R24, R11 ;  /* 0x00000018170b7223 */ /* 0x000fce000001000b */
.L_x_2742:
[----:B------:R-:W-:Y:S05]  /*6a00*/  BSYNC.RECONVERGENT B0 ;  /* 0x0000000000007941 */ /* 0x000fea0003800200 */
.L_x_2741:
[----:B------:R-:W-:Y:S01]  /*6a10*/  ISETP.GE.AND P0, PT, R42, R16, PT ;  /* 0x000000102a00720c */ /* 0x000fe20003f06270 */
[----:B------:R-:W-:-:S12]  /*6a20*/  BSSY.RECONVERGENT B2, `(.L_x_2750) ;  /* 0x0000120000027945 */ /* 0x000fd80003800200 */
[----:B------:R-:W-:Y:S05]  /*6a30*/  @P0 BRA `(.L_x_2751) ;  /* 0x0000001000780947 */ /* 0x000fea0003800000 */
[----:B------:R-:W-:Y:S01]  /*6a40*/  VIADDMNMX R21, R42, 0x10, R16, !PT ;  /* 0x000000102a157846 */ /* 0x000fe20007800110 */
[----:B------:R-:W-:Y:S01]  /*6a50*/  BSSY.RECONVERGENT B1, `(.L_x_2752) ;  /* 0x00000a3000017945 */ /* 0x000fe20003800200 */
[----:B------:R-:W-:-:S04]  /*6a60*/  LOP3.LUT R16, RZ, R19, RZ, 0x33, !PT ;  /* 0x00000013ff107212 */ /* 0x000fc800078e33ff */
[----:B------:R-:W-:-:S04]  /*6a70*/  IADD3 R16, PT, PT, -R40, R21, R16 ;  /* 0x0000001528107210 */ /* 0x000fc80007ffe110 */
[C---:B------:R-:W-:Y:S02]  /*6a80*/  ISETP.GE.U32.AND P0, PT, R16.reuse, 0x30, PT ;  /* 0x000000301000780c */ /* 0x040fe40003f06070 */
[----:B------:R-:W-:-:S11]  /*6a90*/  LEA.HI R29, R16, 0x1, RZ, 0x1c ;  /* 0x00000001101d7811 */ /* 0x000fd600078fe0ff */
[----:B------:R-:W-:Y:S05]  /*6aa0*/  @!P0 BRA `(.L_x_2753) ;  /* 0x0000000800748947 */ /* 0x000fea0003800000 */
[----:B------:R-:W0:Y:S01]  /*6ab0*/  S2UR UR5, SR_CgaCtaId ;  /* 0x00000000000579c3 */ /* 0x000e220000008800 */
[----:B------:R-:W-:Y:S01]  /*6ac0*/  UMOV UR4, 0x400 ;  /* 0x0000040000047882 */ /* 0x000fe20000000000 */
[----:B------:R-:W-:Y:S01]  /*6ad0*/  LOP3.LUT R21, R29, 0x1ffffffc, RZ, 0xc0, !PT ;  /* 0x1ffffffc1d157812 */ /* 0x000fe200078ec0ff */
[----:B------:R-:W-:Y:S01]  /*6ae0*/  UIADD3 UR4, UPT, UPT, UR4, 0x140, URZ ;  /* 0x0000014004047890 */ /* 0x000fe2000fffe0ff */
[----:B------:R-:W-:Y:S01]  /*6af0*/  BSSY.RECONVERGENT B0, `(.L_x_2754) ;  /* 0x0000097000007945 */ /* 0x000fe20003800200 */
[----:B------:R-:W-:Y:S01]  /*6b00*/  VIADD R42, R42, 0x20 ;  /* 0x000000202a2a7836 */ /* 0x000fe20000000000 */
[----:B-----5:R-:W-:Y:S02]  /*6b10*/  IADD3 R23, PT, PT, -R21, RZ, RZ ;  /* 0x000000ff15177210 */ /* 0x020fe40007ffe1ff */
[----:B------:R-:W1:Y:S01]  /*6b20*/  LDC R43, c[0x0][0x3f4] ;  /* 0x0000fd00ff2b7b82 */ /* 0x000e620000000800 */
[----:B0-----:R-:W-:-:S06]  /*6b30*/  ULEA UR4, UR5, UR4, 0x18 ;  /* 0x0000000405047291 */ /* 0x001fcc000f8ec0ff */
[----:B------:R-:W-:-:S04]  /*6b40*/  LEA R20, R40, UR4, 0x2 ;  /* 0x0000000428147c11 */ /* 0x000fc8000f8e10ff */
[----:B------:R-:W-:-:S07]  /*6b50*/  IADD3 R22, PT, PT, R20, 0x80, RZ ;  /* 0x0000008014167810 */ /* 0x000fce0007ffe0ff */
.L_x_2763:
[C---:B---3--:R-:W-:Y:S01]  /*6b60*/  IADD3 R24, PT, PT, R42.reuse, -0x20, RZ ;  /* 0xffffffe02a187810 */ /* 0x048fe20007ffe0ff */
[----:B------:R-:W-:Y:S01]  /*6b70*/  VIADD R23, R23, 0x4 ;  /* 0x0000000417177836 */ /* 0x000fe20000000000 */
[C---:B------:R-:W-:Y:S01]  /*6b80*/  IADD3 R30, PT, PT, R42.reuse, -0x10, RZ ;  /* 0xfffffff02a1e7810 */ /* 0x040fe20007ffe0ff */
[----:B------:R-:W-:Y:S01]  /*6b90*/  VIADD R32, R42, 0x10 ;  /* 0x000000102a207836 */ /* 0x000fe20000000000 */
[-C--:B-1----:R-:W-:Y:S01]  /*6ba0*/  ISETP.GE.AND P4, PT, R24, R43.reuse, PT ;  /* 0x0000002b1800720c */ /* 0x082fe20003f86270 */
        /* <DEDUP_REMOVED lines=19> */
[----:B------:R-:W0:Y:S03]  /*6ce0*/  LDS R28, [R22+-0x80] ;  /* 0xffff8000161c7984 */ /* 0x000e260000000800 */
        /* <DEDUP_REMOVED lines=11> */
[----:B------:R-:W0:Y:S02]  /*6da0*/  LDG.E.128 R24, desc[UR36][R20.64] ;  /* 0x0000002414187981 */ /* 0x000e24000c1e1d00 */
[-C--:B0-----:R-:W-:Y:S01]  /*6db0*/  FFMA.FTZ R8, R24, R28.reuse, R8 ;  /* 0x0000001c18087223 */ /* 0x081fe20000010008 */
[-C--:B------:R-:W-:Y:S01]  /*6dc0*/  FFMA.FTZ R9, R25, R28.reuse, R9 ;  /* 0x0000001c19097223 */ /* 0x080fe20000010009 */
[-C--:B------:R-:W-:Y:S01]  /*6dd0*/  FFMA.FTZ R10, R26, R28.reuse, R10 ;  /* 0x0000001c1a0a7223 */ /* 0x080fe2000001000a */
[----:B------:R-:W-:-:S07]  /*6de0*/  FFMA.FTZ R11, R27, R28, R11 ;  /* 0x0000001c1b0b7223 */ /* 0x000fce000001000b */
.L_x_2756:
[----:B------:R-:W-:Y:S05]  /*6df0*/  BSYNC.RECONVERGENT B3 ;  /* 0x0000000000037941 */ /* 0x000fea0003800200 */
.L_x_2755:
        /* <DEDUP_REMOVED lines=32> */
.L_x_2758:
[----:B------:R-:W-:Y:S05]  /*7000*/  BSYNC.RECONVERGENT B3 ;  /* 0x0000000000037941 */ /* 0x000fea0003800200 */
.L_x_2757:
        /* <DEDUP_REMOVED lines=15> */
[----:B------:R-:W0:Y:S03]  /*7100*/  LDS R28, [R22] ;  /* 0x00000000161c7984 */ /* 0x000e260000000800 */
        /* <DEDUP_REMOVED lines=16> */
.L_x_2760:
[----:B------:R-:W-:Y:S05]  /*7210*/  BSYNC.RECONVERGENT B3 ;  /* 0x0000000000037941 */ /* 0x000fea0003800200 */
.L_x_2759:
        /* <DEDUP_REMOVED lines=15> */
[----:B------:R-:W0:Y:S03]  /*7310*/  LDS R28, [R22+0x40] ;  /* 0x00004000161c7984 */ /* 0x000e260000000800 */
        /* <DEDUP_REMOVED lines=16> */
.L_x_2762:
[----:B------:R-:W-:Y:S05]  /*7420*/  BSYNC.RECONVERGENT B3 ;  /* 0x0000000000037941 */ /* 0x000fea0003800200 */
.L_x_2761:
[----:B------:R-:W-:Y:S02]  /*7430*/  IADD3 R42, PT, PT, R42, 0x40, RZ ;  /* 0x000000402a2a7810 */ /* 0x000fe40007ffe0ff */
[----:B------:R-:W-:Y:S01]  /*7440*/  IADD3 R22, PT, PT, R22, 0x100, RZ ;  /* 0x0000010016167810 */ /* 0x000fe20007ffe0ff */
[----:B------:R-:W-:Y:S06]  /*7450*/  @P0 BRA `(.L_x_2763) ;  /* 0xfffffff400c00947 */ /* 0x000fec000383ffff */
[----:B------:R-:W-:Y:S05]  /*7460*/  BSYNC.RECONVERGENT B0 ;  /* 0x0000000000007941 */ /* 0x000fea0003800200 */
.L_x_2754:
[----:B------:R-:W-:-:S07]  /*7470*/  VIADD R42, R42, 0xffffffe0 ;  /* 0xffffffe02a2a7836 */ /* 0x000fce0000000000 */
.L_x_2753:
[----:B------:R-:W-:Y:S05]  /*7480*/  BSYNC.RECONVERGENT B1 ;  /* 0x0000000000017941 */ /* 0x000fea0003800200 */
.L_x_2752:
        /* <DEDUP_REMOVED lines=14> */
[----:B---3--:R-:W-:Y:S01]  /*7570*/  LEA R25, R20, UR4, 0x2 ;  /* 0x0000000414197c11 */ /* 0x008fe2000f8e10ff */
[----:B------:R-:W-:Y:S06]  /*7580*/  @!P0 BRA `(.L_x_2767) ;  /* 0x0000000000788947 */ /* 0x000fec0003800000 */
[----:B-----5:R-:W-:Y:S02]  /*7590*/  IABS R23, R43 ;  /* 0x0000002b00177213 */ /* 0x020fe40000000000 */
        /* <DEDUP_REMOVED lines=24> */
[----:B------:R-:W0:Y:S02]  /*7720*/  LDG.E.128 R20, desc[UR36][R20.64] ;  /* 0x0000002414147981 */ /* 0x000e24000c1e1d00 */
[-C--:B0-----:R-:W-:Y:S01]  /*7730*/  FFMA.FTZ R8, R20, R24.reuse, R8 ;  /* 0x0000001814087223 */ /* 0x081fe20000010008 */
[-C--:B------:R-:W-:Y:S01]  /*7740*/  FFMA.FTZ R9, R21, R24.reuse, R9 ;  /* 0x0000001815097223 */ /* 0x080fe20000010009 */
[-C--:B------:R-:W-:Y:S01]  /*7750*/  FFMA.FTZ R10, R22, R24.reuse, R10 ;  /* 0x00000018160a7223 */ /* 0x080fe2000001000a */
[----:B------:R-:W-:-:S07]  /*7760*/  FFMA.FTZ R11, R23, R24, R11 ;  /* 0x00000018170b7223 */ /* 0x000fce000001000b */
.L_x_2767:
[----:B------:R-:W-:Y:S05]  /*7770*/  BSYNC.RECONVERGENT B1 ;  /* 0x0000000000017941 */ /* 0x000fea0003800200 */
.L_x_2766:
        /* <DEDUP_REMOVED lines=32> */
.L_x_2769:
[----:B------:R-:W-:Y:S05]  /*7980*/  BSYNC.RECONVERGENT B1 ;  /* 0x0000000000017941 */ /* 0x000fea0003800200 */
.L_x_2768:
[----:B------:R-:W-:-:S07]  /*7990*/  VIADD R42, R42, 0x20 ;  /* 0x000000202a2a7836 */ /* 0x000fce0000000000 */
.L_x_2765:
[----:B------:R-:W-:Y:S05]  /*79a0*/  BSYNC.RECONVERGENT B0 ;  /* 0x0000000000007941 */ /* 0x000fea0003800200 */
.L_x_2764:
[----:B------:R-:W-:-:S04]  /*79b0*/  LOP3.LUT P0, RZ, R16, 0x10, RZ, 0xc0, !PT ;  /* 0x0000001010ff7812 */ /* 0x000fc8000780c0ff */
[----:B------:R-:W-:-:S13]  /*79c0*/  ISETP.LT.OR P0, PT, R42, R43, P0 ;  /* 0x0000002b2a00720c */ /* 0x000fda0000701670 */
[----:B------:R-:W-:Y:S05]  /*79d0*/  @P0 BRA `(.L_x_2751) ;  /* 0x0000000000900947 */ /* 0x000fea0003800000 */
[----:B-----5:R-:W-:Y:S01]  /*79e0*/  IABS R23, R43 ;  /* 0x0000002b00177213 */ /* 0x020fe20000000000 */
[----:B------:R-:W-:Y:S01]  /*79f0*/  IMAD.MOV.U32 R20, RZ, RZ, RZ ;  /* 0x000000ffff147224 */ /* 0x000fe200078e00ff */
[----:B------:R-:W-:Y:S02]  /*7a00*/  ISETP.GE.AND P1, PT, R42, RZ, PT ;  /* 0x000000ff2a00720c */ /* 0x000fe40003f26270 */
[----:B------:R-:W0:Y:S01]  /*7a10*/  I2F.RP R22, R23 ;  /* 0x0000001700167306 */ /* 0x000e220000209400 */
[----:B------:R-:W-:-:S07]  /*7a20*/  ISETP.NE.AND P2, PT, R43, RZ, PT ;  /* 0x000000ff2b00720c */ /* 0x000fce0003f45270 */
[----:B0-----:R-:W3:Y:S02]  /*7a30*/  MUFU.RCP R22, R22 ;  /* 0x0000001600167308 */ /* 0x001ee40000001000 */
[----:B---3--:R-:W-:-:S06]  /*7a40*/  IADD3 R24, PT, PT, R22, 0xffffffe, RZ ;  /* 0x0ffffffe16187810 */ /* 0x008fcc0007ffe0ff */
[----:B------:R-:W0:Y:S02]  /*7a50*/  F2I.FTZ.U32.TRUNC.NTZ R21, R24 ;  /* 0x0000001800157305 */ /* 0x000e24000021f000 */
[----:B0-----:R-:W-:-:S05]  /*7a60*/  IADD3 R16, PT, PT, RZ, -R21, RZ ;  /* 0x80000015ff107210 */ /* 0x001fca0007ffe0ff */
[----:B------:R-:W-:Y:S01]  /*7a70*/  IMAD R25, R16, R23, RZ ;  /* 0x0000001710197224 */ /* 0x000fe200078e02ff */
[----:B------:R-:W-:-:S03]  /*7a80*/  IABS R16, R42 ;  /* 0x0000002a00107213 */ /* 0x000fc60000000000 */
        /* <DEDUP_REMOVED lines=13> */
[----:B------:R-:W2:Y:S01]  /*7b60*/  LDG.E.128 R20, desc[UR36][R14.64] ;  /* 0x000000240e147981 */ /* 0x000ea2000c1e1d00 */
[----:B------:R-:W0:Y:S01]  /*7b70*/  S2UR UR5, SR_CgaCtaId ;  /* 0x00000000000579c3 */ /* 0x000e220000008800 */
[----:B------:R-:W-:Y:S01]  /*7b80*/  UMOV UR4, 0x400 ;  /* 0x0000040000047882 */ /* 0x000fe20000000000 */
[----:B------:R-:W-:Y:S01]  /*7b90*/  IADD3 R19, PT, PT, -R19, R42, RZ ;  /* 0x0000002a13137210 */ /* 0x000fe20007ffe1ff */
        /* <DEDUP_REMOVED lines=8> */
.L_x_2751:
[----:B------:R-:W-:Y:S05]  /*7c20*/  BSYNC.RECONVERGENT B2 ;  /* 0x0000000000027941 */ /* 0x000fea0003800200 */
.L_x_2750:
        /* <DEDUP_REMOVED lines=10> */
[----:B-----5:R-:W4:Y:S08]  /*7cd0*/  @!P1 LDC.64 R22, c[0x0][0x468] ;  /* 0x00011a00ff169b82 */ /* 0x020f300000000a00 */
[----:B------:R-:W2:Y:S01]  /*7ce0*/  @P1 LDC.64 R16, c[0x0][0x3a8] ;  /* 0x0000ea00ff101b82 */ /* 0x000ea20000000a00 */
[----:B0-----:R-:W-:-:S04]  /*7cf0*/  @!P1 IADD3 R14, P0, PT, R33, R14, RZ ;  /* 0x0000000e210e9210 */ /* 0x001fc80007f1e0ff */
[----:B------:R-:W-:Y:S01]  /*7d00*/  @!P1 LEA.HI.X.SX32 R15, R33, R15, 0x1, P0 ;  /* 0x0000000f210f9211 */ /* 0x000fe200000f0eff */
[----:B----4-:R-:W4:Y:S04]  /*7d10*/  @!P1 LDG.E R22, desc[UR36][R22.64+0x8] ;  /* 0x0000082416169981 */ /* 0x010f28000c1e1900 */
[----:B------:R-:W4:Y:S01]  /*7d20*/  @!P1 LDG.E R19, desc[UR36][R14.64] ;  /* 0x000000240e139981 */ /* 0x000f22000c1e1900 */
[----:B-1----:R-:W-:-:S04]  /*7d30*/  ISETP.NE.U32.AND P0, PT, RZ, UR4, PT ;  /* 0x00000004ff007c0c */ /* 0x002fc8000bf05070 */
[----:B------:R-:W-:Y:S01]  /*7d40*/  ISETP.NE.AND.EX P0, PT, RZ, UR5, PT, P0 ;  /* 0x00000005ff007c0c */ /* 0x000fe2000bf05300 */
[----:B------:R-:W0:-:S12]  /*7d50*/  LDCU.64 UR4, c[0x0][0x3c0] ;  /* 0x00007800ff0477ac */ /* 0x000e180008000a00 */
[----:B---3--:R-:W1:Y:S08]  /*7d60*/  @P0 LDC R24, c[0x0][0x3f8] ;  /* 0x0000fe00ff180b82 */ /* 0x008e700000000800 */
[----:B------:R-:W3:Y:S01]  /*7d70*/  @P0 LDC.64 R20, c[0x0][0x458] ;  /* 0x00011600ff140b82 */ /* 0x000ee20000000a00 */
[----:B--2---:R-:W-:-:S04]  /*7d80*/  @P1 IMAD.WIDE R14, R33, 0x4, R16 ;  /* 0x00000004210e1825 */ /* 0x004fc800078e0210 */
[----:B-1----:R-:W-:-:S04]  /*7d90*/  @P0 IMAD R13, R2, R24, R13 ;  /* 0x00000018020d0224 */ /* 0x002fc800078e020d */
[----:B------:R-:W-:-:S04]  /*7da0*/  @P0 IMAD R13, R13, 0x40, R0 ;  /* 0x000000400d0d0824 */ /* 0x000fc800078e0200 */
[----:B---3--:R-:W-:Y:S01]  /*7db0*/  @P0 IMAD.WIDE R16, R13, 0x4, R20 ;  /* 0x000000040d100825 */ /* 0x008fe200078e0214 */
[----:B----4-:R-:W1:Y:S08]  /*7dc0*/  @!P1 I2F.S8 R25, R19 ;  /* 0x0000001300199306 */ /* 0x010e700000001400 */
[----:B------:R-:W2:Y:S08]  /*7dd0*/  @!P1 I2F.S8 R27, R19.B1 ;  /* 0x10000013001b9306 */ /* 0x000eb00000001400 */
[----:B------:R-:W3:Y:S08]  /*7de0*/  @!P1 I2F.S8 R29, R19.B2 ;  /* 0x20000013001d9306 */ /* 0x000ef00000001400 */
[----:B------:R-:W4:Y:S01]  /*7df0*/  @!P1 I2F.S8 R31, R19.B3 ;  /* 0x30000013001f9306 */ /* 0x000f220000001400 */
[C---:B-1----:R-:W-:Y:S01]  /*7e00*/  @!P1 FMUL.FTZ R24, R22.reuse, R25 ;  /* 0x0000001916189220 */ /* 0x042fe20000410000 */
[C---:B--2---:R-:W-:Y:S01]  /*7e10*/  @!P1 FMUL.FTZ R25, R22.reuse, R27 ;  /* 0x0000001b16199220 */ /* 0x044fe20000410000 */
[C---:B---3--:R-:W-:Y:S01]  /*7e20*/  @!P1 FMUL.FTZ R26, R22.reuse, R29 ;  /* 0x0000001d161a9220 */ /* 0x048fe20000410000 */
[----:B----4-:R-:W-:-:S02]  /*7e30*/  @!P1 FMUL.FTZ R27, R22, R31 ;  /* 0x0000001f161b9220 */ /* 0x010fc40000410000 */
[----:B------:R-:W2:Y:S04]  /*7e40*/  @P0 LDG.E.128 R20, desc[UR36][R16.64] ;  /* 0x0000002410140981 */ /* 0x000ea8000c1e1d00 */
[----:B------:R-:W3:Y:S01]  /*7e50*/  @P1 LDG.E.128 R24, desc[UR36][R14.64] ;  /* 0x000000240e181981 */ /* 0x000ee2000c1e1d00 */
[----:B------:R-:W-:Y:S02]  /*7e60*/  SHF.L.U32 R18, R18, 0x6, RZ ;  /* 0x0000000612127819 */ /* 0x000fe400000006ff */
[----:B------:R-:W-:Y:S02]  /*7e70*/  SHF.R.S32.HI R13, RZ, 0x1f, R43 ;  /* 0x0000001fff0d7819 */ /* 0x000fe4000001142b */
[----:B------:R-:W-:-:S04]  /*7e80*/  IADD3 R43, P1, PT, R18, R43, RZ ;  /* 0x0000002b122b7210 */ /* 0x000fc80007f3e0ff */
[----:B------:R-:W-:Y:S02]  /*7e90*/  LEA.HI.X.SX32 R2, R18, R13, 0x1, P1 ;  /* 0x0000000d12027211 */ /* 0x000fe400008f0eff */
[----:B0-----:R-:W-:-:S04]  /*7ea0*/  LEA R18, P1, R43, UR4, 0x2 ;  /* 0x000000042b127c11 */ /* 0x001fc8000f8210ff */
        /* <DEDUP_REMOVED lines=14> */
.L_x_2771:
[----:B------:R-:W-:Y:S05]  /*7f90*/  BSYNC.RECONVERGENT B0 ;  /* 0x0000000000007941 */ /* 0x000fea0003800200 */
.L_x_2770:
        /* <DEDUP_REMOVED lines=86> */
.L_x_2772:
[----:B------:R-:W0:Y:S01]  /*8500*/  LDC.64 R2, c[0x0][0x380] ;  /* 0x0000e000ff027b82 */ /* 0x000e220000000a00 */
[----:B------:R-:W-:-:S04]  /*8510*/  IMAD.IADD R41, R41, 0x1, R0 ;  /* 0x0000000129297824 */ /* 0x000fc800078e0200 */
[----:B0-----:R-:W-:-:S05]  /*8520*/  IMAD.WIDE R2, R41, 0x4, R2 ;  /* 0x0000000429027825 */ /* 0x001fca00078e0202 */
[----:B------:R-:W-:Y:S01]  /*8530*/  STG.E.128 desc[UR36][R2.64], R8 ;  /* 0x0000000802007986 */ /* 0x000fe2000c101d24 */
[----:B------:R-:W-:Y:S05]  /*8540*/  EXIT ;  /* 0x000000000000794d */ /* 0x000fea0003800000 */
.L_x_2699:
[----:B------:R-:W-:Y:S01]  /*8550*/  HFMA2 R12, -RZ, RZ, 0, 9.5367431640625e-07 ;  /* 0x00000010ff0c7431 */ /* 0x000fe200000001ff */
[----:B------:R-:W-:Y:S01]  /*8560*/  MOV R11, 0x1f ;  /* 0x0000001f000b7802 */ /* 0x000fe20000000f00 */
[----:B------:R-:W-:-:S07]  /*8570*/  IMAD.MOV.U32 R15, RZ, RZ, -0x1 ;  /* 0xffffffffff0f7424 */ /* 0x000fce00078e00ff */
[----:B0----5:R-:W-:Y:S05]  /*8580*/  WARPSYNC.COLLECTIVE R15, `(.L_x_2773) ;  /* 0x000000000f087348 */ /* 0x021fea0003c00000 */
[----:B------:R1:W2:Y:S02]  /*8590*/  SHFL.BFLY P6, R14, R13, R12, R11 ;  /* 0x0c00000c0d0e7389 */ /* 0x0002a400000c000b */
[----:B012--5:R-:W-:Y:S05]  /*85a0*/  ENDCOLLECTIVE ;  /* 0x000000000000791b */ /* 0x027fea0003800000 */
.L_x_2773:
[----:B------:R-:W-:Y:S02]  /*85b0*/  HFMA2 R12, -RZ, RZ, 0, 4.76837158203125e-07 ;  /* 0x00000008ff0c7431 */ /* 0x000fe400000001ff */
[----:B------:R-:W-:-:S05]  /*85c0*/  FADD.FTZ R4, R13, R14 ;  /* 0x0000000e0d047221 */ /* 0x000fca0000010000 */
[----:B------:R-:W-:-:S07]  /*85d0*/  MOV R13, R4 ;  /* 0x00000004000d7202 */ /* 0x000fce0000000f00 */
[----:B------:R-:W-:Y:S05]  /*85e0*/  WARPSYNC.COLLECTIVE R15, `(.L_x_2774) ;  /* 0x000000000f087348 */ /* 0x000fea0003c00000 */
[----:B------:R0:W1:Y:S02]  /*85f0*/  SHFL.BFLY P6, R14, R13, R12, R11 ;  /* 0x0c00000c0d0e7389 */ /* 0x00006400000c000b */
[----:B01----:R-:W-:Y:S05]  /*8600*/  ENDCOLLECTIVE ;  /* 0x000000000000791b */ /* 0x003fea0003800000 */
.L_x_2774:
[----:B------:R-:W-:Y:S01]  /*8610*/  MOV R12, 0x4 ;  /* 0x00000004000c7802 */ /* 0x000fe20000000f00 */
[----:B------:R-:W-:-:S04]  /*8620*/  FADD.FTZ R5, R4, R14 ;  /* 0x0000000e04057221 */ /* 0x000fc80000010000 */
[----:B------:R-:W-:-:S07]  /*8630*/  IMAD.MOV.U32 R13, RZ, RZ, R5 ;  /* 0x000000ffff0d7224 */ /* 0x000fce00078e0005 */
[----:B------:R-:W-:Y:S05]  /*8640*/  WARPSYNC.COLLECTIVE R15, `(.L_x_2775) ;  /* 0x000000000f087348 */ /* 0x000fea0003c00000 */
[----:B------:R0:W1:Y:S02]  /*8650*/  SHFL.BFLY P6, R14, R13, R12, R11 ;  /* 0x0c00000c0d0e7389 */ /* 0x00006400000c000b */
[----:B01----:R-:W-:Y:S05]  /*8660*/  ENDCOLLECTIVE ;  /* 0x000000000000791b */ /* 0x003fea0003800000 */
.L_x_2775:
[----:B------:R-:W-:Y:S02]  /*8670*/  IMAD.MOV.U32 R12, RZ, RZ, 0x2 ;  /* 0x00000002ff0c7424 */ /* 0x000fe400078e00ff */
[----:B------:R-:W-:-:S05]  /*8680*/  FADD.FTZ R6, R5, R14 ;  /* 0x0000000e05067221 */ /* 0x000fca0000010000 */
[----:B------:R-:W-:-:S07]  /*8690*/  MOV R13, R6 ;  /* 0x00000006000d7202 */ /* 0x000fce0000000f00 */
[----:B------:R-:W-:Y:S05]  /*86a0*/  WARPSYNC.COLLECTIVE R15, `(.L_x_2776) ;  /* 0x000000000f087348 */ /* 0x000fea0003c00000 */
[----:B------:R0:W1:Y:S02]  /*86b0*/  SHFL.BFLY P6, R14, R13, R12, R11 ;  /* 0x0c00000c0d0e7389 */ /* 0x00006400000c000b */
[----:B01----:R-:W-:Y:S05]  /*86c0*/  ENDCOLLECTIVE ;  /* 0x000000000000791b */ /* 0x003fea0003800000 */
.L_x_2776:
[----:B------:R-:W-:Y:S02]  /*86d0*/  HFMA2 R12, -RZ, RZ, 0, 5.9604644775390625e-08 ;  /* 0x00000001ff0c7431 */ /* 0x000fe400000001ff */
[----:B------:R-:W-:-:S05]  /*86e0*/  FADD.FTZ R7, R6, R14 ;  /* 0x0000000e06077221 */ /* 0x000fca0000010000 */
[----:B------:R-:W-:-:S07]  /*86f0*/  MOV R13, R7 ;  /* 0x00000007000d7202 */ /* 0x000fce0000000f00 */
[----:B------:R-:W-:Y:S05]  /*8700*/  WARPSYNC.COLLECTIVE R15, `(.L_x_2777) ;  /* 0x000000000f087348 */ /* 0x000fea0003c00000 */
[----:B------:R0:W1:Y:S02]  /*8710*/  SHFL.BFLY P6, R14, R13, R12, R11 ;  /* 0x0c00000c0d0e7389 */ /* 0x00006400000c000b */
[----:B01----:R-:W-:Y:S05]  /*8720*/  ENDCOLLECTIVE ;  /* 0x000000000000791b */ /* 0x003fea0003800000 */
.L_x_2777:
[----:B------:R-:W-:Y:S05]  /*8730*/  BRA `(.L_x_2778) ;  /* 0xffffff8c00c87947 */ /* 0x000fea000383ffff */
.L_x_2779:
        /* <DEDUP_REMOVED lines=12> */
.L_x_3021:


//--------------------- .text._ZN4mmha33masked_multihead_attention_kernelIfLi64ELi64ELi2ELi16ELi128ELb0ELb0EEEv26Multihead_attention_paramsIT_XT5_EE --------------------------
	.section	.text._ZN4mmha33masked_multihead_attention_kernelIfLi64ELi64ELi2ELi16ELi128ELb0ELb0EEEv26Multihead_attention_paramsIT_XT5_EE,"ax",@progbits
	.align	128
        .global         _ZN4mmha33masked_multihead_attention_kernelIfLi64ELi64ELi2ELi16ELi128ELb0ELb0EEEv26Multihead_attention_paramsIT_XT5_EE
        .type           _ZN4mmha33masked_multihead_attention_kernelIfLi64ELi64ELi2ELi16ELi128ELb0ELb0EEEv26Multihead_attention_paramsIT_XT5_EE,@function
        .size           _ZN4mmha33masked_multihead_attention_kernelIfLi64ELi64ELi2ELi16ELi128ELb0ELb0EEEv26Multihead_attention_paramsIT_XT5_EE,(.L_x_3022 - _ZN4mmha33masked_multihead_attention_kernelIfLi64ELi64ELi2ELi16ELi128ELb0ELb0EEEv26Multihead_attention_paramsIT_XT5_EE)
        .other          _ZN4mmha33masked_multihead_attention_kernelIfLi64ELi64ELi2ELi16ELi128ELb0ELb0EEEv26Multihead_attention_paramsIT_XT5_EE,@"STO_CUDA_ENTRY STV_DEFAULT"
_ZN4mmha33masked_multihead_attention_kernelIfLi64ELi64ELi2ELi16ELi128ELb0ELb0EEEv26Multihead_attention_paramsIT_XT5_EE:
.text._ZN4mmha33masked_multihead_attention_kernelIfLi64ELi64ELi2ELi16ELi128ELb0ELb0EEEv26Multihead_attention_paramsIT_XT5_EE:
        /* <DEDUP_REMOVED lines=12> */
.L_x_2780:
[----:B------:R-:W1:Y:S01]  /*00c0*/  LDC.64 R2, c[0x0][0x4a0] ;  /* 0x00012800ff027b82 */ /* 0x000e620000000a00 */
[----:B------:R-:W3:Y:S07]  /*00d0*/  LDCU UR4, c[0x0][0x3f4] ;  /* 0x00007e80ff0477ac */ /* 0x000eee0008000800 */
[----:B------:R-:W4:Y:S01]  /*00e0*/  LDC R9, c[0x0][0x3f0] ;  /* 0x0000fc00ff097b82 */ /* 0x000f220000000800 */
[----:B-1----:R-:W-:-:S04]  /*00f0*/  ISETP.NE.U32.AND P0, PT, R2, RZ, PT ;  /* 0x000000ff0200720c */ /* 0x002fc80003f05070 */
[----:B------:R-:W-:Y:S02]  /*0100*/  ISETP.NE.AND.EX P0, PT, R3, RZ, PT, P0 ;  /* 0x000000ff0300720c */ /* 0x000fe40003f05300 */
[----:B----4-:R-:W-:-:S04]  /*0110*/  IABS R7, R9 ;  /* 0x0000000900077213 */ /* 0x010fc80000000000 */
[----:B------:R-:W1:Y:S07]  /*0120*/  I2F.RP R0, R7 ;  /* 0x0000000700007306 */ /* 0x000e6e0000209400 */
[----:B------:R-:W2:Y:S02]  /*0130*/  @P0 LDC.64 R2, c[0x0][0x4a0] ;  /* 0x00012800ff020b82 */ /* 0x000ea40000000a00 */
[----:B--2---:R-:W-:-:S05]  /*0140*/  @P0 IMAD.WIDE.U32 R2, R50, 0x4, R2 ;  /* 0x0000000432020825 */ /* 0x004fca00078e0002 */
[----:B------:R2:W4:Y:S01]  /*0150*/  @P0 LDG.E R6, desc[UR36][R2.64] ;  /* 0x0000002402060981 */ /* 0x000522000c1e1900 */
[----:B-1----:R-:W1:Y:S01]  /*0160*/  MUFU.RCP R0, R0 ;  /* 0x0000000000007308 */ /* 0x002e620000001000 */
[----:B------:R-:W-:Y:S01]  /*0170*/  HFMA2 R17, -RZ, RZ, 0, 0 ;  /* 0x00000000ff117431 */ /* 0x000fe200000001ff */
[----:B--2---:R-:W2:Y:S01]  /*0180*/  LDC.64 R2, c[0x0][0x460] ;  /* 0x00011800ff027b82 */ /* 0x004ea20000000a00 */
[----:B-1----:R-:W-:-:S05]  /*0190*/  VIADD R4, R0, 0xffffffe ;  /* 0x0ffffffe00047836 */ /* 0x002fca0000000000 */
[----:B------:R1:W0:Y:S02]  /*01a0*/  F2I.FTZ.U32.TRUNC.NTZ R5, R4 ;  /* 0x0000000400057305 */ /* 0x000224000021f000 */
[----:B-1----:R-:W-:Y:S01]  /*01b0*/  IMAD.MOV.U32 R4, RZ, RZ, RZ ;  /* 0x000000ffff047224 */ /* 0x002fe200078e00ff */
[----:B--2---:R-:W-:Y:S02]  /*01c0*/  ISETP.NE.U32.AND P1, PT, R2, RZ, PT ;  /* 0x000000ff0200720c */ /* 0x004fe40003f25070 */
[----:B0-----:R-:W-:Y:S02]  /*01d0*/  IADD3 R8, PT, PT, RZ, -R5, RZ ;  /* 0x80000005ff087210 */ /* 0x001fe40007ffe0ff */
[----:B------:R-:W-:-:S03]  /*01e0*/  ISETP.NE.AND.EX P1, PT, R3, RZ, PT, P1 ;  /* 0x000000ff0300720c */ /* 0x000fc60003f25310 */
[----:B------:R-:W-:Y:S01]  /*01f0*/  IMAD R11, R8, R7, RZ ;  /* 0x00000007080b7224 */ /* 0x000fe200078e02ff */
[----:B------:R-:W-:-:S03]  /*0200*/  IABS R8, R50 ;  /* 0x0000003200087213 */ /* 0x000fc60000000000 */
[----:B------:R-:W-:-:S06]  /*0210*/  IMAD.HI.U32 R5, R5, R11, R4 ;  /* 0x0000000b05057227 */ /* 0x000fcc00078e0004 */
        /* <DEDUP_REMOVED lines=8> */
[----:B------:R-:W-:Y:S01]  /*02a0*/  LOP3.LUT R7, R50, R9, RZ, 0x3c, !PT ;  /* 0x0000000932077212 */ /* 0x000fe200078e3cff */
[----:B------:R-:W0:Y:S03]  /*02b0*/  @!P0 LDC R10, c[0x0][0x40c] ;  /* 0x00010300ff0a8b82 */ /* 0x000e260000000800 */
[----:B------:R-:W-:-:S05]  /*02c0*/  ISETP.GE.AND P4, PT, R7, RZ, PT ;  /* 0x000000ff0700720c */ /* 0x000fca0003f86270 */
[----:B------:R-:W1:Y:S02]  /*02d0*/  @P1 LDC.64 R4, c[0x0][0x460] ;  /* 0x00011800ff041b82 */ /* 0x000e640000000a00 */
[----:B------:R-:W-:-:S05]  /*02e0*/  @P2 VIADD R0, R0, 0x1 ;  /* 0x0000000100002836 */ /* 0x000fca0000000000 */
[----:B------:R-:W-:Y:S01]  /*02f0*/  MOV R15, R0 ;  /* 0x00000000000f7202 */ /* 0x000fe20000000f00 */
[----:B---3--:R-:W-:-:S04]  /*0300*/  IMAD.U32 R0, RZ, RZ, UR4 ;  /* 0x00000004ff007e24 */ /* 0x008fc8000f8e00ff */
[----:B------:R-:W-:Y:S01]  /*0310*/  @!P4 IMAD.MOV R15, RZ, RZ, -R15 ;  /* 0x000000ffff0fc224 */ /* 0x000fe200078e0a0f */
[----:B------:R-:W-:Y:S02]  /*0320*/  IABS R8, R0 ;  /* 0x0000000000087213 */ /* 0x000fe40000000000 */
[----:B------:R-:W-:Y:S02]  /*0330*/  @!P3 LOP3.LUT R15, RZ, R9, RZ, 0x33, !PT ;  /* 0x00000009ff0fb212 */ /* 0x000fe400078e33ff */
[----:B------:R-:W2:Y:S01]  /*0340*/  I2F.RP R0, R8 ;  /* 0x0000000800007306 */ /* 0x000ea20000209400 */
[----:B------:R-:W4:Y:S01]  /*0350*/  @P0 LDC R9, c[0x0][0x430] ;  /* 0x00010c00ff090b82 */ /* 0x000f220000000800 */
[----:B0-----:R-:W-:Y:S01]  /*0360*/  @!P0 R2UR UR40, R10 ;  /* 0x000000000a2882ca */ /* 0x001fe200000e0000 */
[----:B-1----:R-:W-:-:S05]  /*0370*/  @P1 IMAD.WIDE R4, R15, 0x4, R4 ;  /* 0x000000040f041825 */ /* 0x002fca00078e0204 */
[----:B------:R0:W5:Y:S01]  /*0380*/  @P1 LDG.E R17, desc[UR36][R4.64] ;  /* 0x0000002404111981 */ /* 0x000162000c1e1900 */
[----:B------:R-:W-:Y:S01]  /*0390*/  UISETP.NE.AND UP0, UPT, UR4, URZ, UPT ;  /* 0x000000ff0400728c */ /* 0x000fe2000bf05270 */
[----:B------:R-:W-:Y:S01]  /*03a0*/  BSSY.RECONVERGENT B0, `(.L_x_2781) ;  /* 0x0000039000007945 */ /* 0x000fe20003800200 */
[----:B--2---:R-:W1:Y:S01]  /*03b0*/  MUFU.RCP R0, R0 ;  /* 0x0000000000007308 */ /* 0x004e620000001000 */
[----:B------:R-:W2:Y:S01]  /*03c0*/  S2R R51, SR_CTAID.X ;  /* 0x0000000000337919 */ /* 0x000ea20000002500 */
[----:B------:R-:W-:Y:S01]  /*03d0*/  CS2R R26, SRZ ;  /* 0x00000000001a7805 */ /* 0x000fe2000001ff00 */
[----:B------:R-:W3:Y:S01]  /*03e0*/  S2R R18, SR_TID.X ;  /* 0x0000000000127919 */ /* 0x000ee20000002100 */
[----:B0-----:R-:W0:Y:S01]  /*03f0*/  LDC R4, c[0x0][0x3e8] ;  /* 0x0000fa00ff047b82 */ /* 0x001e220000000800 */
[----:B-1----:R-:W-:-:S06]  /*0400*/  IADD3 R7, PT, PT, R0, 0xffffffe, RZ ;  /* 0x0ffffffe00077810 */ /* 0x002fcc0007ffe0ff */
[----:B------:R-:W1:Y:S01]  /*0410*/  F2I.FTZ.U32.TRUNC.NTZ R7, R7 ;  /* 0x0000000700077305 */ /* 0x000e62000021f000 */
[----:B---3--:R-:W-:Y:S02]  /*0420*/  SHF.L.U32 R23, R18, 0x1, RZ ;  /* 0x0000000112177819 */ /* 0x008fe400000006ff */
[----:B-1----:R-:W-:-:S05]  /*0430*/  IADD3 R5, PT, PT, RZ, -R7, RZ ;  /* 0x80000007ff057210 */ /* 0x002fca0007ffe0ff */
[----:B------:R-:W-:Y:S02]  /*0440*/  IMAD R5, R5, R8, RZ ;  /* 0x0000000805057224 */ /* 0x000fe400078e02ff */
[----:B----4-:R-:W-:-:S05]  /*0450*/  @P0 IMAD.IADD R6, R6, 0x1, R9 ;  /* 0x0000000106060824 */ /* 0x010fca00078e0209 */
[----:B------:R-:W-:Y:S01]  /*0460*/  @P0 R2UR UR40, R6 ;  /* 0x00000000062802ca */ /* 0x000fe200000e0000 */
[----:B------:R-:W-:-:S04]  /*0470*/  IMAD.MOV.U32 R6, RZ, RZ, RZ ;  /* 0x000000ffff067224 */ /* 0x000fc800078e00ff */
[----:B------:R-:W-:-:S08]  /*0480*/  IMAD.HI.U32 R6, R7, R5, R6 ;  /* 0x0000000507067227 */ /* 0x000fd000078e0006 */
[----:B------:R-:W-:Y:S01]  /*0490*/  IABS R0, UR40 ;  /* 0x0000002800007c13 */ /* 0x000fe20008000000 */
[----:B------:R-:W-:Y:S02]  /*04a0*/  UISETP.GE.AND UP1, UPT, UR40, URZ, UPT ;  /* 0x000000ff2800728c */ /* 0x000fe4000bf26270 */
[----:B------:R-:W-:Y:S01]  /*04b0*/  UIADD3 UR39, UPT, UPT, UR40, 0x1, -UR4 ;  /* 0x0000000128277890 */ /* 0x000fe2000fffe804 */
[----:B------:R-:W-:-:S03]  /*04c0*/  MOV R5, R0 ;  /* 0x0000000000057202 */ /* 0x000fc60000000f00 */
[----:B------:R-:W-:Y:S02]  /*04d0*/  UISETP.LT.AND UP2, UPT, URZ, UR39, UPT ;  /* 0x00000027ff00728c */ /* 0x000fe4000bf41270 */
[----:B------:R-:W-:Y:S02]  /*04e0*/  IMAD.HI.U32 R6, R6, R5, RZ ;  /* 0x0000000506067227 */ /* 0x000fe400078e00ff */
[----:B------:R-:W-:Y:S02]  /*04f0*/  USEL UR39, URZ, UR39, !UP2 ;  /* 0x00000027ff277287 */ /* 0x000fe4000d000000 */
[----:B------:R-:W-:-:S04]  /*0500*/  IMAD.MOV R6, RZ, RZ, -R6 ;  /* 0x000000ffff067224 */ /* 0x000fc800078e0a06 */
[----:B------:R-:W-:-:S05]  /*0510*/  IMAD R6, R8, R6, R5 ;  /* 0x0000000608067224 */ /* 0x000fca00078e0205 */
[----:B------:R-:W-:-:S13]  /*0520*/  R2UR UR38, R6 ;  /* 0x00000000062672ca */ /* 0x000fda00000e0000 */
[----:B------:R-:W-:-:S13]  /*0530*/  ISETP.GT.U32.AND P0, PT, R8, UR38, PT ;  /* 0x0000002608007c0c */ /* 0x000fda000bf04070 */
[----:B------:R-:W-:-:S04]  /*0540*/  @!P0 IADD3 R0, PT, PT, -R8, UR38, RZ ;  /* 0x0000002608008c10 */ /* 0x000fc8000fffe1ff */
[----:B------:R-:W-:Y:S02]  /*0550*/  @!P0 R2UR UR38, R0 ;  /* 0x00000000002682ca */ /* 0x000fe400000e0000 */
[----:B------:R-:W1:Y:S01]  /*0560*/  LDC R0, c[0x0][0x3f8] ;  /* 0x0000fe00ff007b82 */ /* 0x000e620000000800 */
[----:B0-----:R-:W-:-:S10]  /*0570*/  ISETP.NE.AND P0, PT, R4, RZ, PT ;  /* 0x000000ff0400720c */ /* 0x001fd40003f05270 */
[----:B------:R-:W-:-:S03]  /*0580*/  ISETP.GT.U32.AND P1, PT, R8, UR38, PT ;  /* 0x0000002608007c0c */ /* 0x000fc6000bf24070 */
[----:B--2---:R-:W-:Y:S02]  /*0590*/  @P0 IMAD.SHL.U32 R5, R51, 0x40, RZ ;  /* 0x0000004033050824 */ /* 0x004fe400078e00ff */
[----:B-1----:R-:W-:-:S08]  /*05a0*/  IMAD R19, R50, R0, R51 ;  /* 0x0000000032137224 */ /* 0x002fd000078e0233 */
[----:B------:R-:W-:-:S04]  /*05b0*/  @!P1 IADD3 R8, PT, PT, -R8, UR38, RZ ;  /* 0x0000002608089c10 */ /* 0x000fc8000fffe1ff */
[----:B------:R-:W-:Y:S02]  /*05c0*/  @!P1 R2UR UR38, R8 ;  /* 0x00000000082692ca */ /* 0x000fe400000e0000 */
[----:B------:R-:W-:Y:S01]  /*05d0*/  @!P0 SHF.L.U32 R16, R19, 0x6, RZ ;  /* 0x0000000613108819 */ /* 0x000fe200000006ff */
[----:B------:R-:W-:Y:S01]  /*05e0*/  @P0 IMAD R16, R50, R4, R5 ;  /* 0x0000000432100224 */ /* 0x000fe200078e0205 */
[----:B------:R-:W-:-:S03]  /*05f0*/  ISETP.GT.U32.AND P0, PT, R18, 0x1f, PT ;  /* 0x0000001f1200780c */ /* 0x000fc60003f04070 */
[----:B------:R-:W-:-:S06]  /*0600*/  IMAD.IADD R21, R23, 0x1, R16 ;  /* 0x0000000117157824 */ /* 0x000fcc00078e0210 */
[----:B------:R-:W-:Y:S02]  /*0610*/  @!UP1 UIADD3 UR38, UPT, UPT, -UR38, URZ, URZ ;  /* 0x000000ff26269290 */ /* 0x000fe4000fffe1ff */
[----:B------:R-:W-:Y:S02]  /*0620*/  @!UP0 ULOP3.LUT UR38, URZ, UR4, URZ, 0x33, !UPT ;  /* 0x00000004ff268292 */ /* 0x000fe4000f8e33ff */
        /* <DEDUP_REMOVED lines=16> */
.L_x_2782:
[----:B------:R-:W-:Y:S05]  /*0730*/  BSYNC.RECONVERGENT B0 ;  /* 0x0000000000007941 */ /* 0x000fea0003800200 */
.L_x_2781:
[----:B------:R-:W1:Y:S01]  /*0740*/  LDCU UR4, c[0x0][0x478] ;  /* 0x00008f00ff0477ac */ /* 0x000e620008000800 */
[----:B------:R-:W-:Y:S01]  /*0750*/  LEA R13, R51, R23, 0x6 ;  /* 0x00000017330d7211 */ /* 0x000fe200078e30ff */
[----:B------:R-:W-:Y:S01]  /*0760*/  IMAD R22, R15, R0, RZ ;  /* 0x000000000f167224 */ /* 0x000fe200078e02ff */
        /* <DEDUP_REMOVED lines=13> */
.L_x_2783:
[----:B------:R-:W-:Y:S01]  /*0840*/  BSSY.RECONVERGENT B0, `(.L_x_2784) ;  /* 0x0000006000007945 */ /* 0x000fe20003800200 */
[----:B------:R-:W-:-:S03]  /*0850*/  CS2R R24, SRZ ;  /* 0x0000000000187805 */ /* 0x000fc6000001ff00 */
[----:B------:R-:W-:Y:S05]  /*0860*/  @P0 BRA `(.L_x_2785) ;  /* 0x00000000000c0947 */ /* 0x000fea0003800000 */
[----:B------:R-:W1:Y:S02]  /*0870*/  LDC.64 R4, c[0x0][0x398] ;  /* 0x0000e600ff047b82 */ /* 0x000e640000000a00 */
[----:B-1----:R-:W-:-:S05]  /*0880*/  IMAD.WIDE R4, R21, 0x4, R4 ;  /* 0x0000000415047825 */ /* 0x002fca00078e0204 */
[----:B------:R1:W5:Y:S02]  /*0890*/  LDG.E.64 R24, desc[UR36][R4.64] ;  /* 0x0000002404187981 */ /* 0x000364000c1e1b00 */
.L_x_2785:
[----:B------:R-:W-:Y:S05]  /*08a0*/  BSYNC.RECONVERGENT B0 ;  /* 0x0000000000007941 */ /* 0x000fea0003800200 */
.L_x_2784:
[----:B------:R-:W2:Y:S01]  /*08b0*/  LDCU.64 UR6, c[0x0][0x3a0] ;  /* 0x00007400ff0677ac */ /* 0x000ea20008000a00 */
[----:B------:R-:W3:Y:S01]  /*08c0*/  LDC.64 R8, c[0x0][0x418] ;  /* 0x00010600ff087b82 */ /* 0x000ee20000000a00 */
[----:B------:R-:W-:Y:S02]  /*08d0*/  ISETP.EQ.U32.AND P3, PT, R2, RZ, PT ;  /* 0x000000ff0200720c */ /* 0x000fe40003f62070 */
[----:B------:R-:W-:Y:S01]  /*08e0*/  CS2R R14, SRZ ;  /* 0x00000000000e7805 */ /* 0x000fe2000001ff00 */
[----:B------:R-:W4:Y:S01]  /*08f0*/  LDCU.64 UR4, c[0x0][0x390] ;  /* 0x00007200ff0477ac */ /* 0x000f220008000a00 */
[----:B------:R-:W-:-:S03]  /*0900*/  ISETP.EQ.OR.EX P0, PT, R3, RZ, P0, P3 ;  /* 0x000000ff0300720c */ /* 0x000fc60000702730 */
[----:B------:R-:W1:Y:S01]  /*0910*/  LDC R20, c[0x0][0x400] ;  /* 0x00010000ff147b82 */ /* 0x000e620000000800 */
[----:B--2---:R-:W-:-:S09]  /*0920*/  ISETP.NE.U32.AND P2, PT, RZ, UR6, PT ;  /* 0x00000006ff007c0c */ /* 0x004fd2000bf45070 */
[----:B-----5:R-:W-:Y:S01]  /*0930*/  @!P0 IMAD R0, R17, R0, RZ ;  /* 0x0000000011008224 */ /* 0x020fe200078e02ff */
[----:B----4-:R-:W-:-:S03]  /*0940*/  ISETP.NE.U32.AND P1, PT, RZ, UR4, PT ;  /* 0x00000004ff007c0c */ /* 0x010fc6000bf25070 */
[----:B------:R-:W-:Y:S01]  /*0950*/  @!P0 IMAD R3, R0, 0x40, R13 ;  /* 0x0000004000038824 */ /* 0x000fe200078e020d */
[----:B------:R-:W-:Y:S01]  /*0960*/  ISETP.NE.AND.EX P2, PT, RZ, UR7, PT, P2 ;  /* 0x00000007ff007c0c */ /* 0x000fe2000bf45320 */
[----:B------:R-:W-:Y:S01]  /*0970*/  HFMA2 R2, -RZ, RZ, 0, 0 ;  /* 0x00000000ff027431 */ /* 0x000fe200000001ff */
[----:B------:R-:W-:Y:S01]  /*0980*/  ISETP.NE.AND.EX P1, PT, RZ, UR5, PT, P1 ;  /* 0x00000005ff007c0c */ /* 0x000fe2000bf25310 */
[----:B------:R-:W2:Y:S01]  /*0990*/  LDCU.U8 UR4, c[0x0][0x404] ;  /* 0x00008080ff0477ac */ /* 0x000ea20008000000 */
[C---:B------:R-:W-:Y:S02]  /*09a0*/  ISETP.GT.U32.OR P2, PT, R18.reuse, 0x1f, !P2 ;  /* 0x0000001f1200780c */ /* 0x040fe40005744470 */
[----:B------:R-:W-:Y:S02]  /*09b0*/  ISETP.GT.U32.OR P1, PT, R18, 0x1f, !P1 ;  /* 0x0000001f1200780c */ /* 0x000fe40004f24470 */
[----:B---3--:R-:W-:-:S04]  /*09c0*/  ISETP.NE.U32.AND P3, PT, R8, RZ, PT ;  /* 0x000000ff0800720c */ /* 0x008fc80003f65070 */
[----:B------:R-:W-:Y:S02]  /*09d0*/  ISETP.NE.AND.EX P3, PT, R9, RZ, PT, P3 ;  /* 0x000000ff0900720c */ /* 0x000fe40003f65330 */
[----:B------:R-:W3:Y:S08]  /*09e0*/  @!P0 LDC.64 R8, c[0x0][0x450] ;  /* 0x00011400ff088b82 */ /* 0x000ef00000000a00 */
[----:B0-----:R-:W0:Y:S08]  /*09f0*/  @!P2 LDC.64 R6, c[0x0][0x3a0] ;  /* 0x0000e800ff06ab82 */ /* 0x001e300000000a00 */
[----:B-1----:R-:W1:Y:S08]  /*0a00*/  @!P1 LDC.64 R4, c[0x0][0x390] ;  /* 0x0000e400ff049b82 */ /* 0x002e700000000a00 */
[----:B------:R-:W4:Y:S01]  /*0a10*/  @P3 LDC.64 R10, c[0x0][0x418] ;  /* 0x00010600ff0a3b82 */ /* 0x000f220000000a00 */
[----:B---3--:R-:W-:-:S06]  /*0a20*/  @!P0 IMAD.WIDE R8, R3, 0x4, R8 ;  /* 0x0000000403088825 */ /* 0x008fcc00078e0208 */
[----:B------:R-:W3:Y:S01]  /*0a30*/  @!P0 LDG.E.64 R8, desc[UR36][R8.64] ;  /* 0x0000002408088981 */ /* 0x000ee2000c1e1b00 */
[----:B0-----:R-:W-:-:S05]  /*0a40*/  @!P2 IMAD.WIDE.U32 R6, R13, 0x4, R6 ;  /* 0x000000040d06a825 */ /* 0x001fca00078e0006 */
[----:B------:R-:W3:Y:S01]  /*0a50*/  @!P2 LDG.E.64 R14, desc[UR36][R6.64] ;  /* 0x00000024060ea981 */ /* 0x000ee2000c1e1b00 */
[----:B-1----:R-:W-:Y:S01]  /*0a60*/  @!P1 IMAD.WIDE.U32 R4, R13, 0x4, R4 ;  /* 0x000000040d049825 */ /* 0x002fe200078e0004 */
[----:B------:R-:W-:-:S06]  /*0a70*/  CS2R R12, SRZ ;  /* 0x00000000000c7805 */ /* 0x000fcc000001ff00 */
[----:B------:R-:W3:Y:S01]  /*0a80*/  @!P1 LDG.E.64 R12, desc[UR36][R4.64] ;  /* 0x00000024040c9981 */ /* 0x000ee2000c1e1b00 */
[----:B----4-:R-:W-:-:S05]  /*0a90*/  @P3 IMAD.WIDE.U32 R10, R50, 0x4, R10 ;  /* 0x00000004320a3825 */ /* 0x010fca00078e000a */
[----:B------:R0:W5:Y:S01]  /*0aa0*/  @P3 LDG.E R2, desc[UR36][R10.64] ;  /* 0x000000240a023981 */ /* 0x000162000c1e1900 */
[----:B--2---:R-:W-:-:S04]  /*0ab0*/  ISETP.NE.AND P1, PT, RZ, UR4, PT ;  /* 0x00000004ff007c0c */ /* 0x004fc8000bf25270 */
[----:B------:R-:W-:Y:S01]  /*0ac0*/  ISETP.LT.OR P1, PT, R20, 0x1, P1 ;  /* 0x000000011400780c */ /* 0x000fe20000f21670 */
[----:B------:R-:W-:Y:S01]  /*0ad0*/  BSSY.RECONVERGENT B6, `(.L_x_2786) ;  /* 0x000009a000067945 */ /* 0x000fe20003800200 */
[----:B---3--:R-:W-:Y:S01]  /*0ae0*/  FADD.FTZ R24, R14, R24 ;  /* 0x000000180e187221 */ /* 0x008fe20000010000 */
[----:B------:R-:W-:-:S03]  /*0af0*/  FADD.FTZ R25, R15, R25 ;  /* 0x000000190f197221 */ /* 0x000fc60000010000 */
[----:B------:R-:W-:Y:S01]  /*0b00*/  @!P0 FMUL.FTZ R24, R24, R8 ;  /* 0x0000000818188220 */ /* 0x000fe20000410000 */
[----:B------:R-:W-:Y:S01]  /*0b10*/  @!P0 FMUL.FTZ R25, R25, R9 ;  /* 0x0000000919198220 */ /* 0x000fe20000410000 */
[----:B------:R-:W-:Y:S01]  /*0b20*/  FADD.FTZ R26, R12, R26 ;  /* 0x0000001a0c1a7221 */ /* 0x000fe20000010000 */
[----:B------:R-:W-:-:S04]  /*0b30*/  FADD.FTZ R27, R13, R27 ;  /* 0x0000001b0d1b7221 */ /* 0x000fc80000010000 */
[----:B0-----:R-:W-:Y:S05]  /*0b40*/  @P1 BRA `(.L_x_2787) ;  /* 0x0000000000601947 */ /* 0x001fea0003800000 */
        /* <DEDUP_REMOVED lines=24> */
.L_x_2787:
        /* <DEDUP_REMOVED lines=55> */
.L_x_2789:
        /* <DEDUP_REMOVED lines=8> */
[----:B-1----:R-:W-:Y:S01]  /*10c0*/  LEA R3, R7, R0, 0x2 ;  /* 0x0000000007037211 */ /* 0x002fe200078e10ff */
        /* <DEDUP_REMOVED lines=15> */
[----:B------:R-:W-:Y:S02]  /*11c0*/  IMAD.SHL.U32 R4, R4, 0x2, RZ ;  /* 0x0000000204047824 */ /* 0x000fe400078e00ff */
        /* <DEDUP_REMOVED lines=29> */
.L_x_2793:
[----:B------:R-:W-:Y:S05]  /*13a0*/  BSYNC.RECONVERGENT B1 ;  /* 0x0000000000017941 */ /* 0x000fea0003800200 */
.L_x_2792:
[----:B--2---:R2:W-:Y:S04]  /*13b0*/  STS [R13], R24 ;  /* 0x000000180d007388 */ /* 0x0045e80000000800 */
[----:B----4-:R2:W-:Y:S04]  /*13c0*/  STS [R14], R25 ;  /* 0x000000190e007388 */ /* 0x0105e80000000800 */
[----:B-1----:R2:W-:Y:S04]  /*13d0*/  STS [R11], R26 ;  /* 0x0000001a0b007388 */ /* 0x0025e80000000800 */
[----:B---3--:R2:W-:Y:S02]  /*13e0*/  STS [R12], R27 ;  /* 0x0000001b0c007388 */ /* 0x0085e40000000800 */
.L_x_2791:
[----:B------:R-:W-:Y:S05]  /*13f0*/  BSYNC.RECONVERGENT B0 ;  /* 0x0000000000007941 */ /* 0x000fea0003800200 */
.L_x_2790:
[----:B------:R-:W-:Y:S01]  /*1400*/  BAR.SYNC.DEFER_BLOCKING 0x0 ;  /* 0x0000000000007b1d */ /* 0x000fe20000010000 */
[----:B------:R-:W-:-:S04]  /*1410*/  @!P6 IMAD R28, R28, R29, R30 ;  /* 0x0000001d1c1ce224 */ /* 0x000fc800078e021e */
[C---:B------:R-:W-:Y:S01]  /*1420*/  @!P6 IMAD R3, R28.reuse, 0x4, R3 ;  /* 0x000000041c03e824 */ /* 0x040fe200078e0203 */
[----:B------:R-:W-:-:S05]  /*1430*/  @!P6 LEA R0, R28, R0, 0x2 ;  /* 0x000000001c00e211 */ /* 0x000fca00078e10ff */
[----:B--2---:R1:W2:Y:S04]  /*1440*/  @!P6 LDS.64 R26, [R0] ;  /* 0x00000000001ae984 */ /* 0x0042a80000000a00 */
[----:B------:R1:W3:Y:S01]  /*1450*/  @!P6 LDS.64 R24, [R3] ;  /* 0x000000000318e984 */ /* 0x0002e20000000a00 */
[----:B------:R-:W-:Y:S06]  /*1460*/  BAR.SYNC.DEFER_BLOCKING 0x0 ;  /* 0x0000000000007b1d */ /* 0x000fec0000010000 */
.L_x_2788:
[----:B------:R-:W-:Y:S05]  /*1470*/  BSYNC.RECONVERGENT B6 ;  /* 0x0000000000067941 */ /* 0x000fea0003800200 */
.L_x_2786:
[----:B------:R-:W4:Y:S01]  /*1480*/  S2UR UR7, SR_CgaCtaId ;  /* 0x00000000000779c3 */ /* 0x000f220000008800 */
[----:B------:R-:W-:Y:S01]  /*1490*/  ISETP.GT.U32.AND P0, PT, R18, 0x1f, PT ;  /* 0x0000001f1200780c */ /* 0x000fe20003f04070 */
[----:B------:R-:W-:Y:S01]  /*14a0*/  UMOV UR6, 0x400 ;  /* 0x0000040000067882 */ /* 0x000fe20000000000 */
[----:B------:R-:W-:Y:S01]  /*14b0*/  UIADD3 UR5, UPT, UPT, -UR39, UR40, URZ ;  /* 0x0000002827057290 */ /* 0x000fe2000fffe1ff */
[----:B-1----:R-:W-:Y:S01]  /*14c0*/  MOV R0, 0xff7fffff ;  /* 0xff7fffff00007802 */ /* 0x002fe20000000f00 */
        /* <DEDUP_REMOVED lines=10> */
[----:B-1----:R-:W-:Y:S02]  /*1570*/  IMAD R6, R19, UR4, RZ ;  /* 0x0000000413067c24 */ /* 0x002fe4000f8e02ff */
[----:B------:R-:W-:Y:S01]  /*1580*/  IMAD.U32 R8, RZ, RZ, UR4 ;  /* 0x00000004ff087e24 */ /* 0x000fe2000f8e00ff */
[----:B------:R-:W-:Y:S02]  /*1590*/  UIADD3 UR4, UPT, UPT, UR6, 0x20, URZ ;  /* 0x0000002006047890 */ /* 0x000fe4000fffe0ff */
[----:B------:R-:W-:Y:S01]  /*15a0*/  LEA R6, R6, R23, 0x6 ;  /* 0x0000001706067211 */ /* 0x000fe200078e30ff */
[----:B------:R-:W-:Y:S01]  /*15b0*/  IMAD R3, R3, R8, UR38 ;  /* 0x0000002603037e24 */ /* 0x000fe2000f8e0208 */
[----:B------:R-:W-:-:S03]  /*15c0*/  ULEA UR4, UR7, UR4, 0x18 ;  /* 0x0000000407047291 */ /* 0x000fc6000f8ec0ff */
[----:B------:R-:W-:-:S03]  /*15d0*/  IMAD R7, R3, 0x4, R6 ;  /* 0x0000000403077824 */ /* 0x000fc600078e0206 */
[----:B------:R-:W-:Y:S01]  /*15e0*/  LEA R3, R18, UR4, 0x3 ;  /* 0x0000000412037c11 */ /* 0x000fe2000f8e18ff */
[----:B----4-:R-:W-:Y:S01]  /*15f0*/  IMAD.WIDE R4, R7, 0x4, R4 ;  /* 0x0000000407047825 */ /* 0x010fe200078e0204 */
        /* <DEDUP_REMOVED lines=13> */
.L_x_2882:
        /* <DEDUP_REMOVED lines=11> */
[----:B0----5:R-:W-:-:S05]  /*1780*/  IADD3 R6, PT, PT, -R2, UR40, RZ ;  /* 0x0000002802067c10 */ /* 0x021fca000fffe1ff */
[----:B-1----:R-:W-:-:S04]  /*1790*/  IMAD R3, R51, UR4, R6 ;  /* 0x0000000433037c24 */ /* 0x002fc8000f8e0206 */
[----:B------:R-:W-:-:S04]  /*17a0*/  IMAD R3, R3, UR4, R6 ;  /* 0x0000000403037c24 */ /* 0x000fc8000f8e0206 */
[----:B--2---:R-:W-:-:S06]  /*17b0*/  IMAD.WIDE R4, R3, 0x4, R4 ;  /* 0x0000000403047825 */ /* 0x004fcc00078e0204 */
[----:B------:R-:W2:Y:S02]  /*17c0*/  LDG.E R5, desc[UR36][R4.64] ;  /* 0x0000002404057981 */ /* 0x000ea4000c1e1900 */
[----:B--2---:R-:W-:-:S07]  /*17d0*/  FADD.FTZ R0, R0, R5 ;  /* 0x0000000500007221 */ /* 0x004fce0000010000 */
.L_x_2796:
[----:B------:R1:W-:Y:S02]  /*17e0*/  STS [UR9], R0 ;  /* 0x00000000ff007988 */ /* 0x0003e40008000809 */
.L_x_2794:
[----:B------:R-:W-:Y:S05]  /*17f0*/  WARPSYNC.ALL ;  /* 0x0000000000007948 */ /* 0x000fea0003800000 */
[----:B------:R-:W-:Y:S01]  /*1800*/  UIADD3 UR4, UPT, UPT, UR5, 0xf, URZ ;  /* 0x0000000f05047890 */ /* 0x000fe2000fffe0ff */
[----:B0-----:R-:W-:Y:S01]  /*1810*/  SHF.R.U32.HI R12, RZ, 0x1, R18 ;  /* 0x00000001ff0c7819 */ /* 0x001fe20000011612 */
[----:B------:R-:W0:Y:S01]  /*1820*/  LDCU UR5, c[0x0][0x3f0] ;  /* 0x00007e00ff0577ac */ /* 0x000e220008000800 */
[----:B------:R-:W-:Y:S01]  /*1830*/  IMAD.SHL.U32 R18, R18, 0x8, RZ ;  /* 0x0000000812127824 */ /* 0x000fe200078e00ff */
[----:B------:R-:W-:Y:S02]  /*1840*/  BSSY B0, `(.L_x_2797) ;  /* 0x0000151000007945 */ /* 0x000fe40003800000 */
[----:B------:R-:W-:Y:S01]  /*1850*/  MOV R3, UR4 ;  /* 0x0000000400037c02 */ /* 0x000fe20008000f00 */
[----:B------:R-:W-:Y:S01]  /*1860*/  UIADD3 UR6, UPT, UPT, UR6, 0x20, URZ ;  /* 0x0000002006067890 */ /* 0x000fe2000fffe0ff */
[----:B------:R-:W-:Y:S01]  /*1870*/  LOP3.LUT R6, R18, 0x8, RZ, 0xc0, !PT ;  /* 0x0000000812067812 */ /* 0x000fe200078ec0ff */
[----:B------:R-:W4:Y:S01]  /*1880*/  LDCU UR14, c[0x0][0x410] ;  /* 0x00008200ff0e77ac */ /* 0x000f220008000800 */
[----:B------:R-:W-:Y:S01]  /*1890*/  SHF.R.S32.HI R3, RZ, 0x1f, R3 ;  /* 0x0000001fff037819 */ /* 0x000fe20000011403 */
[----:B------:R-:W1:Y:S03]  /*18a0*/  LDCU.64 UR12, c[0x0][0x3b8] ;  /* 0x00007700ff0c77ac */ /* 0x000e660008000a00 */
[----:B------:R-:W-:Y:S01]  /*18b0*/  LEA.HI R3, R3, UR4, RZ, 0x4 ;  /* 0x0000000403037c11 */ /* 0x000fe2000f8f20ff */
[----:B------:R-:W1:Y:S03]  /*18c0*/  LDCU.64 UR16, c[0x0][0x438] ;  /* 0x00008700ff1077ac */ /* 0x000e660008000a00 */
[----:B------:R-:W-:Y:S01]  /*18d0*/  LOP3.LUT R11, R3, 0xfffffff0, RZ, 0xc0, !PT ;  /* 0xfffffff0030b7812 */ /* 0x000fe200078ec0ff */
[----:B0-----:R-:W-:Y:S01]  /*18e0*/  IMAD R3, R22, UR5, R51 ;  /* 0x0000000516037c24 */ /* 0x001fe2000f8e0233 */
[----:B------:R-:W0:Y:S01]  /*18f0*/  LDCU.64 UR10, c[0x0][0x448] ;  /* 0x00008900ff0a77ac */ /* 0x000e220008000a00 */
[----:B------:R-:W-:Y:S01]  /*1900*/  BAR.SYNC.DEFER_BLOCKING 0x0 ;  /* 0x0000000000007b1d */ /* 0x000fe20000010000 */
[----:B------:R-:W-:Y:S01]  /*1910*/  ISETP.GE.AND P0, PT, R12, R11, PT ;  /* 0x0000000b0c00720c */ /* 0x000fe20003f06270 */
[----:B------:R-:W-:Y:S01]  /*1920*/  ULEA UR6, UR7, UR6, 0x18 ;  /* 0x0000000607067291 */ /* 0x000fe2000f8ec0ff */
[----:B------:R-:W-:-:S11]  /*1930*/  SHF.L.U32 R3, R3, 0x6, RZ ;  /* 0x0000000603037819 */ /* 0x000fd600000006ff */
[----:B-1--4-:R-:W-:Y:S05]  /*1940*/  @P0 BRA `(.L_x_2798) ;  /* 0x0000001400000947 */ /* 0x012fea0003800000 */
[----:B------:R-:W1:Y:S01]  /*1950*/  LDC R5, c[0x0][0x3f4] ;  /* 0x0000fd00ff057b82 */ /* 0x000e620000000800 */
[----:B------:R-:W4:Y:S01]  /*1960*/  LDCU UR7, c[0x0][0x440] ;  /* 0x00008800ff0777ac */ /* 0x000f220008000800 */
[----:B------:R-:W0:Y:S01]  /*1970*/  LDS.64 R48, [R6+UR6] ;  /* 0x0000000606307984 */ /* 0x000e220008000a00 */
[----:B------:R-:W-:Y:S01]  /*1980*/  IMAD.MOV.U32 R8, RZ, RZ, RZ ;  /* 0x000000ffff087224 */ /* 0x000fe200078e00ff */
[----:B------:R-:W2:Y:S02]  /*1990*/  LDCU.64 UR4, c[0x0][0x420] ;  /* 0x00008400ff0477ac */ /* 0x000ea40008000a00 */
[----:B------:R-:W0:Y:S04]  /*19a0*/  LDS.64 R46, [R6+UR6+0x10] ;  /* 0x00001006062e7984 */ /* 0x000e280008000a00 */
[----:B------:R-:W0:Y:S04]  /*19b0*/  LDS.64 R44, [R6+UR6+0x20] ;  /* 0x00002006062c7984 */ /* 0x000e280008000a00 */
[----:B------:R-:W0:Y:S04]  /*19c0*/  LDS.64 R42, [R6+UR6+0x30] ;  /* 0x00003006062a7984 */ /* 0x000e280008000a00 */
[----:B------:R-:W0:Y:S01]  /*19d0*/  LDS.64 R40, [R6+UR6+0x40] ;  /* 0x0000400606287984 */ /* 0x000e220008000a00 */
[----:B----4-:R-:W-:-:S03]  /*19e0*/  MOV R82, UR7 ;  /* 0x0000000700527c02 */ /* 0x010fc60008000f00 */
[----:B------:R-:W4:Y:S01]  /*19f0*/  LDS.64 R38, [R6+UR6+0x50] ;  /* 0x0000500606267984 */ /* 0x000f220008000a00 */
[----:B--2---:R-:W-:Y:S01]  /*1a00*/  ISETP.NE.U32.AND P0, PT, RZ, UR4, PT ;  /* 0x00000004ff007c0c */ /* 0x004fe2000bf05070 */
[-C--:B-1----:R-:W-:Y:S01]  /*1a10*/  IMAD R50, R50, R5.reuse, RZ ;  /* 0x0000000532327224 */ /* 0x082fe200078e02ff */
[----:B------:R-:W-:Y:S01]  /*1a20*/  IABS R4, R5 ;  /* 0x0000000500047213 */ /* 0x000fe20000000000 */
[----:B------:R-:W1:Y:S01]  /*1a30*/  LDS.64 R36, [R6+UR6+0x60] ;  /* 0x0000600606247984 */ /* 0x000e620008000a00 */
[----:B------:R-:W-:Y:S01]  /*1a40*/  IADD3 R5, PT, PT, R12, UR39, RZ ;  /* 0x000000270c057c10 */ /* 0x000fe2000fffe0ff */
[----:B------:R-:W-:Y:S01]  /*1a50*/  IMAD R82, R51, R82, UR40 ;  /* 0x0000002833527e24 */ /* 0x000fe2000f8e0252 */
[----:B------:R-:W2:Y:S01]  /*1a60*/  I2F.RP R7, R4 ;  /* 0x0000000400077306 */ /* 0x000ea20000209400 */
[----:B------:R-:W0:Y:S01]  /*1a70*/  LDS.64 R34, [R6+UR6+0x70] ;  /* 0x0000700606227984 */ /* 0x000e220008000a00 */
[----:B------:R-:W-:Y:S01]  /*1a80*/  SHF.R.S32.HI R10, RZ, 0x1f, R50 ;  /* 0x0000001fff0a7819 */ /* 0x000fe20000011432 */
[----:B------:R-:W-:Y:S01]  /*1a90*/  IMAD R82, R82, UR7, R5 ;  /* 0x0000000752527c24 */ /* 0x000fe2000f8e0205 */
[----:B------:R-:W-:Y:S01]  /*1aa0*/  ISETP.NE.AND.EX P0, PT, RZ, UR5, PT, P0 ;  /* 0x00000005ff007c0c */ /* 0x000fe2000bf05300 */
[----:B------:R-:W0:Y:S04]  /*1ab0*/  LDS.64 R32, [R6+UR6+0x80] ;  /* 0x0000800606207984 */ /* 0x000e280008000a00 */
[----:B------:R-:W0:Y:S04]  /*1ac0*/  LDS.64 R30, [R6+UR6+0x90] ;  /* 0x00009006061e7984 */ /* 0x000e280008000a00 */
[----:B------:R-:W0:Y:S01]  /*1ad0*/  LDS.64 R28, [R6+UR6+0xa0] ;  /* 0x0000a006061c7984 */ /* 0x000e220008000a00 */
[----:B--2---:R-:W2:Y:S03]  /*1ae0*/  MUFU.RCP R7, R7 ;  /* 0x0000000700077308 */ /* 0x004ea60000001000 */
[----:B------:R-:W0:Y:S04]  /*1af0*/  LDS.64 R26, [R6+UR6+0xb0] ;  /* 0x0000b006061a7984 */ /* 0x000e280008000a00 */
[----:B---3--:R-:W3:Y:S04]  /*1b00*/  LDS.64 R24, [R6+UR6+0xc0] ;  /* 0x0000c00606187984 */ /* 0x008ee80008000a00 */
[----:B------:R-:W0:Y:S04]  /*1b10*/  LDS.64 R22, [R6+UR6+0xd0] ;  /* 0x0000d00606167984 */ /* 0x000e280008000a00 */
[----:B------:R-:W0:Y:S01]  /*1b20*/  LDS.64 R20, [R6+UR6+0xe0] ;  /* 0x0000e00606147984 */ /* 0x000e220008000a00 */
[----:B--2---:R-:W-:-:S03]  /*1b30*/  VIADD R7, R7, 0xffffffe ;  /* 0x0ffffffe07077836 */ /* 0x004fc60000000000 */
[----:B------:R2:W0:Y:S01]  /*1b40*/  LDS.64 R18, [R6+UR6+0xf0] ;  /* 0x0000f00606127984 */ /* 0x0004220008000a00 */
[----:B------:R-:W4:Y:S01]  /*1b50*/  F2I.FTZ.U32.TRUNC.NTZ R9, R7 ;  /* 0x0000000700097305 */ /* 0x000f22000021f000 */
[----:B--2---:R-:W-:Y:S01]  /*1b60*/  IADD3 R6, P1, P2, R50, UR4, R5 ;  /* 0x0000000432067c10 */ /* 0x004fe2000fa3e005 */
[----:B----4-:R-:W-:-:S04]  /*1b70*/  IMAD.MOV R13, RZ, RZ, -R9 ;  /* 0x000000ffff0d7224 */ /* 0x010fc800078e0a09 */
[----:B------:R-:W-:-:S04]  /*1b80*/  IMAD R13, R13, R4, RZ ;  /* 0x000000040d0d7224 */ /* 0x000fc800078e02ff */
[----:B------:R-:W-:Y:S01]  /*1b90*/  IMAD.HI.U32 R7, R9, R13, R8 ;  /* 0x0000000d09077227 */ /* 0x000fe200078e0008 */
[----:B------:R-:W-:Y:S02]  /*1ba0*/  IADD3.X R9, PT, PT, R10, UR5, RZ, P1, P2 ;  /* 0x000000050a097c10 */ /* 0x000fe40008fe44ff */
[----:B------:R-:W-:Y:S02]  /*1bb0*/  IADD3 R8, PT, PT, R11, UR39, RZ ;  /* 0x000000270b087c10 */ /* 0x000fe4000fffe0ff */
[----:B-1-3--:R-:W-:-:S07]  /*1bc0*/  LEA R10, R12, UR8, 0x2 ;  /* 0x000000080c0a7c11 */ /* 0x00afce000f8e10ff */
.L_x_2808:
[----:B------:R-:W1:Y:S01]  /*1bd0*/  LDC R14, c[0x0][0x3f4] ;  /* 0x0000fd00ff0e7b82 */ /* 0x000e620000000800 */
[C---:B------:R-:W-:Y:S02]  /*1be0*/  ISETP.GE.AND P1, PT, R5.reuse, UR40, PT ;  /* 0x0000002805007c0c */ /* 0x040fe4000bf26270 */
[----:B------:R-:W-:Y:S02]  /*1bf0*/  IABS R12, R5 ;  /* 0x00000005000c7213 */ /* 0x000fe40000000000 */
[----:B------:R-:W-:-:S03]  /*1c00*/  ISETP.GE.AND P3, PT, R5, RZ, PT ;  /* 0x000000ff0500720c */ /* 0x000fc60003f66270 */
[----:B------:R-:W-:-:S04]  /*1c10*/  IMAD.HI.U32 R11, R7, R12, RZ ;  /* 0x0000000c070b7227 */ /* 0x000fc800078e00ff */
[----:B------:R-:W-:Y:S02]  /*1c20*/  IMAD.MOV R11, RZ, RZ, -R11 ;  /* 0x000000ffff0b7224 */ /* 0x000fe400078e0a0b */
[----:B------:R-:W2:Y:S01]  /*1c30*/  @!P1 S2R R83, SR_TID.X ;  /* 0x0000000000539919 */ /* 0x000ea20000002100 */
[----:B------:R-:W3:Y:S01]  /*1c40*/  @!P1 S2R R15, SR_TID.X ;  /* 0x00000000000f9919 */ /* 0x000ee20000002100 */
[----:B-1----:R-:W-:Y:S02]  /*1c50*/  IABS R84, R14 ;  /* 0x0000000e00547213 */ /* 0x002fe40000000000 */
[----:B------:R-:W-:-:S03]  /*1c60*/  ISETP.NE.AND P4, PT, R14, RZ, PT ;  /* 0x000000ff0e00720c */ /* 0x000fc60003f85270 */
[----:B------:R-:W-:Y:S02]  /*1c70*/  IMAD R11, R84, R11, R12 ;  /* 0x0000000b540b7224 */ /* 0x000fe400078e020c */
[----:B0-----:R-:W1:Y:S03]  /*1c80*/  @!P1 LDC.64 R12, c[0x0][0x3b8] ;  /* 0x0000ee00ff0c9b82 */ /* 0x001e660000000a00 */
[----:B------:R-:W-:Y:S02]  /*1c90*/  ISETP.GT.U32.AND P2, PT, R4, R11, PT ;  /* 0x0000000b0400720c */ /* 0x000fe40003f44070 */
[----:B--2---:R-:W-:-:S11]  /*1ca0*/  @!P1 SHF.L.U32 R83, R83, 0x1, RZ ;  /* 0x0000000153539819 */ /* 0x004fd600000006ff */
[----:B------:R-:W-:Y:S02]  /*1cb0*/  @!P2 IADD3 R11, PT, PT, R11, -R84, RZ ;  /* 0x800000540b0ba210 */ /* 0x000fe40007ffe0ff */
[----:B------:R-:W-:Y:S02]  /*1cc0*/  @!P1 LOP3.LUT R83, R83, 0x2, RZ, 0xc0, !PT ;  /* 0x0000000253539812 */ /* 0x000fe400078ec0ff */
[----:B------:R-:W-:Y:S02]  /*1cd0*/  ISETP.GT.U32.AND P2, PT, R4, R11, PT ;  /* 0x0000000b0400720c */ /* 0x000fe40003f44070 */
[----:B---3--:R-:W-:-:S04]  /*1ce0*/  @!P1 SHF.L.U32 R15, R15, 0x1, RZ ;  /* 0x000000010f0f9819 */ /* 0x008fc800000006ff */
[----:B------:R-:W-:-:S05]  /*1cf0*/  @!P1 LOP3.LUT R15, R15, 0x2, RZ, 0xc0, !PT ;  /* 0x000000020f0f9812 */ /* 0x000fca00078ec0ff */
[-C--:B------:R-:W-:Y:S02]  /*1d00*/  @!P1 IMAD R90, R3, R14.reuse, R15 ;  /* 0x0000000e035a9224 */ /* 0x080fe400078e020f */
[----:B------:R-:W-:Y:S02]  /*1d10*/  @!P2 IMAD.IADD R11, R11, 0x1, -R84 ;  /* 0x000000010b0ba824 */ /* 0x000fe400078e0a54 */
[-C--:B------:R-:W-:Y:S02]  /*1d20*/  @!P1 IMAD R84, R3, R14.reuse, R83 ;  /* 0x0000000e03549224 */ /* 0x080fe400078e0253 */
[----:B------:R-:W-:Y:S01]  /*1d30*/  @!P3 IMAD.MOV R11, RZ, RZ, -R11 ;  /* 0x000000ffff0bb224 */ /* 0x000fe200078e0a0b */
[----:B------:R-:W-:-:S04]  /*1d40*/  @!P4 LOP3.LUT R11, RZ, R14, RZ, 0x33, !PT ;  /* 0x0000000eff0bc212 */ /* 0x000fc800078e33ff */
[----:B------:R-:W-:-:S04]  /*1d50*/  @!P1 LEA R83, P2, R11, R84, 0x2 ;  /* 0x000000540b539211 */ /* 0x000fc800078410ff */
[----:B------:R-:W-:Y:S02]  /*1d60*/  @!P1 LEA.HI.X.SX32 R84, R84, RZ, 0x1, P2 ;  /* 0x000000ff54549211 */ /* 0x000fe400010f0eff */
[----:B-1----:R-:W-:-:S04]  /*1d70*/  @!P1 LEA R86, P2, R83, R12, 0x2 ;  /* 0x0000000c53569211 */ /* 0x002fc800078410ff */
[----:B------:R-:W-:Y:S01]  /*1d80*/  @!P1 LEA.HI.X R87, R83, R13, R84, 0x2, P2 ;  /* 0x0000000d53579211 */ /* 0x000fe200010f1454 */
[----:B------:R-:W-:Y:S01]  /*1d90*/  IMAD.IADD R83, R11, 0x1, R14 ;  /* 0x000000010b537824 */ /* 0x000fe200078e020e */
[----:B------:R-:W1:Y:S01]  /*1da0*/  @!P1 S2R R84, SR_TID.X ;  /* 0x0000000000549919 */ /* 0x000e620000002100 */
[----:B------:R-:W2:Y:S03]  /*1db0*/  @!P1 LDC.64 R12, c[0x0][0x3b8] ;  /* 0x0000ee00ff0c9b82 */ /* 0x000ea60000000a00 */
[----:B------:R-:W-:Y:S01]  /*1dc0*/  LEA R83, R14, R83, 0x2 ;  /* 0x000000530e537211 */ /* 0x000fe200078e10ff */
[----:B-----5:R3:W5:Y:S04]  /*1dd0*/  @!P1 LDG.E.64 R50, desc[UR36][R86.64] ;  /* 0x0000002456329981 */ /* 0x020768000c1e1b00 */
[----:B------:R-:W-:-:S05]  /*1de0*/  @!P1 IMAD.SHL.U32 R15, R83, 0x4, RZ ;  /* 0x00000004530f9824 */ /* 0x000fca00078e00ff */
[----:B------:R-:W-:Y:S02]  /*1df0*/  @!P1 SHF.R.S32.HI R85, RZ, 0x1f, R15 ;  /* 0x0000001fff559819 */ /* 0x000fe4000001140f */
[----:B------:R-:W-:-:S04]  /*1e00*/  @!P1 IADD3 R15, P2, PT, R90, R15, RZ ;  /* 0x0000000f5a0f9210 */ /* 0x000fc80007f5e0ff */
[----:B------:R-:W-:Y:S02]  /*1e10*/  @!P1 LEA.HI.X.SX32 R90, R90, R85, 0x1, P2 ;  /* 0x000000555a5a9211 */ /* 0x000fe400010f0eff */
[----:B--2---:R-:W-:Y:S01]  /*1e20*/  @!P1 LEA R88, P2, R15, R12, 0x2 ;  /* 0x0000000c0f589211 */ /* 0x004fe200078410ff */
[----:B------:R-:W-:-:S03]  /*1e30*/  @!P1 IMAD.IADD R12, R83, 0x1, R14 ;  /* 0x00000001530c9824 */ /* 0x000fc600078e020e */
[----:B------:R-:W-:Y:S02]  /*1e40*/  @!P1 LEA.HI.X R89, R15, R13, R90, 0x2, P2 ;  /* 0x0000000d0f599211 */ /* 0x000fe400010f145a */
[----:B------:R-:W-:Y:S01]  /*1e50*/  @!P1 SHF.L.U32 R12, R12, 0x2, RZ ;  /* 0x000000020c0c9819 */ /* 0x000fe200000006ff */
[----:B------:R-:W2:Y:S01]  /*1e60*/  S2R R15, SR_TID.X ;  /* 0x00000000000f7919 */ /* 0x000ea20000002100 */
[----:B-1----:R-:W-:Y:S02]  /*1e70*/  @!P1 SHF.L.U32 R84, R84, 0x1, RZ ;  /* 0x0000000154549819 */ /* 0x002fe400000006ff */
[----:B------:R-:W-:Y:S01]  /*1e80*/  @!P1 SHF.R.S32.HI R13, RZ, 0x1f, R12 ;  /* 0x0000001fff0d9819 */ /* 0x000fe2000001140c */
[----:B------:R1:W5:Y:S01]  /*1e90*/  @!P1 LDG.E.64 R52, desc[UR36][R88.64] ;  /* 0x0000002458349981 */ /* 0x000362000c1e1b00 */
[----:B------:R-:W-:-:S05]  /*1ea0*/  @!P1 LOP3.LUT R84, R84, 0x2, RZ, 0xc0, !PT ;  /* 0x0000000254549812 */ /* 0x000fca00078ec0ff */
[----:B------:R-:W-:-:S05]  /*1eb0*/  @!P1 IMAD R84, R3, R14, R84 ;  /* 0x0000000e03549224 */ /* 0x000fca00078e0254 */
[----:B------:R-:W-:-:S04]  /*1ec0*/  @!P1 IADD3 R85, P2, PT, R84, R12, RZ ;  /* 0x0000000c54559210 */ /* 0x000fc80007f5e0ff */
[----:B------:R-:W-:Y:S02]  /*1ed0*/  @!P1 LEA.HI.X.SX32 R90, R84, R13, 0x1, P2 ;  /* 0x0000000d545a9211 */ /* 0x000fe400010f0eff */
[----:B------:R-:W4:Y:S01]  /*1ee0*/  @!P1 LDC.64 R12, c[0x0][0x3b8] ;  /* 0x0000ee00ff0c9b82 */ /* 0x000f220000000a00 */
[----:B------:R-:W-:-:S05]  /*1ef0*/  LEA R83, R14, R83, 0x1 ;  /* 0x000000530e537211 */ /* 0x000fca00078e08ff */
[----:B------:R-:W-:Y:S01]  /*1f00*/  IMAD R93, R14, 0x2, R83 ;  /* 0x000000020e5d7824 */ /* 0x000fe200078e0253 */
[----:B----4-:R-:W-:Y:S01]  /*1f10*/  @!P1 LEA R84, P2, R85, R12, 0x2 ;  /* 0x0000000c55549211 */ /* 0x010fe200078410ff */
[----:B--2---:R-:W-:-:S03]  /*1f20*/  @!P1 IMAD.SHL.U32 R12, R15, 0x2, RZ ;  /* 0x000000020f0c9824 */ /* 0x004fc600078e00ff */
[----:B------:R-:W-:Y:S02]  /*1f30*/  @!P1 LEA.HI.X R85, R85, R13, R90, 0x2, P2 ;  /* 0x0000000d55559211 */ /* 0x000fe400010f145a */
[----:B------:R-:W-:Y:S02]  /*1f40*/  @!P1 LOP3.LUT R12, R12, 0x2, RZ, 0xc0, !PT ;  /* 0x000000020c0c9812 */ /* 0x000fe400078ec0ff */
[----:B------:R-:W-:Y:S01]  /*1f50*/  @!P1 SHF.L.U32 R90, R93, 0x2, RZ ;  /* 0x000000025d5a9819 */ /* 0x000fe200000006ff */
[----:B------:R2:W5:Y:S02]  /*1f60*/  @!P1 LDG.E.64 R54, desc[UR36][R84.64] ;  /* 0x0000002454369981 */ /* 0x000564000c1e1b00 */
[----:B------:R-:W-:Y:S01]  /*1f70*/  @!P1 IMAD R91, R3, R14, R12 ;  /* 0x0000000e035b9224 */ /* 0x000fe200078e020c */
[----:B------:R-:W-:-:S04]  /*1f80*/  @!P1 SHF.R.S32.HI R12, RZ, 0x1f, R90 ;  /* 0x0000001fff0c9819 */ /* 0x000fc8000001145a */
[----:B------:R-:W-:-:S04]  /*1f90*/  @!P1 IADD3 R90, P2, PT, R91, R90, RZ ;  /* 0x0000005a5b5a9210 */ /* 0x000fc80007f5e0ff */
[----:B------:R-:W-:Y:S02]  /*1fa0*/  @!P1 LEA.HI.X.SX32 R91, R91, R12, 0x1, P2 ;  /* 0x0000000c5b5b9211 */ /* 0x000fe400010f0eff */
[----:B------:R-:W3:Y:S01]  /*1fb0*/  @!P1 LDC.64 R12, c[0x0][0x3b8] ;  /* 0x0000ee00ff0c9b82 */ /* 0x000ee20000000a00 */
[----:B------:R-:W-:Y:S02]  /*1fc0*/  IADD3 R93, PT, PT, R93, R14, RZ ;  /* 0x0000000e5d5d7210 */ /* 0x000fe40007ffe0ff */
[----:B---3--:R-:W-:Y:S01]  /*1fd0*/  @!P1 LEA R86, P2, R90, R12, 0x2 ;  /* 0x0000000c5a569211 */ /* 0x008fe200078410ff */
[----:B------:R-:W-:-:S05]  /*1fe0*/  @!P1 IMAD.SHL.U32 R12, R15, 0x2, RZ ;  /* 0x000000020f0c9824 */ /* 0x000fca00078e00ff */
[----:B------:R-:W-:Y:S02]  /*1ff0*/  @!P1 LOP3.LUT R12, R12, 0x2, RZ, 0xc0, !PT ;  /* 0x000000020c0c9812 */ /* 0x000fe400078ec0ff */
[----:B------:R-:W-:Y:S01]  /*2000*/  @!P1 LEA.HI.X R87, R90, R13, R91, 0x2, P2 ;  /* 0x0000000d5a579211 */ /* 0x000fe200010f145b */
[----:B------:R-:W-:Y:S02]  /*2010*/  @!P1 IMAD.SHL.U32 R91, R93, 0x4, RZ ;  /* 0x000000045d5b9824 */ /* 0x000fe400078e00ff */
[----:B------:R-:W-:Y:S02]  /*2020*/  @!P1 IMAD R92, R3, R14, R12 ;  /* 0x0000000e035c9224 */ /* 0x000fe400078e020c */
[----:B------:R3:W5:Y:S01]  /*2030*/  @!P1 LDG.E.64 R56, desc[UR36][R86.64] ;  /* 0x0000002456389981 */ /* 0x000762000c1e1b00 */
[----:B------:R-:W-:Y:S02]  /*2040*/  @!P1 SHF.R.S32.HI R12, RZ, 0x1f, R91 ;  /* 0x0000001fff0c9819 */ /* 0x000fe4000001145b */
[----:B------:R-:W-:-:S04]  /*2050*/  @!P1 IADD3 R91, P2, PT, R92, R91, RZ ;  /* 0x0000005b5c5b9210 */ /* 0x000fc80007f5e0ff */
[----:B------:R-:W-:Y:S02]  /*2060*/  @!P1 LEA.HI.X.SX32 R92, R92, R12, 0x1, P2 ;  /* 0x0000000c5c5c9211 */ /* 0x000fe400010f0eff */
[----:B------:R-:W4:Y:S01]  /*2070*/  @!P1 LDC.64 R12, c[0x0][0x3b8] ;  /* 0x0000ee00ff0c9b82 */ /* 0x000f220000000a00 */
[----:B------:R-:W-:-:S05]  /*2080*/  IMAD.IADD R93, R93, 0x1, R14 ;  /* 0x000000015d5d7824 */ /* 0x000fca00078e020e */
[----:B-1----:R-:W-:Y:S02]  /*2090*/  @!P1 SHF.L.U32 R89, R93, 0x2, RZ ;  /* 0x000000025d599819 */ /* 0x002fe400000006ff */
[----:B----4-:R-:W-:Y:S02]  /*20a0*/  @!P1 LEA R90, P2, R91, R12, 0x2 ;  /* 0x0000000c5b5a9211 */ /* 0x010fe400078410ff */
[----:B------:R-:W-:-:S04]  /*20b0*/  @!P1 SHF.L.U32 R12, R15, 0x1, RZ ;  /* 0x000000010f0c9819 */ /* 0x000fc800000006ff */
[----:B------:R-:W-:Y:S02]  /*20c0*/  @!P1 LOP3.LUT R12, R12, 0x2, RZ, 0xc0, !PT ;  /* 0x000000020c0c9812 */ /* 0x000fe400078ec0ff */
[----:B------:R-:W-:-:S03]  /*20d0*/  @!P1 LEA.HI.X R91, R91, R13, R92, 0x2, P2 ;  /* 0x0000000d5b5b9211 */ /* 0x000fc600010f145c */
[----:B------:R-:W-:Y:S01]  /*20e0*/  @!P1 IMAD R92, R3, R14, R12 ;  /* 0x0000000e035c9224 */ /* 0x000fe200078e020c */
[----:B------:R-:W-:Y:S01]  /*20f0*/  @!P1 SHF.R.S32.HI R12, RZ, 0x1f, R89 ;  /* 0x0000001fff0c9819 */ /* 0x000fe20000011459 */
[----:B------:R1:W5:Y:S03]  /*2100*/  @!P1 LDG.E.64 R58, desc[UR36][R90.64] ;  /* 0x000000245a3a9981 */ /* 0x000366000c1e1b00 */
[----:B------:R-:W-:-:S04]  /*2110*/  @!P1 IADD3 R89, P2, PT, R92, R89, RZ ;  /* 0x000000595c599210 */ /* 0x000fc80007f5e0ff */
[----:B------:R-:W-:Y:S02]  /*2120*/  @!P1 LEA.HI.X.SX32 R92, R92, R12, 0x1, P2 ;  /* 0x0000000c5c5c9211 */ /* 0x000fe400010f0eff */
[----:B------:R-:W4:Y:S01]  /*2130*/  @!P1 LDC.64 R12, c[0x0][0x3b8] ;  /* 0x0000ee00ff0c9b82 */ /* 0x000f220000000a00 */
[----:B------:R-:W-:-:S05]  /*2140*/  IADD3 R93, PT, PT, R93, R14, RZ ;  /* 0x0000000e5d5d7210 */ /* 0x000fca0007ffe0ff */
[----:B--2---:R-:W-:Y:S01]  /*2150*/  @!P1 IMAD.SHL.U32 R85, R93, 0x4, RZ ;  /* 0x000000045d559824 */ /* 0x004fe200078e00ff */
[----:B----4-:R-:W-:Y:S01]  /*2160*/  @!P1 LEA R88, P2, R89, R12, 0x2 ;  /* 0x0000000c59589211 */ /* 0x010fe200078410ff */
[----:B------:R-:W-:-:S05]  /*2170*/  @!P1 IMAD.SHL.U32 R12, R15, 0x2, RZ ;  /* 0x000000020f0c9824 */ /* 0x000fca00078e00ff */
[----:B------:R-:W-:Y:S02]  /*2180*/  @!P1 LOP3.LUT R12, R12, 0x2, RZ, 0xc0, !PT ;  /* 0x000000020c0c9812 */ /* 0x000fe400078ec0ff */
[----:B------:R-:W-:-:S03]  /*2190*/  @!P1 LEA.HI.X R89, R89, R13, R92, 0x2, P2 ;  /* 0x0000000d59599211 */ /* 0x000fc600010f145c */
[----:B------:R-:W-:Y:S01]  /*21a0*/  @!P1 IMAD R92, R3, R14, R12 ;  /* 0x0000000e035c9224 */ /* 0x000fe200078e020c */
[----:B------:R-:W-:Y:S01]  /*21b0*/  @!P1 SHF.R.S32.HI R12, RZ, 0x1f, R85 ;  /* 0x0000001fff0c9819 */ /* 0x000fe20000011455 */
[----:B------:R-:W-:Y:S01]  /*21c0*/  IMAD.IADD R93, R93, 0x1, R14 ;  /* 0x000000015d5d7824 */ /* 0x000fe200078e020e */
[----:B------:R2:W5:Y:S02]  /*21d0*/  @!P1 LDG.E.64 R60, desc[UR36][R88.64] ;  /* 0x00000024583c9981 */ /* 0x000564000c1e1b00 */
[----:B------:R-:W-:-:S04]  /*21e0*/  @!P1 IADD3 R85, P2, PT, R92, R85, RZ ;  /* 0x000000555c559210 */ /* 0x000fc80007f5e0ff */
[----:B------:R-:W-:Y:S02]  /*21f0*/  @!P1 LEA.HI.X.SX32 R92, R92, R12, 0x1, P2 ;  /* 0x0000000c5c5c9211 */ /* 0x000fe400010f0eff */
[----:B------:R-:W4:Y:S01]  /*2200*/  @!P1 LDC.64 R12, c[0x0][0x3b8] ;  /* 0x0000ee00ff0c9b82 */ /* 0x000f220000000a00 */
[----:B---3--:R-:W-:Y:S02]  /*2210*/  @!P1 SHF.L.U32 R87, R93, 0x2, RZ ;  /* 0x000000025d579819 */ /* 0x008fe400000006ff */
[----:B----4-:R-:W-:Y:S02]  /*2220*/  @!P1 LEA R84, P2, R85, R12, 0x2 ;  /* 0x0000000c55549211 */ /* 0x010fe400078410ff */
[----:B------:R-:W-:-:S04]  /*2230*/  @!P1 SHF.L.U32 R12, R15, 0x1, RZ ;  /* 0x000000010f0c9819 */ /* 0x000fc800000006ff */
[----:B------:R-:W-:Y:S02]  /*2240*/  @!P1 LOP3.LUT R12, R12, 0x2, RZ, 0xc0, !PT ;  /* 0x000000020c0c9812 */ /* 0x000fe400078ec0ff */
[----:B------:R-:W-:-:S03]  /*2250*/  @!P1 LEA.HI.X R85, R85, R13, R92, 0x2, P2 ;  /* 0x0000000d55559211 */ /* 0x000fc600010f145c */
[----:B------:R-:W-:Y:S01]  /*2260*/  @!P1 IMAD R92, R3, R14, R12 ;  /* 0x0000000e035c9224 */ /* 0x000fe200078e020c */
[----:B------:R-:W-:Y:S01]  /*2270*/  @!P1 SHF.R.S32.HI R12, RZ, 0x1f, R87 ;  /* 0x0000001fff0c9819 */ /* 0x000fe20000011457 */
[----:B------:R-:W5:Y:S03]  /*2280*/  @!P1 LDG.E.64 R62, desc[UR36][R84.64] ;  /* 0x00000024543e9981 */ /* 0x000f66000c1e1b00 */
[----:B------:R-:W-:-:S04]  /*2290*/  @!P1 IADD3 R87, P2, PT, R92, R87, RZ ;  /* 0x000000575c579210 */ /* 0x000fc80007f5e0ff */
[----:B------:R-:W-:Y:S02]  /*22a0*/  @!P1 LEA.HI.X.SX32 R92, R92, R12, 0x1, P2 ;  /* 0x0000000c5c5c9211 */ /* 0x000fe400010f0eff */
[----:B------:R-:W3:Y:S01]  /*22b0*/  @!P1 LDC.64 R12, c[0x0][0x3b8] ;  /* 0x0000ee00ff0c9b82 */ /* 0x000ee20000000a00 */
[----:B------:R-:W-:-:S05]  /*22c0*/  IADD3 R93, PT, PT, R93, R14, RZ ;  /* 0x0000000e5d5d7210 */ /* 0x000fca0007ffe0ff */
[----:B-1----:R-:W-:Y:S01]  /*22d0*/  @!P1 IMAD.SHL.U32 R91, R93, 0x4, RZ ;  /* 0x000000045d5b9824 */ /* 0x002fe200078e00ff */
[----:B---3--:R-:W-:Y:S01]  /*22e0*/  @!P1 LEA R86, P2, R87, R12, 0x2 ;  /* 0x0000000c57569211 */ /* 0x008fe200078410ff */
[----:B------:R-:W-:-:S05]  /*22f0*/  @!P1 IMAD.SHL.U32 R12, R15, 0x2, RZ ;  /* 0x000000020f0c9824 */ /* 0x000fca00078e00ff */
[----:B------:R-:W-:Y:S02]  /*2300*/  @!P1 LOP3.LUT R12, R12, 0x2, RZ, 0xc0, !PT ;  /* 0x000000020c0c9812 */ /* 0x000fe400078ec0ff */
[----:B------:R-:W-:-:S03]  /*2310*/  @!P1 LEA.HI.X R87, R87, R13, R92, 0x2, P2 ;  /* 0x0000000d57579211 */ /* 0x000fc600010f145c */
[----:B------:R-:W-:Y:S01]  /*2320*/  @!P1 IMAD R92, R3, R14, R12 ;  /* 0x0000000e035c9224 */ /* 0x000fe200078e020c */
[----:B------:R-:W-:Y:S01]  /*2330*/  @!P1 SHF.R.S32.HI R12, RZ, 0x1f, R91 ;  /* 0x0000001fff0c9819 */ /* 0x000fe2000001145b */
[----:B------:R-:W-:Y:S01]  /*2340*/  @!P1 IMAD.IADD R93, R93, 0x1, R14 ;  /* 0x000000015d5d9824 */ /* 0x000fe200078e020e */
[----:B------:R-:W5:Y:S02]  /*2350*/  @!P1 LDG.E.64 R64, desc[UR36][R86.64] ;  /* 0x0000002456409981 */ /* 0x000f64000c1e1b00 */
[----:B------:R-:W-:-:S04]  /*2360*/  @!P1 IADD3 R91, P2, PT, R92, R91, RZ ;  /* 0x0000005b5c5b9210 */ /* 0x000fc80007f5e0ff */
[----:B------:R-:W-:Y:S02]  /*2370*/  @!P1 LEA.HI.X.SX32 R92, R92, R12, 0x1, P2 ;  /* 0x0000000c5c5c9211 */ /* 0x000fe400010f0eff */
[----:B------:R-:W1:Y:S01]  /*2380*/  @!P1 LDC.64 R12, c[0x0][0x3b8] ;  /* 0x0000ee00ff0c9b82 */ /* 0x000e620000000a00 */
[----:B------:R-:W-:Y:S02]  /*2390*/  @!P1 SHF.L.U32 R93, R93, 0x2, RZ ;  /* 0x000000025d5d9819 */ /* 0x000fe400000006ff */
[----:B-1----:R-:W-:Y:S02]  /*23a0*/  @!P1 LEA R90, P2, R91, R12, 0x2 ;  /* 0x0000000c5b5a9211 */ /* 0x002fe400078410ff */
[----:B------:R-:W-:-:S04]  /*23b0*/  @!P1 SHF.L.U32 R12, R15, 0x1, RZ ;  /* 0x000000010f0c9819 */ /* 0x000fc800000006ff */
[----:B------:R-:W-:-:S05]  /*23c0*/  @!P1 LOP3.LUT R12, R12, 0x2, RZ, 0xc0, !PT ;  /* 0x000000020c0c9812 */ /* 0x000fca00078ec0ff */
[----:B--2---:R-:W-:Y:S01]  /*23d0*/  @!P1 IMAD R89, R3, R14, R12 ;  /* 0x0000000e03599224 */ /* 0x004fe200078e020c */
[----:B------:R-:W-:Y:S02]  /*23e0*/  @!P1 LEA.HI.X R91, R91, R13, R92, 0x2, P2 ;  /* 0x0000000d5b5b9211 */ /* 0x000fe400010f145c */
[----:B------:R-:W-:Y:S02]  /*23f0*/  @!P1 SHF.R.S32.HI R12, RZ, 0x1f, R93 ;  /* 0x0000001fff0c9819 */ /* 0x000fe4000001145d */
[C---:B------:R-:W-:Y:S01]  /*2400*/  @!P1 IADD3 R88, P2, PT, R89.reuse, R93, RZ ;  /* 0x0000005d59589210 */ /* 0x040fe20007f5e0ff */
[----:B------:R-:W5:Y:S03]  /*2410*/  @!P1 LDG.E.64 R66, desc[UR36][R90.64] ;  /* 0x000000245a429981 */ /* 0x000f66000c1e1b00 */
[----:B------:R-:W-:Y:S02]  /*2420*/  @!P1 LEA.HI.X.SX32 R89, R89, R12, 0x1, P2 ;  /* 0x0000000c59599211 */ /* 0x000fe400010f0eff */
[----:B------:R-:W1:Y:S02]  /*2430*/  @!P1 LDC.64 R12, c[0x0][0x3b8] ;  /* 0x0000ee00ff0c9b82 */ /* 0x000e640000000a00 */
[----:B-1----:R-:W-:-:S04]  /*2440*/  @!P1 LEA R12, P2, R88, R12, 0x2 ;  /* 0x0000000c580c9211 */ /* 0x002fc800078410ff */
[----:B------:R-:W-:-:S05]  /*2450*/  @!P1 LEA.HI.X R13, R88, R13, R89, 0x2, P2 ;  /* 0x0000000d580d9211 */ /* 0x000fca00010f1459 */
[----:B------:R1:W5:Y:S02]  /*2460*/  @!P1 LDG.E.64 R68, desc[UR36][R12.64] ;  /* 0x000000240c449981 */ /* 0x000364000c1e1b00 */
[----:B-1----:R-:W-:Y:S01]  /*2470*/  @P0 IMAD.MOV.U32 R12, RZ, RZ, R6 ;  /* 0x000000ffff0c0224 */ /* 0x002fe200078e0006 */
[----:B------:R-:W-:-:S05]  /*2480*/  @P0 MOV R13, R9 ;  /* 0x00000009000d0202 */ /* 0x000fca0000000f00 */
[----:B------:R1:W5:Y:S01]  /*2490*/  @P0 LDG.E.U8 R88, desc[UR36][R12.64] ;  /* 0x000000240c580981 */ /* 0x000362000c1e1100 */
[----:B------:R-:W-:Y:S04]  /*24a0*/  BSSY.RECONVERGENT B1, `(.L_x_2799) ;  /* 0x0000015000017945 */ /* 0x000fe80003800200 */
[----:B------:R-:W-:Y:S05]  /*24b0*/  @P1 BRA `(.L_x_2800) ;  /* 0x00000000004c1947 */ /* 0x000fea0003800000 */
[----:B-1----:R-:W1:Y:S01]  /*24c0*/  S2R R12, SR_TID.X ;  /* 0x00000000000c7919 */ /* 0x002e620000002100 */
[----:B------:R-:W-:-:S04]  /*24d0*/  IMAD R13, R14, 0x2, R11 ;  /* 0x000000020e0d7824 */ /* 0x000fc800078e020b */
[----:B------:R-:W-:Y:S02]  /*24e0*/  IMAD.SHL.U32 R13, R13, 0x4, RZ ;  /* 0x000000040d0d7824 */ /* 0x000fe400078e00ff */
[----:B-1----:R-:W-:-:S05]  /*24f0*/  IMAD.SHL.U32 R12, R12, 0x2, RZ ;  /* 0x000000020c0c7824 */ /* 0x002fca00078e00ff */
[----:B------:R-:W-:Y:S02]  /*2500*/  LOP3.LUT R70, R12, 0x2, RZ, 0xc0, !PT ;  /* 0x000000020c467812 */ /* 0x000fe400078ec0ff */
[----:B------:R-:W-:-:S03]  /*2510*/  IADD3 R12, PT, PT, R11, R14, RZ ;  /* 0x0000000e0b0c7210 */ /* 0x000fc60007ffe0ff */
[----:B------:R-:W-:Y:S01]  /*2520*/  IMAD R70, R3, R14, R70 ;  /* 0x0000000e03467224 */ /* 0x000fe200078e0246 */
[----:B------:R-:W-:-:S04]  /*2530*/  SHF.L.U32 R12, R12, 0x2, RZ ;  /* 0x000000020c0c7819 */ /* 0x000fc800000006ff */
[----:B------:R-:W-:Y:S02]  /*2540*/  SHF.R.S32.HI R72, RZ, 0x1f, R70 ;  /* 0x0000001fff487819 */ /* 0x000fe40000011446 */
[C---:B------:R-:W-:Y:S02]  /*2550*/  IADD3 R71, P2, PT, R70.reuse, R12, RZ ;  /* 0x0000000c46477210 */ /* 0x040fe40007f5e0ff */
[----:B------:R-:W-:Y:S02]  /*2560*/  IADD3 R73, P3, PT, R70, R13, RZ ;  /* 0x0000000d46497210 */ /* 0x000fe40007f7e0ff */
[-C--:B------:R-:W-:Y:S02]  /*2570*/  LEA.HI.X.SX32 R84, R12, R72.reuse, 0x1, P2 ;  /* 0x000000480c547211 */ /* 0x080fe400010f0eff */
[----:B------:R-:W-:Y:S02]  /*2580*/  LEA.HI.X.SX32 R12, R13, R72, 0x1, P3 ;  /* 0x000000480d0c7211 */ /* 0x000fe400018f0eff */
[----:B------:R-:W-:-:S02]  /*2590*/  LEA R70, P2, R71, UR12, 0x2 ;  /* 0x0000000c47467c11 */ /* 0x000fc4000f8410ff */
[----:B------:R-:W-:Y:S02]  /*25a0*/  LEA R72, P3, R73, UR12, 0x2 ;  /* 0x0000000c49487c11 */ /* 0x000fe4000f8610ff */
[----:B------:R-:W-:Y:S02]  /*25b0*/  LEA.HI.X R71, R71, UR13, R84, 0x2, P2 ;  /* 0x0000000d47477c11 */ /* 0x000fe400090f1454 */
[----:B------:R-:W-:-:S04]  /*25c0*/  LEA.HI.X R73, R73, UR13, R12, 0x2, P3 ;  /* 0x0000000d49497c11 */ /* 0x000fc800098f140c */
[----:B------:R-:W5:Y:S04]  /*25d0*/  LDG.E.64 R70, desc[UR36][R70.64] ;  /* 0x0000002446467981 */ /* 0x000f68000c1e1b00 */
[----:B------:R-:W5:Y:S02]  /*25e0*/  LDG.E.64 R72, desc[UR36][R72.64] ;  /* 0x0000002448487981 */ /* 0x000f64000c1e1b00 */
.L_x_2800:
[----:B0-----:R-:W-:Y:S05]  /*25f0*/  BSYNC.RECONVERGENT B1 ;  /* 0x0000000000017941 */ /* 0x001fea0003800200 */
.L_x_2799:
[----:B------:R-:W-:Y:S04]  /*2600*/  BSSY.RECONVERGENT B1, `(.L_x_2801) ;  /* 0x0000016000017945 */ /* 0x000fe80003800200 */
[----:B------:R-:W-:Y:S05]  /*2610*/  @P1 BRA `(.L_x_2802) ;  /* 0x0000000000501947 */ /* 0x000fea0003800000 */
[----:B-1----:R-:W0:Y:S01]  /*2620*/  S2R R12, SR_TID.X ;  /* 0x00000000000c7919 */ /* 0x002e220000002100 */
[----:B------:R-:W-:Y:S01]  /*2630*/  IMAD.IADD R13, R11, 0x1, R14 ;  /* 0x000000010b0d7824 */ /* 0x000fe200078e020e */
[----:B0-----:R-:W-:-:S04]  /*2640*/  SHF.L.U32 R12, R12, 0x1, RZ ;  /* 0x000000010c0c7819 */ /* 0x001fc800000006ff */
[----:B------:R-:W-:Y:S02]  /*2650*/  LOP3.LUT R74, R12, 0x2, RZ, 0xc0, !PT ;  /* 0x000000020c4a7812 */ /* 0x000fe400078ec0ff */
[C---:B------:R-:W-:Y:S01]  /*2660*/  LEA R12, R14.reuse, R13, 0x1 ;  /* 0x0000000d0e0c7211 */ /* 0x040fe200078e08ff */
[----:B------:R-:W-:Y:S02]  /*2670*/  IMAD R13, R14, 0x4, R11 ;  /* 0x000000040e0d7824 */ /* 0x000fe400078e020b */
[----:B------:R-:W-:Y:S01]  /*2680*/  IMAD R74, R3, R14, R74 ;  /* 0x0000000e034a7224 */ /* 0x000fe200078e024a */
        /* <DEDUP_REMOVED lines=13> */
.L_x_2802:
[----:B------:R-:W-:Y:S05]  /*2760*/  BSYNC.RECONVERGENT B1 ;  /* 0x0000000000017941 */ /* 0x000fea0003800200 */
.L_x_2801:
[----:B------:R-:W-:Y:S04]  /*2770*/  BSSY.RECONVERGENT B1, `(.L_x_2803) ;  /* 0x0000014000017945 */ /* 0x000fe80003800200 */
[----:B------:R-:W-:Y:S05]  /*2780*/  @P1 BRA `(.L_x_2804) ;  /* 0x0000000000481947 */ /* 0x000fea0003800000 */
[----:B-1----:R-:W0:Y:S01]  /*2790*/  S2R R12, SR_TID.X ;  /* 0x00000000000c7919 */ /* 0x002e220000002100 */
[----:B------:R-:W-:Y:S01]  /*27a0*/  IMAD R11, R14, 0x8, R11 ;  /* 0x000000080e0b7824 */ /* 0x000fe200078e020b */
[----:B------:R-:W-:-:S03]  /*27b0*/  SHF.L.U32 R83, R83, 0x2, RZ ;  /* 0x0000000253537819 */ /* 0x000fc600000006ff */
[----:B------:R-:W-:Y:S01]  /*27c0*/  IMAD.SHL.U32 R11, R11, 0x4, RZ ;  /* 0x000000040b0b7824 */ /* 0x000fe200078e00ff */
[----:B0-----:R-:W-:-:S04]  /*27d0*/  SHF.L.U32 R12, R12, 0x1, RZ ;  /* 0x000000010c0c7819 */ /* 0x001fc800000006ff */
[----:B------:R-:W-:-:S05]  /*27e0*/  LOP3.LUT R12, R12, 0x2, RZ, 0xc0, !PT ;  /* 0x000000020c0c7812 */ /* 0x000fca00078ec0ff */
[----:B------:R-:W-:-:S05]  /*27f0*/  IMAD R12, R3, R14, R12 ;  /* 0x0000000e030c7224 */ /* 0x000fca00078e020c */
        /* <DEDUP_REMOVED lines=8> */
[----:B------:R-:W-:-:S04]  /*2880*/  LEA.HI.X R81, R12, UR13, R11, 0x2, P3 ;  /* 0x0000000d0c517c11 */ /* 0x000fc800098f140b */
[----:B------:R-:W5:Y:S04]  /*2890*/  LDG.E.64 R78, desc[UR36][R78.64] ;  /* 0x000000244e4e7981 */ /* 0x000f68000c1e1b00 */
[----:B------:R-:W5:Y:S02]  /*28a0*/  LDG.E.64 R80, desc[UR36][R80.64] ;  /* 0x0000002450507981 */ /* 0x000f64000c1e1b00 */
.L_x_2804:
[----:B------:R-:W-:Y:S05]  /*28b0*/  BSYNC.RECONVERGENT B1 ;  /* 0x0000000000017941 */ /* 0x000fea0003800200 */
.L_x_2803:
[----:B-----5:R-:W-:Y:S01]  /*28c0*/  FMUL.FTZ R11, R46, R70 ;  /* 0x000000462e0b7220 */ /* 0x020fe20000410000 */
[----:B-1----:R-:W-:Y:S01]  /*28d0*/  FMUL.FTZ R12, R47, R71 ;  /* 0x000000472f0c7220 */ /* 0x002fe20000410000 */
[----:B------:R-:W-:Y:S01]  /*28e0*/  UMOV UR4, 0xffffffff ;  /* 0xffffffff00047882 */ /* 0x000fe20000000000 */
[----:B------:R-:W-:Y:S01]  /*28f0*/  ISETP.NE.AND P2, PT, R88, RZ, P0 ;  /* 0x000000ff5800720c */ /* 0x000fe20000745270 */
[----:B------:R-:W-:Y:S01]  /*2900*/  FFMA.FTZ R11, R48, R50, R11 ;  /* 0x00000032300b7223 */ /* 0x000fe2000001000b */
[----:B------:R-:W-:Y:S01]  /*2910*/  FFMA.FTZ R12, R49, R51, R12 ;  /* 0x00000033310c7223 */ /* 0x000fe2000001000c */
[----:B------:R-:W-:Y:S02]  /*2920*/  LOP3.LUT R83, R15, 0x1, RZ, 0xc0, !PT ;  /* 0x000000010f537812 */ /* 0x000fe400078ec0ff */
        /* <DEDUP_REMOVED lines=31> */
.L_x_2885:
        /* <DEDUP_REMOVED lines=11> */
[----:B0-----:R-:W0:Y:S08]  /*2bd0*/  @P3 LDC.64 R12, c[0x0][0x438] ;  /* 0x00010e00ff0c3b82 */ /* 0x001e300000000a00 */
        /* <DEDUP_REMOVED lines=8> */
[----:B------:R-:W-:-:S04]  /*2c60*/  @P1 SEL R84, R2, RZ, !P4 ;  /* 0x000000ff02541207 */ /* 0x000fc80006000000 */
[----:B------:R-:W-:-:S04]  /*2c70*/  @P1 IADD3 R84, PT, PT, R5, -UR40, R84 ;  /* 0x8000002805541c10 */ /* 0x000fc8000fffe054 */
[----:B------:R-:W-:Y:S01]  /*2c80*/  @P1 I2FP.F32.S32 R84, R84 ;  /* 0x0000005400541245 */ /* 0x000fe20000201400 */
[----:B----4-:R-:W-:-:S04]  /*2c90*/  @P3 FADD.FTZ R11, R11, R12 ;  /* 0x0000000c0b0b3221 */ /* 0x010fc80000010000 */
[----:B---3--:R-:W-:-:S05]  /*2ca0*/  @P1 FFMA.FTZ R11, R84, R14, R11 ;  /* 0x0000000e540b1223 */ /* 0x008fca000001000b */
[----:B------:R1:W-:Y:S01]  /*2cb0*/  STS [R10], R11 ;  /* 0x0000000b0a007388 */ /* 0x0003e20000000800 */
[----:B------:R-:W-:-:S07]  /*2cc0*/  @!P2 FMNMX.FTZ R0, R0, R11, !PT ;  /* 0x0000000b0000a209 */ /* 0x000fce0007810000 */
.L_x_2807:
[----:B------:R-:W-:Y:S05]  /*2cd0*/  BSYNC.RECONVERGENT B1 ;  /* 0x0000000000017941 */ /* 0x000fea0003800200 */
.L_x_2806:
[----:B------:R-:W-:Y:S01]  /*2ce0*/  VIADD R5, R5, 0x40 ;  /* 0x0000004005057836 */ /* 0x000fe20000000000 */
[----:B------:R-:W-:Y:S01]  /*2cf0*/  IADD3 R6, P2, PT, R6, 0x40, RZ ;  /* 0x0000004006067810 */ /* 0x000fe20007f5e0ff */
[----:B------:R-:W-:Y:S01]  /*2d00*/  VIADD R82, R82, 0x40 ;  /* 0x0000004052527836 */ /* 0x000fe20000000000 */
[----:B-1----:R-:W-:Y:S02]  /*2d10*/  IADD3 R10, PT, PT, R10, 0x100, RZ ;  /* 0x000001000a0a7810 */ /* 0x002fe40007ffe0ff */
[----:B------:R-:W-:Y:S02]  /*2d20*/  ISETP.GE.AND P1, PT, R5, R8, PT ;  /* 0x000000080500720c */ /* 0x000fe40003f26270 */
[----:B------:R-:W-:-:S11]  /*2d30*/  IADD3.X R9, PT, PT, RZ, R9, RZ, P2, !PT ;  /* 0x00000009ff097210 */ /* 0x000fd600017fe4ff */
[----:B------:R-:W-:Y:S05]  /*2d40*/  @!P1 BRA `(.L_x_2808) ;  /* 0xffffffec00a09947 */ /* 0x000fea000383ffff */
.L_x_2798:
[----:B0-----:R-:W-:Y:S05]  /*2d50*/  BSYNC B0 ;  /* 0x0000000000007941 */ /* 0x001fea0003800000 */
.L_x_2797:
        /* <DEDUP_REMOVED lines=9> */
.L_x_2891:
        /* <DEDUP_REMOVED lines=17> */
[----:B0-----:R-:W-:Y:S01]  /*2f00*/  FMNMX.FTZ R11, R5, R10, !PT ;  /* 0x0000000a050b7209 */ /* 0x001fe20007810000 */
[----:B------:R-:W-:-:S04]  /*2f10*/  VIADD R5, R0, UR39 ;  /* 0x0000002700057c36 */ /* 0x000fc80008000000 */
[----:B------:R-:W0:Y:S01]  /*2f20*/  SHFL.BFLY PT, R6, R11, 0x1, 0x1f ;  /* 0x0c201f000b067f89 */ /* 0x000e2200000e0000 */
[----:B------:R-:W-:Y:S02]  /*2f30*/  ISETP.GT.AND P0, PT, R5, UR40, PT ;  /* 0x0000002805007c0c */ /* 0x000fe4000bf04270 */
[----:B0-----:R-:W-:Y:S02]  /*2f40*/  FMNMX.FTZ R8, R11, R6, !PT ;  /* 0x000000060b087209 */ /* 0x001fe40007810000 */
[----:B------:R-:W-:-:S04]  /*2f50*/  MOV R6, UR40 ;  /* 0x0000002800067c02 */ /* 0x000fc80008000f00 */
[----:B------:R-:W0:Y:S01]  /*2f60*/  SHFL.IDX PT, R8, R8, RZ, 0x1f ;  /* 0x00001fff08087589 */ /* 0x000e2200000e0000 */
[----:B------:R-:W-:-:S04]  /*2f70*/  IADD3 R6, PT, PT, R6, 0x1, RZ ;  /* 0x0000000106067810 */ /* 0x000fc80007ffe0ff */
        /* <DEDUP_REMOVED lines=18> */
[----:B------:R-:W-:Y:S01]  /*30a0*/  LOP3.LUT R11, R9, 0x3, RZ, 0xc0, !PT ;  /* 0x00000003090b7812 */ /* 0x000fe200078ec0ff */
[----:B------:R-:W-:Y:S01]  /*30b0*/  HFMA2 R9, -RZ, RZ, 0, 0 ;  /* 0x00000000ff097431 */ /* 0x000fe200000001ff */
[----:B------:R-:W-:-:S03]  /*30c0*/  LEA R13, R18, R13, 0x18 ;  /* 0x0000000d120d7211 */ /* 0x000fc600078ec0ff */
[----:B------:R-:W-:Y:S01]  /*30d0*/  IMAD.MOV R11, RZ, RZ, -R11 ;  /* 0x000000ffff0b7224 */ /* 0x000fe200078e0a0b */
[----:B------:R-:W-:-:S07]  /*30e0*/  LEA R12, R0, R13, 0x2 ;  /* 0x0000000d000c7211 */ /* 0x000fce00078e10ff */
.L_x_2815:
        /* <DEDUP_REMOVED lines=11> */
.L_x_2814:
[----:B------:R-:W-:Y:S05]  /*31a0*/  BSYNC.RECONVERGENT B1 ;  /* 0x0000000000017941 */ /* 0x000fea0003800200 */
.L_x_2813:
[----:B------:R-:W-:Y:S05]  /*31b0*/  @!P1 BRA `(.L_x_2811) ;  /* 0x0000001400109947 */ /* 0x000fea0003800000 */
[----:B------:R-:W-:Y:S01]  /*31c0*/  USHF.L.U32 UR4, UR39, 0x2, URZ ;  /* 0x0000000227047899 */ /* 0x000fe200080006ff */
[----:B------:R-:W-:-:S05]  /*31d0*/  VIADD R15, R15, 0x120 ;  /* 0x000001200f0f7836 */ /* 0x000fca0000000000 */
[----:B------:R-:W-:Y:S02]  /*31e0*/  LEA R12, R18, R15, 0x18 ;  /* 0x0000000f120c7211 */ /* 0x000fe400078ec0ff */
[C---:B------:R-:W-:Y:S01]  /*31f0*/  LEA R11, R10.reuse, -UR4, 0x2 ;  /* 0x800000040a0b7c11 */ /* 0x040fe2000f8e10ff */
[----:B------:R-:W-:-:S03]  /*3200*/  VIADD R10, R10, 0x200 ;  /* 0x000002000a0a7836 */ /* 0x000fc60000000000 */
[----:B------:R-:W-:Y:S02]  /*3210*/  IADD3 R12, PT, PT, R12, R11, RZ ;  /* 0x0000000b0c0c7210 */ /* 0x000fe40007ffe0ff */
[----:B------:R-:W-:-:S03]  /*3220*/  ISETP.GT.AND P0, PT, R10, UR40, PT ;  /* 0x000000280a007c0c */ /* 0x000fc6000bf04270 */
        /* <DEDUP_REMOVED lines=25> */
[----:B0-----:R-:W-:Y:S01]  /*33c0*/  MOV R11, R10 ;  /* 0x0000000a000b7202 */ /* 0x001fe20000000f00 */
[----:B------:R-:W-:Y:S01]  /*33d0*/  BSSY.RECONVERGENT B1, `(.L_x_2816) ;  /* 0x000006d000017945 */ /* 0x000fe20003800200 */
[----:B------:R-:W-:Y:S02]  /*33e0*/  PLOP3.LUT P0, PT, PT, PT, PT, 0x80, 0x8 ;  /* 0x000000000008781c */ /* 0x000fe40003f0f070 */
[----:B------:R-:W-:-:S04]  /*33f0*/  IADD3 R10, PT, PT, -R11, UR40, RZ ;  /* 0x000000280b0a7c10 */ /* 0x000fc8000fffe1ff */
[----:B------:R-:W-:Y:S01]  /*3400*/  ISETP.GT.AND P1, PT, R10, 0x5ff, PT ;  /* 0x000005ff0a00780c */ /* 0x000fe20003f24270 */
[----:B------:R-:W-:-:S12]  /*3410*/  VIADD R10, R12, 0xc00 ;  /* 0x00000c000c0a7836 */ /* 0x000fd80000000000 */
[----:B------:R-:W-:Y:S05]  /*3420*/  @!P1 BRA `(.L_x_2817) ;  /* 0x00000004009c9947 */ /* 0x000fea0003800000 */
[----:B------:R-:W-:Y:S02]  /*3430*/  MOV R12, UR40 ;  /* 0x00000028000c7c02 */ /* 0x000fe40008000f00 */
[----:B------:R-:W-:-:S03]  /*3440*/  PLOP3.LUT P0, PT, PT, PT, PT, 0x8, 0x80 ;  /* 0x000000000080781c */ /* 0x000fc60003f0e170 */
[----:B------:R-:W-:-:S10]  /*3450*/  VIADD R12, R12, 0xfffffa01 ;  /* 0xfffffa010c0c7836 */ /* 0x000fd40000000000 */
.L_x_2818:
[----:B------:R-:W0:Y:S01]  /*3460*/  LDS R13, [R10+-0x400] ;  /* 0xfffc00000a0d7984 */ /* 0x000e220000000800 */
[----:B------:R-:W-:-:S03]  /*3470*/  IADD3 R11, PT, PT, R11, 0x800, RZ ;  /* 0x000008000b0b7810 */ /* 0x000fc60007ffe0ff */
[----:B------:R-:W1:Y:S01]  /*3480*/  LDS R15, [R10+-0x200] ;  /* 0xfffe00000a0f7984 */ /* 0x000e620000000800 */
[----:B------:R-:W-:-:S03]  /*3490*/  ISETP.GE.AND P1, PT, R11, R12, PT ;  /* 0x0000000c0b00720c */ /* 0x000fc60003f26270 */
[----:B------:R-:W4:Y:S04]  /*34a0*/  LDS R19, [R10] ;  /* 0x000000000a137984 */ /* 0x000f280000000800 */
[----:B------:R-:W5:Y:S04]  /*34b0*/  LDS R21, [R10+0x200] ;  /* 0x000200000a157984 */ /* 0x000f680000000800 */
[----:B------:R-:W5:Y:S04]  /*34c0*/  LDS R23, [R10+0x400] ;  /* 0x000400000a177984 */ /* 0x000f680000000800 */
[----:B---3--:R-:W3:Y:S04]  /*34d0*/  LDS R25, [R10+0x600] ;  /* 0x000600000a197984 */ /* 0x008ee80000000800 */
        /* <DEDUP_REMOVED lines=18> */
[C---:B------:R-:W-:Y:S01]  /*3600*/  FADD.FTZ R23, -R8.reuse, R23 ;  /* 0x0000001708177221 */ /* 0x040fe20000010100 */
[----:B------:R-:W-:Y:S01]  /*3610*/  FMUL.FTZ R21, R21, 1.4426950216293334961 ;  /* 0x3fb8aa3b15157820 */ /* 0x000fe20000410000 */
[C---:B---3--:R-:W-:Y:S01]  /*3620*/  FADD.FTZ R25, -R8.reuse, R25 ;  /* 0x0000001908197221 */ /* 0x048fe20000010100 */
[----:B------:R-:W3:Y:S01]  /*3630*/  MUFU.EX2 R19, R19 ;  /* 0x0000001300137308 */ /* 0x000ee20000000800 */
[----:B------:R-:W1:Y:S01]  /*3640*/  LDS R45, [R10+0x1a00] ;  /* 0x001a00000a2d7984 */ /* 0x000e620000000800 */
[----:B------:R-:W-:Y:S01]  /*3650*/  FMUL.FTZ R23, R23, 1.4426950216293334961 ;  /* 0x3fb8aa3b17177820 */ /* 0x000fe20000410000 */
[C---:B--2---:R-:W-:Y:S01]  /*3660*/  FADD.FTZ R27, -R8.reuse, R27 ;  /* 0x0000001b081b7221 */ /* 0x044fe20000010100 */
        /* <DEDUP_REMOVED lines=10> */
[----:B---3--:R-:W-:Y:S01]  /*3710*/  FADD.FTZ R9, R9, R19 ;  /* 0x0000001309097221 */ /* 0x008fe20000010000 */
[C---:B------:R-:W-:Y:S01]  /*3720*/  FADD.FTZ R33, -R8.reuse, R33 ;  /* 0x0000002108217221 */ /* 0x040fe20000010100 */
[----:B------:R-:W3:Y:S01]  /*3730*/  MUFU.EX2 R27, R27 ;  /* 0x0000001b001b7308 */ /* 0x000ee20000000800 */
[----:B------:R-:W-:Y:S01]  /*3740*/  FMUL.FTZ R31, R31, 1.4426950216293334961 ;  /* 0x3fb8aa3b1f1f7820 */ /* 0x000fe20000410000 */
[----:B--2---:R-:W-:Y:S01]  /*3750*/  FADD.FTZ R9, R9, R21 ;  /* 0x0000001509097221 */ /* 0x004fe20000010000 */
        /* <DEDUP_REMOVED lines=11> */
[----:B---3--:R-:W-:Y:S01]  /*3810*/  FADD.FTZ R9, R9, R27 ;  /* 0x0000001b09097221 */ /* 0x008fe20000010000 */
        /* <DEDUP_REMOVED lines=40> */
.L_x_2817:
[----:B------:R-:W-:Y:S05]  /*3aa0*/  BSYNC.RECONVERGENT B1 ;  /* 0x0000000000017941 */ /* 0x000fea0003800200 */
.L_x_2816:
        /* <DEDUP_REMOVED lines=8> */
[----:B------:R-:W4:Y:S04]  /*3b30*/  LDS R19, [R10] ;  /* 0x000000000a137984 */ /* 0x000f280000000800 */
[----:B------:R-:W5:Y:S04]  /*3b40*/  LDS R21, [R10+0x200] ;  /* 0x000200000a157984 */ /* 0x000f680000000800 */
[----:B------:R-:W5:Y:S04]  /*3b50*/  LDS R23, [R10+0x400] ;  /* 0x000400000a177984 */ /* 0x000f680000000800 */
[----:B---3--:R-:W3:Y:S04]  /*3b60*/  LDS R25, [R10+0x600] ;  /* 0x000600000a197984 */ /* 0x008ee80000000800 */
[----:B--2---:R-:W2:Y:S04]  /*3b70*/  LDS R27, [R10+0x800] ;  /* 0x000800000a1b7984 */ /* 0x004ea80000000800 */
        /* <DEDUP_REMOVED lines=10> */
[C---:B------:R-:W-:Y:S01]  /*3c20*/  FADD.FTZ R23, -R8.reuse, R23 ;  /* 0x0000001708177221 */ /* 0x040fe20000010100 */
[----:B------:R-:W-:Y:S02]  /*3c30*/  FMUL.FTZ R21, R21, 1.4426950216293334961 ;  /* 0x3fb8aa3b15157820 */ /* 0x000fe40000410000 */
[----:B------:R-:W4:Y:S01]  /*3c40*/  MUFU.EX2 R19, R19 ;  /* 0x0000001300137308 */ /* 0x000f220000000800 */
[----:B---3--:R-:W-:Y:S01]  /*3c50*/  FADD.FTZ R25, -R8, R25 ;  /* 0x0000001908197221 */ /* 0x008fe20000010100 */
[----:B------:R-:W-:-:S02]  /*3c60*/  FMUL.FTZ R23, R23, 1.4426950216293334961 ;  /* 0x3fb8aa3b17177820 */ /* 0x000fc40000410000 */
[----:B------:R-:W3:Y:S01]  /*3c70*/  MUFU.EX2 R21, R21 ;  /* 0x0000001500157308 */ /* 0x000ee20000000800 */
[C---:B--2---:R-:W-:Y:S01]  /*3c80*/  FADD.FTZ R27, -R8.reuse, R27 ;  /* 0x0000001b081b7221 */ /* 0x044fe20000010100 */
        /* <DEDUP_REMOVED lines=9> */
[----:B----4-:R-:W-:Y:S01]  /*3d20*/  FADD.FTZ R9, R9, R19 ;  /* 0x0000001309097221 */ /* 0x010fe20000010000 */
        /* <DEDUP_REMOVED lines=15> */
.L_x_2820:
[----:B------:R-:W-:Y:S05]  /*3e20*/  BSYNC.RECONVERGENT B1 ;  /* 0x0000000000017941 */ /* 0x000fea0003800200 */
.L_x_2819:
        /* <DEDUP_REMOVED lines=27> */
.L_x_2812:
[----:B------:R-:W1:Y:S01]  /*3fe0*/  S2UR UR4, SR_CTAID.Y ;  /* 0x00000000000479c3 */ /* 0x000e620000002600 */
[----:B------:R-:W-:Y:S01]  /*3ff0*/  VIADDMNMX R12, R5, 0x80, R6, !PT ;  /* 0x00000080050c7846 */ /* 0x000fe20007800106 */
[----:B------:R-:W-:Y:S01]  /*4000*/  BSSY.RECONVERGENT B1, `(.L_x_2821) ;  /* 0x0000027000017945 */ /* 0x000fe20003800200 */
[----:B------:R-:W-:-:S04]  /*4010*/  LOP3.LUT R13, RZ, R0, RZ, 0x33, !PT ;  /* 0x00000000ff0d7212 */ /* 0x000fc800078e33ff */
[----:B------:R-:W-:Y:S01]  /*4020*/  IADD3 R13, PT, PT, R12, -UR39, R13 ;  /* 0x800000270c0d7c10 */ /* 0x000fe2000fffe00d */
[----:B------:R-:W1:Y:S03]  /*4030*/  LDC R9, c[0x0][0x3f4] ;  /* 0x0000fd00ff097b82 */ /* 0x000e660000000800 */
[C---:B------:R-:W-:Y:S02]  /*4040*/  LOP3.LUT R12, R13.reuse, 0x180, RZ, 0xc0, !PT ;  /* 0x000001800d0c7812 */ /* 0x040fe400078ec0ff */
[----:B------:R-:W-:Y:S02]  /*4050*/  ISETP.GE.U32.AND P1, PT, R13, 0x180, PT ;  /* 0x000001800d00780c */ /* 0x000fe40003f26070 */
[----:B------:R-:W-:Y:S01]  /*4060*/  ISETP.NE.AND P0, PT, R12, 0x180, PT ;  /* 0x000001800c00780c */ /* 0x000fe20003f05270 */
[----:B------:R-:W-:Y:S02]  /*4070*/  IMAD.MOV.U32 R12, RZ, RZ, R5 ;  /* 0x000000ffff0c7224 */ /* 0x000fe400078e0005 */
[----:B-1----:R-:W-:-:S02]  /*4080*/  IMAD R21, R9, UR4, RZ ;  /* 0x0000000409157c24 */ /* 0x002fc4000f8e02ff */
[----:B------:R-:W-:-:S03]  /*4090*/  HFMA2 R9, -RZ, RZ, 0, 0 ;  /* 0x00000000ff097431 */ /* 0x000fc600000001ff */
[----:B------:R-:W-:-:S05]  /*40a0*/  SHF.R.S32.HI R20, RZ, 0x1f, R21 ;  /* 0x0000001fff147819 */ /* 0x000fca0000011415 */
[----:B------:R-:W-:Y:S05]  /*40b0*/  @!P0 BRA `(.L_x_2822) ;  /* 0x00000000006c8947 */ /* 0x000fea0003800000 */
[----:B------:R-:W-:Y:S02]  /*40c0*/  IADD3 R15, PT, PT, R15, 0x120, RZ ;  /* 0x000001200f0f7810 */ /* 0x000fe40007ffe0ff */
[----:B------:R-:W-:Y:S02]  /*40d0*/  LEA.HI R9, R13, 0x1, RZ, 0x19 ;  /* 0x000000010d097811 */ /* 0x000fe400078fc8ff */
[----:B------:R-:W-:Y:S02]  /*40e0*/  IADD3 R19, P0, P2, R21, R10, R5 ;  /* 0x0000000a15137210 */ /* 0x000fe40007a1e005 */
[----:B------:R-:W-:Y:S02]  /*40f0*/  LEA R15, R18, R15, 0x18 ;  /* 0x0000000f120f7211 */ /* 0x000fe400078ec0ff */
[----:B------:R-:W-:Y:S01]  /*4100*/  LOP3.LUT R10, R9, 0x3, RZ, 0xc0, !PT ;  /* 0x00000003090a7812 */ /* 0x000fe200078ec0ff */
[----:B------:R-:W-:Y:S01]  /*4110*/  IMAD.MOV.U32 R9, RZ, RZ, RZ ;  /* 0x000000ffff097224 */ /* 0x000fe200078e00ff */
[----:B------:R-:W-:Y:S01]  /*4120*/  IADD3.X R11, PT, PT, R20, R11, RZ, P0, P2 ;  /* 0x0000000b140b7210 */ /* 0x000fe200007e44ff */
[----:B------:R-:W-:Y:S01]  /*4130*/  IMAD R13, R0, 0x4, R15 ;  /* 0x00000004000d7824 */ /* 0x000fe200078e020f */
[----:B------:R-:W-:-:S02]  /*4140*/  MOV R12, R5 ;  /* 0x00000005000c7202 */ /* 0x000fc40000000f00 */
[----:B------:R-:W-:-:S07]  /*4150*/  IADD3 R14, PT, PT, -R10, RZ, RZ ;  /* 0x000000ff0a0e7210 */ /* 0x000fce0007ffe1ff */
.L_x_2823:
        /* <DEDUP_REMOVED lines=17> */
.L_x_2822:
[----:B------:R-:W-:Y:S05]  /*4270*/  BSYNC.RECONVERGENT B1 ;  /* 0x0000000000017941 */ /* 0x000fea0003800200 */
.L_x_2821:
[----:B------:R-:W-:Y:S05]  /*4280*/  @!P1 BRA `(.L_x_2811) ;  /* 0x0000000000dc9947 */ /* 0x000fea0003800000 */
[----:B------:R-:W1:Y:S01]  /*4290*/  S2R R14, SR_CgaCtaId ;  /* 0x00000000000e7919 */ /* 0x000e620000008800 */
[----:B------:R-:W4:Y:S01]  /*42a0*/  LDCU.64 UR6, c[0x0][0x420] ;  /* 0x00008400ff0677ac */ /* 0x000f220008000a00 */
        /* <DEDUP_REMOVED lines=10> */
.L_x_2824:
[----:B------:R-:W-:-:S05]  /*4350*/  IMAD.MOV.U32 R10, RZ, RZ, R15 ;  /* 0x000000ffff0a7224 */ /* 0x000fca00078e000f */
[----:B------:R-:W4:Y:S04]  /*4360*/  LDG.E.U8 R19, desc[UR36][R10.64+-0x100] ;  /* 0xffff00240a137981 */ /* 0x000f28000c1e1100 */
[----:B------:R-:W5:Y:S04]  /*4370*/  LDG.E.U8 R14, desc[UR36][R10.64+-0x80] ;  /* 0xffff80240a0e7981 */ /* 0x000f68000c1e1100 */
[----:B------:R-:W2:Y:S04]  /*4380*/  LDG.E.U8 R15, desc[UR36][R10.64] ;  /* 0x000000240a0f7981 */ /* 0x000ea8000c1e1100 */
[----:B------:R-:W3:Y:S01]  /*4390*/  LDG.E.U8 R18, desc[UR36][R10.64+0x80] ;  /* 0x000080240a127981 */ /* 0x000ee2000c1e1100 */
[----:B------:R-:W-:Y:S01]  /*43a0*/  MOV R20, RZ ;  /* 0x000000ff00147202 */ /* 0x000fe20000000f00 */
[----:B------:R-:W-:Y:S01]  /*43b0*/  IMAD.MOV.U32 R22, RZ, RZ, RZ ;  /* 0x000000ffff167224 */ /* 0x000fe200078e00ff */
[----:B------:R-:W-:-:S02]  /*43c0*/  IADD3 R12, PT, PT, R12, 0x200, RZ ;  /* 0x000002000c0c7810 */ /* 0x000fc40007ffe0ff */
[----:B----4-:R-:W-:Y:S02]  /*43d0*/  ISETP.NE.AND P0, PT, R19, RZ, PT ;  /* 0x000000ff1300720c */ /* 0x010fe40003f05270 */
[----:B-----5:R-:W-:Y:S01]  /*43e0*/  ISETP.NE.AND P1, PT, R14, RZ, PT ;  /* 0x000000ff0e00720c */ /* 0x020fe20003f25270 */
[----:B------:R-:W-:Y:S01]  /*43f0*/  HFMA2 R14, -RZ, RZ, 0, 0 ;  /* 0x00000000ff0e7431 */ /* 0x000fe200000001ff */
[----:B--2---:R-:W-:Y:S02]  /*4400*/  ISETP.NE.AND P2, PT, R15, RZ, PT ;  /* 0x000000ff0f00720c */ /* 0x004fe40003f45270 */
[----:B---3--:R-:W-:-:S07]  /*4410*/  ISETP.NE.AND P3, PT, R18, RZ, PT ;  /* 0x000000ff1200720c */ /* 0x008fce0003f65270 */
        /* <DEDUP_REMOVED lines=30> */
.L_x_2811:
[----:B------:R-:W-:Y:S05]  /*4600*/  BSYNC.RECONVERGENT B0 ;  /* 0x0000000000007941 */ /* 0x000fea0003800200 */
.L_x_2810:
[----:B0-----:R-:W0:Y:S01]  /*4610*/  SHFL.BFLY PT, R8, R9, 0x10, 0x1f ;  /* 0x0e001f0009087f89 */ /* 0x001e2200000e0000 */
[C---:B------:R-:W-:Y:S01]  /*4620*/  ISETP.NE.AND P0, PT, R2.reuse, RZ, PT ;  /* 0x000000ff0200720c */ /* 0x040fe20003f05270 */
[----:B------:R-:W1:Y:S01]  /*4630*/  LDCU.U8 UR6, c[0x0][0x48c] ;  /* 0x00009180ff0677ac */ /* 0x000e620008000000 */
[----:B------:R-:W-:Y:S01]  /*4640*/  ISETP.GT.U32.AND P1, PT, R2, 0x3, PT ;  /* 0x000000030200780c */ /* 0x000fe20003f24070 */
[----:B------:R-:W4:Y:S01]  /*4650*/  S2R R18, SR_CTAID.X ;  /* 0x0000000000127919 */ /* 0x000f220000002500 */
[----:B------:R-:W4:Y:S01]  /*4660*/  S2UR UR4, SR_CTAID.Y ;  /* 0x00000000000479c3 */ /* 0x000f220000002600 */
        /* <DEDUP_REMOVED lines=10> */
[----:B------:R-:W4:Y:S03]  /*4710*/  LDC R13, c[0x0][0x3f8] ;  /* 0x0000fe00ff0d7b82 */ /* 0x000f260000000800 */
[----:B------:R-:W-:Y:S05]  /*4720*/  @!P0 STS [R4+0x10], R9 ;  /* 0x0000100904008388 */ /* 0x000fea0000000800 */
[----:B------:R-:W-:Y:S01]  /*4730*/  BAR.SYNC.DEFER_BLOCKING 0x0 ;  /* 0x0000000000007b1d */ /* 0x000fe20000010000 */
[----:B------:R-:W-:Y:S01]  /*4740*/  ISETP.GT.AND P0, PT, R5, UR40, PT ;  /* 0x0000002805007c0c */ /* 0x000fe2000bf04270 */
[----:B----4-:R-:W-:-:S04]  /*4750*/  IMAD R52, R13, UR4, R18 ;  /* 0x000000040d347c24 */ /* 0x010fc8000f8e0212 */
[----:B------:R-:W0:Y:S04]  /*4760*/  @!P1 LDS R9, [R7+0x10] ;  /* 0x0000100007099984 */ /* 0x000e280000000800 */
[----:B0-----:R-:W0:Y:S02]  /*4770*/  SHFL.BFLY PT, R2, R9, 0x2, 0x1f ;  /* 0x0c401f0009027f89 */ /* 0x001e2400000e0000 */
[----:B0-----:R-:W-:-:S05]  /*4780*/  FADD.FTZ R8, R2, R9 ;  /* 0x0000000902087221 */ /* 0x001fca0000010000 */
[----:B------:R-:W0:Y:S02]  /*4790*/  SHFL.BFLY PT, R11, R8, 0x1, 0x1f ;  /* 0x0c201f00080b7f89 */ /* 0x000e2400000e0000 */
[----:B0-----:R-:W-:Y:S01]  /*47a0*/  FADD.FTZ R11, R8, R11 ;  /* 0x0000000b080b7221 */ /* 0x001fe20000010000 */
[----:B------:R-:W-:-:S05]  /*47b0*/  CS2R R8, SRZ ;  /* 0x0000000000087805 */ /* 0x000fca000001ff00 */
[----:B------:R-:W0:Y:S02]  /*47c0*/  SHFL.IDX PT, R11, R11, RZ, 0x1f ;  /* 0x00001fff0b0b7589 */ /* 0x000e2400000e0000 */
[----:B0-----:R-:W-:-:S06]  /*47d0*/  FADD.FTZ R2, R11, 9.9999999747524270788e-07 ;  /* 0x358637bd0b027421 */ /* 0x001fcc0000010000 */
[----:B------:R-:W0:Y:S01]  /*47e0*/  MUFU.RCP R2, R2 ;  /* 0x0000000200027308 */ /* 0x000e220000001000 */
[----:B------:R-:W-:Y:S05]  /*47f0*/  BRA.U !UP0, `(.L_x_2825) ;  /* 0x0000000108187547 */ /* 0x000fea000b800000 */
[----:B------:R-:W1:Y:S08]  /*4800*/  LDC R7, c[0x0][0x488] ;  /* 0x00012200ff077b82 */ /* 0x000e700000000800 */
[----:B------:R-:W1:Y:S08]  /*4810*/  LDC R4, c[0x0][0x40c] ;  /* 0x00010300ff047b82 */ /* 0x000e700000000800 */
[----:B------:R-:W4:Y:S01]  /*4820*/  LDC R9, c[0x0][0x3f4] ;  /* 0x0000fd00ff097b82 */ /* 0x000f220000000800 */
[----:B-1----:R-:W-:-:S04]  /*4830*/  IMAD R4, R52, R7, R4 ;  /* 0x0000000734047224 */ /* 0x002fc800078e0204 */
[----:B----4-:R-:W-:-:S05]  /*4840*/  IMAD R8, R4, R9, RZ ;  /* 0x0000000904087224 */ /* 0x010fca00078e02ff */
[----:B------:R-:W-:-:S07]  /*4850*/  SHF.R.S32.HI R9, RZ, 0x1f, R8 ;  /* 0x0000001fff097819 */ /* 0x000fce0000011408 */
.L_x_2825:
[----:B------:R-:W-:Y:S04]  /*4860*/  BSSY.RECONVERGENT B0, `(.L_x_2826) ;  /* 0x0000166000007945 */ /* 0x000fe80003800200 */
[----:B------:R-:W-:Y:S05]  /*4870*/  @P0 BRA `(.L_x_2827) ;  /* 0x0000001400900947 */ /* 0x000fea0003800000 */
[----:B------:R-:W-:-:S09]  /*4880*/  UISETP.NE.AND UP0, UPT, UR6, URZ, UPT ;  /* 0x000000ff0600728c */ /* 0x000fd2000bf05270 */
[----:B------:R-:W-:Y:S05]  /*4890*/  BRA.U UP0, `(.L_x_2828) ;  /* 0x00000009007c7547 */ /* 0x000fea000b800000 */
        /* <DEDUP_REMOVED lines=19> */
.L_x_2831:
[----:B------:R-:W0:Y:S01]  /*49d0*/  LDS R9, [R4] ;  /* 0x0000000004097984 */ /* 0x000e220000000800 */
[----:B------:R-:W-:-:S04]  /*49e0*/  IADD3 R7, PT, PT, R7, 0x1, RZ ;  /* 0x0000000107077810 */ /* 0x000fc80007ffe0ff */
[----:B------:R-:W-:Y:S01]  /*49f0*/  ISETP.NE.AND P0, PT, R7, RZ, PT ;  /* 0x000000ff0700720c */ /* 0x000fe20003f05270 */
[----:B0-----:R-:W-:-:S05]  /*4a00*/  FMUL.FTZ R9, R9, R2 ;  /* 0x0000000209097220 */ /* 0x001fca0000410000 */
[----:B------:R0:W-:Y:S02]  /*4a10*/  STS [R4], R9 ;  /* 0x0000000904007388 */ /* 0x0001e40000000800 */
[----:B0-----:R-:W-:-:S05]  /*4a20*/  VIADD R4, R4, 0x200 ;  /* 0x0000020004047836 */ /* 0x001fca0000000000 */
[----:B------:R-:W-:Y:S05]  /*4a30*/  @P0 BRA `(.L_x_2831) ;  /* 0xfffffffc00e40947 */ /* 0x000fea000383ffff */
.L_x_2830:
[----:B------:R-:W-:Y:S05]  /*4a40*/  BSYNC.RECONVERGENT B1 ;  /* 0x0000000000017941 */ /* 0x000fea0003800200 */
.L_x_2829:
[----:B------:R-:W-:Y:S05]  /*4a50*/  @!P1 BRA `(.L_x_2827) ;  /* 0x0000001400189947 */ /* 0x000fea0003800000 */
[----:B------:R-:W1:Y:S01]  /*4a60*/  S2UR UR5, SR_CgaCtaId ;  /* 0x00000000000579c3 */ /* 0x000e620000008800 */
[----:B------:R-:W-:Y:S01]  /*4a70*/  UMOV UR4, 0x400 ;  /* 0x0000040000047882 */ /* 0x000fe20000000000 */
[----:B------:R-:W-:Y:S01]  /*4a80*/  USHF.L.U32 UR7, UR39, 0x2, URZ ;  /* 0x0000000227077899 */ /* 0x000fe200080006ff */
[----:B------:R-:W-:Y:S01]  /*4a90*/  IADD3 R6, PT, PT, R5, 0x200, RZ ;  /* 0x0000020005067810 */ /* 0x000fe20007ffe0ff */
[----:B------:R-:W-:-:S03]  /*4aa0*/  UIADD3 UR4, UPT, UPT, UR4, 0x120, URZ ;  /* 0x0000012004047890 */ /* 0x000fc6000fffe0ff */
[----:B------:R-:W-:Y:S02]  /*4ab0*/  ISETP.GT.AND P0, PT, R6, UR40, PT ;  /* 0x0000002806007c0c */ /* 0x000fe4000bf04270 */
[----:B------:R-:W-:Y:S01]  /*4ac0*/  LEA R4, R5, -UR7, 0x2 ;  /* 0x8000000705047c11 */ /* 0x000fe2000f8e10ff */
[----:B-1----:R-:W-:-:S06]  /*4ad0*/  ULEA UR4, UR5, UR4, 0x18 ;  /* 0x0000000405047291 */ /* 0x002fcc000f8ec0ff */
[----:B------:R-:W-:-:S03]  /*4ae0*/  VIADD R5, R4, UR4 ;  /* 0x0000000404057c36 */ /* 0x000fc60008000000 */
[----:B------:R-:W0:Y:S04]  /*4af0*/  LDS R7, [R4+UR4] ;  /* 0x0000000404077984 */ /* 0x000e280008000800 */
[----:B------:R-:W1:Y:S04]  /*4b00*/  LDS R9, [R4+UR4+0x200] ;  /* 0x0002000404097984 */ /* 0x000e680008000800 */
[----:B------:R-:W4:Y:S04]  /*4b10*/  LDS R11, [R4+UR4+0x400] ;  /* 0x00040004040b7984 */ /* 0x000f280008000800 */
[----:B------:R-:W5:Y:S01]  /*4b20*/  LDS R13, [R4+UR4+0x600] ;  /* 0x00060004040d7984 */ /* 0x000f620008000800 */
[-C--:B0-----:R-:W-:Y:S01]  /*4b30*/  FMUL.FTZ R7, R7, R2.reuse ;  /* 0x0000000207077220 */ /* 0x081fe20000410000 */
[----:B-1----:R-:W-:-:S04]  /*4b40*/  FMUL.FTZ R9, R9, R2 ;  /* 0x0000000209097220 */ /* 0x002fc80000410000 */
[----:B------:R1:W-:Y:S01]  /*4b50*/  STS [R4+UR4], R7 ;  /* 0x0000000704007988 */ /* 0x0003e20008000804 */
[----:B----4-:R-:W-:-:S03]  /*4b60*/  FMUL.FTZ R11, R11, R2 ;  /* 0x000000020b0b7220 */ /* 0x010fc60000410000 */
[----:B------:R1:W-:Y:S01]  /*4b70*/  STS [R4+UR4+0x200], R9 ;  /* 0x0002000904007988 */ /* 0x0003e20008000804 */
[----:B-----5:R-:W-:-:S03]  /*4b80*/  FMUL.FTZ R13, R13, R2 ;  /* 0x000000020d0d7220 */ /* 0x020fc60000410000 */
[----:B------:R1:W-:Y:S04]  /*4b90*/  STS [R4+UR4+0x400], R11 ;  /* 0x0004000b04007988 */ /* 0x0003e80008000804 */
[----:B------:R1:W-:Y:S01]  /*4ba0*/  STS [R4+UR4+0x600], R13 ;  /* 0x0006000d04007988 */ /* 0x0003e20008000804 */
[----:B------:R-:W-:Y:S05]  /*4bb0*/  @P0 BRA `(.L_x_2827) ;  /* 0x0000001000c00947 */ /* 0x000fea0003800000 */
[----:B-1----:R-:W-:Y:S01]  /*4bc0*/  IADD3 R4, PT, PT, -R6, UR40, RZ ;  /* 0x0000002806047c10 */ /* 0x002fe2000fffe1ff */
[----:B------:R-:W-:Y:S01]  /*4bd0*/  BSSY.RECONVERGENT B1, `(.L_x_2832) ;  /* 0x000003c000017945 */ /* 0x000fe20003800200 */
[----:B------:R-:W-:Y:S02]  /*4be0*/  IADD3 R5, PT, PT, R5, 0xc00, RZ ;  /* 0x00000c0005057810 */ /* 0x000fe40007ffe0ff */
[----:B------:R-:W-:Y:S02]  /*4bf0*/  ISETP.GT.AND P1, PT, R4, 0x5ff, PT ;  /* 0x000005ff0400780c */ /* 0x000fe40003f24270 */
[----:B------:R-:W-:-:S11]  /*4c00*/  PLOP3.LUT P0, PT, PT, PT, PT, 0x80, 0x8 ;  /* 0x000000000008781c */ /* 0x000fd60003f0f070 */
[----:B------:R-:W-:Y:S05]  /*4c10*/  @!P1 BRA `(.L_x_2833) ;  /* 0x0000000000dc9947 */ /* 0x000fea0003800000 */
[----:B------:R-:W-:Y:S01]  /*4c20*/  IMAD.U32 R41, RZ, RZ, UR40 ;  /* 0x00000028ff297e24 */ /* 0x000fe2000f8e00ff */
[----:B------:R-:W-:-:S04]  /*4c30*/  PLOP3.LUT P0, PT, PT, PT, PT, 0x8, 0x80 ;  /* 0x000000000080781c */ /* 0x000fc80003f0e170 */
[----:B------:R-:W-:-:S09]  /*4c40*/  IADD3 R41, PT, PT, R41, -0x5ff, RZ ;  /* 0xfffffa0129297810 */ /* 0x000fd20007ffe0ff */
.L_x_2834:
[----:B------:R-:W0:Y:S01]  /*4c50*/  LDS R7, [R5+-0x400] ;  /* 0xfffc000005077984 */ /* 0x000e220000000800 */
[----:B------:R-:W-:-:S03]  /*4c60*/  VIADD R6, R6, 0x800 ;  /* 0x0000080006067836 */ /* 0x000fc60000000000 */
[----:B------:R-:W1:Y:S02]  /*4c70*/  LDS R9, [R5+-0x200] ;  /* 0xfffe000005097984 */ /* 0x000e640000000800 */
[----:B------:R-:W-:Y:S02]  /*4c80*/  ISETP.GE.AND P1, PT, R6, R41, PT ;  /* 0x000000290600720c */ /* 0x000fe40003f26270 */
[----:B------:R-:W4:Y:S04]  /*4c90*/  LDS R11, [R5] ;  /* 0x00000000050b7984 */ /* 0x000f280000000800 */
[----:B------:R-:W5:Y:S04]  /*4ca0*/  LDS R13, [R5+0x200] ;  /* 0x00020000050d7984 */ /* 0x000f680000000800 */
[----:B------:R-:W5:Y:S04]  /*4cb0*/  LDS R15, [R5+0x400] ;  /* 0x00040000050f7984 */ /* 0x000f680000000800 */
[----:B------:R-:W5:Y:S04]  /*4cc0*/  LDS R19, [R5+0x600] ;  /* 0x0006000005137984 */ /* 0x000f680000000800 */
[----:B------:R-:W-:Y:S04]  /*4cd0*/  LDS R21, [R5+0x800] ;  /* 0x0008000005157984 */ /* 0x000fe80000000800 */
[----:B------:R-:W5:Y:S04]  /*4ce0*/  LDS R23, [R5+0xa00] ;  /* 0x000a000005177984 */ /* 0x000f680000000800 */
[----:B---3--:R-:W3:Y:S04]  /*4cf0*/  LDS R25, [R5+0xc00] ;  /* 0x000c000005197984 */ /* 0x008ee80000000800 */
[----:B--2---:R-:W2:Y:S04]  /*4d00*/  LDS R27, [R5+0xe00] ;  /* 0x000e0000051b7984 */ /* 0x004ea80000000800 */
[----:B------:R-:W2:Y:S01]  /*4d10*/  LDS R29, [R5+0x1000] ;  /* 0x00100000051d7984 */ /* 0x000ea20000000800 */
[----:B0-----:R-:W-:-:S03]  /*4d20*/  FMUL.FTZ R4, R2, R7 ;  /* 0x0000000702047220 */ /* 0x001fc60000410000 */
[----:B------:R-:W0:Y:S01]  /*4d30*/  LDS R31, [R5+0x1200] ;  /* 0x00120000051f7984 */ /* 0x000e220000000800 */
[----:B-1----:R-:W-:-:S03]  /*4d40*/  FMUL.FTZ R8, R2, R9 ;  /* 0x0000000902087220 */ /* 0x002fc60000410000 */
[----:B------:R-:W1:Y:S01]  /*4d50*/  LDS R33, [R5+0x1400] ;  /* 0x0014000005217984 */ /* 0x000e620000000800 */
[----:B----4-:R-:W-:-:S03]  /*4d60*/  FMUL.FTZ R10, R2, R11 ;  /* 0x0000000b020a7220 */ /* 0x010fc60000410000 */
[----:B------:R-:W4:Y:S01]  /*4d70*/  LDS R35, [R5+0x1600] ;  /* 0x0016000005237984 */ /* 0x000f220000000800 */
[----:B-----5:R-:W-:-:S03]  /*4d80*/  FMUL.FTZ R12, R2, R13 ;  /* 0x0000000d020c7220 */ /* 0x020fc60000410000 */
[----:B------:R-:W5:Y:S01]  /*4d90*/  LDS R37, [R5+0x1800] ;  /* 0x0018000005257984 */ /* 0x000f620000000800 */
[----:B------:R-:W-:-:S03]  /*4da0*/  FMUL.FTZ R14, R2, R15 ;  /* 0x0000000f020e7220 */ /* 0x000fc60000410000 */
[----:B------:R-:W5:Y:S01]  /*4db0*/  LDS R39, [R5+0x1a00] ;  /* 0x001a000005277984 */ /* 0x000f620000000800 */
[----:B------:R-:W-:-:S03]  /*4dc0*/  FMUL.FTZ R20, R2, R19 ;  /* 0x0000001302147220 */ /* 0x000fc60000410000 */
[----:B------:R3:W-:Y:S04]  /*4dd0*/  STS [R5+-0x400], R4 ;  /* 0xfffc000405007388 */ /* 0x0007e80000000800 */
[----:B------:R0:W-:Y:S01]  /*4de0*/  STS [R5+-0x200], R8 ;  /* 0xfffe000805007388 */ /* 0x0001e20000000800 */
[----:B------:R-:W-:-:S03]  /*4df0*/  FMUL.FTZ R22, R2, R23 ;  /* 0x0000001702167220 */ /* 0x000fc60000410000 */
[----:B------:R1:W-:Y:S01]  /*4e00*/  STS [R5], R10 ;  /* 0x0000000a05007388 */ /* 0x0003e20000000800 */
[C---:B---3--:R-:W-:Y:S01]  /*4e10*/  FMUL.FTZ R24, R2.reuse, R25 ;  /* 0x0000001902187220 */ /* 0x048fe20000410000 */
[C---:B------:R-:W-:Y:S02]  /*4e20*/  FMUL.FTZ R4, R2.reuse, R21 ;  /* 0x0000001502047220 */ /* 0x040fe40000410000 */
[----:B------:R4:W-:Y:S01]  /*4e30*/  STS [R5+0x200], R12 ;  /* 0x0002000c05007388 */ /* 0x0009e20000000800 */
[----:B--2---:R-:W-:-:S03]  /*4e40*/  FMUL.FTZ R26, R2, R27 ;  /* 0x0000001b021a7220 */ /* 0x004fc60000410000 */
[----:B------:R5:W-:Y:S01]  /*4e50*/  STS [R5+0x400], R14 ;  /* 0x0004000e05007388 */ /* 0x000be20000000800 */
[----:B------:R-:W-:-:S03]  /*4e60*/  FMUL.FTZ R28, R2, R29 ;  /* 0x0000001d021c7220 */ /* 0x000fc60000410000 */
[----:B------:R2:W-:Y:S01]  /*4e70*/  STS [R5+0x600], R20 ;  /* 0x0006001405007388 */ /* 0x0005e20000000800 */
[C---:B0-----:R-:W-:Y:S01]  /*4e80*/  FMUL.FTZ R8, R2.reuse, R31 ;  /* 0x0000001f02087220 */ /* 0x041fe20000410000 */
[C---:B-1----:R-:W-:Y:S02]  /*4e90*/  FMUL.FTZ R10, R2.reuse, R33 ;  /* 0x00000021020a7220 */ /* 0x042fe40000410000 */
[----:B------:R-:W-:Y:S01]  /*4ea0*/  STS [R5+0x800], R4 ;  /* 0x0008000405007388 */ /* 0x000fe20000000800 */
[----:B----4-:R-:W-:-:S03]  /*4eb0*/  FMUL.FTZ R12, R2, R35 ;  /* 0x00000023020c7220 */ /* 0x010fc60000410000 */
[----:B------:R-:W-:Y:S01]  /*4ec0*/  STS [R5+0xa00], R22 ;  /* 0x000a001605007388 */ /* 0x000fe20000000800 */
[----:B-----5:R-:W-:-:S03]  /*4ed0*/  FMUL.FTZ R14, R2, R37 ;  /* 0x00000025020e7220 */ /* 0x020fc60000410000 */
        /* <DEDUP_REMOVED lines=11> */
.L_x_2833:
[----:B------:R-:W-:Y:S05]  /*4f90*/  BSYNC.RECONVERGENT B1 ;  /* 0x0000000000017941 */ /* 0x000fea0003800200 */
.L_x_2832:
        /* <DEDUP_REMOVED lines=10> */
[----:B------:R-:W2:Y:S04]  /*5040*/  LDS R15, [R5+0x400] ;  /* 0x00040000050f7984 */ /* 0x000ea80000000800 */
[----:B------:R-:W3:Y:S04]  /*5050*/  LDS R19, [R5+0x600] ;  /* 0x0006000005137984 */ /* 0x000ee80000000800 */
[----:B------:R-:W3:Y:S04]  /*5060*/  LDS R21, [R5+0x800] ;  /* 0x0008000005157984 */ /* 0x000ee80000000800 */
[----:B------:R-:W3:Y:S01]  /*5070*/  LDS R23, [R5+0xa00] ;  /* 0x000a000005177984 */ /* 0x000ee20000000800 */
[C---:B0-----:R-:W-:Y:S01]  /*5080*/  FMUL.FTZ R4, R2.reuse, R7 ;  /* 0x0000000702047220 */ /* 0x041fe20000410000 */
[----:B-1----:R-:W-:-:S04]  /*5090*/  FMUL.FTZ R8, R2, R9 ;  /* 0x0000000902087220 */ /* 0x002fc80000410000 */
[----:B------:R-:W-:Y:S01]  /*50a0*/  STS [R5+-0x400], R4 ;  /* 0xfffc000405007388 */ /* 0x000fe20000000800 */
[----:B----4-:R-:W-:-:S03]  /*50b0*/  FMUL.FTZ R10, R2, R11 ;  /* 0x0000000b020a7220 */ /* 0x010fc60000410000 */
[----:B------:R-:W-:Y:S01]  /*50c0*/  STS [R5+-0x200], R8 ;  /* 0xfffe000805007388 */ /* 0x000fe20000000800 */
[----:B-----5:R-:W-:-:S03]  /*50d0*/  FMUL.FTZ R12, R2, R13 ;  /* 0x0000000d020c7220 */ /* 0x020fc60000410000 */
[----:B------:R-:W-:Y:S01]  /*50e0*/  STS [R5], R10 ;  /* 0x0000000a05007388 */ /* 0x000fe20000000800 */
[----:B--2---:R-:W-:-:S03]  /*50f0*/  FMUL.FTZ R14, R2, R15 ;  /* 0x0000000f020e7220 */ /* 0x004fc60000410000 */
        /* <DEDUP_REMOVED lines=8> */
[----:B0-----:R-:W-:-:S07]  /*5180*/  IADD3 R5, PT, PT, R5, 0x1000, RZ ;  /* 0x0000100005057810 */ /* 0x001fce0007ffe0ff */
.L_x_2836:
[----:B------:R-:W-:Y:S05]  /*5190*/  BSYNC.RECONVERGENT B1 ;  /* 0x0000000000017941 */ /* 0x000fea0003800200 */
.L_x_2835:
[----:B------:R-:W-:-:S13]  /*51a0*/  ISETP.GT.AND P1, PT, R6, UR40, PT ;  /* 0x0000002806007c0c */ /* 0x000fda000bf24270 */
[----:B------:R-:W-:Y:S05]  /*51b0*/  @!P0 BRA P1, `(.L_x_2827) ;  /* 0x0000000c00408947 */ /* 0x000fea0000800000 */
[----:B------:R-:W0:Y:S04]  /*51c0*/  LDS R7, [R5+-0x400] ;  /* 0xfffc000005077984 */ /* 0x000e280000000800 */
[----:B------:R-:W1:Y:S04]  /*51d0*/  LDS R9, [R5+-0x200] ;  /* 0xfffe000005097984 */ /* 0x000e680000000800 */
[----:B------:R-:W4:Y:S04]  /*51e0*/  LDS R11, [R5] ;  /* 0x00000000050b7984 */ /* 0x000f280000000800 */
[----:B------:R-:W5:Y:S01]  /*51f0*/  LDS R13, [R5+0x200] ;  /* 0x00020000050d7984 */ /* 0x000f620000000800 */
[C---:B0-----:R-:W-:Y:S01]  /*5200*/  FMUL.FTZ R4, R2.reuse, R7 ;  /* 0x0000000702047220 */ /* 0x041fe20000410000 */
[----:B-1----:R-:W-:-:S04]  /*5210*/  FMUL.FTZ R6, R2, R9 ;  /* 0x0000000902067220 */ /* 0x002fc80000410000 */
[----:B------:R0:W-:Y:S01]  /*5220*/  STS [R5+-0x400], R4 ;  /* 0xfffc000405007388 */ /* 0x0001e20000000800 */
[----:B----4-:R-:W-:-:S03]  /*5230*/  FMUL.FTZ R8, R2, R11 ;  /* 0x0000000b02087220 */ /* 0x010fc60000410000 */
[----:B------:R0:W-:Y:S01]  /*5240*/  STS [R5+-0x200], R6 ;  /* 0xfffe000605007388 */ /* 0x0001e20000000800 */
[----:B-----5:R-:W-:-:S03]  /*5250*/  FMUL.FTZ R2, R2, R13 ;  /* 0x0000000d02027220 */ /* 0x020fc60000410000 */
[----:B------:R0:W-:Y:S04]  /*5260*/  STS [R5], R8 ;  /* 0x0000000805007388 */ /* 0x0001e80000000800 */
[----:B------:R0:W-:Y:S01]  /*5270*/  STS [R5+0x200], R2 ;  /* 0x0002000205007388 */ /* 0x0001e20000000800 */
[----:B------:R-:W-:Y:S05]  /*5280*/  BRA `(.L_x_2827) ;  /* 0x0000000c000c7947 */ /* 0x000fea0003800000 */
.L_x_2828:
        /* <DEDUP_REMOVED lines=9> */
[----:B------:R-:W4:Y:S01]  /*5320*/  LDCU.64 UR10, c[0x0][0x480] ;  /* 0x00009000ff0a77ac */ /* 0x000f220008000a00 */
[----:B------:R-:W-:Y:S02]  /*5330*/  LEA.HI R4, R6, 0x1, RZ, 0x19 ;  /* 0x0000000106047811 */ /* 0x000fe400078fc8ff */
[----:B------:R-:W-:Y:S01]  /*5340*/  IADD3 R13, P0, PT, R5, R8, RZ ;  /* 0x00000008050d7210 */ /* 0x000fe20007f1e0ff */
[----:B------:R-:W-:Y:S02]  /*5350*/  UMOV UR4, 0x400 ;  /* 0x0000040000047882 */ /* 0x000fe40000000000 */
[----:B------:R-:W-:Y:S01]  /*5360*/  UIADD3 UR4, UPT, UPT, UR4, 0x120, URZ ;  /* 0x0000012004047890 */ /* 0x000fe2000fffe0ff */
[C---:B------:R-:W-:Y:S01]  /*5370*/  IMAD.SHL.U32 R6, R4.reuse, 0x80, RZ ;  /* 0x0000008004067824 */ /* 0x040fe200078e00ff */
[----:B------:R-:W-:Y:S02]  /*5380*/  IADD3.X R10, PT, PT, RZ, R9, RZ, P0, !PT ;  /* 0x00000009ff0a7210 */ /* 0x000fe400007fe4ff */
[----:B------:R-:W-:-:S02]  /*5390*/  LOP3.LUT R4, R4, 0x3, RZ, 0xc0, !PT ;  /* 0x0000000304047812 */ /* 0x000fc400078ec0ff */
[----:B------:R-:W-:-:S05]  /*53a0*/  LOP3.LUT R6, R6, 0x180, RZ, 0xc0, !PT ;  /* 0x0000018006067812 */ /* 0x000fca00078ec0ff */
[----:B------:R-:W-:Y:S01]  /*53b0*/  IMAD.IADD R5, R5, 0x1, R6 ;  /* 0x0000000105057824 */ /* 0x000fe200078e0206 */
[----:B----4-:R-:W-:-:S04]  /*53c0*/  LEA R12, P0, R13, UR10, 0x2 ;  /* 0x0000000a0d0c7c11 */ /* 0x010fc8000f8010ff */
[----:B------:R-:W-:Y:S01]  /*53d0*/  LEA.HI.X R13, R13, UR11, R10, 0x2, P0 ;  /* 0x0000000b0d0d7c11 */ /* 0x000fe200080f140a */
[----:B-1----:R-:W-:Y:S01]  /*53e0*/  ULEA UR4, UR5, UR4, 0x18 ;  /* 0x0000000405047291 */ /* 0x002fe2000f8ec0ff */
[----:B------:R-:W-:-:S05]  /*53f0*/  IADD3 R10, PT, PT, -R4, RZ, RZ ;  /* 0x000000ff040a7210 */ /* 0x000fca0007ffe1ff */
[----:B------:R-:W-:-:S07]  /*5400*/  LEA R4, R0, UR4, 0x2 ;  /* 0x0000000400047c11 */ /* 0x000fce000f8e10ff */
.L_x_2839:
        /* <DEDUP_REMOVED lines=12> */
.L_x_2838:
[----:B------:R-:W-:Y:S05]  /*54d0*/  BSYNC.RECONVERGENT B1 ;  /* 0x0000000000017941 */ /* 0x000fea0003800200 */
.L_x_2837:
[----:B------:R-:W-:Y:S05]  /*54e0*/  @!P1 BRA `(.L_x_2827) ;  /* 0x0000000800749947 */ /* 0x000fea0003800000 */
[----:B-1----:R-:W1:Y:S01]  /*54f0*/  S2R R7, SR_CgaCtaId ;  /* 0x0000000000077919 */ /* 0x002e620000008800 */
[----:B------:R-:W4:Y:S01]  /*5500*/  LDCU.64 UR4, c[0x0][0x480] ;  /* 0x00009000ff0477ac */ /* 0x000f220008000a00 */
[C---:B------:R-:W-:Y:S01]  /*5510*/  IADD3 R11, PT, PT, -R5.reuse, UR40, RZ ;  /* 0x00000028050b7c10 */ /* 0x040fe2000fffe1ff */
[----:B------:R-:W-:Y:S01]  /*5520*/  BSSY.RECONVERGENT B1, `(.L_x_2840) ;  /* 0x000005b000017945 */ /* 0x000fe20003800200 */
[----:B------:R-:W-:Y:S02]  /*5530*/  IADD3 R6, P0, PT, R5, R8, RZ ;  /* 0x0000000805067210 */ /* 0x000fe40007f1e0ff */
[----:B------:R-:W-:Y:S02]  /*5540*/  MOV R4, 0x400 ;  /* 0x0000040000047802 */ /* 0x000fe40000000f00 */
[----:B------:R-:W-:Y:S02]  /*5550*/  ISETP.GT.AND P1, PT, R11, 0x5ff, PT ;  /* 0x000005ff0b00780c */ /* 0x000fe40003f24270 */
[----:B------:R-:W-:Y:S01]  /*5560*/  IADD3.X R9, PT, PT, RZ, R9, RZ, P0, !PT ;  /* 0x00000009ff097210 */ /* 0x000fe200007fe4ff */
[----:B------:R-:W-:Y:S01]  /*5570*/  VIADD R4, R4, 0x120 ;  /* 0x0000012004047836 */ /* 0x000fe20000000000 */
[----:B----4-:R-:W-:Y:S01]  /*5580*/  LEA R8, P0, R6, UR4, 0x2 ;  /* 0x0000000406087c11 */ /* 0x010fe2000f8010ff */
        /* <DEDUP_REMOVED lines=12> */
.L_x_2842:
[----:B------:R-:W0:Y:S01]  /*5650*/  LDS R9, [R4+-0x400] ;  /* 0xfffc000004097984 */ /* 0x000e220000000800 */
[----:B------:R-:W-:Y:S01]  /*5660*/  VIADD R5, R5, 0x800 ;  /* 0x0000080005057836 */ /* 0x000fe20000000000 */
[----:B------:R-:W-:Y:S02]  /*5670*/  IADD3 R8, P2, PT, R6, 0x2000, RZ ;  /* 0x0000200006087810 */ /* 0x000fe40007f5e0ff */
[----:B------:R-:W1:Y:S02]  /*5680*/  LDS R11, [R4+-0x200] ;  /* 0xfffe0000040b7984 */ /* 0x000e640000000800 */
[----:B------:R-:W-:Y:S02]  /*5690*/  ISETP.GE.AND P1, PT, R5, R10, PT ;  /* 0x0000000a0500720c */ /* 0x000fe40003f26270 */
[----:B------:R-:W4:Y:S04]  /*56a0*/  LDS R13, [R4] ;  /* 0x00000000040d7984 */ /* 0x000f280000000800 */
[----:B------:R-:W5:Y:S04]  /*56b0*/  LDS R15, [R4+0x200] ;  /* 0x00020000040f7984 */ /* 0x000f680000000800 */
[----:B------:R-:W5:Y:S04]  /*56c0*/  LDS R19, [R4+0x400] ;  /* 0x0004000004137984 */ /* 0x000f680000000800 */
[----:B------:R-:W5:Y:S04]  /*56d0*/  LDS R21, [R4+0x600] ;  /* 0x0006000004157984 */ /* 0x000f680000000800 */
[----:B------:R-:W5:Y:S04]  /*56e0*/  LDS R23, [R4+0x800] ;  /* 0x0008000004177984 */ /* 0x000f680000000800 */
[----:B---3--:R-:W3:Y:S04]  /*56f0*/  LDS R25, [R4+0xa00] ;  /* 0x000a000004197984 */ /* 0x008ee80000000800 */
[----:B--2---:R-:W2:Y:S04]  /*5700*/  LDS R27, [R4+0xc00] ;  /* 0x000c0000041b7984 */ /* 0x004ea80000000800 */
[----:B------:R-:W2:Y:S04]  /*5710*/  LDS R29, [R4+0xe00] ;  /* 0x000e0000041d7984 */ /* 0x000ea80000000800 */
        /* <DEDUP_REMOVED lines=12> */
[----:B------:R-:W-:Y:S01]  /*57e0*/  STG.E desc[UR36][R6.64+-0x400], R9 ;  /* 0xfffc000906007986 */ /* 0x000fe2000c101924 */
[----:B------:R-:W-:-:S03]  /*57f0*/  FMUL.FTZ R23, R2, R23 ;  /* 0x0000001702177220 */ /* 0x000fc60000410000 */
[----:B------:R0:W-:Y:S01]  /*5800*/  STS [R4+-0x400], R9 ;  /* 0xfffc000904007388 */ /* 0x0001e20000000800 */
[C---:B---3--:R-:W-:Y:S01]  /*5810*/  FMUL.FTZ R25, R2.reuse, R25 ;  /* 0x0000001902197220 */ /* 0x048fe20000410000 */
[C---:B--2---:R-:W-:Y:S02]  /*5820*/  FMUL.FTZ R27, R2.reuse, R27 ;  /* 0x0000001b021b7220 */ /* 0x044fe40000410000 */
[----:B------:R-:W-:Y:S01]  /*5830*/  STG.E desc[UR36][R6.64+-0x200], R11 ;  /* 0xfffe000b06007986 */ /* 0x000fe2000c101924 */
[----:B------:R-:W-:-:S03]  /*5840*/  FMUL.FTZ R29, R2, R29 ;  /* 0x0000001d021d7220 */ /* 0x000fc60000410000 */
[----:B------:R-:W-:Y:S01]  /*5850*/  STS [R4+-0x200], R11 ;  /* 0xfffe000b04007388 */ /* 0x000fe20000000800 */
[----:B0-----:R-:W-:Y:S01]  /*5860*/  IADD3.X R9, PT, PT, RZ, R7, RZ, P2, !PT ;  /* 0x00000007ff097210 */ /* 0x001fe200017fe4ff */
[C---:B------:R-:W-:Y:S02]  /*5870*/  FMUL.FTZ R31, R2.reuse, R31 ;  /* 0x0000001f021f7220 */ /* 0x040fe40000410000 */
[----:B------:R-:W-:Y:S01]  /*5880*/  STG.E desc[UR36][R6.64], R13 ;  /* 0x0000000d06007986 */ /* 0x000fe2000c101924 */
[----:B------:R-:W-:-:S03]  /*5890*/  FMUL.FTZ R33, R2, R33 ;  /* 0x0000002102217220 */ /* 0x000fc60000410000 */
[----:B------:R-:W-:Y:S01]  /*58a0*/  STS [R4], R13 ;  /* 0x0000000d04007388 */ /* 0x000fe20000000800 */
[----:B-1----:R-:W-:-:S03]  /*58b0*/  FMUL.FTZ R35, R2, R35 ;  /* 0x0000002302237220 */ /* 0x002fc60000410000 */
[----:B------:R-:W-:Y:S01]  /*58c0*/  STG.E desc[UR36][R6.64+0x200], R15 ;  /* 0x0002000f06007986 */ /* 0x000fe2000c101924 */
[----:B----4-:R-:W-:-:S03]  /*58d0*/  FMUL.FTZ R37, R2, R37 ;  /* 0x0000002502257220 */ /* 0x010fc60000410000 */
[----:B------:R-:W-:Y:S01]  /*58e0*/  STS [R4+0x200], R15 ;  /* 0x0002000f04007388 */ /* 0x000fe20000000800 */
[----:B-----5:R-:W-:-:S03]  /*58f0*/  FMUL.FTZ R39, R2, R39 ;  /* 0x0000002702277220 */ /* 0x020fc60000410000 */
        /* <DEDUP_REMOVED lines=29> */
.L_x_2841:
[----:B------:R-:W-:Y:S05]  /*5ad0*/  BSYNC.RECONVERGENT B1 ;  /* 0x0000000000017941 */ /* 0x000fea0003800200 */
.L_x_2840:
[----:B------:R-:W-:Y:S01]  /*5ae0*/  IADD3 R8, PT, PT, -R5, UR40, RZ ;  /* 0x0000002805087c10 */ /* 0x000fe2000fffe1ff */
        /* <DEDUP_REMOVED lines=8> */
[----:B------:R-:W4:Y:S04]  /*5b70*/  LDS R13, [R4] ;  /* 0x00000000040d7984 */ /* 0x000f280000000800 */
[----:B------:R-:W5:Y:S04]  /*5b80*/  LDS R15, [R4+0x200] ;  /* 0x00020000040f7984 */ /* 0x000f680000000800 */
[----:B------:R-:W2:Y:S04]  /*5b90*/  LDS R19, [R4+0x400] ;  /* 0x0004000004137984 */ /* 0x000ea80000000800 */
[----:B------:R-:W2:Y:S04]  /*5ba0*/  LDS R21, [R4+0x600] ;  /* 0x0006000004157984 */ /* 0x000ea80000000800 */
[----:B------:R-:W2:Y:S04]  /*5bb0*/  LDS R23, [R4+0x800] ;  /* 0x0008000004177984 */ /* 0x000ea80000000800 */
[----:B---3--:R-:W3:Y:S01]  /*5bc0*/  LDS R25, [R4+0xa00] ;  /* 0x000a000004197984 */ /* 0x008ee20000000800 */
[C---:B0-----:R-:W-:Y:S01]  /*5bd0*/  FMUL.FTZ R9, R2.reuse, R9 ;  /* 0x0000000902097220 */ /* 0x041fe20000410000 */
[----:B-1----:R-:W-:-:S04]  /*5be0*/  FMUL.FTZ R11, R2, R11 ;  /* 0x0000000b020b7220 */ /* 0x002fc80000410000 */
[----:B------:R-:W-:Y:S01]  /*5bf0*/  STG.E desc[UR36][R6.64+-0x400], R9 ;  /* 0xfffc000906007986 */ /* 0x000fe2000c101924 */
[----:B----4-:R-:W-:-:S03]  /*5c00*/  FMUL.FTZ R13, R2, R13 ;  /* 0x0000000d020d7220 */ /* 0x010fc60000410000 */
[----:B------:R0:W-:Y:S01]  /*5c10*/  STS [R4+-0x400], R9 ;  /* 0xfffc000904007388 */ /* 0x0001e20000000800 */
[----:B-----5:R-:W-:-:S03]  /*5c20*/  FMUL.FTZ R15, R2, R15 ;  /* 0x0000000f020f7220 */ /* 0x020fc60000410000 */
[----:B------:R-:W-:Y:S01]  /*5c30*/  STG.E desc[UR36][R6.64+-0x200], R11 ;  /* 0xfffe000b06007986 */ /* 0x000fe2000c101924 */
[----:B--2---:R-:W-:-:S03]  /*5c40*/  FMUL.FTZ R19, R2, R19 ;  /* 0x0000001302137220 */ /* 0x004fc60000410000 */
[----:B------:R-:W-:Y:S01]  /*5c50*/  STS [R4+-0x200], R11 ;  /* 0xfffe000b04007388 */ /* 0x000fe20000000800 */
[----:B0-----:R-:W-:Y:S01]  /*5c60*/  IADD3.X R9, PT, PT, RZ, R7, RZ, P1, !PT ;  /* 0x00000007ff097210 */ /* 0x001fe20000ffe4ff */
[C---:B------:R-:W-:Y:S02]  /*5c70*/  FMUL.FTZ R21, R2.reuse, R21 ;  /* 0x0000001502157220 */ /* 0x040fe40000410000 */
[----:B------:R-:W-:Y:S01]  /*5c80*/  STG.E desc[UR36][R6.64], R13 ;  /* 0x0000000d06007986 */ /* 0x000fe2000c101924 */
[----:B------:R-:W-:-:S03]  /*5c90*/  FMUL.FTZ R23, R2, R23 ;  /* 0x0000001702177220 */ /* 0x000fc60000410000 */
[----:B------:R-:W-:Y:S01]  /*5ca0*/  STS [R4], R13 ;  /* 0x0000000d04007388 */ /* 0x000fe20000000800 */
[----:B---3--:R-:W-:-:S03]  /*5cb0*/  FMUL.FTZ R25, R2, R25 ;  /* 0x0000001902197220 */ /* 0x008fc60000410000 */
        /* <DEDUP_REMOVED lines=13> */
.L_x_2844:
[----:B------:R-:W-:Y:S05]  /*5d90*/  BSYNC.RECONVERGENT B1 ;  /* 0x0000000000017941 */ /* 0x000fea0003800200 */
.L_x_2843:
[----:B------:R-:W-:-:S13]  /*5da0*/  ISETP.LE.OR P0, PT, R5, UR40, P0 ;  /* 0x0000002805007c0c */ /* 0x000fda0008703670 */
[----:B------:R-:W-:Y:S05]  /*5db0*/  @!P0 BRA `(.L_x_2827) ;  /* 0x0000000000408947 */ /* 0x000fea0003800000 */
[----:B------:R-:W0:Y:S04]  /*5dc0*/  LDS R5, [R4+-0x400] ;  /* 0xfffc000004057984 */ /* 0x000e280000000800 */
[----:B------:R-:W1:Y:S04]  /*5dd0*/  LDS R9, [R4+-0x200] ;  /* 0xfffe000004097984 */ /* 0x000e680000000800 */
[----:B------:R-:W4:Y:S04]  /*5de0*/  LDS R11, [R4] ;  /* 0x00000000040b7984 */ /* 0x000f280000000800 */
[----:B------:R-:W5:Y:S01]  /*5df0*/  LDS R13, [R4+0x200] ;  /* 0x00020000040d7984 */ /* 0x000f620000000800 */
[-C--:B0-----:R-:W-:Y:S01]  /*5e00*/  FMUL.FTZ R5, R5, R2.reuse ;  /* 0x0000000205057220 */ /* 0x081fe20000410000 */
[----:B-1----:R-:W-:-:S04]  /*5e10*/  FMUL.FTZ R9, R9, R2 ;  /* 0x0000000209097220 */ /* 0x002fc80000410000 */
[----:B------:R0:W-:Y:S01]  /*5e20*/  STG.E desc[UR36][R6.64+-0x400], R5 ;  /* 0xfffc000506007986 */ /* 0x0001e2000c101924 */
[----:B----4-:R-:W-:-:S03]  /*5e30*/  FMUL.FTZ R11, R11, R2 ;  /* 0x000000020b0b7220 */ /* 0x010fc60000410000 */
[----:B------:R0:W-:Y:S01]  /*5e40*/  STS [R4+-0x400], R5 ;  /* 0xfffc000504007388 */ /* 0x0001e20000000800 */
[----:B-----5:R-:W-:-:S03]  /*5e50*/  FMUL.FTZ R13, R13, R2 ;  /* 0x000000020d0d7220 */ /* 0x020fc60000410000 */
[----:B------:R0:W-:Y:S04]  /*5e60*/  STG.E desc[UR36][R6.64+-0x200], R9 ;  /* 0xfffe000906007986 */ /* 0x0001e8000c101924 */
[----:B------:R0:W-:Y:S04]  /*5e70*/  STS [R4+-0x200], R9 ;  /* 0xfffe000904007388 */ /* 0x0001e80000000800 */
[----:B------:R0:W-:Y:S04]  /*5e80*/  STG.E desc[UR36][R6.64], R11 ;  /* 0x0000000b06007986 */ /* 0x0001e8000c101924 */
[----:B------:R0:W-:Y:S04]  /*5e90*/  STS [R4], R11 ;  /* 0x0000000b04007388 */ /* 0x0001e80000000800 */
[----:B------:R0:W-:Y:S04]  /*5ea0*/  STG.E desc[UR36][R6.64+0x200], R13 ;  /* 0x0002000d06007986 */ /* 0x0001e8000c101924 */
[----:B------:R0:W-:Y:S02]  /*5eb0*/  STS [R4+0x200], R13 ;  /* 0x0002000d04007388 */ /* 0x0001e40000000800 */
.L_x_2827:
[----:B------:R-:W-:Y:S05]  /*5ec0*/  BSYNC.RECONVERGENT B0 ;  /* 0x0000000000007941 */ /* 0x000fea0003800200 */
.L_x_2826:
[----:B------:R-:W4:Y:S01]  /*5ed0*/  LDCU.64 UR4, c[0x0][0x3b0] ;  /* 0x00007600ff0477ac */ /* 0x000f220008000a00 */
[----:B0-----:R-:W-:Y:S01]  /*5ee0*/  IMAD.U32 R2, RZ, RZ, UR40 ;  /* 0x00000028ff027e24 */ /* 0x001fe2000f8e00ff */
[----:B------:R-:W-:Y:S01]  /*5ef0*/  SHF.R.U32.HI R48, RZ, 0x4, R0 ;  /* 0x00000004ff307819 */ /* 0x000fe20000011600 */
[----:B-1----:R-:W0:Y:S01]  /*5f00*/  LDC.64 R10, c[0x0][0x3c0] ;  /* 0x0000f000ff0a7b82 */ /* 0x002e220000000a00 */
[----:B------:R-:W-:Y:S02]  /*5f10*/  SHF.L.U32 R19, R0, 0x2, RZ ;  /* 0x0000000200137819 */ /* 0x000fe400000006ff */
[----:B------:R-:W-:Y:S02]  /*5f20*/  CS2R R6, SRZ ;  /* 0x0000000000067805 */ /* 0x000fe4000001ff00 */
[----:B------:R-:W-:Y:S02]  /*5f30*/  SHF.R.S32.HI R2, RZ, 0x1f, R2 ;  /* 0x0000001fff027819 */ /* 0x000fe40000011402 */
[----:B------:R-:W-:-:S02]  /*5f40*/  LOP3.LUT R19, R19, 0x3c, RZ, 0xc0, !PT ;  /* 0x0000003c13137812 */ /* 0x000fc400078ec0ff */
[----:B------:R-:W-:-:S04]  /*5f50*/  LEA.HI R2, R2, UR40, RZ, 0x3 ;  /* 0x0000002802027c11 */ /* 0x000fc8000f8f18ff */
[----:B------:R-:W-:Y:S02]  /*5f60*/  LOP3.LUT R2, R2, 0xfffffff8, RZ, 0xc0, !PT ;  /* 0xfffffff802027812 */ /* 0x000fe400078ec0ff */
[----:B----4-:R-:W-:Y:S01]  /*5f70*/  ISETP.NE.U32.AND P0, PT, RZ, UR4, PT ;  /* 0x00000004ff007c0c */ /* 0x010fe2000bf05070 */
[----:B------:R-:W1:Y:S01]  /*5f80*/  LDCU UR4, c[0x0][0x3f4] ;  /* 0x00007e80ff0477ac */ /* 0x000e620008000800 */
[----:B------:R-:W-:Y:S02]  /*5f90*/  IADD3 R49, PT, PT, -R2, UR40, RZ ;  /* 0x0000002802317c10 */ /* 0x000fe4000fffe1ff */
[----:B------:R-:W-:-:S04]  /*5fa0*/  ISETP.NE.AND.EX P0, PT, RZ, UR5, PT, P0 ;  /* 0x00000005ff007c0c */ /* 0x000fc8000bf05300 */
[----:B------:R-:W-:-:S13]  /*5fb0*/  ISETP.NE.OR P0, PT, R48, R49, !P0 ;  /* 0x000000313000720c */ /* 0x000fda0004705670 */
[----:B------:R-:W4:Y:S01]  /*5fc0*/  @!P0 LDC.64 R8, c[0x0][0x3b0] ;  /* 0x0000ec00ff088b82 */ /* 0x000f220000000a00 */
[----:B------:R-:W-:Y:S01]  /*5fd0*/  @!P0 IMAD R5, R18, 0x40, R19 ;  /* 0x0000004012058824 */ /* 0x000fe200078e0213 */
[----:B-1----:R-:W-:Y:S01]  /*5fe0*/  MOV R50, UR4 ;  /* 0x0000000400327c02 */ /* 0x002fe20008000f00 */
[----:B------:R-:W-:-:S03]  /*5ff0*/  VIADD R51, R48, UR39 ;  /* 0x0000002730337c36 */ /* 0x000fc60008000000 */
[----:B------:R-:W-:Y:S01]  /*6000*/  VIMNMX R12, PT, PT, R50, UR40, PT ;  /* 0x00000028320c7c48 */ /* 0x000fe2000bfe0100 */
[----:B----4-:R-:W-:Y:S01]  /*6010*/  @!P0 IMAD.WIDE.U32 R8, R5, 0x4, R8 ;  /* 0x0000000405088825 */ /* 0x010fe200078e0008 */
        /* <DEDUP_REMOVED lines=10> */
[----:B------:R-:W-:Y:S05]  /*60c0*/  @P0 BRA `(.L_x_2846) ;  /* 0x0000000800d00947 */ /* 0x000fea0003800000 */
[----:B------:R-:W-:Y:S01]  /*60d0*/  ULOP3.LUT UR4, URZ, UR39, URZ, 0x33, !UPT ;  /* 0x00000027ff047292 */ /* 0x000fe2000f8e33ff */
[----:B------:R-:W-:Y:S01]  /*60e0*/  VIADDMNMX R9, R51, 0x8, R12, !PT ;  /* 0x0000000833097846 */ /* 0x000fe2000780010c */
[----:B------:R-:W-:Y:S01]  /*60f0*/  BSSY.RECONVERGENT B1, `(.L_x_2847) ;  /* 0x0000058000017945 */ /* 0x000fe20003800200 */
[----:B------:R-:W-:Y:S01]  /*6100*/  IMAD.MOV.U32 R53, RZ, RZ, R51 ;  /* 0x000000ffff357224 */ /* 0x000fe200078e0033 */
[----:B------:R-:W-:Y:S02]  /*6110*/  CS2R R10, SRZ ;  /* 0x00000000000a7805 */ /* 0x000fe4000001ff00 */
[----:B------:R-:W-:Y:S02]  /*6120*/  IADD3 R54, PT, PT, -R48, UR4, R9 ;  /* 0x0000000430367c10 */ /* 0x000fe4000fffe109 */
[----:B------:R-:W-:Y:S02]  /*6130*/  CS2R R8, SRZ ;  /* 0x0000000000087805 */ /* 0x000fe4000001ff00 */
[----:B------:R-:W-:-:S02]  /*6140*/  ISETP.GE.U32.AND P0, PT, R54, 0x38, PT ;  /* 0x000000383600780c */ /* 0x000fc40003f06070 */
        /* <DEDUP_REMOVED lines=11> */
[----:B------:R-:W-:-:S07]  /*6200*/  IMAD.MOV.U32 R8, RZ, RZ, RZ ;  /* 0x000000ffff087224 */ /* 0x000fce00078e00ff */
.L_x_2849:
[----:B------:R-:W-:-:S04]  /*6210*/  SHF.L.U32 R39, R53, 0x6, RZ ;  /* 0x0000000635277819 */ /* 0x000fc800000006ff */
[C---:B---3--:R-:W-:Y:S01]  /*6220*/  IADD3 R25, PT, PT, R39.reuse, 0x400, RZ ;  /* 0x0000040027197810 */ /* 0x048fe20007ffe0ff */
[----:B------:R-:W-:-:S04]  /*6230*/  IMAD.WIDE.U32 R12, R39, 0x4, R2 ;  /* 0x00000004270c7825 */ /* 0x000fc800078e0002 */
[----:B------:R-:W-:Y:S02]  /*6240*/  VIADD R21, R39, 0x200 ;  /* 0x0000020027157836 */ /* 0x000fe40000000000 */
[----:B------:R-:W3:Y:S02]  /*6250*/  LDG.E.128 R12, desc[UR36][R12.64] ;  /* 0x000000240c0c7981 */ /* 0x000ee4000c1e1d00 */
[----:B------:R-:W-:Y:S01]  /*6260*/  IMAD.WIDE.U32 R20, R21, 0x4, R2 ;  /* 0x0000000415147825 */ /* 0x000fe200078e0002 */
[----:B------:R-:W-:-:S03]  /*6270*/  IADD3 R33, PT, PT, R39, 0x800, RZ ;  /* 0x0000080027217810 */ /* 0x000fc60007ffe0ff */
[----:B------:R-:W-:Y:S02]  /*6280*/  VIADD R29, R39, 0x600 ;  /* 0x00000600271d7836 */ /* 0x000fe40000000000 */
[--C-:B------:R-:W-:Y:S01]  /*6290*/  IMAD.WIDE.U32 R24, R25, 0x4, R2.reuse ;  /* 0x0000000419187825 */ /* 0x100fe200078e0002 */
[----:B------:R-:W4:Y:S03]  /*62a0*/  LDG.E.128 R20, desc[UR36][R20.64] ;  /* 0x0000002414147981 */ /* 0x000f26000c1e1d00 */
[----:B------:R-:W-:Y:S02]  /*62b0*/  IMAD.WIDE.U32 R28, R29, 0x4, R2 ;  /* 0x000000041d1c7825 */ /* 0x000fe400078e0002 */
[----:B--2---:R-:W2:Y:S02]  /*62c0*/  LDG.E.128 R24, desc[UR36][R24.64] ;  /* 0x0000002418187981 */ /* 0x004ea4000c1e1d00 */
[----:B------:R-:W-:-:S02]  /*62d0*/  VIADD R37, R39, 0xa00 ;  /* 0x00000a0027257836 */ /* 0x000fc40000000000 */
[--C-:B------:R-:W-:Y:S01]  /*62e0*/  IMAD.WIDE.U32 R32, R33, 0x4, R2.reuse ;  /* 0x0000000421207825 */ /* 0x100fe200078e0002 */
[----:B------:R-:W2:Y:S01]  /*62f0*/  LDG.E.128 R28, desc[UR36][R28.64] ;  /* 0x000000241c1c7981 */ /* 0x000ea2000c1e1d00 */
[----:B------:R-:W-:Y:S02]  /*6300*/  IADD3 R41, PT, PT, R39, 0xc00, RZ ;  /* 0x00000c0027297810 */ /* 0x000fe40007ffe0ff */
[--C-:B------:R-:W-:Y:S02]  /*6310*/  IMAD.WIDE.U32 R36, R37, 0x4, R2.reuse ;  /* 0x0000000425247825 */ /* 0x100fe400078e0002 */
[----:B------:R-:W2:Y:S02]  /*6320*/  LDG.E.128 R32, desc[UR36][R32.64] ;  /* 0x0000002420207981 */ /* 0x000ea4000c1e1d00 */
[----:B------:R-:W-:Y:S02]  /*6330*/  VIADD R45, R39, 0xe00 ;  /* 0x00000e00272d7836 */ /* 0x000fe40000000000 */
[--C-:B------:R-:W-:Y:S01]  /*6340*/  IMAD.WIDE.U32 R40, R41, 0x4, R2.reuse ;  /* 0x0000000429287825 */ /* 0x100fe200078e0002 */
[----:B------:R-:W2:Y:S03]  /*6350*/  LDG.E.128 R36, desc[UR36][R36.64] ;  /* 0x0000002424247981 */ /* 0x000ea6000c1e1d00 */
[----:B------:R-:W-:-:S02]  /*6360*/  IMAD.WIDE.U32 R44, R45, 0x4, R2 ;  /* 0x000000042d2c7825 */ /* 0x000fc400078e0002 */
[----:B------:R-:W2:Y:S04]  /*6370*/  LDG.E.128 R40, desc[UR36][R40.64] ;  /* 0x0000002428287981 */ /* 0x000ea8000c1e1d00 */
[----:B------:R-:W2:Y:S01]  /*6380*/  LDG.E.128 R44, desc[UR36][R44.64] ;  /* 0x000000242c2c7981 */ /* 0x000ea2000c1e1d00 */
[----:B------:R-:W-:-:S05]  /*6390*/  IADD3 R60, PT, PT, R53, -UR39, RZ ;  /* 0x80000027353c7c10 */ /* 0x000fca000fffe0ff */
[----:B------:R-:W-:-:S05]  /*63a0*/  IMAD R61, R60, 0x4, R57 ;  /* 0x000000043c3d7824 */ /* 0x000fca00078e0239 */
[----:B------:R-:W3:Y:S04]  /*63b0*/  LDS R62, [R61] ;  /* 0x000000003d3e7984 */ /* 0x000ee80000000800 */
[----:B------:R-:W4:Y:S04]  /*63c0*/  LDS R64, [R61+0x20] ;  /* 0x000020003d407984 */ /* 0x000f280000000800 */
[----:B------:R-:W2:Y:S04]  /*63d0*/  LDS R65, [R61+0x40] ;  /* 0x000040003d417984 */ /* 0x000ea80000000800 */
[----:B------:R-:W0:Y:S04]  /*63e0*/  LDS R67, [R61+0x60] ;  /* 0x000060003d437984 */ /* 0x000e280000000800 */
[----:B------:R-:W1:Y:S04]  /*63f0*/  LDS R68, [R61+0x80] ;  /* 0x000080003d447984 */ /* 0x000e680000000800 */
[----:B------:R-:W1:Y:S04]  /*6400*/  LDS R69, [R61+0xa0] ;  /* 0x0000a0003d457984 */ /* 0x000e680000000800 */
[----:B------:R-:W1:Y:S04]  /*6410*/  LDS R59, [R61+0xc0] ;  /* 0x0000c0003d3b7984 */ /* 0x000e680000000800 */
[----:B------:R-:W1:Y:S01]  /*6420*/  LDS R60, [R61+0xe0] ;  /* 0x0000e0003d3c7984 */ /* 0x000e620000000800 */
[----:B------:R-:W-:-:S04]  /*6430*/  IADD3 R55, PT, PT, R55, 0x8, RZ ;  /* 0x0000000837377810 */ /* 0x000fc80007ffe0ff */
[----:B------:R-:W-:Y:S01]  /*6440*/  ISETP.NE.AND P0, PT, R55, R58, PT ;  /* 0x0000003a3700720c */ /* 0x000fe20003f05270 */
[----:B------:R-:W-:Y:S02]  /*6450*/  VIADD R53, R53, 0x40 ;  /* 0x0000004035357836 */ /* 0x000fe40000000000 */
[-C--:B---3--:R-:W-:Y:S01]  /*6460*/  FFMA.FTZ R63, R12, R62.reuse, R8 ;  /* 0x0000003e0c3f7223 */ /* 0x088fe20000010008 */
[-C--:B------:R-:W-:Y:S01]  /*6470*/  FFMA.FTZ R8, R13, R62.reuse, R9 ;  /* 0x0000003e0d087223 */ /* 0x080fe20000010009 */
[-C--:B------:R-:W-:Y:S01]  /*6480*/  FFMA.FTZ R9, R14, R62.reuse, R10 ;  /* 0x0000003e0e097223 */ /* 0x080fe2000001000a */
[----:B------:R-:W-:Y:S02]  /*6490*/  FFMA.FTZ R62, R15, R62, R11 ;  /* 0x0000003e0f3e7223 */ /* 0x000fe4000001000b */
[-C--:B----4-:R-:W-:Y:S01]  /*64a0*/  FFMA.FTZ R8, R21, R64.reuse, R8 ;  /* 0x0000004015087223 */ /* 0x090fe20000010008 */
[-C--:B------:R-:W-:Y:S01]  /*64b0*/  FFMA.FTZ R9, R22, R64.reuse, R9 ;  /* 0x0000004016097223 */ /* 0x080fe20000010009 */
[-C--:B------:R-:W-:Y:S01]  /*64c0*/  FFMA.FTZ R63, R20, R64.reuse, R63 ;  /* 0x00000040143f7223 */ /* 0x080fe2000001003f */
[----:B------:R-:W-:Y:S01]  /*64d0*/  FFMA.FTZ R62, R23, R64, R62 ;  /* 0x00000040173e7223 */ /* 0x000fe2000001003e */
[-C--:B--2---:R-:W-:Y:S01]  /*64e0*/  FFMA.FTZ R8, R25, R65.reuse, R8 ;  /* 0x0000004119087223 */ /* 0x084fe20000010008 */
        /* <DEDUP_REMOVED lines=24> */
.L_x_2848:
[----:B------:R-:W-:Y:S05]  /*6670*/  BSYNC.RECONVERGENT B1 ;  /* 0x0000000000017941 */ /* 0x000fea0003800200 */
.L_x_2847:
[----:B------:R-:W-:Y:S05]  /*6680*/  @!P1 BRA `(.L_x_2846) ;  /* 0x0000000400609947 */ /* 0x000fea0003800000 */
[----:B------:R-:W-:Y:S01]  /*6690*/  ISETP.GE.U32.AND P0, PT, R66, 0x4, PT ;  /* 0x000000044200780c */ /* 0x000fe20003f06070 */
[----:B------:R-:W-:Y:S01]  /*66a0*/  BSSY.RECONVERGENT B1, `(.L_x_2850) ;  /* 0x000002a000017945 */ /* 0x000fe20003800200 */
[----:B------:R-:W-:-:S11]  /*66b0*/  LOP3.LUT P1, R56, R56, 0x3, RZ, 0xc0, !PT ;  /* 0x0000000338387812 */ /* 0x000fd6000782c0ff */
[----:B------:R-:W-:Y:S05]  /*66c0*/  @!P0 BRA `(.L_x_2851) ;  /* 0x00000000009c8947 */ /* 0x000fea0003800000 */
[----:B------:R-:W-:-:S04]  /*66d0*/  SHF.L.U32 R23, R53, 0x6, RZ ;  /* 0x0000000635177819 */ /* 0x000fc800000006ff */
[C---:B---3--:R-:W-:Y:S01]  /*66e0*/  IADD3 R25, PT, PT, R23.reuse, 0x400, RZ ;  /* 0x0000040017197810 */ /* 0x048fe20007ffe0ff */
[----:B------:R-:W-:-:S04]  /*66f0*/  IMAD.WIDE.U32 R12, R23, 0x4, R2 ;  /* 0x00000004170c7825 */ /* 0x000fc800078e0002 */
[----:B------:R-:W-:Y:S02]  /*6700*/  VIADD R21, R23, 0x200 ;  /* 0x0000020017157836 */ /* 0x000fe40000000000 */
[----:B------:R-:W3:Y:S02]  /*6710*/  LDG.E.128 R12, desc[UR36][R12.64] ;  /* 0x000000240c0c7981 */ /* 0x000ee4000c1e1d00 */
[----:B------:R-:W-:-:S04]  /*6720*/  IMAD.WIDE.U32 R20, R21, 0x4, R2 ;  /* 0x0000000415147825 */ /* 0x000fc800078e0002 */
[----:B------:R-:W-:Y:S02]  /*6730*/  VIADD R29, R23, 0x600 ;  /* 0x00000600171d7836 */ /* 0x000fe40000000000 */
[--C-:B------:R-:W-:Y:S01]  /*6740*/  IMAD.WIDE.U32 R24, R25, 0x4, R2.reuse ;  /* 0x0000000419187825 */ /* 0x100fe200078e0002 */
[----:B------:R-:W4:Y:S03]  /*6750*/  LDG.E.128 R20, desc[UR36][R20.64] ;  /* 0x0000002414147981 */ /* 0x000f26000c1e1d00 */
[----:B------:R-:W-:Y:S02]  /*6760*/  IMAD.WIDE.U32 R28, R29, 0x4, R2 ;  /* 0x000000041d1c7825 */ /* 0x000fe400078e0002 */
[----:B--2---:R-:W2:Y:S04]  /*6770*/  LDG.E.128 R24, desc[UR36][R24.64] ;  /* 0x0000002418187981 */ /* 0x004ea8000c1e1d00 */
[----:B------:R-:W2:Y:S01]  /*6780*/  LDG.E.128 R28, desc[UR36][R28.64] ;  /* 0x000000241c1c7981 */ /* 0x000ea2000c1e1d00 */
[----:B------:R-:W0:Y:S01]  /*6790*/  S2UR UR5, SR_CgaCtaId ;  /* 0x00000000000579c3 */ /* 0x000e220000008800 */
[----:B------:R-:W-:-:S02]  /*67a0*/  UMOV UR4, 0x400 ;  /* 0x0000040000047882 */ /* 0x000fc40000000000 */
[----:B------:R-:W-:Y:S01]  /*67b0*/  UIADD3 UR4, UPT, UPT, UR4, 0x120, URZ ;  /* 0x0000012004047890 */ /* 0x000fe2000fffe0ff */
[----:B------:R-:W-:-:S03]  /*67c0*/  IADD3 R32, PT, PT, R53, -UR39, RZ ;  /* 0x8000002735207c10 */ /* 0x000fc6000fffe0ff */
[----:B0-----:R-:W-:-:S06]  /*67d0*/  ULEA UR4, UR5, UR4, 0x18 ;  /* 0x0000000405047291 */ /* 0x001fcc000f8ec0ff */
[----:B------:R-:W-:-:S05]  /*67e0*/  LEA R32, R32, UR4, 0x2 ;  /* 0x0000000420207c11 */ /* 0x000fca000f8e10ff */
[----:B------:R-:W3:Y:S04]  /*67f0*/  LDS R33, [R32] ;  /* 0x0000000020217984 */ /* 0x000ee80000000800 */
[----:B------:R-:W4:Y:S04]  /*6800*/  LDS R34, [R32+0x20] ;  /* 0x0000200020227984 */ /* 0x000f280000000800 */
[----:B------:R-:W2:Y:S04]  /*6810*/  LDS R36, [R32+0x40] ;  /* 0x0000400020247984 */ /* 0x000ea80000000800 */
[----:B------:R-:W0:Y:S01]  /*6820*/  LDS R37, [R32+0x60] ;  /* 0x0000600020257984 */ /* 0x000e220000000800 */
[----:B------:R-:W-:-:S02]  /*6830*/  VIADD R53, R53, 0x20 ;  /* 0x0000002035357836 */ /* 0x000fc40000000000 */
        /* <DEDUP_REMOVED lines=15> */
[----:B------:R-:W-:-:S07]  /*6930*/  FFMA.FTZ R11, R31, R37, R36 ;  /* 0x000000251f0b7223 */ /* 0x000fce0000010024 */
.L_x_2851:
[----:B------:R-:W-:Y:S05]  /*6940*/  BSYNC.RECONVERGENT B1 ;  /* 0x0000000000017941 */ /* 0x000fea0003800200 */
.L_x_2850:
        /* <DEDUP_REMOVED lines=9> */
[----:B------:R-:W4:Y:S04]  /*69e0*/  LDG.E.128 R12, desc[UR36][R12.64] ;  /* 0x000000240c0c7981 */ /* 0x000f28000c1e1d00 */
[----:B------:R-:W4:Y:S01]  /*69f0*/  LDG.E.128 R20, desc[UR36][R20.64] ;  /* 0x0000002414147981 */ /* 0x000f22000c1e1d00 */
[----:B------:R-:W0:Y:S01]  /*6a00*/  S2UR UR5, SR_CgaCtaId ;  /* 0x00000000000579c3 */ /* 0x000e220000008800 */
[----:B------:R-:W-:Y:S01]  /*6a10*/  UMOV UR4, 0x400 ;  /* 0x0000040000047882 */ /* 0x000fe20000000000 */
[C---:B---3--:R-:W-:Y:S01]  /*6a20*/  IADD3 R24, PT, PT, R53.reuse, -UR39, RZ ;  /* 0x8000002735187c10 */ /* 0x048fe2000fffe0ff */
[----:B------:R-:W-:Y:S01]  /*6a30*/  UIADD3 UR4, UPT, UPT, UR4, 0x120, URZ ;  /* 0x0000012004047890 */ /* 0x000fe2000fffe0ff */
[----:B------:R-:W-:-:S03]  /*6a40*/  VIADD R53, R53, 0x10 ;  /* 0x0000001035357836 */ /* 0x000fc60000000000 */
[----:B0-----:R-:W-:-:S06]  /*6a50*/  ULEA UR4, UR5, UR4, 0x18 ;  /* 0x0000000405047291 */ /* 0x001fcc000f8ec0ff */
[----:B------:R-:W-:-:S05]  /*6a60*/  LEA R24, R24, UR4, 0x2 ;  /* 0x0000000418187c11 */ /* 0x000fca000f8e10ff */
[----:B------:R-:W4:Y:S04]  /*6a70*/  LDS R25, [R24] ;  /* 0x0000000018197984 */ /* 0x000f280000000800 */
[----:B--2---:R-:W0:Y:S01]  /*6a80*/  LDS R26, [R24+0x20] ;  /* 0x00002000181a7984 */ /* 0x004e220000000800 */
[-C--:B----4-:R-:W-:Y:S01]  /*6a90*/  FFMA.FTZ R27, R12, R25.reuse, R8 ;  /* 0x000000190c1b7223 */ /* 0x090fe20000010008 */
[-C--:B------:R-:W-:Y:S01]  /*6aa0*/  FFMA.FTZ R12, R13, R25.reuse, R9 ;  /* 0x000000190d0c7223 */ /* 0x080fe20000010009 */
[-C--:B------:R-:W-:Y:S01]  /*6ab0*/  FFMA.FTZ R13, R14, R25.reuse, R10 ;  /* 0x000000190e0d7223 */ /* 0x080fe2000001000a */
[----:B------:R-:W-:Y:S01]  /*6ac0*/  FFMA.FTZ R14, R15, R25, R11 ;  /* 0x000000190f0e7223 */ /* 0x000fe2000001000b */
[-C--:B0-----:R-:W-:Y:S01]  /*6ad0*/  FFMA.FTZ R8, R20, R26.reuse, R27 ;  /* 0x0000001a14087223 */ /* 0x081fe2000001001b */
[-C--:B------:R-:W-:Y:S01]  /*6ae0*/  FFMA.FTZ R9, R21, R26.reuse, R12 ;  /* 0x0000001a15097223 */ /* 0x080fe2000001000c */
[-C--:B------:R-:W-:Y:S01]  /*6af0*/  FFMA.FTZ R10, R22, R26.reuse, R13 ;  /* 0x0000001a160a7223 */ /* 0x080fe2000001000d */
[----:B------:R-:W-:-:S07]  /*6b00*/  FFMA.FTZ R11, R23, R26, R14 ;  /* 0x0000001a170b7223 */ /* 0x000fce000001000e */
.L_x_2853:
[----:B------:R-:W-:Y:S05]  /*6b10*/  BSYNC.RECONVERGENT B1 ;  /* 0x0000000000017941 */ /* 0x000fea0003800200 */
.L_x_2852:
[----:B------:R-:W-:Y:S05]  /*6b20*/  @P0 BRA `(.L_x_2846) ;  /* 0x0000000000380947 */ /* 0x000fea0003800000 */
[----:B------:R-:W-:-:S05]  /*6b30*/  SHF.L.U32 R13, R53, 0x6, RZ ;  /* 0x00000006350d7819 */ /* 0x000fca00000006ff */
[----:B------:R-:W-:-:S06]  /*6b40*/  IMAD.WIDE.U32 R12, R13, 0x4, R2 ;  /* 0x000000040d0c7825 */ /* 0x000fcc00078e0002 */
[----:B------:R-:W4:Y:S01]  /*6b50*/  LDG.E.128 R12, desc[UR36][R12.64] ;  /* 0x000000240c0c7981 */ /* 0x000f22000c1e1d00 */
[----:B------:R-:W0:Y:S01]  /*6b60*/  S2UR UR5, SR_CgaCtaId ;  /* 0x00000000000579c3 */ /* 0x000e220000008800 */
[----:B------:R-:W-:Y:S01]  /*6b70*/  UMOV UR4, 0x400 ;  /* 0x0000040000047882 */ /* 0x000fe20000000000 */
[----:B------:R-:W-:Y:S01]  /*6b80*/  VIADD R20, R53, -UR39 ;  /* 0x8000002735147c36 */ /* 0x000fe20008000000 */
[----:B------:R-:W-:-:S04]  /*6b90*/  UIADD3 UR4, UPT, UPT, UR4, 0x120, URZ ;  /* 0x0000012004047890 */ /* 0x000fc8000fffe0ff */
[----:B0-----:R-:W-:-:S06]  /*6ba0*/  ULEA UR4, UR5, UR4, 0x18 ;  /* 0x0000000405047291 */ /* 0x001fcc000f8ec0ff */
[----:B------:R-:W-:-:S06]  /*6bb0*/  LEA R20, R20, UR4, 0x2 ;  /* 0x0000000414147c11 */ /* 0x000fcc000f8e10ff */
[----:B------:R-:W4:Y:S02]  /*6bc0*/  LDS R20, [R20] ;  /* 0x0000000014147984 */ /* 0x000f240000000800 */
[-C--:B----4-:R-:W-:Y:S01]  /*6bd0*/  FFMA.FTZ R8, R12, R20.reuse, R8 ;  /* 0x000000140c087223 */ /* 0x090fe20000010008 */
[-C--:B------:R-:W-:Y:S01]  /*6be0*/  FFMA.FTZ R9, R13, R20.reuse, R9 ;  /* 0x000000140d097223 */ /* 0x080fe20000010009 */
[-C--:B------:R-:W-:Y:S01]  /*6bf0*/  FFMA.FTZ R10, R14, R20.reuse, R10 ;  /* 0x000000140e0a7223 */ /* 0x080fe2000001000a */
[----:B------:R-:W-:-:S07]  /*6c00*/  FFMA.FTZ R11, R15, R20, R11 ;  /* 0x000000140f0b7223 */ /* 0x000fce000001000b */
.L_x_2846:
[----:B------:R-:W-:Y:S05]  /*6c10*/  BSYNC.RECONVERGENT B0 ;  /* 0x0000000000007941 */ /* 0x000fea0003800200 */
.L_x_2845:
[----:B------:R-:W-:Y:S01]  /*6c20*/  ISETP.GE.AND P0, PT, R51, UR40, PT ;  /* 0x0000002833007c0c */ /* 0x000fe2000bf06270 */
[----:B------:R-:W-:-:S12]  /*6c30*/  BSSY.RECONVERGENT B2, `(.L_x_2854) ;  /* 0x0000121000027945 */ /* 0x000fd80003800200 */
[----:B------:R-:W-:Y:S05]  /*6c40*/  @P0 BRA `(.L_x_2855) ;  /* 0x00000010007c0947 */ /* 0x000fea0003800000 */
[----:B------:R-:W-:Y:S01]  /*6c50*/  HFMA2 R12, -RZ, RZ, 0, 4.76837158203125e-07 ;  /* 0x00000008ff0c7431 */ /* 0x000fe200000001ff */
[----:B------:R-:W-:Y:S01]  /*6c60*/  ULOP3.LUT UR4, URZ, UR39, URZ, 0x33, !UPT ;  /* 0x00000027ff047292 */ /* 0x000fe2000f8e33ff */
[----:B------:R-:W-:Y:S03]  /*6c70*/  BSSY.RECONVERGENT B1, `(.L_x_2856) ;  /* 0x00000a3000017945 */ /* 0x000fe60003800200 */
[----:B------:R-:W-:-:S04]  /*6c80*/  VIADDMNMX R13, R51, R12, UR40, !PT ;  /* 0x00000028330d7e46 */ /* 0x000fc8000f80010c */
[----:B------:R-:W-:-:S04]  /*6c90*/  IADD3 R12, PT, PT, -R48, UR4, R13 ;  /* 0x00000004300c7c10 */ /* 0x000fc8000fffe10d */
        /* <DEDUP_REMOVED lines=9> */
[----:B------:R-:W-:Y:S02]  /*6d30*/  IADD3 R14, PT, PT, -R14, RZ, RZ ;  /* 0x000000ff0e0e7210 */ /* 0x000fe40007ffe1ff */
[----:B------:R-:W1:Y:S01]  /*6d40*/  LDC R50, c[0x0][0x3f4] ;  /* 0x0000fd00ff327b82 */ /* 0x000e620000000800 */
[----:B0-----:R-:W-:-:S06]  /*6d50*/  ULEA UR4, UR5, UR4, 0x18 ;  /* 0x0000000405047291 */ /* 0x001fcc000f8ec0ff */
[----:B------:R-:W-:-:S05]  /*6d60*/  LEA R15, R48, UR4, 0x2 ;  /* 0x00000004300f7c11 */ /* 0x000fca000f8e10ff */
[----:B------:R-:W-:-:S07]  /*6d70*/  VIADD R15, R15, 0x40 ;  /* 0x000000400f0f7836 */ /* 0x000fce0000000000 */
.L_x_2867:
[C---:B---3--:R-:W-:Y:S01]  /*6d80*/  VIADD R25, R51.reuse, 0xfffffff0 ;  /* 0xfffffff033197836 */ /* 0x048fe20000000000 */
[----:B------:R-:W-:Y:S01]  /*6d90*/  IADD3 R14, PT, PT, R14, 0x4, RZ ;  /* 0x000000040e0e7810 */ /* 0x000fe20007ffe0ff */
[C---:B------:R-:W-:Y:S01]  /*6da0*/  VIADD R21, R51.reuse, 0x8 ;  /* 0x0000000833157836 */ /* 0x040fe20000000000 */
[----:B------:R-:W-:Y:S01]  /*6db0*/  IADD3 R29, PT, PT, R51, -0x8, RZ ;  /* 0xfffffff8331d7810 */ /* 0x000fe20007ffe0ff */
[----:B------:R-:W-:Y:S01]  /*6dc0*/  BSSY.RECONVERGENT B3, `(.L_x_2859) ;  /* 0x0000025000037945 */ /* 0x000fe20003800200 */
[-C--:B-1----:R-:W-:Y:S02]  /*6dd0*/  ISETP.GE.AND P4, PT, R25, R50.reuse, PT ;  /* 0x000000321900720c */ /* 0x082fe40003f86270 */
[----:B------:R-:W-:Y:S02]  /*6de0*/  ISETP.NE.AND P0, PT, R14, RZ, PT ;  /* 0x000000ff0e00720c */ /* 0x000fe40003f05270 */
[-C--:B------:R-:W-:Y:S02]  /*6df0*/  ISETP.GE.AND P1, PT, R29, R50.reuse, PT ;  /* 0x000000321d00720c */ /* 0x080fe40003f26270 */
[----:B------:R-:W-:-:S02]  /*6e00*/  ISETP.GE.AND P2, PT, R51, R50, PT ;  /* 0x000000323300720c */ /* 0x000fc40003f46270 */
[----:B------:R-:W-:-:S05]  /*6e10*/  ISETP.GE.AND P3, PT, R21, R50, PT ;  /* 0x000000321500720c */ /* 0x000fca0003f66270 */
[----:B------:R-:W-:Y:S08]  /*6e20*/  @!P4 BRA `(.L_x_2860) ;  /* 0x000000000078c947 */ /* 0x000ff00003800000 */
[----:B--2---:R-:W-:Y:S02]  /*6e30*/  IABS R27, R50 ;  /* 0x00000032001b7213 */ /* 0x004fe40000000000 */
[----:B------:R-:W-:Y:S02]  /*6e40*/  MOV R22, RZ ;  /* 0x000000ff00167202 */ /* 0x000fe40000000f00 */
        /* <DEDUP_REMOVED lines=20> */
[----:B------:R-:W-:Y:S02]  /*6f90*/  SHF.L.U32 R23, R20, 0x6, RZ ;  /* 0x0000000614177819 */ /* 0x000fe400000006ff */
[----:B------:R-:W0:Y:S03]  /*6fa0*/  LDS R20, [R15+-0x40] ;  /* 0xffffc0000f147984 */ /* 0x000e260000000800 */
[----:B------:R-:W-:-:S05]  /*6fb0*/  IMAD.WIDE.U32 R22, R23, 0x4, R2 ;  /* 0x0000000417167825 */ /* 0x000fca00078e0002 */
[----:B------:R-:W0:Y:S02]  /*6fc0*/  LDG.E.128 R24, desc[UR36][R22.64] ;  /* 0x0000002416187981 */ /* 0x000e24000c1e1d00 */
[-C--:B0-----:R-:W-:Y:S01]  /*6fd0*/  FFMA.FTZ R8, R24, R20.reuse, R8 ;  /* 0x0000001418087223 */ /* 0x081fe20000010008 */
[-C--:B------:R-:W-:Y:S01]  /*6fe0*/  FFMA.FTZ R9, R25, R20.reuse, R9 ;  /* 0x0000001419097223 */ /* 0x080fe20000010009 */
[-C--:B------:R-:W-:Y:S01]  /*6ff0*/  FFMA.FTZ R10, R26, R20.reuse, R10 ;  /* 0x000000141a0a7223 */ /* 0x080fe2000001000a */
[----:B------:R-:W-:-:S07]  /*7000*/  FFMA.FTZ R11, R27, R20, R11 ;  /* 0x000000141b0b7223 */ /* 0x000fce000001000b */
.L_x_2860:
[----:B------:R-:W-:Y:S05]  /*7010*/  BSYNC.RECONVERGENT B3 ;  /* 0x0000000000037941 */ /* 0x000fea0003800200 */
.L_x_2859:
[----:B------:R-:W-:Y:S04]  /*7020*/  BSSY.RECONVERGENT B3, `(.L_x_2861) ;  /* 0x0000020000037945 */ /* 0x000fe80003800200 */
[----:B------:R-:W-:Y:S05]  /*7030*/  @!P1 BRA `(.L_x_2862) ;  /* 0x0000000000789947 */ /* 0x000fea0003800000 */
[----:B------:R-:W-:Y:S01]  /*7040*/  IABS R25, R50 ;  /* 0x0000003200197213 */ /* 0x000fe20000000000 */
[----:B------:R-:W-:Y:S01]  /*7050*/  IMAD.MOV.U32 R22, RZ, RZ, RZ ;  /* 0x000000ffff167224 */ /* 0x000fe200078e00ff */
[----:B------:R-:W-:Y:S02]  /*7060*/  ISETP.GE.AND P4, PT, R29, RZ, PT ;  /* 0x000000ff1d00720c */ /* 0x000fe40003f86270 */
[----:B------:R-:W0:Y:S01]  /*7070*/  I2F.RP R24, R25 ;  /* 0x0000001900187306 */ /* 0x000e220000209400 */
[----:B------:R-:W-:-:S07]  /*7080*/  ISETP.NE.AND P5, PT, R50, RZ, PT ;  /* 0x000000ff3200720c */ /* 0x000fce0003fa5270 */
[----:B0-----:R-:W2:Y:S02]  /*7090*/  MUFU.RCP R24, R24 ;  /* 0x0000001800187308 */ /* 0x001ea40000001000 */
[----:B--2---:R-:W-:-:S06]  /*70a0*/  VIADD R26, R24, 0xffffffe ;  /* 0x0ffffffe181a7836 */ /* 0x004fcc0000000000 */
[----:B------:R-:W0:Y:S02]  /*70b0*/  F2I.FTZ.U32.TRUNC.NTZ R23, R26 ;  /* 0x0000001a00177305 */ /* 0x000e24000021f000 */
[----:B0-----:R-:W-:-:S05]  /*70c0*/  IADD3 R20, PT, PT, RZ, -R23, RZ ;  /* 0x80000017ff147210 */ /* 0x001fca0007ffe0ff */
[----:B------:R-:W-:Y:S01]  /*70d0*/  IMAD R27, R20, R25, RZ ;  /* 0x00000019141b7224 */ /* 0x000fe200078e02ff */
[----:B------:R-:W-:-:S03]  /*70e0*/  IABS R20, R29 ;  /* 0x0000001d00147213 */ /* 0x000fc60000000000 */
        /* <DEDUP_REMOVED lines=11> */
[----:B------:R-:W-:Y:S02]  /*71a0*/  IMAD.SHL.U32 R23, R20, 0x40, RZ ;  /* 0x0000004014177824 */ /* 0x000fe400078e00ff */
[----:B------:R-:W0:Y:S02]  /*71b0*/  LDS R20, [R15+-0x20] ;  /* 0xffffe0000f147984 */ /* 0x000e240000000800 */
[----:B------:R-:W-:-:S05]  /*71c0*/  IMAD.WIDE.U32 R22, R23, 0x4, R2 ;  /* 0x0000000417167825 */ /* 0x000fca00078e0002 */
[----:B------:R-:W0:Y:S02]  /*71d0*/  LDG.E.128 R24, desc[UR36][R22.64] ;  /* 0x0000002416187981 */ /* 0x000e24000c1e1d00 */
[-C--:B0-----:R-:W-:Y:S01]  /*71e0*/  FFMA.FTZ R8, R24, R20.reuse, R8 ;  /* 0x0000001418087223 */ /* 0x081fe20000010008 */
[-C--:B------:R-:W-:Y:S01]  /*71f0*/  FFMA.FTZ R9, R25, R20.reuse, R9 ;  /* 0x0000001419097223 */ /* 0x080fe20000010009 */
[-C--:B------:R-:W-:Y:S01]  /*7200*/  FFMA.FTZ R10, R26, R20.reuse, R10 ;  /* 0x000000141a0a7223 */ /* 0x080fe2000001000a */
[----:B------:R-:W-:-:S07]  /*7210*/  FFMA.FTZ R11, R27, R20, R11 ;  /* 0x000000141b0b7223 */ /* 0x000fce000001000b */
.L_x_2862:
[----:B------:R-:W-:Y:S05]  /*7220*/  BSYNC.RECONVERGENT B3 ;  /* 0x0000000000037941 */ /* 0x000fea0003800200 */
.L_x_2861:
[----:B------:R-:W-:Y:S04]  /*7230*/  BSSY.RECONVERGENT B3, `(.L_x_2863) ;  /* 0x0000020000037945 */ /* 0x000fe80003800200 */
[----:B------:R-:W-:Y:S05]  /*7240*/  @!P2 BRA `(.L_x_2864) ;  /* 0x000000000078a947 */ /* 0x000fea0003800000 */
[----:B------:R-:W-:Y:S01]  /*7250*/  IABS R25, R50 ;  /* 0x0000003200197213 */ /* 0x000fe20000000000 */
[----:B------:R-:W-:Y:S01]  /*7260*/  HFMA2 R22, -RZ, RZ, 0, 0 ;  /* 0x00000000ff167431 */ /* 0x000fe200000001ff */
[----:B------:R-:W-:Y:S02]  /*7270*/  ISETP.GE.AND P2, PT, R51, RZ, PT ;  /* 0x000000ff3300720c */ /* 0x000fe40003f46270 */
[----:B------:R-:W0:Y:S01]  /*7280*/  I2F.RP R24, R25 ;  /* 0x0000001900187306 */ /* 0x000e220000209400 */
[----:B------:R-:W-:-:S07]  /*7290*/  ISETP.NE.AND P4, PT, R50, RZ, PT ;  /* 0x000000ff3200720c */ /* 0x000fce0003f85270 */
[----:B0-----:R-:W2:Y:S02]  /*72a0*/  MUFU.RCP R24, R24 ;  /* 0x0000001800187308 */ /* 0x001ea40000001000 */
[----:B--2---:R-:W-:-:S06]  /*72b0*/  IADD3 R26, PT, PT, R24, 0xffffffe, RZ ;  /* 0x0ffffffe181a7810 */ /* 0x004fcc0007ffe0ff */
        /* <DEDUP_REMOVED lines=16> */
[----:B------:R-:W0:Y:S03]  /*73c0*/  LDS R20, [R15] ;  /* 0x000000000f147984 */ /* 0x000e260000000800 */
[----:B------:R-:W-:-:S05]  /*73d0*/  IMAD.WIDE.U32 R22, R23, 0x4, R2 ;  /* 0x0000000417167825 */ /* 0x000fca00078e0002 */
[----:B------:R-:W0:Y:S02]  /*73e0*/  LDG.E.128 R24, desc[UR36][R22.64] ;  /* 0x0000002416187981 */ /* 0x000e24000c1e1d00 */
[-C--:B0-----:R-:W-:Y:S01]  /*73f0*/  FFMA.FTZ R8, R24, R20.reuse, R8 ;  /* 0x0000001418087223 */ /* 0x081fe20000010008 */
[-C--:B------:R-:W-:Y:S01]  /*7400*/  FFMA.FTZ R9, R25, R20.reuse, R9 ;  /* 0x0000001419097223 */ /* 0x080fe20000010009 */
[-C--:B------:R-:W-:Y:S01]  /*7410*/  FFMA.FTZ R10, R26, R20.reuse, R10 ;  /* 0x000000141a0a7223 */ /* 0x080fe2000001000a */
[----:B------:R-:W-:-:S07]  /*7420*/  FFMA.FTZ R11, R27, R20, R11 ;  /* 0x000000141b0b7223 */ /* 0x000fce000001000b */
.L_x_2864:
[----:B------:R-:W-:Y:S05]  /*7430*/  BSYNC.RECONVERGENT B3 ;  /* 0x0000000000037941 */ /* 0x000fea0003800200 */
.L_x_2863:
[----:B------:R-:W-:Y:S04]  /*7440*/  BSSY.RECONVERGENT B3, `(.L_x_2865) ;  /* 0x0000020000037945 */ /* 0x000fe80003800200 */
[----:B------:R-:W-:Y:S05]  /*7450*/  @!P3 BRA `(.L_x_2866) ;  /* 0x000000000078b947 */ /* 0x000fea0003800000 */
[----:B------:R-:W-:Y:S02]  /*7460*/  IABS R25, R50 ;  /* 0x0000003200197213 */ /* 0x000fe40000000000 */
[----:B------:R-:W-:Y:S02]  /*7470*/  MOV R22, RZ ;  /* 0x000000ff00167202 */ /* 0x000fe40000000f00 */
[----:B------:R-:W0:Y:S01]  /*7480*/  I2F.RP R24, R25 ;  /* 0x0000001900187306 */ /* 0x000e220000209400 */
[----:B------:R-:W-:Y:S02]  /*7490*/  ISETP.GE.AND P2, PT, R21, RZ, PT ;  /* 0x000000ff1500720c */ /* 0x000fe40003f46270 */
[----:B------:R-:W-:-:S05]  /*74a0*/  ISETP.NE.AND P3, PT, R50, RZ, PT ;  /* 0x000000ff3200720c */ /* 0x000fca0003f65270 */
[----:B0-----:R-:W2:Y:S02]  /*74b0*/  MUFU.RCP R24, R24 ;  /* 0x0000001800187308 */ /* 0x001ea40000001000 */
[----:B--2---:R-:W-:Y:S02]  /*74c0*/  IADD3 R26, PT, PT, R24, 0xffffffe, RZ ;  /* 0x0ffffffe181a7810 */ /* 0x004fe40007ffe0ff */
[----:B------:R-:W0:Y:S04]  /*74d0*/  LDS R24, [R15+0x20] ;  /* 0x000020000f187984 */ /* 0x000e280000000800 */
[----:B------:R-:W1:Y:S02]  /*74e0*/  F2I.FTZ.U32.TRUNC.NTZ R23, R26 ;  /* 0x0000001a00177305 */ /* 0x000e64000021f000 */
[----:B-1----:R-:W-:-:S04]  /*74f0*/  IMAD.MOV R20, RZ, RZ, -R23 ;  /* 0x000000ffff147224 */ /* 0x002fc800078e0a17 */
        /* <DEDUP_REMOVED lines=20> */
.L_x_2866:
[----:B------:R-:W-:Y:S05]  /*7640*/  BSYNC.RECONVERGENT B3 ;  /* 0x0000000000037941 */ /* 0x000fea0003800200 */
.L_x_2865:
[----:B------:R-:W-:Y:S01]  /*7650*/  IADD3 R51, PT, PT, R51, 0x20, RZ ;  /* 0x0000002033337810 */ /* 0x000fe20007ffe0ff */
[----:B------:R-:W-:Y:S01]  /*7660*/  VIADD R15, R15, 0x80 ;  /* 0x000000800f0f7836 */ /* 0x000fe20000000000 */
[----:B------:R-:W-:Y:S06]  /*7670*/  @P0 BRA `(.L_x_2867) ;  /* 0xfffffff400c00947 */ /* 0x000fec000383ffff */
[----:B------:R-:W-:Y:S05]  /*7680*/  BSYNC.RECONVERGENT B0 ;  /* 0x0000000000007941 */ /* 0x000fea0003800200 */
.L_x_2858:
[----:B------:R-:W-:-:S07]  /*7690*/  IADD3 R51, PT, PT, R51, -0x10, RZ ;  /* 0xfffffff033337810 */ /* 0x000fce0007ffe0ff */
.L_x_2857:
[----:B------:R-:W-:Y:S05]  /*76a0*/  BSYNC.RECONVERGENT B1 ;  /* 0x0000000000017941 */ /* 0x000fea0003800200 */
.L_x_2856:
        /* <DEDUP_REMOVED lines=10> */
[----:B---3--:R-:W-:Y:S01]  /*7750*/  IADD3 R25, PT, PT, R51, 0x8, RZ ;  /* 0x0000000833197810 */ /* 0x008fe20007ffe0ff */
[----:B------:R-:W-:Y:S03]  /*7760*/  BSSY.RECONVERGENT B1, `(.L_x_2870) ;  /* 0x0000023000017945 */ /* 0x000fe60003800200 */
[----:B------:R-:W-:Y:S01]  /*7770*/  ISETP.GE.AND P2, PT, R25, R50, PT ;  /* 0x000000321900720c */ /* 0x000fe20003f46270 */
[----:B0-----:R-:W-:-:S06]  /*7780*/  ULEA UR4, UR5, UR4, 0x18 ;  /* 0x0000000405047291 */ /* 0x001fcc000f8ec0ff */
[----:B------:R-:W-:Y:S01]  /*7790*/  LEA R24, R13, UR4, 0x2 ;  /* 0x000000040d187c11 */ /* 0x000fe2000f8e10ff */
[----:B------:R-:W-:Y:S06]  /*77a0*/  @!P0 BRA `(.L_x_2871) ;  /* 0x0000000000788947 */ /* 0x000fec0003800000 */
[----:B------:R-:W-:Y:S01]  /*77b0*/  IABS R20, R50 ;  /* 0x0000003200147213 */ /* 0x000fe20000000000 */
[----:B------:R-:W-:Y:S01]  /*77c0*/  IMAD.MOV.U32 R14, RZ, RZ, RZ ;  /* 0x000000ffff0e7224 */ /* 0x000fe200078e00ff */
        /* <DEDUP_REMOVED lines=20> */
[----:B------:R-:W-:Y:S02]  /*7910*/  IMAD.SHL.U32 R15, R13, 0x40, RZ ;  /* 0x000000400d0f7824 */ /* 0x000fe400078e00ff */
[----:B------:R-:W0:Y:S02]  /*7920*/  LDS R13, [R24] ;  /* 0x00000000180d7984 */ /* 0x000e240000000800 */
[----:B------:R-:W-:-:S05]  /*7930*/  IMAD.WIDE.U32 R14, R15, 0x4, R2 ;  /* 0x000000040f0e7825 */ /* 0x000fca00078e0002 */
[----:B------:R-:W0:Y:S02]  /*7940*/  LDG.E.128 R20, desc[UR36][R14.64] ;  /* 0x000000240e147981 */ /* 0x000e24000c1e1d00 */
[-C--:B0-----:R-:W-:Y:S01]  /*7950*/  FFMA.FTZ R8, R20, R13.reuse, R8 ;  /* 0x0000000d14087223 */ /* 0x081fe20000010008 */
[-C--:B------:R-:W-:Y:S01]  /*7960*/  FFMA.FTZ R9, R21, R13.reuse, R9 ;  /* 0x0000000d15097223 */ /* 0x080fe20000010009 */
[-C--:B------:R-:W-:Y:S01]  /*7970*/  FFMA.FTZ R10, R22, R13.reuse, R10 ;  /* 0x0000000d160a7223 */ /* 0x080fe2000001000a */
[----:B------:R-:W-:-:S07]  /*7980*/  FFMA.FTZ R11, R23, R13, R11 ;  /* 0x0000000d170b7223 */ /* 0x000fce000001000b */
.L_x_2871:
[----:B------:R-:W-:Y:S05]  /*7990*/  BSYNC.RECONVERGENT B1 ;  /* 0x0000000000017941 */ /* 0x000fea0003800200 */
.L_x_2870:
        /* <DEDUP_REMOVED lines=25> */
[----:B------:R-:W0:Y:S02]  /*7b30*/  LDS R13, [R24+0x20] ;  /* 0x00002000180d7984 */ /* 0x000e240000000800 */
[----:B------:R-:W-:-:S05]  /*7b40*/  IMAD.WIDE.U32 R14, R15, 0x4, R2 ;  /* 0x000000040f0e7825 */ /* 0x000fca00078e0002 */
[----:B------:R-:W0:Y:S02]  /*7b50*/  LDG.E.128 R20, desc[UR36][R14.64] ;  /* 0x000000240e147981 */ /* 0x000e24000c1e1d00 */
[-C--:B0-----:R-:W-:Y:S01]  /*7b60*/  FFMA.FTZ R8, R20, R13.reuse, R8 ;  /* 0x0000000d14087223 */ /* 0x081fe20000010008 */
[-C--:B------:R-:W-:Y:S01]  /*7b70*/  FFMA.FTZ R9, R21, R13.reuse, R9 ;  /* 0x0000000d15097223 */ /* 0x080fe20000010009 */
[-C--:B------:R-:W-:Y:S01]  /*7b80*/  FFMA.FTZ R10, R22, R13.reuse, R10 ;  /* 0x0000000d160a7223 */ /* 0x080fe2000001000a */
[----:B------:R-:W-:-:S07]  /*7b90*/  FFMA.FTZ R11, R23, R13, R11 ;  /* 0x0000000d170b7223 */ /* 0x000fce000001000b */
.L_x_2873:
[----:B------:R-:W-:Y:S05]  /*7ba0*/  BSYNC.RECONVERGENT B1 ;  /* 0x0000000000017941 */ /* 0x000fea0003800200 */
.L_x_2872:
[----:B------:R-:W-:-:S07]  /*7bb0*/  IADD3 R51, PT, PT, R51, 0x10, RZ ;  /* 0x0000001033337810 */ /* 0x000fce0007ffe0ff */
.L_x_2869:
[----:B------:R-:W-:Y:S05]  /*7bc0*/  BSYNC.RECONVERGENT B0 ;  /* 0x0000000000007941 */ /* 0x000fea0003800200 */
.L_x_2868:
[----:B------:R-:W-:-:S04]  /*7bd0*/  LOP3.LUT P0, RZ, R12, 0x8, RZ, 0xc0, !PT ;  /* 0x000000080cff7812 */ /* 0x000fc8000780c0ff */
[----:B------:R-:W-:-:S13]  /*7be0*/  ISETP.LT.OR P0, PT, R51, R50, P0 ;  /* 0x000000323300720c */ /* 0x000fda0000701670 */
[----:B------:R-:W-:Y:S05]  /*7bf0*/  @P0 BRA `(.L_x_2855) ;  /* 0x0000000000900947 */ /* 0x000fea0003800000 */
        /* <DEDUP_REMOVED lines=23> */
[----:B------:R-:W-:-:S05]  /*7d70*/  IMAD.WIDE.U32 R2, R13, 0x4, R2 ;  /* 0x000000040d027825 */ /* 0x000fca00078e0002 */
[----:B------:R-:W4:Y:S01]  /*7d80*/  LDG.E.128 R12, desc[UR36][R2.64] ;  /* 0x00000024020c7981 */ /* 0x000f22000c1e1d00 */
[----:B------:R-:W0:Y:S01]  /*7d90*/  S2UR UR5, SR_CgaCtaId ;  /* 0x00000000000579c3 */ /* 0x000e220000008800 */
[----:B------:R-:W-:Y:S01]  /*7da0*/  UMOV UR4, 0x400 ;  /* 0x0000040000047882 */ /* 0x000fe20000000000 */
[----:B------:R-:W-:Y:S01]  /*7db0*/  IADD3 R51, PT, PT, R51, -UR39, RZ ;  /* 0x8000002733337c10 */ /* 0x000fe2000fffe0ff */
        /* <DEDUP_REMOVED lines=8> */
.L_x_2855:
[----:B------:R-:W-:Y:S05]  /*7e40*/  BSYNC.RECONVERGENT B2 ;  /* 0x0000000000027941 */ /* 0x000fea0003800200 */
.L_x_2854:
[----:B------:R-:W-:Y:S01]  /*7e50*/  ISETP.NE.AND P0, PT, R48, R49, PT ;  /* 0x000000313000720c */ /* 0x000fe20003f05270 */
[----:B------:R-:W-:-:S12]  /*7e60*/  BSSY.RECONVERGENT B0, `(.L_x_2874) ;  /* 0x0000036000007945 */ /* 0x000fd80003800200 */
[----:B------:R-:W-:Y:S05]  /*7e70*/  @P0 BRA `(.L_x_2875) ;  /* 0x0000000000d00947 */ /* 0x000fea0003800000 */
[----:B------:R-:W0:Y:S01]  /*7e80*/  LDC R2, c[0x0][0x478] ;  /* 0x00011e00ff027b82 */ /* 0x000e220000000800 */
[----:B------:R-:W-:Y:S01]  /*7e90*/  IMAD.IADD R23, R19, 0x1, R16 ;  /* 0x0000000113177824 */ /* 0x000fe200078e0210 */
[----:B------:R-:W1:Y:S01]  /*7ea0*/  LDCU.64 UR4, c[0x0][0x460] ;  /* 0x00008c00ff0477ac */ /* 0x000e620008000a00 */
[----:B------:R-:W4:Y:S01]  /*7eb0*/  LDCU.64 UR6, c[0x0][0x3c0] ;  /* 0x00007800ff0677ac */ /* 0x000f220008000a00 */
[----:B0-----:R-:W-:-:S13]  /*7ec0*/  ISETP.NE.AND P1, PT, R2, 0x2, PT ;  /* 0x000000020200780c */ /* 0x001fda0003f25270 */
[----:B------:R-:W0:Y:S08]  /*7ed0*/  @!P1 LDC.64 R2, c[0x0][0x3a8] ;  /* 0x0000ea00ff029b82 */ /* 0x000e300000000a00 */
[----:B------:R-:W2:Y:S08]  /*7ee0*/  @!P1 LDC.64 R14, c[0x0][0x468] ;  /* 0x00011a00ff0e9b82 */ /* 0x000eb00000000a00 */
[----:B------:R-:W4:Y:S01]  /*7ef0*/  @P1 LDC.64 R12, c[0x0][0x3a8] ;  /* 0x0000ea00ff0c1b82 */ /* 0x000f220000000a00 */
[----:B0-----:R-:W-:-:S04]  /*7f00*/  @!P1 IADD3 R2, P0, PT, R23, R2, RZ ;  /* 0x0000000217029210 */ /* 0x001fc80007f1e0ff */
[----:B------:R-:W-:Y:S01]  /*7f10*/  @!P1 LEA.HI.X.SX32 R3, R23, R3, 0x1, P0 ;  /* 0x0000000317039211 */ /* 0x000fe200000f0eff */
[----:B--2---:R-:W2:Y:S04]  /*7f20*/  @!P1 LDG.E R15, desc[UR36][R14.64+0x8] ;  /* 0x000008240e0f9981 */ /* 0x004ea8000c1e1900 */
[----:B------:R-:W2:Y:S01]  /*7f30*/  @!P1 LDG.E R22, desc[UR36][R2.64] ;  /* 0x0000002402169981 */ /* 0x000ea2000c1e1900 */
[----:B-1----:R-:W-:-:S04]  /*7f40*/  ISETP.NE.U32.AND P0, PT, RZ, UR4, PT ;  /* 0x00000004ff007c0c */ /* 0x002fc8000bf05070 */
[----:B------:R-:W-:-:S13]  /*7f50*/  ISETP.NE.AND.EX P0, PT, RZ, UR5, PT, P0 ;  /* 0x00000005ff007c0c */ /* 0x000fda000bf05300 */
[----:B---3--:R-:W0:Y:S08]  /*7f60*/  @P0 LDC R25, c[0x0][0x3f8] ;  /* 0x0000fe00ff190b82 */ /* 0x008e300000000800 */
[----:B------:R-:W1:Y:S01]  /*7f70*/  @P0 LDC.64 R20, c[0x0][0x458] ;  /* 0x00011600ff140b82 */ /* 0x000e620000000a00 */
[----:B----4-:R-:W-:Y:S01]  /*7f80*/  @P1 IMAD.WIDE R2, R23, 0x4, R12 ;  /* 0x0000000417021825 */ /* 0x010fe200078e020c */
[----:B--2---:R-:W2:Y:S08]  /*7f90*/  @!P1 I2F.S8 R16, R22 ;  /* 0x0000001600109306 */ /* 0x004eb00000001400 */
[----:B------:R-:W3:Y:S08]  /*7fa0*/  @!P1 I2F.S8 R24, R22.B1 ;  /* 0x1000001600189306 */ /* 0x000ef00000001400 */
[----:B------:R-:W4:Y:S08]  /*7fb0*/  @!P1 I2F.S8 R26, R22.B2 ;  /* 0x20000016001a9306 */ /* 0x000f300000001400 */
[----:B------:R-:W1:Y:S01]  /*7fc0*/  @!P1 I2F.S8 R28, R22.B3 ;  /* 0x30000016001c9306 */ /* 0x000e620000001400 */
[----:B0-----:R-:W-:-:S02]  /*7fd0*/  @P0 IMAD R18, R17, R25, R18 ;  /* 0x0000001911120224 */ /* 0x001fc400078e0212 */
[C---:B--2---:R-:W-:Y:S01]  /*7fe0*/  @!P1 FMUL.FTZ R12, R15.reuse, R16 ;  /* 0x000000100f0c9220 */ /* 0x044fe20000410000 */
[C---:B---3--:R-:W-:Y:S01]  /*7ff0*/  @!P1 FMUL.FTZ R13, R15.reuse, R24 ;  /* 0x000000180f0d9220 */ /* 0x048fe20000410000 */
[----:B------:R-:W-:Y:S01]  /*8000*/  USHF.L.U32 UR4, UR38, 0x6, URZ ;  /* 0x0000000626047899 */ /* 0x000fe200080006ff */
[----:B------:R-:W-:Y:S01]  /*8010*/  IMAD R50, R52, R50, R19 ;  /* 0x0000003234327224 */ /* 0x000fe200078e0213 */
[----:B------:R-:W-:Y:S01]  /*8020*/  @P0 LEA R17, R18, R19, 0x6 ;  /* 0x0000001312110211 */ /* 0x000fe200078e30ff */
[C---:B----4-:R-:W-:Y:S01]  /*8030*/  @!P1 FMUL.FTZ R14, R15.reuse, R26 ;  /* 0x0000001a0f0e9220 */ /* 0x050fe20000410000 */
[----:B------:R-:W0:Y:S01]  /*8040*/  LDS R23, [UR9] ;  /* 0x00000009ff177984 */ /* 0x000e220008000800 */
[----:B-1----:R-:W-:Y:S02]  /*8050*/  @!P1 FMUL.FTZ R15, R15, R28 ;  /* 0x0000001c0f0f9220 */ /* 0x002fe40000410000 */
[----:B------:R-:W-:-:S04]  /*8060*/  @P0 IMAD.WIDE R16, R17, 0x4, R20 ;  /* 0x0000000411100825 */ /* 0x000fc800078e0214 */
[----:B------:R-:W2:Y:S04]  /*8070*/  @P1 LDG.E.128 R12, desc[UR36][R2.64] ;  /* 0x00000024020c1981 */ /* 0x000ea8000c1e1d00 */
[----:B------:R-:W3:Y:S01]  /*8080*/  @P0 LDG.E.128 R24, desc[UR36][R16.64] ;  /* 0x0000002410180981 */ /* 0x000ee2000c1e1d00 */
[----:B------:R-:W-:Y:S02]  /*8090*/  SHF.R.S32.HI R18, RZ, 0x1f, R50 ;  /* 0x0000001fff127819 */ /* 0x000fe40000011432 */
[----:B------:R-:W-:Y:S02]  /*80a0*/  IADD3 R50, P1, PT, R50, UR4, RZ ;  /* 0x0000000432327c10 */ /* 0x000fe4000ff3e0ff */
[----:B------:R-:W-:-:S04]  /*80b0*/  MOV R21, UR4 ;  /* 0x0000000400157c02 */ /* 0x000fc80008000f00 */
[----:B------:R-:W-:Y:S02]  /*80c0*/  LEA.HI.X.SX32 R21, R21, R18, 0x1, P1 ;  /* 0x0000001215157211 */ /* 0x000fe400008f0eff */
[----:B------:R-:W-:-:S04]  /*80d0*/  LEA R20, P1, R50, UR6, 0x2 ;  /* 0x0000000632147c11 */ /* 0x000fc8000f8210ff */
[----:B------:R-:W-:Y:S01]  /*80e0*/  LEA.HI.X R21, R50, UR7, R21, 0x2, P1 ;  /* 0x0000000732157c11 */ /* 0x000fe200088f1415 */
[----:B--2--5:R-:W-:Y:S01]  /*80f0*/  FADD.FTZ R4, R12, R4 ;  /* 0x000000040c047221 */ /* 0x024fe20000010000 */
[----:B------:R-:W-:Y:S01]  /*8100*/  FADD.FTZ R5, R13, R5 ;  /* 0x000000050d057221 */ /* 0x000fe20000010000 */
[----:B------:R-:W-:Y:S01]  /*8110*/  FADD.FTZ R6, R14, R6 ;  /* 0x000000060e067221 */ /* 0x000fe20000010000 */
[----:B------:R-:W-:Y:S01]  /*8120*/  FADD.FTZ R7, R15, R7 ;  /* 0x000000070f077221 */ /* 0x000fe20000010000 */
[----:B---3--:R-:W-:Y:S01]  /*8130*/  @P0 FMUL.FTZ R4, R4, R24 ;  /* 0x0000001804040220 */ /* 0x008fe20000410000 */
[----:B------:R-:W-:Y:S01]  /*8140*/  @P0 FMUL.FTZ R5, R5, R25 ;  /* 0x0000001905050220 */ /* 0x000fe20000410000 */
[----:B------:R-:W-:Y:S01]  /*8150*/  @P0 FMUL.FTZ R6, R6, R26 ;  /* 0x0000001a06060220 */ /* 0x000fe20000410000 */
[----:B------:R-:W-:-:S05]  /*8160*/  @P0 FMUL.FTZ R7, R7, R27 ;  /* 0x0000001b07070220 */ /* 0x000fca0000410000 */
[----:B------:R1:W-:Y:S01]  /*8170*/  STG.E.128 desc[UR36][R20.64], R4 ;  /* 0x0000000414007986 */ /* 0x0003e2000c101d24 */
[C---:B0-----:R-:W-:Y:S01]  /*8180*/  FFMA.FTZ R8, R23.reuse, R4, R8 ;  /* 0x0000000417087223 */ /* 0x041fe20000010008 */
[C---:B------:R-:W-:Y:S01]  /*8190*/  FFMA.FTZ R9, R23.reuse, R5, R9 ;  /* 0x0000000517097223 */ /* 0x040fe20000010009 */
[C---:B------:R-:W-:Y:S01]  /*81a0*/  FFMA.FTZ R10, R23.reuse, R6, R10 ;  /* 0x00000006170a7223 */ /* 0x040fe2000001000a */
[----:B------:R-:W-:-:S07]  /*81b0*/  FFMA.FTZ R11, R23, R7, R11 ;  /* 0x00000007170b7223 */ /* 0x000fce000001000b */
.L_x_2875:
[----:B------:R-:W-:Y:S05]  /*81c0*/  BSYNC.RECONVERGENT B0 ;  /* 0x0000000000007941 */ /* 0x000fea0003800200 */
.L_x_2874:
[----:B------:R-:W0:Y:S08]  /*81d0*/  S2UR UR5, SR_CgaCtaId ;  /* 0x00000000000579c3 */ /* 0x000e300000008800 */
[----:B------:R-:W-:Y:S01]  /*81e0*/  BAR.SYNC.DEFER_BLOCKING 0x0 ;  /* 0x0000000000007b1d */ /* 0x000fe20000010000 */
[C---:B------:R-:W-:Y:S01]  /*81f0*/  LOP3.LUT R2, R0.reuse, 0x3c0, RZ, 0xc0, !PT ;  /* 0x000003c000027812 */ /* 0x040fe200078ec0ff */
[----:B------:R-:W-:Y:S01]  /*8200*/  IMAD.SHL.U32 R3, R19, 0x4, RZ ;  /* 0x0000000413037824 */ /* 0x000fe200078e00ff */
[----:B------:R-:W-:-:S02]  /*8210*/  ISETP.GT.U32.AND P1, PT, R0, 0x3f, PT ;  /* 0x0000003f0000780c */ /* 0x000fc40003f24070 */
[----:B------:R-:W-:Y:S01]  /*8220*/  ISETP.NE.AND P0, PT, R2, 0x40, PT ;  /* 0x000000400200780c */ /* 0x000fe20003f05270 */
[----:B------:R-:W-:Y:S01]  /*8230*/  UMOV UR4, 0x400 ;  /* 0x0000040000047882 */ /* 0x000fe20000000000 */
[----:B------:R-:W-:Y:S01]  /*8240*/  LEA R48, R48, R3, 0x8 ;  /* 0x0000000330307211 */ /* 0x000fe200078e40ff */
[----:B------:R-:W-:Y:S01]  /*8250*/  UIADD3 UR4, UPT, UPT, UR4, 0x120, URZ ;  /* 0x0000012004047890 */ /* 0x000fe2000fffe0ff */
[C---:B------:R-:W-:Y:S02]  /*8260*/  LOP3.LUT R2, R0.reuse, 0x3e0, RZ, 0xc0, !PT ;  /* 0x000003e000027812 */ /* 0x040fe400078ec0ff */
[----:B------:R-:W-:Y:S01]  /*8270*/  ISETP.GT.U32.AND P2, PT, R0, 0x1f, PT ;  /* 0x0000001f0000780c */ /* 0x000fe20003f44070 */
[----:B0-----:R-:W-:-:S09]  /*8280*/  ULEA UR4, UR5, UR4, 0x18 ;  /* 0x0000000405047291 */ /* 0x001fd2000f8ec0ff */
[----:B------:R-:W-:Y:S01]  /*8290*/  @!P0 STS.128 [R48+UR4+-0x400], R8 ;  /* 0xfffc000830008988 */ /* 0x000fe20008000c04 */
[----:B------:R-:W-:Y:S01]  /*82a0*/  BAR.SYNC.DEFER_BLOCKING 0x0 ;  /* 0x0000000000007b1d */ /* 0x000fe20000010000 */
[----:B------:R-:W-:Y:S02]  /*82b0*/  ISETP.NE.AND P0, PT, R2, 0x20, PT ;  /* 0x000000200200780c */ /* 0x000fe40003f05270 */
[----:B------:R-:W-:-:S03]  /*82c0*/  LOP3.LUT R2, R0, 0x3f0, RZ, 0xc0, !PT ;  /* 0x000003f000027812 */ /* 0x000fc600078ec0ff */
[----:B-1---5:R-:W0:Y:S02]  /*82d0*/  @!P1 LDS.128 R4, [R48+UR4] ;  /* 0x0000000430049984 */ /* 0x022e240008000c00 */
        /* <DEDUP_REMOVED lines=20> */
[----:B------:R-:W4:Y:S01]  /*8420*/  LDCU UR4, c[0x0][0x478] ;  /* 0x00008f00ff0477ac */ /* 0x000f220008000800 */
[----:B01----:R-:W-:Y:S01]  /*8430*/  @!P1 FADD.FTZ R8, R8, R48 ;  /* 0x0000003008089221 */ /* 0x003fe20000010000 */
[----:B------:R-:W-:Y:S01]  /*8440*/  @!P1 FADD.FTZ R9, R9, R49 ;  /* 0x0000003109099221 */ /* 0x000fe20000010000 */
[----:B------:R-:W-:Y:S01]  /*8450*/  @!P1 FADD.FTZ R10, R10, R50 ;  /* 0x000000320a0a9221 */ /* 0x000fe20000010000 */
[----:B------:R-:W-:Y:S01]  /*8460*/  @!P1 FADD.FTZ R11, R11, R51 ;  /* 0x000000330b0b9221 */ /* 0x000fe20000010000 */
[----:B----4-:R-:W-:-:S09]  /*8470*/  UISETP.NE.AND UP0, UPT, UR4, 0x2, UPT ;  /* 0x000000020400788c */ /* 0x010fd2000bf05270 */
[----:B------:R-:W-:Y:S05]  /*8480*/  BRA.U UP0, `(.L_x_2876) ;  /* 0x00000001007c7547 */ /* 0x000fea000b800000 */
[----:B------:R-:W0:Y:S01]  /*8490*/  LDC.64 R2, c[0x0][0x470] ;  /* 0x00011c00ff027b82 */ /* 0x000e220000000a00 */
[----:B------:R-:W1:Y:S01]  /*84a0*/  LDCU.64 UR4, c[0x0][0x380] ;  /* 0x00007000ff0477ac */ /* 0x000e620008000a00 */
[----:B0-----:R-:W4:Y:S01]  /*84b0*/  LDG.E R2, desc[UR36][R2.64] ;  /* 0x0000002402027981 */ /* 0x001f22000c1e1900 */
[----:B------:R-:W-:Y:S02]  /*84c0*/  IMAD.IADD R19, R52, 0x1, R19 ;  /* 0x0000000134137824 */ /* 0x000fe400078e0213 */
[C---:B----4-:R-:W-:Y:S01]  /*84d0*/  FMUL.FTZ R10, R2.reuse, R10 ;  /* 0x0000000a020a7220 */ /* 0x050fe20000410000 */
[C---:B------:R-:W-:Y:S01]  /*84e0*/  FMUL.FTZ R11, R2.reuse, R11 ;  /* 0x0000000b020b7220 */ /* 0x040fe20000410000 */
[C---:B------:R-:W-:Y:S01]  /*84f0*/  FMUL.FTZ R9, R2.reuse, R9 ;  /* 0x0000000902097220 */ /* 0x040fe20000410000 */
[----:B------:R-:W-:-:S03]  /*8500*/  FMUL.FTZ R8, R2, R8 ;  /* 0x0000000802087220 */ /* 0x000fc60000410000 */
[----:B------:R-:W0:Y:S08]  /*8510*/  F2I.S8.NTZ R10, R10 ;  /* 0x0000000a000a7305 */ /* 0x000e300000202100 */
[----:B------:R-:W4:Y:S01]  /*8520*/  F2I.S8.NTZ R11, R11 ;  /* 0x0000000b000b7305 */ /* 0x000f220000202100 */
[----:B0-----:R-:W-:-:S07]  /*8530*/  PRMT R0, R10, 0x8880, RZ ;  /* 0x000088800a007816 */ /* 0x001fce00000000ff */
[----:B------:R-:W0:Y:S01]  /*8540*/  F2I.S8.NTZ R9, R9 ;  /* 0x0000000900097305 */ /* 0x000e220000202100 */
[----:B------:R-:W-:Y:S02]  /*8550*/  PRMT R0, R0, 0x7710, RZ ;  /* 0x0000771000007816 */ /* 0x000fe400000000ff */
[----:B----4-:R-:W-:-:S05]  /*8560*/  PRMT R3, R11, 0x8880, RZ ;  /* 0x000088800b037816 */ /* 0x010fca00000000ff */
[----:B------:R-:W4:Y:S01]  /*8570*/  F2I.S8.NTZ R8, R8 ;  /* 0x0000000800087305 */ /* 0x000f220000202100 */
[----:B------:R-:W-:Y:S02]  /*8580*/  SHF.L.U32 R2, R0, 0x10, RZ ;  /* 0x0000001000027819 */ /* 0x000fe400000006ff */
[----:B------:R-:W-:Y:S02]  /*8590*/  PRMT R0, R3, 0x7710, RZ ;  /* 0x0000771003007816 */ /* 0x000fe400000000ff */
[----:B------:R-:W-:Y:S02]  /*85a0*/  LOP3.LUT R3, R2, 0xff0000, RZ, 0xc0, !PT ;  /* 0x00ff000002037812 */ /* 0x000fe400078ec0ff */
[----:B0-----:R-:W-:Y:S02]  /*85b0*/  PRMT R9, R9, 0x8880, RZ ;  /* 0x0000888009097816 */ /* 0x001fe400000000ff */
[----:B------:R-:W-:Y:S02]  /*85c0*/  LEA R3, R0, R3, 0x18 ;  /* 0x0000000300037211 */ /* 0x000fe400078ec0ff */
[----:B------:R-:W-:-:S02]  /*85d0*/  PRMT R2, R9, 0x7710, RZ ;  /* 0x0000771009027816 */ /* 0x000fc400000000ff */
[----:B----4-:R-:W-:-:S04]  /*85e0*/  PRMT R4, R8, 0x8880, RZ ;  /* 0x0000888008047816 */ /* 0x010fc800000000ff */
        /* <DEDUP_REMOVED lines=9> */
.L_x_2876:
[----:B------:R-:W0:Y:S01]  /*8680*/  LDC.64 R2, c[0x0][0x380] ;  /* 0x0000e000ff027b82 */ /* 0x000e220000000a00 */
[----:B------:R-:W-:-:S05]  /*8690*/  IADD3 R19, PT, PT, R52, R19, RZ ;  /* 0x0000001334137210 */ /* 0x000fca0007ffe0ff */
[----:B0-----:R-:W-:-:S05]  /*86a0*/  IMAD.WIDE R2, R19, 0x4, R2 ;  /* 0x0000000413027825 */ /* 0x001fca00078e0202 */
[----:B------:R-:W-:Y:S01]  /*86b0*/  STG.E.128 desc[UR36][R2.64], R8 ;  /* 0x0000000802007986 */ /* 0x000fe2000c101d24 */
[----:B------:R-:W-:Y:S05]  /*86c0*/  EXIT ;  /* 0x000000000000794d */ /* 0x000fea0003800000 */
.L_x_2795:
[----:B------:R-:W-:Y:S02]  /*86d0*/  HFMA2 R12, -RZ, RZ, 0, 9.5367431640625e-07 ;  /* 0x00000010ff0c7431 */ /* 0x000fe400000001ff */
[----:B------:R-:W-:Y:S01]  /*86e0*/  IMAD.MOV.U32 R11, RZ, RZ, 0x1f ;  /* 0x0000001fff0b7424 */ /* 0x000fe200078e00ff */
[----:B------:R-:W-:-:S07]  /*86f0*/  MOV R15, 0xffffffff ;  /* 0xffffffff000f7802 */ /* 0x000fce0000000f00 */
[----:B0----5:R-:W-:Y:S05]  /*8700*/  WARPSYNC.COLLECTIVE R15, `(.L_x_2877) ;  /* 0x000000000f087348 */ /* 0x021fea0003c00000 */
[----:B------:R1:W2:Y:S02]  /*8710*/  SHFL.BFLY P6, R14, R13, R12, R11 ;  /* 0x0c00000c0d0e7389 */ /* 0x0002a400000c000b */
[----:B012--5:R-:W-:Y:S05]  /*8720*/  ENDCOLLECTIVE ;  /* 0x000000000000791b */ /* 0x027fea0003800000 */
.L_x_2877:
[----:B------:R-:W-:Y:S02]  /*8730*/  IMAD.MOV.U32 R12, RZ, RZ, 0x8 ;  /* 0x00000008ff0c7424 */ /* 0x000fe400078e00ff */
[----:B------:R-:W-:-:S05]  /*8740*/  FADD.FTZ R3, R13, R14 ;  /* 0x0000000e0d037221 */ /* 0x000fca0000010000 */
[----:B------:R-:W-:-:S07]  /*8750*/  MOV R13, R3 ;  /* 0x00000003000d7202 */ /* 0x000fce0000000f00 */
[----:B------:R-:W-:Y:S05]  /*8760*/  WARPSYNC.COLLECTIVE R15, `(.L_x_2878) ;  /* 0x000000000f087348 */ /* 0x000fea0003c00000 */
[----:B------:R0:W1:Y:S02]  /*8770*/  SHFL.BFLY P6, R14, R13, R12, R11 ;  /* 0x0c00000c0d0e7389 */ /* 0x00006400000c000b */
[----:B01----:R-:W-:Y:S05]  /*8780*/  ENDCOLLECTIVE ;  /* 0x000000000000791b */ /* 0x003fea0003800000 */
.L_x_2878:
[----:B------:R-:W-:Y:S02]  /*8790*/  HFMA2 R12, -RZ, RZ, 0, 2.384185791015625e-07 ;  /* 0x00000004ff0c7431 */ /* 0x000fe400000001ff */
[----:B------:R-:W-:-:S05]  /*87a0*/  FADD.FTZ R4, R3, R14 ;  /* 0x0000000e03047221 */ /* 0x000fca0000010000 */
[----:B------:R-:W-:-:S07]  /*87b0*/  MOV R13, R4 ;  /* 0x00000004000d7202 */ /* 0x000fce0000000f00 */
[----:B------:R-:W-:Y:S05]  /*87c0*/  WARPSYNC.COLLECTIVE R15, `(.L_x_2879) ;  /* 0x000000000f087348 */ /* 0x000fea0003c00000 */
[----:B------:R0:W1:Y:S02]  /*87d0*/  SHFL.BFLY P6, R14, R13, R12, R11 ;  /* 0x0c00000c0d0e7389 */ /* 0x00006400000c000b */
[----:B01----:R-:W-:Y:S05]  /*87e0*/  ENDCOLLECTIVE ;  /* 0x000000000000791b */ /* 0x003fea0003800000 */
.L_x_2879:
[----:B------:R-:W-:Y:S01]  /*87f0*/  MOV R12, 0x2 ;  /* 0x00000002000c7802 */ /* 0x000fe20000000f00 */
[----:B------:R-:W-:-:S04]  /*8800*/  FADD.FTZ R5, R4, R14 ;  /* 0x0000000e04057221 */ /* 0x000fc80000010000 */
[----:B------:R-:W-:-:S07]  /*8810*/  IMAD.MOV.U32 R13, RZ, RZ, R5 ;  /* 0x000000ffff0d7224 */ /* 0x000fce00078e0005 */
[----:B------:R-:W-:Y:S05]  /*8820*/  WARPSYNC.COLLECTIVE R15, `(.L_x_2880) ;  /* 0x000000000f087348 */ /* 0x000fea0003c00000 */
[----:B------:R0:W1:Y:S02]  /*8830*/  SHFL.BFLY P6, R14, R13, R12, R11 ;  /* 0x0c00000c0d0e7389 */ /* 0x00006400000c000b */
[----:B01----:R-:W-:Y:S05]  /*8840*/  ENDCOLLECTIVE ;  /* 0x000000000000791b */ /* 0x003fea0003800000 */
.L_x_2880:
[----:B------:R-:W-:Y:S02]  /*8850*/  IMAD.MOV.U32 R12, RZ, RZ, 0x1 ;  /* 0x00000001ff0c7424 */ /* 0x000fe400078e00ff */
[----:B------:R-:W-:-:S05]  /*8860*/  FADD.FTZ R6, R5, R14 ;  /* 0x0000000e05067221 */ /* 0x000fca0000010000 */
[----:B------:R-:W-:-:S07]  /*8870*/  MOV R13, R6 ;  /* 0x00000006000d7202 */ /* 0x000fce0000000f00 */
[----:B------:R-:W-:Y:S05]  /*8880*/  WARPSYNC.COLLECTIVE R15, `(.L_x_2881) ;  /* 0x000000000f087348 */ /* 0x000fea0003c00000 */
[----:B------:R0:W1:Y:S02]  /*8890*/  SHFL.BFLY P6, R14, R13, R12, R11 ;  /* 0x0c00000c0d0e7389 */ /* 0x00006400000c000b */
[----:B01----:R-:W-:Y:S05]  /*88a0*/  ENDCOLLECTIVE ;  /* 0x000000000000791b */ /* 0x003fea0003800000 */
.L_x_2881:
[----:B------:R-:W-:Y:S05]  /*88b0*/  BRA `(.L_x_2882) ;  /* 0xffffff8c00847947 */ /* 0x000fea000383ffff */
.L_x_2805:
[----:B------:R-:W-:Y:S01]  /*88c0*/  HFMA2 R12, -RZ, RZ, 0, 5.9604644775390625e-08 ;  /* 0x00000001ff0c7431 */ /* 0x000fe200000001ff */
[----:B------:R-:W-:Y:S01]  /*88d0*/  BSSY B1, `(.L_x_2883) ;  /* 0x0000006000017945 */ /* 0x000fe20003800000 */
[----:B------:R-:W-:Y:S01]  /*88e0*/  MOV R11, 0x1f ;  /* 0x0000001f000b7802 */ /* 0x000fe20000000f00 */
[----:B------:R-:W-:-:S07]  /*88f0*/  IMAD.MOV.U32 R15, RZ, RZ, -0x1 ;  /* 0xffffffffff0f7424 */ /* 0x000fce00078e00ff */
[----:B------:R-:W-:Y:S05]  /*8900*/  WARPSYNC.COLLECTIVE R15, `(.L_x_2884) ;  /* 0x000000000f087348 */ /* 0x000fea0003c00000 */
[----:B------:R0:W1:Y:S02]  /*8910*/  SHFL.BFLY P6, R14, R13, R12, R11 ;  /* 0x0c00000c0d0e7389 */ /* 0x00006400000c000b */
[----:B01----:R-:W-:Y:S05]  /*8920*/  ENDCOLLECTIVE ;  /* 0x000000000000791b */ /* 0x003fea0003800000 */
.L_x_2884:
[----:B------:R-:W-:Y:S05]  /*8930*/  BSYNC B1 ;  /* 0x0000000000017941 */ /* 0x000fea0003800000 */
.L_x_2883:
[----:B------:R-:W-:Y:S05]  /*8940*/  BRA `(.L_x_2885) ;  /* 0xffffffa000747947 */ /* 0x000fea000383ffff */
.L_x_2809:
[----:B------:R-:W-:Y:S01]  /*8950*/  HFMA2 R12, -RZ, RZ, 0, 9.5367431640625e-07 ;  /* 0x00000010ff0c7431 */ /* 0x000fe200000001ff */
[----:B------:R-:W-:Y:S01]  /*8960*/  BSSY B0, `(.L_x_2886) ;  /* 0x0000007000007945 */ /* 0x000fe20003800000 */
[----:B------:R-:W-:Y:S01]  /*8970*/  MOV R13, R0 ;  /* 0x00000000000d7202 */ /* 0x000fe20000000f00 */
[----:B------:R-:W-:Y:S01]  /*8980*/  IMAD.MOV.U32 R11, RZ, RZ, 0x1f ;  /* 0x0000001fff0b7424 */ /* 0x000fe200078e00ff */
[----:B------:R-:W-:-:S07]  /*8990*/  MOV R15, 0xffffffff ;  /* 0xffffffff000f7802 */ /* 0x000fce0000000f00 */
[----:B--23-5:R-:W-:Y:S05]  /*89a0*/  WARPSYNC.COLLECTIVE R15, `(.L_x_2887) ;  /* 0x000000000f087348 */ /* 0x02cfea0003c00000 */
[----:B------:R0:W1:Y:S02]  /*89b0*/  SHFL.BFLY P6, R14, R13, R12, R11 ;  /* 0x0c00000c0d0e7389 */ /* 0x00006400000c000b */
[----:B0123-5:R-:W-:Y:S05]  /*89c0*/  ENDCOLLECTIVE ;  /* 0x000000000000791b */ /* 0x02ffea0003800000 */
.L_x_2887:
[----:B------:R-:W-:Y:S05]  /*89d0*/  BSYNC B0 ;  /* 0x0000000000007941 */ /* 0x000fea0003800000 */
.L_x_2886:
[----:B------:R-:W-:Y:S01]  /*89e0*/  FMNMX.FTZ R13, R14, R0, !PT ;  /* 0x000000000e0d7209 */ /* 0x000fe20007810000 */
[----:B------:R-:W-:Y:S02]  /*89f0*/  HFMA2 R12, -RZ, RZ, 0, 4.76837158203125e-07 ;  /* 0x00000008ff0c7431 */ /* 0x000fe400000001ff */
[----:B------:R-:W-:Y:S01]  /*8a00*/  IMAD.MOV.U32 R11, RZ, RZ, 0x1f ;  /* 0x0000001fff0b7424 */ /* 0x000fe200078e00ff */
[----:B------:R-:W-:-:S07]  /*8a10*/  MOV R15, 0xffffffff ;  /* 0xffffffff000f7802 */ /* 0x000fce0000000f00 */
[----:B------:R-:W-:Y:S05]  /*8a20*/  WARPSYNC.COLLECTIVE R15, `(.L_x_2888) ;  /* 0x000000000f087348 */ /* 0x000fea0003c00000 */
[----:B------:R0:W1:Y:S02]  /*8a30*/  SHFL.BFLY P6, R14, R13, R12, R11 ;  /* 0x0c00000c0d0e7389 */ /* 0x00006400000c000b */
[----:B01----:R-:W-:Y:S05]  /*8a40*/  ENDCOLLECTIVE ;  /* 0x000000000000791b */ /* 0x003fea0003800000 */
.L_x_2888:
[----:B------:R-:W-:Y:S01]  /*8a50*/  IMAD.MOV.U32 R12, RZ, RZ, 0x4 ;  /* 0x00000004ff0c7424 */ /* 0x000fe200078e00ff */
[----:B------:R-:W-:-:S04]  /*8a60*/  FMNMX.FTZ R2, R13, R14, !PT ;  /* 0x0000000e0d027209 */ /* 0x000fc80007810000 */
[----:B------:R-:W-:-:S07]  /*8a70*/  MOV R13, R2 ;  /* 0x00000002000d7202 */ /* 0x000fce0000000f00 */
[----:B------:R-:W-:Y:S05]  /*8a80*/  WARPSYNC.COLLECTIVE R15, `(.L_x_2889) ;  /* 0x000000000f087348 */ /* 0x000fea0003c00000 */
[----:B------:R0:W1:Y:S02]  /*8a90*/  SHFL.BFLY P6, R14, R13, R12, R11 ;  /* 0x0c00000c0d0e7389 */ /* 0x00006400000c000b */
[----:B01----:R-:W-:Y:S05]  /*8aa0*/  ENDCOLLECTIVE ;  /* 0x000000000000791b */ /* 0x003fea0003800000 */
.L_x_2889:
[----:B------:R-:W-:Y:S01]  /*8ab0*/  HFMA2 R12, -RZ, RZ, 0, 1.1920928955078125e-07 ;  /* 0x00000002ff0c7431 */ /* 0x000fe200000001ff */
[----:B------:R-:W-:-:S04]  /*8ac0*/  FMNMX.FTZ R4, R2, R14, !PT ;  /* 0x0000000e02047209 */ /* 0x000fc80007810000 */
[----:B------:R-:W-:-:S07]  /*8ad0*/  MOV R13, R4 ;  /* 0x00000004000d7202 */ /* 0x000fce0000000f00 */
[----:B------:R-:W-:Y:S05]  /*8ae0*/  WARPSYNC.COLLECTIVE R15, `(.L_x_2890) ;  /* 0x000000000f087348 */ /* 0x000fea0003c00000 */
[----:B------:R0:W1:Y:S02]  /*8af0*/  SHFL.BFLY P6, R14, R13, R12, R11 ;  /* 0x0c00000c0d0e7389 */ /* 0x00006400000c000b */
[----:B01----:R-:W-:Y:S05]  /*8b00*/  ENDCOLLECTIVE ;  /* 0x000000000000791b */ /* 0x003fea0003800000 */
.L_x_2890:
[----:B------:R-:W-:Y:S05]  /*8b10*/  BRA `(.L_x_2891) ;  /* 0xffffffa000b47947 */ /* 0x000fea000383ffff */
.L_x_2892:
        /* <DEDUP_REMOVED lines=14> */
.L_x_3022:


//--------------------- .text._ZN4mmha33masked_multihead_attention_kernelIfLi64ELi64ELi4ELi16ELi64ELb0ELb0EEEv26Multihead_attention_paramsIT_XT5_EE --------------------------
	.section	.text._ZN4mmha33masked_multihead_attention_kernelIfLi64ELi64ELi4ELi16ELi64ELb0ELb0EEEv26Multihead_attention_paramsIT_XT5_EE,"ax",@progbits
	.align	128
        .global         _ZN4mmha33masked_multihead_attention_kernelIfLi64ELi64ELi4ELi16ELi64ELb0ELb0EEEv26Multihead_attention_paramsIT_XT5_EE
        .type           _ZN4mmha33masked_multihead_attention_kernelIfLi64ELi64ELi4ELi16ELi64ELb0ELb0EEEv26Multihead_attention_paramsIT_XT5_EE,@function
        .size           _ZN4mmha33masked_multihead_attention_kernelIfLi64ELi64ELi4ELi16ELi64ELb0ELb0EEEv26Multihead_attention_paramsIT_XT5_EE,(.L_x_3023 - _ZN4mmha33masked_multihead_attention_kernelIfLi64ELi64ELi4ELi16ELi64ELb0ELb0EEEv26Multihead_attention_paramsIT_XT5_EE)
        .other          _ZN4mmha33masked_multihead_attention_kernelIfLi64ELi64ELi4ELi16ELi64ELb0ELb0EEEv26Multihead_attention_paramsIT_XT5_EE,@"STO_CUDA_ENTRY STV_DEFAULT"
_ZN4mmha33masked_multihead_attention_kernelIfLi64ELi64ELi4ELi16ELi64ELb0ELb0EEEv26Multihead_attention_paramsIT_XT5_EE:
.text._ZN4mmha33masked_multihead_attention_kernelIfLi64ELi64ELi4ELi16ELi64ELb0ELb0EEEv26Multihead_attention_paramsIT_XT5_EE:
        /* <DEDUP_REMOVED lines=14> */
.L_x_2893:
        /* <DEDUP_REMOVED lines=17> */
[----:B------:R-:W-:Y:S01]  /*01f0*/  IMAD.U32 R2, RZ, RZ, UR4 ;  /* 0x00000004ff027e24 */ /* 0x000fe2000f8e00ff */
[----:B------:R-:W-:Y:S02]  /*0200*/  MOV R3, UR5 ;  /* 0x0000000500037c02 */ /* 0x000fe40008000f00 */
[----:B-1----:R-:W-:-:S03]  /*0210*/  IADD3 R4, PT, PT, R0, 0xffffffe, RZ ;  /* 0x0ffffffe00047810 */ /* 0x002fc60007ffe0ff */
[----:B------:R1:W2:Y:S01]  /*0220*/  @P5 LDG.E R11, desc[UR36][R2.64] ;  /* 0x00000024020b5981 */ /* 0x0002a2000c1e1900 */
[----:B------:R0:W4:Y:S01]  /*0230*/  F2I.FTZ.U32.TRUNC.NTZ R5, R4 ;  /* 0x0000000400057305 */ /* 0x000122000021f000 */
[----:B---3--:R-:W-:Y:S01]  /*0240*/  IABS R0, R8 ;  /* 0x0000000800007213 */ /* 0x008fe20000000000 */
[----:B0-----:R-:W-:Y:S02]  /*0250*/  HFMA2 R4, -RZ, RZ, 0, 0 ;  /* 0x00000000ff047431 */ /* 0x001fe400000001ff */
[----:B----4-:R-:W-:-:S04]  /*0260*/  IMAD.MOV R10, RZ, RZ, -R5 ;  /* 0x000000ffff0a7224 */ /* 0x010fc800078e0a05 */
        /* <DEDUP_REMOVED lines=13> */
[----:B------:R-:W-:Y:S02]  /*0340*/  @P0 IADD3 R5, PT, PT, R5, 0x1, RZ ;  /* 0x0000000105050810 */ /* 0x000fe40007ffe0ff */
[----:B------:R-:W-:-:S04]  /*0350*/  @!P2 LOP3.LUT R6, RZ, R6, RZ, 0x33, !PT ;  /* 0x00000006ff06a212 */ /* 0x000fc800078e33ff */
[----:B------:R-:W-:-:S05]  /*0360*/  @!P4 IMAD.MOV R5, RZ, RZ, -R5 ;  /* 0x000000ffff05c224 */ /* 0x000fca00078e0a05 */
[----:B------:R-:W-:Y:S02]  /*0370*/  R2UR UR42, R5 ;  /* 0x00000000052a72ca */ /* 0x000fe400000e0000 */
[----:B------:R-:W-:-:S13]  /*0380*/  @!P2 R2UR UR42, R6 ;  /* 0x00000000062aa2ca */ /* 0x000fda00000e0000 */
[----:B------:R-:W-:-:S05]  /*0390*/  MOV R5, UR42 ;  /* 0x0000002a00057c02 */ /* 0x000fca0008000f00 */
        /* <DEDUP_REMOVED lines=43> */
[----:B------:R-:W-:Y:S01]  /*0650*/  SHF.L.U32 R17, R16, 0x1, RZ ;  /* 0x0000000110117819 */ /* 0x000fe200000006ff */
[----:B------:R-:W-:-:S02]  /*0660*/  @!UP1 UIADD3 UR41, UPT, UPT, -UR41, URZ, URZ ;  /* 0x000000ff29299290 */ /* 0x000fc4000fffe1ff */
[----:B------:R-:W-:Y:S02]  /*0670*/  UIMAD UR42, UR42, UR7, URZ ;  /* 0x000000072a2a72a4 */ /* 0x000fe4000f8e02ff */
[----:B------:R-:W-:Y:S01]  /*0680*/  VIADDMNMX R0, R0, UR4, RZ, !PT ;  /* 0x0000000400007c46 */ /* 0x000fe2000f8001ff */
[----:B------:R-:W-:Y:S01]  /*0690*/  @!UP2 ULOP3.LUT UR41, URZ, UR9, URZ, 0x33, !UPT ;  /* 0x00000009ff29a292 */ /* 0x000fe2000f8e33ff */
[----:B------:R-:W-:Y:S01]  /*06a0*/  VIADD R15, R17, UR45 ;  /* 0x0000002d110f7c36 */ /* 0x000fe20008000000 */
        /* <DEDUP_REMOVED lines=16> */
.L_x_2895:
[----:B------:R-:W-:Y:S05]  /*07b0*/  BSYNC.RECONVERGENT B0 ;  /* 0x0000000000007941 */ /* 0x000fea0003800200 */
.L_x_2894:
[----:B------:R-:W1:Y:S01]  /*07c0*/  LDCU UR4, c[0x0][0x478] ;  /* 0x00008f00ff0477ac */ /* 0x000e620008000800 */
[----:B-----5:R-:W-:Y:S02]  /*07d0*/  @P1 R2UR UR38, R8 ;  /* 0x00000000082612ca */ /* 0x020fe400000e0000 */
[----:B------:R-:W-:Y:S01]  /*07e0*/  R2UR UR47, R0 ;  /* 0x00000000002f72ca */ /* 0x000fe200000e0000 */
[----:B------:R-:W-:Y:S01]  /*07f0*/  USHF.R.S32.HI UR48, URZ, 0x1f, UR46 ;  /* 0x0000001fff307899 */ /* 0x000fe2000801142e */
[----:B------:R-:W-:-:S05]  /*0800*/  MOV R0, UR44 ;  /* 0x0000002c00007c02 */ /* 0x000fca0008000f00 */
        /* <DEDUP_REMOVED lines=14> */
.L_x_2896:
[----:B------:R-:W-:Y:S01]  /*08f0*/  BSSY.RECONVERGENT B0, `(.L_x_2897) ;  /* 0x0000006000007945 */ /* 0x000fe20003800200 */
[----:B------:R-:W-:-:S03]  /*0900*/  CS2R R18, SRZ ;  /* 0x0000000000127805 */ /* 0x000fc6000001ff00 */
[----:B------:R-:W-:Y:S05]  /*0910*/  @P0 BRA `(.L_x_2898) ;  /* 0x00000000000c0947 */ /* 0x000fea0003800000 */
[----:B------:R-:W1:Y:S02]  /*0920*/  LDC.64 R2, c[0x0][0x398] ;  /* 0x0000e600ff027b82 */ /* 0x000e640000000a00 */
[----:B-1----:R-:W-:-:S05]  /*0930*/  IMAD.WIDE R2, R15, 0x4, R2 ;  /* 0x000000040f027825 */ /* 0x002fca00078e0202 */
[----:B------:R1:W5:Y:S02]  /*0940*/  LDG.E.64 R18, desc[UR36][R2.64] ;  /* 0x0000002402127981 */ /* 0x000364000c1e1b00 */
.L_x_2898:
[----:B------:R-:W-:Y:S05]  /*0950*/  BSYNC.RECONVERGENT B0 ;  /* 0x0000000000007941 */ /* 0x000fea0003800200 */
.L_x_2897:
        /* <DEDUP_REMOVED lines=24> */
[----:B------:R-:W-:Y:S01]  /*0ae0*/  IMAD.U32 R9, RZ, RZ, UR5 ;  /* 0x00000005ff097e24 */ /* 0x000fe2000f8e00ff */
[----:B------:R-:W-:-:S03]  /*0af0*/  MOV R0, UR6 ;  /* 0x0000000600007c02 */ /* 0x000fc60008000f00 */
[----:B------:R-:W0:Y:S01]  /*0b00*/  LDCU.U8 UR4, c[0x0][0x404] ;  /* 0x00008080ff0477ac */ /* 0x000e220008000000 */
[----:B------:R-:W3:Y:S01]  /*0b10*/  @P3 LDG.E R8, desc[UR36][R8.64] ;  /* 0x0000002408083981 */ /* 0x000ee2000c1e1900 */
[----:B------:R-:W-:Y:S02]  /*0b20*/  @!P0 IMAD R15, R0, 0x40, R11 ;  /* 0x00000040000f8824 */ /* 0x000fe400078e020b */
        /* <DEDUP_REMOVED lines=43> */
.L_x_2900:
        /* <DEDUP_REMOVED lines=54> */
.L_x_2902:
[----:B------:R-:W0:Y:S01]  /*1140*/  S2R R3, SR_CgaCtaId ;  /* 0x0000000000037919 */ /* 0x000e220000008800 */
[----:B------:R-:W1:Y:S01]  /*1150*/  LDC R6, c[0x0][0x400] ;  /* 0x00010000ff067b82 */ /* 0x000e620000000800 */
[----:B------:R-:W-:Y:S01]  /*1160*/  ISETP.NE.AND P6, PT, R27, RZ, PT ;  /* 0x000000ff1b00720c */ /* 0x000fe20003fc5270 */
[----:B------:R-:W-:Y:S05]  /*1170*/  WARPSYNC.ALL ;  /* 0x0000000000007948 */ /* 0x000fea0003800000 */
[----:B------:R-:W-:-:S05]  /*1180*/  MOV R0, 0x400 ;  /* 0x0000040000007802 */ /* 0x000fca0000000f00 */
[----:B------:R-:W-:-:S05]  /*1190*/  VIADD R0, R0, 0x110 ;  /* 0x0000011000007836 */ /* 0x000fca0000000000 */
[----:B0-----:R-:W-:Y:S01]  /*11a0*/  LEA R0, R3, R0, 0x18 ;  /* 0x0000000003007211 */ /* 0x001fe200078ec0ff */
[----:B------:R-:W-:-:S03]  /*11b0*/  @!P6 IMAD R3, R24, R25, R26 ;  /* 0x000000191803e224 */ /* 0x000fc600078e021a */
        /* <DEDUP_REMOVED lines=46> */
.L_x_2906:
[----:B------:R-:W-:Y:S05]  /*14a0*/  BSYNC.RECONVERGENT B1 ;  /* 0x0000000000017941 */ /* 0x000fea0003800200 */
.L_x_2905:
[----:B--2---:R2:W-:Y:S04]  /*14b0*/  STS [R13], R18 ;  /* 0x000000120d007388 */ /* 0x0045e80000000800 */
[----:B----4-:R2:W-:Y:S04]  /*14c0*/  STS [R14], R19 ;  /* 0x000000130e007388 */ /* 0x0105e80000000800 */
[----:B-1----:R2:W-:Y:S04]  /*14d0*/  STS [R11], R22 ;  /* 0x000000160b007388 */ /* 0x0025e80000000800 */
[----:B---3--:R2:W-:Y:S02]  /*14e0*/  STS [R12], R23 ;  /* 0x000000170c007388 */ /* 0x0085e40000000800 */
.L_x_2904:
[----:B------:R-:W-:Y:S05]  /*14f0*/  BSYNC.RECONVERGENT B0 ;  /* 0x0000000000007941 */ /* 0x000fea0003800200 */
.L_x_2903:
[----:B------:R-:W-:Y:S01]  /*1500*/  BAR.SYNC.DEFER_BLOCKING 0x0 ;  /* 0x0000000000007b1d */ /* 0x000fe20000010000 */
[----:B------:R-:W-:-:S04]  /*1510*/  @!P6 IMAD R25, R24, R25, R26 ;  /* 0x000000191819e224 */ /* 0x000fc800078e021a */
[C---:B------:R-:W-:Y:S01]  /*1520*/  @!P6 IMAD R2, R25.reuse, 0x4, R2 ;  /* 0x000000041902e824 */ /* 0x040fe200078e0202 */
[----:B------:R-:W-:-:S05]  /*1530*/  @!P6 LEA R0, R25, R0, 0x2 ;  /* 0x000000001900e211 */ /* 0x000fca00078e10ff */
[----:B--2---:R1:W2:Y:S04]  /*1540*/  @!P6 LDS.64 R22, [R0] ;  /* 0x000000000016e984 */ /* 0x0042a80000000a00 */
[----:B------:R1:W3:Y:S01]  /*1550*/  @!P6 LDS.64 R18, [R2] ;  /* 0x000000000212e984 */ /* 0x0002e20000000a00 */
[----:B------:R-:W-:Y:S06]  /*1560*/  BAR.SYNC.DEFER_BLOCKING 0x0 ;  /* 0x0000000000007b1d */ /* 0x000fec0000010000 */
.L_x_2901:
[----:B------:R-:W-:Y:S05]  /*1570*/  BSYNC.RECONVERGENT B6 ;  /* 0x0000000000067941 */ /* 0x000fea0003800200 */
.L_x_2899:
[----:B------:R-:W4:Y:S01]  /*1580*/  S2UR UR15, SR_CgaCtaId ;  /* 0x00000000000f79c3 */ /* 0x000f220000008800 */
[----:B------:R-:W-:Y:S01]  /*1590*/  ISETP.GT.U32.AND P0, PT, R16, 0x1f, PT ;  /* 0x0000001f1000780c */ /* 0x000fe20003f04070 */
[----:B------:R-:W-:Y:S01]  /*15a0*/  UMOV UR14, 0x400 ;  /* 0x00000400000e7882 */ /* 0x000fe20000000000 */
[----:B------:R-:W-:Y:S01]  /*15b0*/  UIADD3 UR9, UPT, UPT, -UR47, UR43, URZ ;  /* 0x0000002b2f097290 */ /* 0x000fe2000fffe1ff */
[----:B------:R-:W-:Y:S01]  /*15c0*/  MOV R48, 0xff7fffff ;  /* 0xff7fffff00307802 */ /* 0x000fe20000000f00 */
        /* <DEDUP_REMOVED lines=16> */
[----:B------:R-:W-:-:S04]  /*16d0*/  ULEA UR4, UR15, UR4, 0x18 ;  /* 0x000000040f047291 */ /* 0x000fc8000f8ec0ff */
[----:B------:R-:W-:Y:S02]  /*16e0*/  LEA R17, R0, R17, 0x2 ;  /* 0x0000001100117211 */ /* 0x000fe400078e10ff */
[----:B------:R-:W-:Y:S01]  /*16f0*/  LEA R0, R16, UR4, 0x3 ;  /* 0x0000000410007c11 */ /* 0x000fe2000f8e18ff */
[----:B------:R-:W-:Y:S02]  /*1700*/  UMOV UR4, 0xffffffff ;  /* 0xffffffff00047882 */ /* 0x000fe40000000000 */
[----:B-1----:R-:W-:Y:S02]  /*1710*/  IMAD.WIDE R2, R17, 0x4, R2 ;  /* 0x0000000411027825 */ /* 0x002fe400078e0202 */
        /* <DEDUP_REMOVED lines=12> */
.L_x_2989:
        /* <DEDUP_REMOVED lines=15> */
[----:B------:R-:W-:Y:S01]  /*18d0*/  MOV R3, UR5 ;  /* 0x0000000500037c02 */ /* 0x000fe20008000f00 */
[----:B------:R-:W-:-:S05]  /*18e0*/  IMAD.U32 R2, RZ, RZ, UR4 ;  /* 0x00000004ff027e24 */ /* 0x000fca000f8e00ff */
[----:B------:R-:W2:Y:S02]  /*18f0*/  LDG.E R3, desc[UR36][R2.64] ;  /* 0x0000002402037981 */ /* 0x000ea4000c1e1900 */
[----:B--2---:R-:W-:-:S07]  /*1900*/  FADD.FTZ R48, R48, R3 ;  /* 0x0000000330307221 */ /* 0x004fce0000010000 */
.L_x_2909:
[----:B------:R4:W-:Y:S02]  /*1910*/  STS [UR11], R48 ;  /* 0x00000030ff007988 */ /* 0x0009e4000800080b */
.L_x_2907:
        /* <DEDUP_REMOVED lines=15> */
[----:B------:R-:W0:Y:S09]  /*1a10*/  LDCU.64 UR12, c[0x0][0x448] ;  /* 0x00008900ff0c77ac */ /* 0x000e320008000a00 */
[----:B------:R-:W-:Y:S05]  /*1a20*/  @P0 BRA `(.L_x_2911) ;  /* 0x0000001000000947 */ /* 0x000fea0003800000 */
[----:B------:R-:W5:Y:S01]  /*1a30*/  LDC.64 R54, c[0x0][0x448] ;  /* 0x00011200ff367b82 */ /* 0x000f620000000a00 */
[----:B------:R-:W1:Y:S01]  /*1a40*/  LDCU.64 UR8, c[0x0][0x420] ;  /* 0x00008400ff0877ac */ /* 0x000e620008000a00 */
[----:B------:R-:W-:Y:S01]  /*1a50*/  LOP3.LUT R7, R16, 0x3, RZ, 0xc0, !PT ;  /* 0x0000000310077812 */ /* 0x000fe200078ec0ff */
[----:B0-----:R-:W-:Y:S01]  /*1a60*/  IMAD.U32 R11, RZ, RZ, UR44 ;  /* 0x0000002cff0b7e24 */ /* 0x001fe2000f8e00ff */
[----:B------:R-:W-:Y:S01]  /*1a70*/  MOV R10, UR7 ;  /* 0x00000007000a7c02 */ /* 0x000fe20008000f00 */
[----:B------:R-:W0:Y:S01]  /*1a80*/  LDCU UR6, c[0x0][0x440] ;  /* 0x00008800ff0677ac */ /* 0x000e220008000800 */
[C---:B------:R-:W-:Y:S01]  /*1a90*/  VIADD R53, R9.reuse, UR47 ;  /* 0x0000002f09357c36 */ /* 0x040fe20008000000 */
[----:B------:R-:W-:Y:S01]  /*1aa0*/  LEA R9, R9, UR10, 0x2 ;  /* 0x0000000a09097c11 */ /* 0x000fe2000f8e10ff */
[----:B------:R-:W2:Y:S01]  /*1ab0*/  LDC R16, c[0x0][0x430] ;  /* 0x00010c00ff107b82 */ /* 0x000ea20000000800 */
[----:B------:R-:W-:Y:S01]  /*1ac0*/  UIADD3 UR4, UPT, UPT, UR14, 0x10, URZ ;  /* 0x000000100e047890 */ /* 0x000fe2000fffe0ff */
[----:B------:R-:W-:Y:S01]  /*1ad0*/  IABS R17, R10 ;  /* 0x0000000a00117213 */ /* 0x000fe20000000000 */
[----:B------:R-:W2:Y:S02]  /*1ae0*/  LDCU UR5, c[0x0][0x408] ;  /* 0x00008100ff0577ac */ /* 0x000ea40008000800 */
[----:B------:R-:W-:Y:S01]  /*1af0*/  ULEA UR4, UR15, UR4, 0x18 ;  /* 0x000000040f047291 */ /* 0x000fe2000f8ec0ff */
[----:B-1----:R-:W-:Y:S01]  /*1b00*/  IMAD.U32 R12, RZ, RZ, UR8 ;  /* 0x00000008ff0c7e24 */ /* 0x002fe2000f8e00ff */
[----:B------:R-:W-:-:S04]  /*1b10*/  ISETP.NE.U32.AND P0, PT, RZ, UR8, PT ;  /* 0x00000008ff007c0c */ /* 0x000fc8000bf05070 */
[----:B------:R-:W-:Y:S01]  /*1b20*/  LEA R8, R7, UR4, 0x2 ;  /* 0x0000000407087c11 */ /* 0x000fe2000f8e10ff */
[----:B0-----:R-:W-:Y:S01]  /*1b30*/  UIMAD UR4, UR44, UR6, UR43 ;  /* 0x000000062c0472a4 */ /* 0x001fe2000f8e022b */
[----:B-----5:R-:W-:Y:S01]  /*1b40*/  IMAD.WIDE.U32 R54, R11, 0x4, R54 ;  /* 0x000000040b367825 */ /* 0x020fe200078e0036 */
[----:B---3--:R-:W-:Y:S02]  /*1b50*/  MOV R19, UR9 ;  /* 0x0000000900137c02 */ /* 0x008fe40008000f00 */
[----:B------:R-:W0:Y:S01]  /*1b60*/  LDS R51, [R8] ;  /* 0x0000000008337984 */ /* 0x000e220000000800 */
[----:B------:R-:W-:Y:S01]  /*1b70*/  MOV R11, UR7 ;  /* 0x00000007000b7c02 */ /* 0x000fe20008000f00 */
[----:B------:R-:W-:Y:S01]  /*1b80*/  IMAD.U32 R18, RZ, RZ, UR6 ;  /* 0x00000006ff127e24 */ /* 0x000fe2000f8e00ff */
[----:B------:R-:W-:Y:S01]  /*1b90*/  ISETP.NE.AND.EX P0, PT, RZ, UR9, PT, P0 ;  /* 0x00000009ff007c0c */ /* 0x000fe2000bf05300 */
[----:B------:R-:W1:Y:S01]  /*1ba0*/  LDS R46, [R8+0x10] ;  /* 0x00001000082e7984 */ /* 0x000e620000000800 */
[----:B------:R-:W-:Y:S01]  /*1bb0*/  IMAD R7, R10, UR42, R7 ;  /* 0x0000002a0a077c24 */ /* 0x000fe2000f8e0207 */
[----:B------:R-:W-:Y:S01]  /*1bc0*/  SHF.L.U32 R10, R11, 0x3, RZ ;  /* 0x000000030b0a7819 */ /* 0x000fe200000006ff */
[----:B--2---:R-:W-:Y:S01]  /*1bd0*/  VIADD R16, R16, UR5 ;  /* 0x0000000510107c36 */ /* 0x004fe20008000000 */
[----:B------:R-:W2:Y:S01]  /*1be0*/  LDS R49, [R8+0x20] ;  /* 0x0000200008317984 */ /* 0x000ea20000000800 */
        /* <DEDUP_REMOVED lines=15> */
[----:B-123--:R-:W-:-:S09]  /*1ce0*/  IADD3.X R19, PT, PT, R19, UR48, RZ, P1, P2 ;  /* 0x0000003013137c10 */ /* 0x00efd20008fe44ff */
.L_x_2915:
[----:B------:R-:W1:Y:S01]  /*1cf0*/  I2F.RP R11, R17 ;  /* 0x00000011000b7306 */ /* 0x000e620000209400 */
[----:B------:R-:W2:Y:S01]  /*1d00*/  LDC R12, c[0x0][0x3f4] ;  /* 0x0000fd00ff0c7b82 */ /* 0x000ea20000000800 */
[----:B------:R-:W-:Y:S02]  /*1d10*/  IABS R59, R53 ;  /* 0x00000035003b7213 */ /* 0x000fe40000000000 */
[----:B------:R-:W-:-:S04]  /*1d20*/  ISETP.GE.AND P3, PT, R53, RZ, PT ;  /* 0x000000ff3500720c */ /* 0x000fc80003f66270 */
[----:B-1----:R-:W1:Y:S01]  /*1d30*/  MUFU.RCP R11, R11 ;  /* 0x0000000b000b7308 */ /* 0x002e620000001000 */
[----:B--2---:R-:W-:Y:S02]  /*1d40*/  ISETP.NE.AND P4, PT, R12, RZ, PT ;  /* 0x000000ff0c00720c */ /* 0x004fe40003f85270 */
[----:B-1----:R-:W-:-:S05]  /*1d50*/  IADD3 R14, PT, PT, R11, 0xffffffe, RZ ;  /* 0x0ffffffe0b0e7810 */ /* 0x002fca0007ffe0ff */
[----:B------:R1:W2:Y:S02]  /*1d60*/  F2I.FTZ.U32.TRUNC.NTZ R15, R14 ;  /* 0x0000000e000f7305 */ /* 0x0002a4000021f000 */
[----:B-1----:R-:W-:Y:S02]  /*1d70*/  HFMA2 R14, -RZ, RZ, 0, 0 ;  /* 0x00000000ff0e7431 */ /* 0x002fe400000001ff */
[----:B--2---:R-:W-:-:S04]  /*1d80*/  IMAD.MOV R34, RZ, RZ, -R15 ;  /* 0x000000ffff227224 */ /* 0x004fc800078e0a0f */
[----:B------:R-:W-:-:S04]  /*1d90*/  IMAD R13, R34, R17, RZ ;  /* 0x00000011220d7224 */ /* 0x000fc800078e02ff */
[----:B------:R-:W-:Y:S01]  /*1da0*/  IMAD.HI.U32 R34, R15, R13, R14 ;  /* 0x0000000d0f227227 */ /* 0x000fe200078e000e */
[----:B------:R-:W-:-:S05]  /*1db0*/  IABS R13, R12 ;  /* 0x0000000c000d7213 */ /* 0x000fca0000000000 */
[----:B------:R-:W-:-:S04]  /*1dc0*/  IMAD.HI.U32 R11, R34, R59, RZ ;  /* 0x0000003b220b7227 */ /* 0x000fc800078e00ff */
[----:B------:R-:W-:Y:S01]  /*1dd0*/  IMAD.MOV.U32 R34, RZ, RZ, R13 ;  /* 0x000000ffff227224 */ /* 0x000fe200078e000d */
[----:B------:R-:W-:Y:S02]  /*1de0*/  IADD3 R14, PT, PT, -R11, RZ, RZ ;  /* 0x000000ff0b0e7210 */ /* 0x000fe40007ffe1ff */
[----:B------:R-:W-:-:S03]  /*1df0*/  SHF.R.S32.HI R11, RZ, 0x1f, R7 ;  /* 0x0000001fff0b7819 */ /* 0x000fc60000011407 */
[----:B------:R-:W-:-:S05]  /*1e00*/  IMAD R59, R34, R14, R59 ;  /* 0x0000000e223b7224 */ /* 0x000fca00078e023b */
[----:B------:R-:W-:-:S13]  /*1e10*/  ISETP.GT.U32.AND P1, PT, R17, R59, PT ;  /* 0x0000003b1100720c */ /* 0x000fda0003f24070 */
[----:B------:R-:W-:Y:S01]  /*1e20*/  @!P1 IMAD.IADD R59, R59, 0x1, -R34 ;  /* 0x000000013b3b9824 */ /* 0x000fe200078e0a22 */
[----:B------:R-:W-:-:S04]  /*1e30*/  ISETP.GE.AND P1, PT, R53, UR43, PT ;  /* 0x0000002b35007c0c */ /* 0x000fc8000bf26270 */
[----:B------:R-:W-:-:S09]  /*1e40*/  ISETP.GT.U32.AND P2, PT, R17, R59, PT ;  /* 0x0000003b1100720c */ /* 0x000fd20003f44070 */
[----:B------:R-:W1:Y:S04]  /*1e50*/  @!P1 LDC.64 R14, c[0x0][0x3b8] ;  /* 0x0000ee00ff0e9b82 */ /* 0x000e680000000a00 */
[----:B------:R-:W-:-:S05]  /*1e60*/  @!P2 IADD3 R59, PT, PT, R59, -R34, RZ ;  /* 0x800000223b3ba210 */ /* 0x000fca0007ffe0ff */
[----:B------:R-:W-:Y:S01]  /*1e70*/  @!P3 IMAD.MOV R59, RZ, RZ, -R59 ;  /* 0x000000ffff3bb224 */ /* 0x000fe200078e0a3b */
[----:B------:R-:W-:-:S04]  /*1e80*/  @!P4 LOP3.LUT R59, RZ, R12, RZ, 0x33, !PT ;  /* 0x0000000cff3bc212 */ /* 0x000fc800078e33ff */
[C---:B------:R-:W-:Y:S01]  /*1e90*/  @!P1 LEA R34, R59.reuse, R10, 0x2 ;  /* 0x0000000a3b229211 */ /* 0x040fe200078e10ff */
[----:B------:R-:W-:Y:S02]  /*1ea0*/  IMAD.IADD R61, R59, 0x1, R12 ;  /* 0x000000013b3d7824 */ /* 0x000fe400078e020c */
[----:B------:R-:W-:Y:S01]  /*1eb0*/  @!P1 IMAD R56, R12, 0x4, R59 ;  /* 0x000000040c389824 */ /* 0x000fe200078e023b */
[----:B------:R-:W-:Y:S02]  /*1ec0*/  @!P1 IADD3 R13, P2, PT, R7, R34, RZ ;  /* 0x00000022070d9210 */ /* 0x000fe40007f5e0ff */
[----:B------:R-:W-:Y:S02]  /*1ed0*/  @!P1 SHF.L.U32 R50, R61, 0x2, RZ ;  /* 0x000000023d329819 */ /* 0x000fe400000006ff */
[----:B------:R-:W-:Y:S02]  /*1ee0*/  @!P1 LEA.HI.X.SX32 R34, R34, R11, 0x1, P2 ;  /* 0x0000000b22229211 */ /* 0x000fe400010f0eff */
[----:B-1----:R-:W-:-:S04]  /*1ef0*/  @!P1 LEA R36, P2, R13, R14, 0x2 ;  /* 0x0000000e0d249211 */ /* 0x002fc800078410ff */
[----:B------:R-:W-:Y:S02]  /*1f00*/  @!P1 LEA.HI.X R37, R13, R15, R34, 0x2, P2 ;  /* 0x0000000f0d259211 */ /* 0x000fe400010f1422 */
[----:B------:R-:W1:Y:S01]  /*1f10*/  @!P1 LDC.64 R34, c[0x0][0x3b8] ;  /* 0x0000ee00ff229b82 */ /* 0x000e620000000a00 */
[----:B------:R-:W-:Y:S01]  /*1f20*/  @!P1 IADD3 R13, P2, PT, R7, R50, RZ ;  /* 0x00000032070d9210 */ /* 0x000fe20007f5e0ff */
[----:B------:R-:W-:Y:S01]  /*1f30*/  @!P1 IMAD.SHL.U32 R56, R56, 0x4, RZ ;  /* 0x0000000438389824 */ /* 0x000fe200078e00ff */
[----:B------:R-:W-:Y:S01]  /*1f40*/  @!P1 LEA R52, R61, R10, 0x2 ;  /* 0x0000000a3d349211 */ /* 0x000fe200078e10ff */
[----:B------:R-:W2:Y:S01]  /*1f50*/  @!P1 LDG.E R20, desc[UR36][R36.64] ;  /* 0x0000002424149981 */ /* 0x000ea2000c1e1900 */
[----:B------:R-:W-:Y:S02]  /*1f60*/  @!P1 LEA.HI.X.SX32 R50, R50, R11, 0x1, P2 ;  /* 0x0000000b32329211 */ /* 0x000fe400010f0eff */
[----:B------:R-:W-:-:S04]  /*1f70*/  @!P1 LEA R14, P2, R13, R14, 0x2 ;  /* 0x0000000e0d0e9211 */ /* 0x000fc800078410ff */
[----:B------:R-:W-:Y:S02]  /*1f80*/  @!P1 LEA.HI.X R15, R13, R15, R50, 0x2, P2 ;  /* 0x0000000f0d0f9211 */ /* 0x000fe400010f1432 */
[----:B------:R-:W-:-:S03]  /*1f90*/  @!P1 IADD3 R50, P2, PT, R7, R52, RZ ;  /* 0x0000003407329210 */ /* 0x000fc60007f5e0ff */
[----:B------:R3:W5:Y:S01]  /*1fa0*/  @!P1 LDG.E R21, desc[UR36][R14.64] ;  /* 0x000000240e159981 */ /* 0x000762000c1e1900 */
[----:B------:R-:W-:Y:S02]  /*1fb0*/  @!P1 IADD3 R13, P3, PT, R7, R56, RZ ;  /* 0x00000038070d9210 */ /* 0x000fe40007f7e0ff */
[-C--:B------:R-:W-:Y:S01]  /*1fc0*/  @!P1 LEA.HI.X.SX32 R57, R52, R11.reuse, 0x1, P2 ;  /* 0x0000000b34399211 */ /* 0x080fe200010f0eff */
[----:B---3--:R-:W3:Y:S01]  /*1fd0*/  @!P1 LDC.64 R14, c[0x0][0x3b8] ;  /* 0x0000ee00ff0e9b82 */ /* 0x008ee20000000a00 */
[----:B------:R-:W-:Y:S02]  /*1fe0*/  @!P1 LEA.HI.X.SX32 R52, R56, R11, 0x1, P3 ;  /* 0x0000000b38349211 */ /* 0x000fe400018f0eff */
[-C--:B-1----:R-:W-:Y:S02]  /*1ff0*/  @!P1 LEA R36, P2, R50, R34.reuse, 0x2 ;  /* 0x0000002232249211 */ /* 0x082fe400078410ff */
[----:B------:R-:W-:Y:S02]  /*2000*/  @!P1 LEA R56, P3, R13, R34, 0x2 ;  /* 0x000000220d389211 */ /* 0x000fe400078610ff */
[----:B------:R-:W-:-:S02]  /*2010*/  @!P1 LEA R34, R12, R59, 0x3 ;  /* 0x0000003b0c229211 */ /* 0x000fc400078e18ff */
[----:B------:R-:W-:-:S03]  /*2020*/  @!P1 LEA.HI.X R37, R50, R35, R57, 0x2, P2 ;  /* 0x0000002332259211 */ /* 0x000fc600010f1439 */
[----:B------:R-:W-:Y:S01]  /*2030*/  @!P1 IMAD.SHL.U32 R34, R34, 0x4, RZ ;  /* 0x0000000422229824 */ /* 0x000fe200078e00ff */
[----:B------:R-:W-:Y:S01]  /*2040*/  @!P1 LEA.HI.X R57, R13, R35, R52, 0x2, P3 ;  /* 0x000000230d399211 */ /* 0x000fe200018f1434 */
[----:B------:R-:W4:Y:S01]  /*2050*/  @!P1 LDG.E R22, desc[UR36][R36.64] ;  /* 0x0000002424169981 */ /* 0x000f22000c1e1900 */
[----:B------:R-:W-:Y:S02]  /*2060*/  LEA R61, R12, R61, 0x2 ;  /* 0x0000003d0c3d7211 */ /* 0x000fe400078e10ff */
[----:B------:R-:W-:Y:S01]  /*2070*/  @!P1 IADD3 R13, P2, PT, R7, R34, RZ ;  /* 0x00000022070d9210 */ /* 0x000fe20007f5e0ff */
[----:B------:R1:W4:Y:S03]  /*2080*/  @!P1 LDG.E R23, desc[UR36][R56.64] ;  /* 0x0000002438179981 */ /* 0x000326000c1e1900 */
[----:B------:R-:W-:Y:S02]  /*2090*/  @!P1 LEA.HI.X.SX32 R50, R34, R11, 0x1, P2 ;  /* 0x0000000b22329211 */ /* 0x000fe400010f0eff */
[----:B---3--:R-:W-:Y:S01]  /*20a0*/  @!P1 LEA R34, P2, R13, R14, 0x2 ;  /* 0x0000000e0d229211 */ /* 0x008fe200078410ff */
[----:B-1----:R-:W-:-:S03]  /*20b0*/  IMAD.IADD R57, R61, 0x1, R12 ;  /* 0x000000013d397824 */ /* 0x002fc600078e020c */
[----:B------:R-:W-:Y:S02]  /*20c0*/  @!P1 LEA.HI.X R35, R13, R15, R50, 0x2, P2 ;  /* 0x0000000f0d239211 */ /* 0x000fe400010f1432 */
[----:B------:R-:W-:-:S03]  /*20d0*/  IADD3 R13, PT, PT, R57, R12, RZ ;  /* 0x0000000c390d7210 */ /* 0x000fc60007ffe0ff */
[----:B------:R1:W3:Y:S02]  /*20e0*/  @!P1 LDG.E R24, desc[UR36][R34.64] ;  /* 0x0000002422189981 */ /* 0x0002e4000c1e1900 */
[----:B------:R-:W-:Y:S01]  /*20f0*/  @!P1 IMAD.SHL.U32 R36, R13, 0x4, RZ ;  /* 0x000000040d249824 */ /* 0x000fe200078e00ff */
[----:B-1----:R-:W1:Y:S04]  /*2100*/  @!P1 LDC.64 R34, c[0x0][0x3b8] ;  /* 0x0000ee00ff229b82 */ /* 0x002e680000000a00 */
[----:B------:R-:W-:-:S04]  /*2110*/  @!P1 IADD3 R37, P2, PT, R7, R36, RZ ;  /* 0x0000002407259210 */ /* 0x000fc80007f5e0ff */
[----:B------:R-:W-:Y:S02]  /*2120*/  @!P1 LEA.HI.X.SX32 R50, R36, R11, 0x1, P2 ;  /* 0x0000000b24329211 */ /* 0x000fe400010f0eff */
[----:B------:R-:W-:-:S04]  /*2130*/  @!P1 LEA R36, P2, R37, R14, 0x2 ;  /* 0x0000000e25249211 */ /* 0x000fc800078410ff */
[----:B------:R-:W-:Y:S02]  /*2140*/  @!P1 LEA.HI.X R37, R37, R15, R50, 0x2, P2 ;  /* 0x0000000f25259211 */ /* 0x000fe400010f1432 */
[----:B------:R-:W0:Y:S01]  /*2150*/  @!P1 LDC.64 R14, c[0x0][0x3b8] ;  /* 0x0000ee00ff0e9b82 */ /* 0x000e220000000a00 */
[----:B------:R-:W-:Y:S01]  /*2160*/  @!P1 LEA R59, P2, R59, R7, 0x2 ;  /* 0x000000073b3b9211 */ /* 0x000fe200078410ff */
[----:B------:R-:W-:Y:S01]  /*2170*/  @!P1 IMAD.SHL.U32 R50, R61, 0x4, RZ ;  /* 0x000000043d329824 */ /* 0x000fe200078e00ff */
[----:B------:R1:W3:Y:S02]  /*2180*/  @!P1 LDG.E R25, desc[UR36][R36.64] ;  /* 0x0000002424199981 */ /* 0x0002e4000c1e1900 */
[----:B-1----:R-:W-:Y:S02]  /*2190*/  @!P1 LEA R58, P3, R59, R34, 0x2 ;  /* 0x000000223b3a9211 */ /* 0x002fe400078610ff */
[----:B------:R-:W-:Y:S02]  /*21a0*/  @!P1 IADD3.X R34, PT, PT, RZ, R11, RZ, P2, !PT ;  /* 0x0000000bff229210 */ /* 0x000fe400017fe4ff */
[----:B------:R-:W-:-:S02]  /*21b0*/  @!P1 IADD3 R52, P2, PT, R7, R50, RZ ;  /* 0x0000003207349210 */ /* 0x000fc40007f5e0ff */
[----:B------:R-:W-:Y:S02]  /*21c0*/  @!P1 LEA.HI.X R59, R59, R35, R34, 0x2, P3 ;  /* 0x000000233b3b9211 */ /* 0x000fe400018f1422 */
[----:B------:R-:W1:Y:S01]  /*21d0*/  @!P1 LDC.64 R34, c[0x0][0x3b8] ;  /* 0x0000ee00ff229b82 */ /* 0x000e620000000a00 */
[----:B------:R-:W-:Y:S01]  /*21e0*/  @!P1 LEA.HI.X.SX32 R50, R50, R11, 0x1, P2 ;  /* 0x0000000b32329211 */ /* 0x000fe200010f0eff */
[----:B------:R-:W-:Y:S01]  /*21f0*/  IMAD R37, R12, 0x2, R13 ;  /* 0x000000020c257824 */ /* 0x000fe200078e020d */
[----:B------:R-:W2:Y:S01]  /*2200*/  @!P1 LDG.E R26, desc[UR36][R58.64] ;  /* 0x000000243a1a9981 */ /* 0x000ea2000c1e1900 */
[----:B0-----:R-:W-:-:S04]  /*2210*/  @!P1 LEA R60, P2, R52, R14, 0x2 ;  /* 0x0000000e343c9211 */ /* 0x001fc800078410ff */
[----:B------:R-:W-:Y:S02]  /*2220*/  @!P1 LEA.HI.X R61, R52, R15, R50, 0x2, P2 ;  /* 0x0000000f343d9211 */ /* 0x000fe400010f1432 */
[----:B------:R-:W0:Y:S01]  /*2230*/  @!P1 LDC.64 R14, c[0x0][0x3b8] ;  /* 0x0000ee00ff0e9b82 */ /* 0x000e220000000a00 */
[----:B------:R-:W-:Y:S02]  /*2240*/  @!P1 SHF.L.U32 R50, R57, 0x2, RZ ;  /* 0x0000000239329819 */ /* 0x000fe400000006ff */
[----:B------:R-:W-:Y:S01]  /*2250*/  @!P1 SHF.L.U32 R36, R37, 0x2, RZ ;  /* 0x0000000225249819 */ /* 0x000fe200000006ff */
[----:B------:R1:W3:Y:S01]  /*2260*/  @!P1 LDG.E R27, desc[UR36][R60.64] ;  /* 0x000000243c1b9981 */ /* 0x0002e2000c1e1900 */
[----:B------:R-:W-:-:S04]  /*2270*/  @!P1 IADD3 R52, P2, PT, R7, R50, RZ ;  /* 0x0000003207349210 */ /* 0x000fc80007f5e0ff */
[----:B------:R-:W-:Y:S02]  /*2280*/  @!P1 LEA.HI.X.SX32 R50, R50, R11, 0x1, P2 ;  /* 0x0000000b32329211 */ /* 0x000fe400010f0eff */
[----:B-1----:R-:W-:-:S04]  /*2290*/  @!P1 LEA R56, P2, R52, R34, 0x2 ;  /* 0x0000002234389211 */ /* 0x002fc800078410ff */
[----:B------:R-:W-:Y:S02]  /*22a0*/  @!P1 LEA.HI.X R57, R52, R35, R50, 0x2, P2 ;  /* 0x0000002334399211 */ /* 0x000fe400010f1432 */
[----:B------:R-:W1:Y:S01]  /*22b0*/  @!P1 LDC.64 R34, c[0x0][0x3b8] ;  /* 0x0000ee00ff229b82 */ /* 0x000e620000000a00 */
[----:B------:R-:W-:Y:S01]  /*22c0*/  @!P1 IADD3 R13, P2, PT, R7, R36, RZ ;  /* 0x00000024070d9210 */ /* 0x000fe20007f5e0ff */
[----:B------:R-:W-:Y:S01]  /*22d0*/  IMAD.IADD R61, R37, 0x1, R12 ;  /* 0x00000001253d7824 */ /* 0x000fe200078e020c */
[----:B------:R1:W3:Y:S02]  /*22e0*/  @!P1 LDG.E R28, desc[UR36][R56.64] ;  /* 0x00000024381c9981 */ /* 0x0002e4000c1e1900 */
[----:B------:R-:W-:Y:S02]  /*22f0*/  @!P1 LEA.HI.X.SX32 R36, R36, R11, 0x1, P2 ;  /* 0x0000000b24249211 */ /* 0x000fe400010f0eff */
[----:B0-----:R-:W-:Y:S02]  /*2300*/  @!P1 LEA R58, P2, R13, R14, 0x2 ;  /* 0x0000000e0d3a9211 */ /* 0x001fe400078410ff */
[----:B------:R-:W-:-:S02]  /*2310*/  @!P1 SHF.L.U32 R14, R61, 0x2, RZ ;  /* 0x000000023d0e9819 */ /* 0x000fc400000006ff */
[----:B------:R-:W-:Y:S02]  /*2320*/  @!P1 LEA.HI.X R59, R13, R15, R36, 0x2, P2 ;  /* 0x0000000f0d3b9211 */ /* 0x000fe400010f1424 */
[----:B------:R-:W0:Y:S01]  /*2330*/  @!P1 LDC.64 R36, c[0x0][0x3b8] ;  /* 0x0000ee00ff249b82 */ /* 0x000e220000000a00 */
[----:B------:R-:W-:Y:S01]  /*2340*/  @!P1 IADD3 R13, P2, PT, R7, R14, RZ ;  /* 0x0000000e070d9210 */ /* 0x000fe20007f5e0ff */
[----:B------:R-:W-:Y:S01]  /*2350*/  IMAD.IADD R52, R61, 0x1, R12 ;  /* 0x000000013d347824 */ /* 0x000fe200078e020c */
[----:B------:R0:W3:Y:S02]  /*2360*/  @!P1 LDG.E R29, desc[UR36][R58.64] ;  /* 0x000000243a1d9981 */ /* 0x0000e4000c1e1900 */
[----:B------:R-:W-:-:S03]  /*2370*/  @!P1 LEA.HI.X.SX32 R50, R14, R11, 0x1, P2 ;  /* 0x0000000b0e329211 */ /* 0x000fc600010f0eff */
[----:B------:R-:W0:Y:S01]  /*2380*/  @!P1 LDC.64 R14, c[0x0][0x3b8] ;  /* 0x0000ee00ff0e9b82 */ /* 0x000e220000000a00 */
[C---:B-1----:R-:W-:Y:S02]  /*2390*/  @!P1 LEA R60, P2, R13.reuse, R34, 0x2 ;  /* 0x000000220d3c9211 */ /* 0x042fe400078410ff */
[C---:B------:R-:W-:Y:S02]  /*23a0*/  @!P1 SHF.L.U32 R34, R52.reuse, 0x2, RZ ;  /* 0x0000000234229819 */ /* 0x040fe400000006ff */
[----:B------:R-:W-:Y:S01]  /*23b0*/  @!P1 LEA.HI.X R61, R13, R35, R50, 0x2, P2 ;  /* 0x000000230d3d9211 */ /* 0x000fe200010f1432 */
[----:B------:R-:W-:Y:S01]  /*23c0*/  IMAD.IADD R13, R52, 0x1, R12 ;  /* 0x00000001340d7824 */ /* 0x000fe200078e020c */
[----:B------:R-:W-:-:S03]  /*23d0*/  @!P1 IADD3 R35, P2, PT, R7, R34, RZ ;  /* 0x0000002207239210 */ /* 0x000fc60007f5e0ff */
[----:B------:R1:W3:Y:S01]  /*23e0*/  @!P1 LDG.E R31, desc[UR36][R60.64] ;  /* 0x000000243c1f9981 */ /* 0x0002e2000c1e1900 */
[----:B------:R-:W-:Y:S02]  /*23f0*/  @!P1 LEA.HI.X.SX32 R34, R34, R11, 0x1, P2 ;  /* 0x0000000b22229211 */ /* 0x000fe400010f0eff */
[----:B0-----:R-:W-:Y:S02]  /*2400*/  @!P1 LEA R56, P2, R35, R36, 0x2 ;  /* 0x0000002423389211 */ /* 0x001fe400078410ff */
[----:B------:R-:W-:Y:S02]  /*2410*/  @!P1 SHF.L.U32 R36, R13, 0x2, RZ ;  /* 0x000000020d249819 */ /* 0x000fe400000006ff */
[----:B------:R-:W-:Y:S02]  /*2420*/  @!P1 LEA.HI.X R57, R35, R37, R34, 0x2, P2 ;  /* 0x0000002523399211 */ /* 0x000fe400010f1422 */
[----:B------:R-:W0:Y:S01]  /*2430*/  @!P1 LDC.64 R34, c[0x0][0x3b8] ;  /* 0x0000ee00ff229b82 */ /* 0x000e220000000a00 */
[----:B------:R-:W-:Y:S01]  /*2440*/  @!P1 IADD3 R37, P2, PT, R7, R36, RZ ;  /* 0x0000002407259210 */ /* 0x000fe20007f5e0ff */
[----:B------:R-:W-:Y:S01]  /*2450*/  IMAD.IADD R13, R13, 0x1, R12 ;  /* 0x000000010d0d7824 */ /* 0x000fe200078e020c */
[----:B------:R0:W3:Y:S02]  /*2460*/  @!P1 LDG.E R33, desc[UR36][R56.64] ;  /* 0x0000002438219981 */ /* 0x0000e4000c1e1900 */
[----:B------:R-:W-:-:S02]  /*2470*/  @!P1 LEA.HI.X.SX32 R36, R36, R11, 0x1, P2 ;  /* 0x0000000b24249211 */ /* 0x000fc400010f0eff */
[----:B------:R-:W-:-:S04]  /*2480*/  @!P1 LEA R58, P2, R37, R14, 0x2 ;  /* 0x0000000e253a9211 */ /* 0x000fc800078410ff */
[----:B------:R-:W-:Y:S02]  /*2490*/  @!P1 LEA.HI.X R59, R37, R15, R36, 0x2, P2 ;  /* 0x0000000f253b9211 */ /* 0x000fe400010f1424 */
[----:B------:R-:W5:Y:S01]  /*24a0*/  @!P1 LDC.64 R14, c[0x0][0x3b8] ;  /* 0x0000ee00ff0e9b82 */ /* 0x000f620000000a00 */
[C---:B------:R-:W-:Y:S01]  /*24b0*/  @!P1 SHF.L.U32 R50, R13.reuse, 0x2, RZ ;  /* 0x000000020d329819 */ /* 0x040fe200000006ff */
[----:B-1----:R-:W-:Y:S01]  /*24c0*/  IMAD.IADD R61, R13, 0x1, R12 ;  /* 0x000000010d3d7824 */ /* 0x002fe200078e020c */
[----:B------:R-:W3:Y:S05]  /*24d0*/  @!P1 LDG.E R30, desc[UR36][R58.64] ;  /* 0x000000243a1e9981 */ /* 0x000eea000c1e1900 */
[----:B------:R-:W1:Y:S01]  /*24e0*/  @!P1 LDC.64 R36, c[0x0][0x3b8] ;  /* 0x0000ee00ff249b82 */ /* 0x000e620000000a00 */
[----:B------:R-:W-:-:S02]  /*24f0*/  @!P1 IADD3 R52, P2, PT, R7, R50, RZ ;  /* 0x0000003207349210 */ /* 0x000fc40007f5e0ff */
[C---:B------:R-:W-:Y:S01]  /*2500*/  @!P1 IADD3 R13, PT, PT, R61.reuse, R12, RZ ;  /* 0x0000000c3d0d9210 */ /* 0x040fe20007ffe0ff */
[----:B------:R-:W-:Y:S01]  /*2510*/  @!P1 IMAD.SHL.U32 R12, R61, 0x4, RZ ;  /* 0x000000043d0c9824 */ /* 0x000fe200078e00ff */
[----:B------:R-:W-:Y:S02]  /*2520*/  @!P1 LEA.HI.X.SX32 R50, R50, R11, 0x1, P2 ;  /* 0x0000000b32329211 */ /* 0x000fe400010f0eff */
[----:B0-----:R-:W-:-:S04]  /*2530*/  @!P1 LEA R34, P2, R52, R34, 0x2 ;  /* 0x0000002234229211 */ /* 0x001fc800078410ff */
[----:B------:R-:W-:Y:S02]  /*2540*/  @!P1 LEA.HI.X R35, R52, R35, R50, 0x2, P2 ;  /* 0x0000002334239211 */ /* 0x000fe400010f1432 */
[----:B------:R-:W-:Y:S02]  /*2550*/  @!P1 IADD3 R56, P2, PT, R7, R12, RZ ;  /* 0x0000000c07389210 */ /* 0x000fe40007f5e0ff */
[----:B------:R-:W-:Y:S01]  /*2560*/  @!P1 SHF.L.U32 R52, R13, 0x2, RZ ;  /* 0x000000020d349819 */ /* 0x000fe200000006ff */
[----:B------:R3:W3:Y:S01]  /*2570*/  @!P1 LDG.E R39, desc[UR36][R34.64] ;  /* 0x0000002422279981 */ /* 0x0006e2000c1e1900 */
[----:B------:R-:W-:Y:S02]  /*2580*/  @!P1 LEA.HI.X.SX32 R12, R12, R11, 0x1, P2 ;  /* 0x0000000b0c0c9211 */ /* 0x000fe400010f0eff */
[----:B-----5:R-:W-:Y:S02]  /*2590*/  @!P1 LEA R14, P2, R56, R14, 0x2 ;  /* 0x0000000e380e9211 */ /* 0x020fe400078410ff */
[----:B------:R-:W-:-:S02]  /*25a0*/  @!P1 IADD3 R50, P3, PT, R7, R52, RZ ;  /* 0x0000003407329210 */ /* 0x000fc40007f7e0ff */
[----:B------:R-:W-:Y:S02]  /*25b0*/  @!P1 LEA.HI.X R15, R56, R15, R12, 0x2, P2 ;  /* 0x0000000f380f9211 */ /* 0x000fe400010f140c */
[----:B------:R-:W-:Y:S02]  /*25c0*/  @!P1 LEA.HI.X.SX32 R52, R52, R11, 0x1, P3 ;  /* 0x0000000b34349211 */ /* 0x000fe400018f0eff */
[C---:B-1----:R-:W-:Y:S01]  /*25d0*/  @!P1 LEA R36, P2, R50.reuse, R36, 0x2 ;  /* 0x0000002432249211 */ /* 0x042fe200078410ff */
[----:B------:R-:W-:Y:S01]  /*25e0*/  @P0 IMAD.MOV.U32 R12, RZ, RZ, R8 ;  /* 0x000000ffff0c0224 */ /* 0x000fe200078e0008 */
[----:B------:R-:W-:Y:S01]  /*25f0*/  @P0 MOV R13, R19 ;  /* 0x00000013000d0202 */ /* 0x000fe20000000f00 */
[----:B------:R-:W5:Y:S01]  /*2600*/  @!P1 LDG.E R32, desc[UR36][R14.64] ;  /* 0x000000240e209981 */ /* 0x000f62000c1e1900 */
[----:B------:R-:W-:-:S03]  /*2610*/  @!P1 LEA.HI.X R37, R50, R37, R52, 0x2, P2 ;  /* 0x0000002532259211 */ /* 0x000fc600010f1434 */
[----:B------:R0:W5:Y:S04]  /*2620*/  @P0 LDG.E.U8 R11, desc[UR36][R12.64] ;  /* 0x000000240c0b0981 */ /* 0x000168000c1e1100 */
[----:B------:R-:W5:Y:S01]  /*2630*/  @!P1 LDG.E R41, desc[UR36][R36.64] ;  /* 0x0000002424299981 */ /* 0x000f62000c1e1900 */
[----:B------:R-:W-:Y:S01]  /*2640*/  UMOV UR4, 0xffffffff ;  /* 0xffffffff00047882 */ /* 0x000fe20000000000 */
[----:B------:R-:W-:-:S04]  /*2650*/  FMUL.FTZ R50, R46, R21 ;  /* 0x000000152e327220 */ /* 0x000fc80000410000 */
[----:B--2---:R-:W-:-:S04]  /*2660*/  FFMA.FTZ R50, R51, R26, R50 ;  /* 0x0000001a33327223 */ /* 0x004fc80000010032 */
[----:B------:R-:W-:-:S04]  /*2670*/  FFMA.FTZ R50, R49, R20, R50 ;  /* 0x0000001431327223 */ /* 0x000fc80000010032 */
[----:B----4-:R-:W-:-:S04]  /*2680*/  FFMA.FTZ R57, R47, R22, R50 ;  /* 0x000000162f397223 */ /* 0x010fc80000010032 */
[----:B------:R-:W-:-:S04]  /*2690*/  FFMA.FTZ R57, R44, R23, R57 ;  /* 0x000000172c397223 */ /* 0x000fc80000010039 */
[----:B---3--:R-:W-:-:S04]  /*26a0*/  FFMA.FTZ R34, R42, R27, R57 ;  /* 0x0000001b2a227223 */ /* 0x008fc80000010039 */
[----:B------:R-:W-:Y:S02]  /*26b0*/  FFMA.FTZ R35, R45, R28, R34 ;  /* 0x0000001c2d237223 */ /* 0x000fe40000010022 */
[----:B------:R-:W1:Y:S02]  /*26c0*/  S2R R34, SR_TID.X ;  /* 0x0000000000227919 */ /* 0x000e640000002100 */
[----:B0-----:R-:W-:-:S04]  /*26d0*/  FFMA.FTZ R12, R40, R25, R35 ;  /* 0x00000019280c7223 */ /* 0x001fc80000010023 */
[----:B------:R-:W-:-:S04]  /*26e0*/  FFMA.FTZ R13, R43, R24, R12 ;  /* 0x000000182b0d7223 */ /* 0x000fc8000001000c */
[----:B------:R-:W-:-:S04]  /*26f0*/  FFMA.FTZ R13, R38, R29, R13 ;  /* 0x0000001d260d7223 */ /* 0x000fc8000001000d */
[----:B------:R-:W-:-:S04]  /*2700*/  FFMA.FTZ R13, R0, R31, R13 ;  /* 0x0000001f000d7223 */ /* 0x000fc8000001000d */
[----:B------:R-:W-:Y:S01]  /*2710*/  FFMA.FTZ R12, R2, R33, R13 ;  /* 0x00000021020c7223 */ /* 0x000fe2000001000d */
[----:B-1----:R-:W-:-:S03]  /*2720*/  LOP3.LUT R34, R34, 0x3, RZ, 0xc0, !PT ;  /* 0x0000000322227812 */ /* 0x002fc600078ec0ff */
[----:B------:R-:W-:-:S04]  /*2730*/  FFMA.FTZ R13, R3, R30, R12 ;  /* 0x0000001e030d7223 */ /* 0x000fc8000001000c */
[----:B------:R-:W-:-:S04]  /*2740*/  FFMA.FTZ R12, R4, R39, R13 ;  /* 0x00000027040c7223 */ /* 0x000fc8000001000d */
[----:B-----5:R-:W-:Y:S01]  /*2750*/  FFMA.FTZ R13, R5, R32, R12 ;  /* 0x00000020050d7223 */ /* 0x020fe2000001000c */
[----:B------:R-:W-:-:S03]  /*2760*/  ISETP.NE.AND P2, PT, R11, RZ, P0 ;  /* 0x000000ff0b00720c */ /* 0x000fc60000745270 */
[----:B------:R-:W-:Y:S01]  /*2770*/  FFMA.FTZ R13, R6, R41, R13 ;  /* 0x00000029060d7223 */ /* 0x000fe2000001000d */
[----:B------:R-:W-:Y:S09]  /*2780*/  BRA.DIV UR4, `(.L_x_2912) ;  /* 0x0000005e045c7947 */ /* 0x000ff2000b800000 */
[----:B------:R-:W0:Y:S02]  /*2790*/  SHFL.BFLY PT, R14, R13, 0x2, 0x1f ;  /* 0x0c401f000d0e7f89 */ /* 0x000e2400000e0000 */
[----:B0-----:R-:W-:-:S05]  /*27a0*/  FADD.FTZ R13, R13, R14 ;  /* 0x0000000e0d0d7221 */ /* 0x001fca0000010000 */
[----:B------:R0:W1:Y:S02]  /*27b0*/  SHFL.BFLY PT, R14, R13, 0x1, 0x1f ;  /* 0x0c201f000d0e7f89 */ /* 0x00006400000e0000 */
.L_x_2993:
[----:B------:R-:W-:Y:S01]  /*27c0*/  ISETP.NE.OR P1, PT, R34, RZ, P1 ;  /* 0x000000ff2200720c */ /* 0x000fe20000f25670 */
[----:B-1----:R-:W-:Y:S01]  /*27d0*/  FADD.FTZ R14, R13, R14 ;  /* 0x0000000e0d0e7221 */ /* 0x002fe20000010000 */
[----:B------:R-:W-:Y:S03]  /*27e0*/  BSSY.RECONVERGENT B1, `(.L_x_2913) ;  /* 0x0000013000017945 */ /* 0x000fe60003800200 */
[----:B------:R-:W-:-:S08]  /*27f0*/  FMUL.FTZ R14, R14, UR11 ;  /* 0x0000000b0e0e7c20 */ /* 0x000fd00008410000 */
[----:B------:R-:W-:Y:S05]  /*2800*/  @P1 BRA `(.L_x_2914) ;  /* 0x0000000000401947 */ /* 0x000fea0003800000 */
[----:B------:R-:W-:-:S04]  /*2810*/  ISETP.NE.U32.AND P1, PT, RZ, UR16, PT ;  /* 0x00000010ff007c0c */ /* 0x000fc8000bf25070 */
[----:B------:R-:W-:Y:S02]  /*2820*/  ISETP.NE.AND.EX P3, PT, RZ, UR17, PT, P1 ;  /* 0x00000011ff007c0c */ /* 0x000fe4000bf65310 */
[----:B------:R-:W-:-:S04]  /*2830*/  ISETP.NE.U32.AND P1, PT, RZ, UR12, PT ;  /* 0x0000000cff007c0c */ /* 0x000fc8000bf25070 */
[----:B------:R-:W-:-:S07]  /*2840*/  ISETP.NE.AND.EX P1, PT, RZ, UR13, PT, P1 ;  /* 0x0000000dff007c0c */ /* 0x000fce000bf25310 */
[----:B0-----:R-:W0:Y:S06]  /*2850*/  @P3 LDC.64 R12, c[0x0][0x438] ;  /* 0x00010e00ff0c3b82 */ /* 0x001e2c0000000a00 */
[----:B------:R-:W2:Y:S01]  /*2860*/  @P1 LDG.E R15, desc[UR36][R54.64] ;  /* 0x00000024360f1981 */ /* 0x000ea2000c1e1900 */
[----:B0-----:R-:W-:-:S06]  /*2870*/  @P3 IMAD.WIDE R12, R18, 0x4, R12 ;  /* 0x00000004120c3825 */ /* 0x001fcc00078e020c */
[----:B------:R-:W3:Y:S01]  /*2880*/  @P3 LDG.E R13, desc[UR36][R12.64] ;  /* 0x000000240c0d3981 */ /* 0x000ee2000c1e1900 */
[----:B------:R-:W-:-:S04]  /*2890*/  @P1 ISETP.GE.AND P4, PT, R53, R16, PT ;  /* 0x000000103500120c */ /* 0x000fc80003f86270 */
[----:B------:R-:W-:-:S04]  /*28a0*/  @P1 SEL R34, RZ, UR39, P4 ;  /* 0x00000027ff221c07 */ /* 0x000fc8000a000000 */
[----:B------:R-:W-:-:S04]  /*28b0*/  @P1 IADD3 R34, PT, PT, R53, -UR43, R34 ;  /* 0x8000002b35221c10 */ /* 0x000fc8000fffe022 */
[----:B------:R-:W-:Y:S01]  /*28c0*/  @P1 I2FP.F32.S32 R11, R34 ;  /* 0x00000022000b1245 */ /* 0x000fe20000201400 */
[----:B---3--:R-:W-:-:S04]  /*28d0*/  @P3 FADD.FTZ R14, R14, R13 ;  /* 0x0000000d0e0e3221 */ /* 0x008fc80000010000 */
[----:B--2---:R-:W-:-:S05]  /*28e0*/  @P1 FFMA.FTZ R14, R11, R15, R14 ;  /* 0x0000000f0b0e1223 */ /* 0x004fca000001000e */
[----:B------:R1:W-:Y:S01]  /*28f0*/  STS [R9], R14 ;  /* 0x0000000e09007388 */ /* 0x0003e20000000800 */
[----:B------:R-:W-:-:S07]  /*2900*/  @!P2 FMNMX.FTZ R48, R48, R14, !PT ;  /* 0x0000000e3030a209 */ /* 0x000fce0007810000 */
.L_x_2914:
[----:B------:R-:W-:Y:S05]  /*2910*/  BSYNC.RECONVERGENT B1 ;  /* 0x0000000000017941 */ /* 0x000fea0003800200 */
.L_x_2913:
[----:B------:R-:W-:Y:S01]  /*2920*/  IMAD.U32 R11, RZ, RZ, UR18 ;  /* 0x00000012ff0b7e24 */ /* 0x000fe2000f8e00ff */
[----:B------:R-:W-:Y:S01]  /*2930*/  UIADD3 UR4, UPT, UPT, UR43, 0x1, URZ ;  /* 0x000000012b047890 */ /* 0x000fe2000fffe0ff */
[----:B------:R-:W-:Y:S01]  /*2940*/  IADD3 R53, PT, PT, R53, 0x10, RZ ;  /* 0x0000001035357810 */ /* 0x000fe20007ffe0ff */
[----:B------:R-:W-:Y:S01]  /*2950*/  VIADD R18, R18, 0x10 ;  /* 0x0000001012127836 */ /* 0x000fe20000000000 */
[----:B------:R-:W-:Y:S02]  /*2960*/  IADD3 R8, P2, PT, R8, 0x10, RZ ;  /* 0x0000001008087810 */ /* 0x000fe40007f5e0ff */
[----:B------:R-:W-:Y:S02]  /*2970*/  IADD3 R11, PT, PT, RZ, -R11, RZ ;  /* 0x8000000bff0b7210 */ /* 0x000fe40007ffe0ff */
[----:B-1----:R-:W-:Y:S02]  /*2980*/  IADD3 R9, PT, PT, R9, 0x40, RZ ;  /* 0x0000004009097810 */ /* 0x002fe40007ffe0ff */
[----:B------:R-:W-:-:S02]  /*2990*/  VIADDMNMX R11, R11, UR4, RZ, !PT ;  /* 0x000000040b0b7c46 */ /* 0x000fc4000f8001ff */
[----:B------:R-:W-:Y:S02]  /*29a0*/  IADD3.X R19, PT, PT, RZ, R19, RZ, P2, !PT ;  /* 0x00000013ff137210 */ /* 0x000fe400017fe4ff */
[----:B------:R-:W-:-:S05]  /*29b0*/  IADD3 R12, PT, PT, -R11, UR43, RZ ;  /* 0x0000002b0b0c7c10 */ /* 0x000fca000fffe1ff */
[----:B------:R-:W-:-:S05]  /*29c0*/  VIADD R12, R12, 0x7 ;  /* 0x000000070c0c7836 */ /* 0x000fca0000000000 */
[----:B0-----:R-:W-:-:S04]  /*29d0*/  SHF.R.S32.HI R13, RZ, 0x1f, R12 ;  /* 0x0000001fff0d7819 */ /* 0x001fc8000001140c */
[----:B------:R-:W-:-:S04]  /*29e0*/  LEA.HI R13, R13, R12, RZ, 0x3 ;  /* 0x0000000c0d0d7211 */ /* 0x000fc800078f18ff */
[----:B------:R-:W-:-:S05]  /*29f0*/  LOP3.LUT R12, R13, 0xfffffff8, RZ, 0xc0, !PT ;  /* 0xfffffff80d0c7812 */ /* 0x000fca00078ec0ff */
[----:B------:R-:W-:-:S05]  /*2a00*/  IMAD.IADD R12, R11, 0x1, R12 ;  /* 0x000000010b0c7824 */ /* 0x000fca00078e020c */
[----:B------:R-:W-:-:S13]  /*2a10*/  ISETP.GE.AND P1, PT, R53, R12, PT ;  /* 0x0000000c3500720c */ /* 0x000fda0003f26270 */
[----:B------:R-:W-:Y:S05]  /*2a20*/  @!P1 BRA `(.L_x_2915) ;  /* 0xfffffff000b09947 */ /* 0x000fea000383ffff */
.L_x_2911:
[----:B0-----:R-:W-:Y:S05]  /*2a30*/  BSYNC B0 ;  /* 0x0000000000007941 */ /* 0x001fea0003800000 */
.L_x_2910:
[----:B------:R-:W1:Y:S01]  /*2a40*/  LDCU UR4, c[0x0][0x3f4] ;  /* 0x00007e80ff0477ac */ /* 0x000e620008000800 */
[----:B------:R-:W0:Y:S01]  /*2a50*/  S2R R3, SR_TID.X ;  /* 0x0000000000037919 */ /* 0x000e220000002100 */
[----:B------:R-:W-:-:S05]  /*2a60*/  IMAD.U32 R4, RZ, RZ, UR43 ;  /* 0x0000002bff047e24 */ /* 0x000fca000f8e00ff */
[----:B------:R-:W-:-:S04]  /*2a70*/  IADD3 R4, PT, PT, R4, 0x1, RZ ;  /* 0x0000000104047810 */ /* 0x000fc80007ffe0ff */
        /* <DEDUP_REMOVED lines=8> */
.L_x_2998:
        /* <DEDUP_REMOVED lines=10> */
[----:B------:R-:W-:Y:S01]  /*2ba0*/  IMAD R6, R5, 0x4, R6 ;  /* 0x0000000405067824 */ /* 0x000fe200078e0206 */
[----:B------:R-:W-:Y:S01]  /*2bb0*/  MOV R10, 0xff7fffff ;  /* 0xff7fffff000a7802 */ /* 0x000fe20000000f00 */
[----:B------:R-:W-:Y:S02]  /*2bc0*/  HFMA2 R9, -RZ, RZ, 0, 0 ;  /* 0x00000000ff097431 */ /* 0x000fe400000001ff */
[----:B------:R-:W-:Y:S08]  /*2bd0*/  BSSY.RECONVERGENT B0, `(.L_x_2917) ;  /* 0x000016d000007945 */ /* 0x000ff00003800200 */
[----:B------:R-:W0:Y:S04]  /*2be0*/  @!P0 LDS R10, [R6] ;  /* 0x00000000060a8984 */ /* 0x000e280000000800 */
[----:B0-----:R-:W0:Y:S02]  /*2bf0*/  SHFL.BFLY PT, R7, R10, 0x1, 0x1f ;  /* 0x0c201f000a077f89 */ /* 0x001e2400000e0000 */
[----:B0-----:R-:W-:Y:S01]  /*2c00*/  FMNMX.FTZ R8, R7, R10, !PT ;  /* 0x0000000a07087209 */ /* 0x001fe20007810000 */
[----:B------:R-:W-:-:S05]  /*2c10*/  IMAD.IADD R7, R0, 0x1, R3 ;  /* 0x0000000100077824 */ /* 0x000fca00078e0203 */
        /* <DEDUP_REMOVED lines=25> */
.L_x_2922:
        /* <DEDUP_REMOVED lines=11> */
.L_x_2921:
[----:B------:R-:W-:Y:S05]  /*2e60*/  BSYNC.RECONVERGENT B1 ;  /* 0x0000000000017941 */ /* 0x000fea0003800200 */
.L_x_2920:
[----:B------:R-:W-:Y:S05]  /*2e70*/  @!P1 BRA `(.L_x_2918) ;  /* 0x0000001400089947 */ /* 0x000fea0003800000 */
[----:B------:R-:W-:Y:S01]  /*2e80*/  SHF.L.U32 R11, R0, 0x2, RZ ;  /* 0x00000002000b7819 */ /* 0x000fe200000006ff */
[----:B------:R-:W-:-:S04]  /*2e90*/  VIADD R15, R15, 0x110 ;  /* 0x000001100f0f7836 */ /* 0x000fc80000000000 */
[----:B------:R-:W-:Y:S01]  /*2ea0*/  IMAD R11, R10, 0x4, -R11 ;  /* 0x000000040a0b7824 */ /* 0x000fe200078e0a0b */
[----:B------:R-:W-:Y:S01]  /*2eb0*/  LEA R12, R16, R15, 0x18 ;  /* 0x0000000f100c7211 */ /* 0x000fe200078ec0ff */
[----:B------:R-:W-:-:S03]  /*2ec0*/  VIADD R10, R10, 0x100 ;  /* 0x000001000a0a7836 */ /* 0x000fc60000000000 */
[----:B------:R-:W-:Y:S02]  /*2ed0*/  IADD3 R12, PT, PT, R12, R11, RZ ;  /* 0x0000000b0c0c7210 */ /* 0x000fe40007ffe0ff */
[----:B------:R-:W-:-:S03]  /*2ee0*/  ISETP.GT.AND P0, PT, R10, UR43, PT ;  /* 0x0000002b0a007c0c */ /* 0x000fc6000bf04270 */
        /* <DEDUP_REMOVED lines=35> */
.L_x_2925:
[----:B------:R-:W0:Y:S01]  /*3120*/  LDS R13, [R10+-0x200] ;  /* 0xfffe00000a0d7984 */ /* 0x000e220000000800 */
[----:B------:R-:W-:-:S03]  /*3130*/  IADD3 R11, PT, PT, R11, 0x400, RZ ;  /* 0x000004000b0b7810 */ /* 0x000fc60007ffe0ff */
[----:B------:R-:W1:Y:S01]  /*3140*/  LDS R15, [R10+-0x100] ;  /* 0xffff00000a0f7984 */ /* 0x000e620000000800 */
[----:B------:R-:W-:-:S03]  /*3150*/  ISETP.GE.AND P1, PT, R11, R12, PT ;  /* 0x0000000c0b00720c */ /* 0x000fc60003f26270 */
        /* <DEDUP_REMOVED lines=94> */
[----:B0-----:R-:W-:Y:S01]  /*3740*/  VIADD R10, R10, 0x1000 ;  /* 0x000010000a0a7836 */ /* 0x001fe20000000000 */
[----:B------:R-:W-:Y:S06]  /*3750*/  @!P1 BRA `(.L_x_2925) ;  /* 0xfffffff800709947 */ /* 0x000fec000383ffff */
.L_x_2924:
[----:B------:R-:W-:Y:S05]  /*3760*/  BSYNC.RECONVERGENT B1 ;  /* 0x0000000000017941 */ /* 0x000fea0003800200 */
.L_x_2923:
        /* <DEDUP_REMOVED lines=55> */
.L_x_2927:
[----:B------:R-:W-:Y:S05]  /*3ae0*/  BSYNC.RECONVERGENT B1 ;  /* 0x0000000000017941 */ /* 0x000fea0003800200 */
.L_x_2926:
        /* <DEDUP_REMOVED lines=27> */
.L_x_2919:
        /* <DEDUP_REMOVED lines=12> */
[----:B------:R-:W-:Y:S02]  /*3d60*/  IADD3 R17, P0, P2, R10, UR46, R7 ;  /* 0x0000002e0a117c10 */ /* 0x000fe4000fa1e007 */
[----:B------:R-:W-:Y:S02]  /*3d70*/  LEA R16, R16, R15, 0x18 ;  /* 0x0000000f10107211 */ /* 0x000fe400078ec0ff */
[----:B------:R-:W-:Y:S01]  /*3d80*/  LOP3.LUT R10, R9, 0x3, RZ, 0xc0, !PT ;  /* 0x00000003090a7812 */ /* 0x000fe200078ec0ff */
[----:B------:R-:W-:Y:S01]  /*3d90*/  IMAD.MOV.U32 R9, RZ, RZ, RZ ;  /* 0x000000ffff097224 */ /* 0x000fe200078e00ff */
[----:B------:R-:W-:Y:S01]  /*3da0*/  IADD3.X R11, PT, PT, R11, UR48, RZ, P0, P2 ;  /* 0x000000300b0b7c10 */ /* 0x000fe200087e44ff */
[----:B------:R-:W-:Y:S01]  /*3db0*/  IMAD R13, R3, 0x4, R16 ;  /* 0x00000004030d7824 */ /* 0x000fe200078e0210 */
[----:B------:R-:W-:-:S02]  /*3dc0*/  MOV R12, R7 ;  /* 0x00000007000c7202 */ /* 0x000fc40000000f00 */
[----:B------:R-:W-:-:S07]  /*3dd0*/  IADD3 R14, PT, PT, -R10, RZ, RZ ;  /* 0x000000ff0a0e7210 */ /* 0x000fce0007ffe1ff */
.L_x_2930:
[----:B------:R-:W-:-:S06]  /*3de0*/  IMAD.MOV.U32 R10, RZ, RZ, R17 ;  /* 0x000000ffff0a7224 */ /* 0x000fcc00078e0011 */
[----:B------:R1:W5:Y:S01]  /*3df0*/  LDG.E.U8 R10, desc[UR36][R10.64] ;  /* 0x000000240a0a7981 */ /* 0x000362000c1e1100 */
[----:B------:R-:W-:Y:S01]  /*3e00*/  MOV R16, RZ ;  /* 0x000000ff00107202 */ /* 0x000fe20000000f00 */
[----:B------:R-:W-:Y:S01]  /*3e10*/  VIADD R14, R14, 0x1 ;  /* 0x000000010e0e7836 */ /* 0x000fe20000000000 */
        /* <DEDUP_REMOVED lines=13> */
.L_x_2929:
[----:B------:R-:W-:Y:S05]  /*3ef0*/  BSYNC.RECONVERGENT B1 ;  /* 0x0000000000017941 */ /* 0x000fea0003800200 */
.L_x_2928:
[----:B------:R-:W-:Y:S05]  /*3f00*/  @!P1 BRA `(.L_x_2918) ;  /* 0x0000000000e49947 */ /* 0x000fea0003800000 */
[----:B------:R-:W1:Y:S01]  /*3f10*/  S2R R13, SR_CgaCtaId ;  /* 0x00000000000d7919 */ /* 0x000e620000008800 */
[----:B------:R-:W5:Y:S01]  /*3f20*/  LDCU.64 UR4, c[0x0][0x420] ;  /* 0x00008400ff0477ac */ /* 0x000f620008000a00 */
[----:B------:R-:W-:Y:S01]  /*3f30*/  MOV R10, 0x400 ;  /* 0x00000400000a7802 */ /* 0x000fe20000000f00 */
[----:B------:R-:W-:-:S03]  /*3f40*/  IMAD.SHL.U32 R11, R0, 0x4, RZ ;  /* 0x00000004000b7824 */ /* 0x000fc600078e00ff */
[----:B------:R-:W-:Y:S01]  /*3f50*/  IADD3 R10, PT, PT, R10, 0x110, RZ ;  /* 0x000001100a0a7810 */ /* 0x000fe20007ffe0ff */
[----:B-----5:R-:W-:Y:S01]  /*3f60*/  IMAD.U32 R15, RZ, RZ, UR4 ;  /* 0x00000004ff0f7e24 */ /* 0x020fe2000f8e00ff */
[----:B------:R-:W-:-:S04]  /*3f70*/  MOV R14, UR5 ;  /* 0x00000005000e7c02 */ /* 0x000fc80008000f00 */
[----:B------:R-:W-:-:S04]  /*3f80*/  IADD3 R15, P0, P1, R15, UR46, R12 ;  /* 0x0000002e0f0f7c10 */ /* 0x000fc8000f91e00c */
[----:B------:R-:W-:Y:S02]  /*3f90*/  IADD3 R15, P2, PT, R15, 0x80, RZ ;  /* 0x000000800f0f7810 */ /* 0x000fe40007f5e0ff */
[----:B-1----:R-:W-:Y:S01]  /*3fa0*/  LEA R13, R13, R10, 0x18 ;  /* 0x0000000a0d0d7211 */ /* 0x002fe200078ec0ff */
[----:B------:R-:W-:Y:S01]  /*3fb0*/  IMAD R10, R12, 0x4, -R11 ;  /* 0x000000040c0a7824 */ /* 0x000fe200078e0a0b */
[----:B------:R-:W-:-:S04]  /*3fc0*/  IADD3.X R11, PT, PT, R14, UR48, RZ, P0, P1 ;  /* 0x000000300e0b7c10 */ /* 0x000fc800087e24ff */
[----:B------:R-:W-:Y:S02]  /*3fd0*/  IADD3 R13, PT, PT, R10, 0x200, R13 ;  /* 0x000002000a0d7810 */ /* 0x000fe40007ffe00d */
[----:B------:R-:W-:-:S07]  /*3fe0*/  IADD3.X R11, PT, PT, RZ, R11, RZ, P2, !PT ;  /* 0x0000000bff0b7210 */ /* 0x000fce00017fe4ff */
.L_x_2931:
[----:B------:R-:W-:-:S05]  /*3ff0*/  IMAD.MOV.U32 R10, RZ, RZ, R15 ;  /* 0x000000ffff0a7224 */ /* 0x000fca00078e000f */
[----:B------:R-:W5:Y:S04]  /*4000*/  LDG.E.U8 R17, desc[UR36][R10.64+-0x80] ;  /* 0xffff80240a117981 */ /* 0x000f68000c1e1100 */
[----:B------:R-:W2:Y:S04]  /*4010*/  LDG.E.U8 R14, desc[UR36][R10.64+-0x40] ;  /* 0xffffc0240a0e7981 */ /* 0x000ea8000c1e1100 */
[----:B------:R-:W4:Y:S04]  /*4020*/  LDG.E.U8 R15, desc[UR36][R10.64] ;  /* 0x000000240a0f7981 */ /* 0x000f28000c1e1100 */
[----:B------:R-:W4:Y:S01]  /*4030*/  LDG.E.U8 R16, desc[UR36][R10.64+0x40] ;  /* 0x000040240a107981 */ /* 0x000f22000c1e1100 */
[----:B---3--:R-:W-:Y:S01]  /*4040*/  MOV R18, RZ ;  /* 0x000000ff00127202 */ /* 0x008fe20000000f00 */
[----:B------:R-:W-:Y:S01]  /*4050*/  IMAD.MOV.U32 R20, RZ, RZ, RZ ;  /* 0x000000ffff147224 */ /* 0x000fe200078e00ff */
[----:B------:R-:W-:-:S02]  /*4060*/  IADD3 R12, PT, PT, R12, 0x100, RZ ;  /* 0x000001000c0c7810 */ /* 0x000fc40007ffe0ff */
[----:B-----5:R-:W-:Y:S02]  /*4070*/  ISETP.NE.AND P0, PT, R17, RZ, PT ;  /* 0x000000ff1100720c */ /* 0x020fe40003f05270 */
[----:B--2---:R-:W-:Y:S01]  /*4080*/  ISETP.NE.AND P1, PT, R14, RZ, PT ;  /* 0x000000ff0e00720c */ /* 0x004fe20003f25270 */
[----:B------:R-:W-:Y:S01]  /*4090*/  HFMA2 R14, -RZ, RZ, 0, 0 ;  /* 0x00000000ff0e7431 */ /* 0x000fe200000001ff */
[----:B----4-:R-:W-:Y:S02]  /*40a0*/  ISETP.NE.AND P2, PT, R15, RZ, PT ;  /* 0x000000ff0f00720c */ /* 0x010fe40003f45270 */
[----:B------:R-:W-:-:S07]  /*40b0*/  ISETP.NE.AND P3, PT, R16, RZ, PT ;  /* 0x000000ff1000720c */ /* 0x000fce0003f65270 */
        /* <DEDUP_REMOVED lines=30> */
.L_x_2918:
[----:B------:R-:W-:Y:S05]  /*42a0*/  BSYNC.RECONVERGENT B0 ;  /* 0x0000000000007941 */ /* 0x000fea0003800200 */
.L_x_2917:
        /* <DEDUP_REMOVED lines=32> */
.L_x_2932:
        /* <DEDUP_REMOVED lines=23> */
.L_x_2938:
[----:B------:R-:W0:Y:S01]  /*4620*/  LDS R4, [R2] ;  /* 0x0000000002047984 */ /* 0x000e220000000800 */
[----:B------:R-:W-:-:S04]  /*4630*/  IADD3 R6, PT, PT, R6, 0x1, RZ ;  /* 0x0000000106067810 */ /* 0x000fc80007ffe0ff */
[----:B------:R-:W-:Y:S01]  /*4640*/  ISETP.NE.AND P0, PT, R6, RZ, PT ;  /* 0x000000ff0600720c */ /* 0x000fe20003f05270 */
[----:B0-----:R-:W-:-:S05]  /*4650*/  FMUL.FTZ R9, R4, R5 ;  /* 0x0000000504097220 */ /* 0x001fca0000410000 */
[----:B------:R0:W-:Y:S02]  /*4660*/  STS [R2], R9 ;  /* 0x0000000902007388 */ /* 0x0001e40000000800 */
[----:B0-----:R-:W-:-:S05]  /*4670*/  VIADD R2, R2, 0x100 ;  /* 0x0000010002027836 */ /* 0x001fca0000000000 */
[----:B------:R-:W-:Y:S05]  /*4680*/  @P0 BRA `(.L_x_2938) ;  /* 0xfffffffc00e40947 */ /* 0x000fea000383ffff */
.L_x_2937:
[----:B------:R-:W-:Y:S05]  /*4690*/  BSYNC.RECONVERGENT B1 ;  /* 0x0000000000017941 */ /* 0x000fea0003800200 */
.L_x_2936:
[----:B------:R-:W-:Y:S05]  /*46a0*/  @!P1 BRA `(.L_x_2934) ;  /* 0x0000001400189947 */ /* 0x000fea0003800000 */
[----:B------:R-:W1:Y:S01]  /*46b0*/  S2UR UR7, SR_CgaCtaId ;  /* 0x00000000000779c3 */ /* 0x000e620000008800 */
[----:B------:R-:W-:Y:S01]  /*46c0*/  UMOV UR6, 0x400 ;  /* 0x0000040000067882 */ /* 0x000fe20000000000 */
[----:B------:R-:W-:Y:S01]  /*46d0*/  SHF.L.U32 R2, R0, 0x2, RZ ;  /* 0x0000000200027819 */ /* 0x000fe200000006ff */
[----:B------:R-:W-:-:S04]  /*46e0*/  UIADD3 UR6, UPT, UPT, UR6, 0x110, URZ ;  /* 0x0000011006067890 */ /* 0x000fc8000fffe0ff */
[C---:B------:R-:W-:Y:S01]  /*46f0*/  IMAD R2, R7.reuse, 0x4, -R2 ;  /* 0x0000000407027824 */ /* 0x040fe200078e0a02 */
[----:B------:R-:W-:-:S04]  /*4700*/  IADD3 R7, PT, PT, R7, 0x100, RZ ;  /* 0x0000010007077810 */ /* 0x000fc80007ffe0ff */
[----:B------:R-:W-:Y:S01]  /*4710*/  ISETP.GT.AND P0, PT, R7, UR43, PT ;  /* 0x0000002b07007c0c */ /* 0x000fe2000bf04270 */
[----:B-1----:R-:W-:-:S09]  /*4720*/  ULEA UR6, UR7, UR6, 0x18 ;  /* 0x0000000607067291 */ /* 0x002fd2000f8ec0ff */
[----:B------:R-:W0:Y:S04]  /*4730*/  LDS R4, [R2+UR6] ;  /* 0x0000000602047984 */ /* 0x000e280008000800 */
[----:B------:R-:W1:Y:S04]  /*4740*/  LDS R6, [R2+UR6+0x100] ;  /* 0x0001000602067984 */ /* 0x000e680008000800 */
[----:B------:R-:W5:Y:S04]  /*4750*/  LDS R8, [R2+UR6+0x200] ;  /* 0x0002000602087984 */ /* 0x000f680008000800 */
[----:B------:R-:W2:Y:S01]  /*4760*/  LDS R10, [R2+UR6+0x300] ;  /* 0x00030006020a7984 */ /* 0x000ea20008000800 */
[----:B0-----:R-:W-:Y:S01]  /*4770*/  FMUL.FTZ R9, R4, R5 ;  /* 0x0000000504097220 */ /* 0x001fe20000410000 */
[----:B------:R-:W-:-:S02]  /*4780*/  VIADD R4, R2, UR6 ;  /* 0x0000000602047c36 */ /* 0x000fc40008000000 */
[-C--:B-1----:R-:W-:Y:S02]  /*4790*/  FMUL.FTZ R11, R6, R5.reuse ;  /* 0x00000005060b7220 */ /* 0x082fe40000410000 */
        /* <DEDUP_REMOVED lines=10> */
[----:B------:R-:W-:Y:S02]  /*4840*/  ISETP.GT.AND P1, PT, R2, 0x2ff, PT ;  /* 0x000002ff0200780c */ /* 0x000fe40003f24270 */
[----:B------:R-:W-:-:S11]  /*4850*/  IADD3 R2, PT, PT, R4, 0x600, RZ ;  /* 0x0000060004027810 */ /* 0x000fd60007ffe0ff */
[----:B------:R-:W-:Y:S05]  /*4860*/  @!P1 BRA `(.L_x_2940) ;  /* 0x0000000000dc9947 */ /* 0x000fea0003800000 */
[----:B------:R-:W-:Y:S01]  /*4870*/  IMAD.U32 R36, RZ, RZ, UR43 ;  /* 0x0000002bff247e24 */ /* 0x000fe2000f8e00ff */
[----:B------:R-:W-:-:S04]  /*4880*/  PLOP3.LUT P0, PT, PT, PT, PT, 0x8, 0x80 ;  /* 0x000000000080781c */ /* 0x000fc80003f0e170 */
[----:B------:R-:W-:-:S09]  /*4890*/  IADD3 R36, PT, PT, R36, -0x2ff, RZ ;  /* 0xfffffd0124247810 */ /* 0x000fd20007ffe0ff */
.L_x_2941:
[----:B------:R-:W0:Y:S01]  /*48a0*/  LDS R4, [R2+-0x200] ;  /* 0xfffe000002047984 */ /* 0x000e220000000800 */
[----:B------:R-:W-:-:S03]  /*48b0*/  VIADD R7, R7, 0x400 ;  /* 0x0000040007077836 */ /* 0x000fc60000000000 */
[----:B------:R-:W1:Y:S02]  /*48c0*/  LDS R6, [R2+-0x100] ;  /* 0xffff000002067984 */ /* 0x000e640000000800 */
[----:B------:R-:W-:Y:S02]  /*48d0*/  ISETP.GE.AND P1, PT, R7, R36, PT ;  /* 0x000000240700720c */ /* 0x000fe40003f26270 */
        /* <DEDUP_REMOVED lines=48> */
.L_x_2940:
[----:B------:R-:W-:Y:S05]  /*4be0*/  BSYNC.RECONVERGENT B1 ;  /* 0x0000000000017941 */ /* 0x000fea0003800200 */
.L_x_2939:
        /* <DEDUP_REMOVED lines=30> */
[----:B0-----:R-:W-:-:S07]  /*4dd0*/  IADD3 R2, PT, PT, R2, 0x800, RZ ;  /* 0x0000080002027810 */ /* 0x001fce0007ffe0ff */
.L_x_2943:
[----:B------:R-:W-:Y:S05]  /*4de0*/  BSYNC.RECONVERGENT B1 ;  /* 0x0000000000017941 */ /* 0x000fea0003800200 */
.L_x_2942:
        /* <DEDUP_REMOVED lines=15> */
.L_x_2935:
        /* <DEDUP_REMOVED lines=12> */
[----:B------:R-:W-:Y:S02]  /*4fa0*/  UMOV UR6, 0x400 ;  /* 0x0000040000067882 */ /* 0x000fe40000000000 */
[C---:B------:R-:W-:Y:S01]  /*4fb0*/  IMAD.SHL.U32 R4, R2.reuse, 0x40, RZ ;  /* 0x0000004002047824 */ /* 0x040fe200078e00ff */
[----:B------:R-:W-:Y:S01]  /*4fc0*/  UIADD3 UR6, UPT, UPT, UR6, 0x110, URZ ;  /* 0x0000011006067890 */ /* 0x000fe2000fffe0ff */
[----:B------:R-:W-:Y:S02]  /*4fd0*/  IADD3.X R6, PT, PT, RZ, UR5, RZ, P0, !PT ;  /* 0x00000005ff067c10 */ /* 0x000fe400087fe4ff */
[----:B------:R-:W-:-:S02]  /*4fe0*/  LOP3.LUT R2, R2, 0x3, RZ, 0xc0, !PT ;  /* 0x0000000302027812 */ /* 0x000fc400078ec0ff */
[----:B------:R-:W-:-:S05]  /*4ff0*/  LOP3.LUT R4, R4, 0xc0, RZ, 0xc0, !PT ;  /* 0x000000c004047812 */ /* 0x000fca00078ec0ff */
[----:B------:R-:W-:Y:S01]  /*5000*/  IMAD.IADD R7, R7, 0x1, R4 ;  /* 0x0000000107077824 */ /* 0x000fe200078e0204 */
[C---:B-----5:R-:W-:Y:S02]  /*5010*/  LEA R10, P0, R13.reuse, UR10, 0x2 ;  /* 0x0000000a0d0a7c11 */ /* 0x060fe4000f8010ff */
[----:B------:R-:W-:Y:S02]  /*5020*/  IADD3 R4, PT, PT, -R2, RZ, RZ ;  /* 0x000000ff02047210 */ /* 0x000fe40007ffe1ff */
[----:B------:R-:W-:Y:S01]  /*5030*/  LEA.HI.X R13, R13, UR11, R6, 0x2, P0 ;  /* 0x0000000b0d0d7c11 */ /* 0x000fe200080f1406 */
[----:B-1----:R-:W-:-:S06]  /*5040*/  ULEA UR6, UR7, UR6, 0x18 ;  /* 0x0000000607067291 */ /* 0x002fcc000f8ec0ff */
[----:B------:R-:W-:-:S07]  /*5050*/  LEA R2, R3, UR6, 0x2 ;  /* 0x0000000603027c11 */ /* 0x000fce000f8e10ff */
.L_x_2946:
[----:B------:R-:W0:Y:S01]  /*5060*/  LDS R6, [R2] ;  /* 0x0000000002067984 */ /* 0x000e220000000800 */
[----:B------:R-:W-:Y:S01]  /*5070*/  IMAD.MOV.U32 R8, RZ, RZ, R10 ;  /* 0x000000ffff087224 */ /* 0x000fe200078e000a */
[----:B------:R-:W-:Y:S01]  /*5080*/  MOV R9, R13 ;  /* 0x0000000d00097202 */ /* 0x000fe20000000f00 */
[----:B------:R-:W-:Y:S01]  /*5090*/  VIADD R4, R4, 0x1 ;  /* 0x0000000104047836 */ /* 0x000fe20000000000 */
[----:B------:R-:W-:-:S04]  /*50a0*/  IADD3 R10, P2, PT, R10, 0x100, RZ ;  /* 0x000001000a0a7810 */ /* 0x000fc80007f5e0ff */
[----:B------:R-:W-:Y:S02]  /*50b0*/  ISETP.NE.AND P0, PT, R4, RZ, PT ;  /* 0x000000ff0400720c */ /* 0x000fe40003f05270 */
[----:B------:R-:W-:Y:S01]  /*50c0*/  IADD3.X R13, PT, PT, RZ, R13, RZ, P2, !PT ;  /* 0x0000000dff0d7210 */ /* 0x000fe200017fe4ff */
[----:B0-----:R-:W-:-:S05]  /*50d0*/  FMUL.FTZ R11, R6, R5 ;  /* 0x00000005060b7220 */ /* 0x001fca0000410000 */
[----:B------:R-:W-:Y:S04]  /*50e0*/  STG.E desc[UR36][R8.64], R11 ;  /* 0x0000000b08007986 */ /* 0x000fe8000c101924 */
[----:B------:R0:W-:Y:S02]  /*50f0*/  STS [R2], R11 ;  /* 0x0000000b02007388 */ /* 0x0001e40000000800 */
[----:B0-----:R-:W-:Y:S01]  /*5100*/  VIADD R2, R2, 0x100 ;  /* 0x0000010002027836 */ /* 0x001fe20000000000 */
[----:B------:R-:W-:Y:S06]  /*5110*/  @P0 BRA `(.L_x_2946) ;  /* 0xfffffffc00d00947 */ /* 0x000fec000383ffff */
.L_x_2945:
[----:B------:R-:W-:Y:S05]  /*5120*/  BSYNC.RECONVERGENT B1 ;  /* 0x0000000000017941 */ /* 0x000fea0003800200 */
.L_x_2944:
[----:B------:R-:W-:Y:S05]  /*5130*/  @!P1 BRA `(.L_x_2934) ;  /* 0x0000000800749947 */ /* 0x000fea0003800000 */
[----:B------:R-:W1:Y:S01]  /*5140*/  S2R R9, SR_CgaCtaId ;  /* 0x0000000000097919 */ /* 0x000e620000008800 */
[----:B------:R-:W5:Y:S01]  /*5150*/  LDCU.64 UR6, c[0x0][0x480] ;  /* 0x00009000ff0677ac */ /* 0x000f620008000a00 */
[C---:B------:R-:W-:Y:S01]  /*5160*/  IADD3 R4, P0, PT, R7.reuse, UR4, RZ ;  /* 0x0000000407047c10 */ /* 0x040fe2000ff1e0ff */
[----:B------:R-:W-:Y:S01]  /*5170*/  BSSY.RECONVERGENT B1, `(.L_x_2947) ;  /* 0x000005b000017945 */ /* 0x000fe20003800200 */
[----:B------:R-:W-:Y:S02]  /*5180*/  IADD3 R10, PT, PT, -R7, UR43, RZ ;  /* 0x0000002b070a7c10 */ /* 0x000fe4000fffe1ff */
[----:B------:R-:W-:Y:S02]  /*5190*/  IADD3.X R11, PT, PT, RZ, UR5, RZ, P0, !PT ;  /* 0x00000005ff0b7c10 */ /* 0x000fe400087fe4ff */
[----:B------:R-:W-:Y:S02]  /*51a0*/  MOV R2, 0x400 ;  /* 0x0000040000027802 */ /* 0x000fe40000000f00 */
[----:B------:R-:W-:-:S02]  /*51b0*/  ISETP.GT.AND P1, PT, R10, 0x2ff, PT ;  /* 0x000002ff0a00780c */ /* 0x000fc40003f24270 */
[----:B-----5:R-:W-:-:S04]  /*51c0*/  LEA R8, P0, R4, UR6, 0x2 ;  /* 0x0000000604087c11 */ /* 0x020fc8000f8010ff */
        /* <DEDUP_REMOVED lines=10> */
[----:B------:R-:W-:Y:S01]  /*5270*/  IMAD.U32 R36, RZ, RZ, UR43 ;  /* 0x0000002bff247e24 */ /* 0x000fe2000f8e00ff */
[----:B------:R-:W-:-:S04]  /*5280*/  PLOP3.LUT P0, PT, PT, PT, PT, 0x8, 0x80 ;  /* 0x000000000080781c */ /* 0x000fc80003f0e170 */
[----:B------:R-:W-:-:S09]  /*5290*/  IADD3 R36, PT, PT, R36, -0x2ff, RZ ;  /* 0xfffffd0124247810 */ /* 0x000fd20007ffe0ff */
.L_x_2949:
[----:B------:R-:W0:Y:S01]  /*52a0*/  LDS R4, [R2+-0x200] ;  /* 0xfffe000002047984 */ /* 0x000e220000000800 */
[----:B------:R-:W-:-:S03]  /*52b0*/  VIADD R7, R7, 0x400 ;  /* 0x0000040007077836 */ /* 0x000fc60000000000 */
[----:B------:R-:W1:Y:S02]  /*52c0*/  LDS R6, [R2+-0x100] ;  /* 0xffff000002067984 */ /* 0x000e640000000800 */
[----:B------:R-:W-:Y:S02]  /*52d0*/  ISETP.GE.AND P1, PT, R7, R36, PT ;  /* 0x000000240700720c */ /* 0x000fe40003f26270 */
        /* <DEDUP_REMOVED lines=53> */
[----:B-1----:R-:W-:-:S03]  /*5630*/  IADD3.X R15, PT, PT, RZ, R9, RZ, P2, !PT ;  /* 0x00000009ff0f7210 */ /* 0x002fc600017fe4ff */
        /* <DEDUP_REMOVED lines=14> */
.L_x_2948:
[----:B------:R-:W-:Y:S05]  /*5720*/  BSYNC.RECONVERGENT B1 ;  /* 0x0000000000017941 */ /* 0x000fea0003800200 */
.L_x_2947:
        /* <DEDUP_REMOVED lines=43> */
.L_x_2951:
[----:B------:R-:W-:Y:S05]  /*59e0*/  BSYNC.RECONVERGENT B1 ;  /* 0x0000000000017941 */ /* 0x000fea0003800200 */
.L_x_2950:
        /* <DEDUP_REMOVED lines=18> */
.L_x_2934:
[----:B------:R-:W-:Y:S05]  /*5b10*/  BSYNC.RECONVERGENT B0 ;  /* 0x0000000000007941 */ /* 0x000fea0003800200 */
.L_x_2933:
[----:B------:R-:W2:Y:S01]  /*5b20*/  LDCU.64 UR6, c[0x0][0x3b0] ;  /* 0x00007600ff0677ac */ /* 0x000ea20008000a00 */
[----:B------:R-:W-:Y:S01]  /*5b30*/  SHF.R.U32.HI R45, RZ, 0x4, R3 ;  /* 0x00000004ff2d7819 */ /* 0x000fe20000011603 */
[----:B01----:R-:W-:Y:S01]  /*5b40*/  IMAD.SHL.U32 R2, R3, 0x4, RZ ;  /* 0x0000000403027824 */ /* 0x003fe200078e00ff */
[----:B------:R-:W-:Y:S01]  /*5b50*/  MOV R7, UR44 ;  /* 0x0000002c00077c02 */ /* 0x000fe20008000f00 */
[----:B------:R-:W-:Y:S01]  /*5b60*/  USHF.R.S32.HI UR4, URZ, 0x1f, UR43 ;  /* 0x0000001fff047899 */ /* 0x000fe2000801142b */
[----:B------:R-:W0:Y:S01]  /*5b70*/  LDC.64 R50, c[0x0][0x3c0] ;  /* 0x0000f000ff327b82 */ /* 0x000e220000000a00 */
[----:B------:R-:W1:Y:S01]  /*5b80*/  LDCU UR5, c[0x0][0x3f4] ;  /* 0x00007e80ff0577ac */ /* 0x000e620008000800 */
[----:B------:R-:W-:Y:S02]  /*5b90*/  LOP3.LUT R2, R2, 0x3c, RZ, 0xc0, !PT ;  /* 0x0000003c02027812 */ /* 0x000fe400078ec0ff */
[----:B---3--:R-:W-:Y:S02]  /*5ba0*/  CS2R R18, SRZ ;  /* 0x0000000000127805 */ /* 0x008fe4000001ff00 */
[----:B------:R-:W-:Y:S01]  /*5bb0*/  CS2R R16, SRZ ;  /* 0x0000000000107805 */ /* 0x000fe2000001ff00 */
[----:B------:R-:W-:-:S04]  /*5bc0*/  ULEA.HI UR4, UR4, UR43, URZ, 0x2 ;  /* 0x0000002b04047291 */ /* 0x000fc8000f8f10ff */
[----:B------:R-:W-:Y:S01]  /*5bd0*/  ULOP3.LUT UR4, UR4, 0xfffffffc, URZ, 0xc0, !UPT ;  /* 0xfffffffc04047892 */ /* 0x000fe2000f8ec0ff */
[----:B--2---:R-:W-:-:S03]  /*5be0*/  ISETP.NE.U32.AND P0, PT, RZ, UR6, PT ;  /* 0x00000006ff007c0c */ /* 0x004fc6000bf05070 */
[----:B------:R-:W-:Y:S01]  /*5bf0*/  UIADD3 UR4, UPT, UPT, -UR4, UR43, URZ ;  /* 0x0000002b04047290 */ /* 0x000fe2000fffe1ff */
[----:B------:R-:W-:-:S05]  /*5c00*/  ISETP.NE.AND.EX P0, PT, RZ, UR7, PT, P0 ;  /* 0x00000007ff007c0c */ /* 0x000fca000bf05300 */
[----:B------:R-:W-:-:S13]  /*5c10*/  ISETP.NE.OR P0, PT, R45, UR4, !P0 ;  /* 0x000000042d007c0c */ /* 0x000fda000c705670 */
[----:B------:R-:W2:Y:S01]  /*5c20*/  @!P0 LDC.64 R4, c[0x0][0x3b0] ;  /* 0x0000ec00ff048b82 */ /* 0x000ea20000000a00 */
[----:B------:R-:W-:Y:S01]  /*5c30*/  @!P0 IMAD R7, R7, 0x40, R2 ;  /* 0x0000004007078824 */ /* 0x000fe200078e0202 */
[----:B-1----:R-:W-:Y:S01]  /*5c40*/  MOV R47, UR5 ;  /* 0x00000005002f7c02 */ /* 0x002fe20008000f00 */
[----:B------:R-:W-:-:S03]  /*5c50*/  IMAD.IADD R44, R0, 0x1, R45 ;  /* 0x00000001002c7824 */ /* 0x000fc600078e022d */
[----:B------:R-:W-:Y:S01]  /*5c60*/  VIMNMX R9, PT, PT, R47, UR43, PT ;  /* 0x0000002b2f097c48 */ /* 0x000fe2000bfe0100 */
[----:B--2---:R-:W-:-:S05]  /*5c70*/  @!P0 IMAD.WIDE.U32 R4, R7, 0x4, R4 ;  /* 0x0000000407048825 */ /* 0x004fca00078e0004 */
[----:B------:R1:W5:Y:S01]  /*5c80*/  @!P0 LDG.E.128 R16, desc[UR36][R4.64] ;  /* 0x0000002404108981 */ /* 0x000362000c1e1d00 */
[----:B------:R-:W-:Y:S01]  /*5c90*/  BAR.SYNC.DEFER_BLOCKING 0x0 ;  /* 0x0000000000007b1d */ /* 0x000fe20000010000 */
[----:B------:R-:W-:Y:S01]  /*5ca0*/  ISETP.GE.AND P0, PT, R44, R9, PT ;  /* 0x000000092c00720c */ /* 0x000fe20003f06270 */
[----:B------:R-:W-:Y:S01]  /*5cb0*/  IMAD R7, R47, UR42, R2 ;  /* 0x0000002a2f077c24 */ /* 0x000fe2000f8e0202 */
[----:B------:R-:W-:Y:S01]  /*5cc0*/  USHF.L.U32 UR40, UR40, 0x6, URZ ;  /* 0x0000000628287899 */ /* 0x000fe200080006ff */
[----:B------:R-:W-:Y:S02]  /*5cd0*/  CS2R R22, SRZ ;  /* 0x0000000000167805 */ /* 0x000fe4000001ff00 */
[----:B------:R-:W-:Y:S01]  /*5ce0*/  CS2R R20, SRZ ;  /* 0x0000000000147805 */ /* 0x000fe2000001ff00 */
[----:B------:R-:W-:Y:S01]  /*5cf0*/  BSSY.RECONVERGENT B0, `(.L_x_2952) ;  /* 0x00000b7000007945 */ /* 0x000fe20003800200 */
[----:B0-----:R-:W-:-:S06]  /*5d00*/  IMAD.WIDE R50, R7, 0x4, R50 ;  /* 0x0000000407327825 */ /* 0x001fcc00078e0232 */
[----:B-1----:R-:W-:Y:S05]  /*5d10*/  @P0 BRA `(.L_x_2953) ;  /* 0x0000000800d00947 */ /* 0x002fea0003800000 */
[----:B------:R-:W-:Y:S01]  /*5d20*/  VIADDMNMX R46, R44, 0x4, R9, !PT ;  /* 0x000000042c2e7846 */ /* 0x000fe20007800109 */
[----:B------:R-:W-:Y:S01]  /*5d30*/  BSSY.RECONVERGENT B1, `(.L_x_2954) ;  /* 0x0000059000017945 */ /* 0x000fe20003800200 */
[----:B------:R-:W-:Y:S02]  /*5d40*/  LOP3.LUT R4, RZ, R0, RZ, 0x33, !PT ;  /* 0x00000000ff047212 */ /* 0x000fe400078e33ff */
[----:B------:R-:W-:Y:S02]  /*5d50*/  CS2R R20, SRZ ;  /* 0x0000000000147805 */ /* 0x000fe4000001ff00 */
[----:B------:R-:W-:Y:S02]  /*5d60*/  MOV R49, R44 ;  /* 0x0000002c00317202 */ /* 0x000fe40000000f00 */
[----:B------:R-:W-:Y:S02]  /*5d70*/  CS2R R22, SRZ ;  /* 0x0000000000167805 */ /* 0x000fe4000001ff00 */
[----:B------:R-:W-:-:S04]  /*5d80*/  IADD3 R46, PT, PT, -R45, R46, R4 ;  /* 0x0000002e2d2e7210 */ /* 0x000fc80007ffe104 */
[C---:B------:R-:W-:Y:S02]  /*5d90*/  ISETP.GE.U32.AND P0, PT, R46.reuse, 0x1c, PT ;  /* 0x0000001c2e00780c */ /* 0x040fe40003f06070 */
[----:B------:R-:W-:-:S04]  /*5da0*/  LEA.HI R52, R46, 0x1, RZ, 0x1e ;  /* 0x000000012e347811 */ /* 0x000fc800078ff0ff */
[----:B------:R-:W-:-:S04]  /*5db0*/  LOP3.LUT R56, R52, 0x7, RZ, 0xc0, !PT ;  /* 0x0000000734387812 */ /* 0x000fc800078ec0ff */
[----:B------:R-:W-:-:S03]  /*5dc0*/  ISETP.NE.AND P1, PT, R56, RZ, PT ;  /* 0x000000ff3800720c */ /* 0x000fc60003f25270 */
[----:B------:R-:W-:Y:S10]  /*5dd0*/  @!P0 BRA `(.L_x_2955) ;  /* 0x0000000400388947 */ /* 0x000ff40003800000 */
[----:B------:R-:W0:Y:S01]  /*5de0*/  S2R R53, SR_CgaCtaId ;  /* 0x0000000000357919 */ /* 0x000e220000008800 */
[----:B------:R-:W-:Y:S01]  /*5df0*/  MOV R4, 0x400 ;  /* 0x0000040000047802 */ /* 0x000fe20000000f00 */
[----:B----4-:R-:W-:Y:S01]  /*5e00*/  HFMA2 R48, -RZ, RZ, 0, 0 ;  /* 0x00000000ff307431 */ /* 0x010fe200000001ff */
[----:B------:R-:W-:Y:S01]  /*5e10*/  LOP3.LUT R55, R52, 0x7ffffff8, RZ, 0xc0, !PT ;  /* 0x7ffffff834377812 */ /* 0x000fe200078ec0ff */
[----:B------:R-:W-:Y:S01]  /*5e20*/  IMAD.MOV.U32 R49, RZ, RZ, R44 ;  /* 0x000000ffff317224 */ /* 0x000fe200078e002c */
[----:B------:R-:W-:Y:S01]  /*5e30*/  MOV R20, RZ ;  /* 0x000000ff00147202 */ /* 0x000fe20000000f00 */
[----:B------:R-:W-:-:S05]  /*5e40*/  VIADD R4, R4, 0x110 ;  /* 0x0000011004047836 */ /* 0x000fca0000000000 */
[----:B0-----:R-:W-:-:S07]  /*5e50*/  LEA R53, R53, R4, 0x18 ;  /* 0x0000000435357211 */ /* 0x001fce00078ec0ff */
.L_x_2956:
[----:B------:R-:W-:-:S04]  /*5e60*/  IMAD.SHL.U32 R35, R49, 0x40, RZ ;  /* 0x0000004031237824 */ /* 0x000fc800078e00ff */
[----:B------:R-:W-:-:S06]  /*5e70*/  IMAD.WIDE.U32 R4, R35, 0x4, R50 ;  /* 0x0000000423047825 */ /* 0x000fcc00078e0032 */
[----:B------:R-:W2:Y:S01]  /*5e80*/  LDG.E.128 R4, desc[UR36][R4.64] ;  /* 0x0000002404047981 */ /* 0x000ea2000c1e1d00 */
[C---:B------:R-:W-:Y:S01]  /*5e90*/  IADD3 R9, PT, PT, R35.reuse, 0x100, RZ ;  /* 0x0000010023097810 */ /* 0x040fe20007ffe0ff */
[C---:B------:R-:W-:Y:S01]  /*5ea0*/  VIADD R13, R35.reuse, 0x200 ;  /* 0x00000200230d7836 */ /* 0x040fe20000000000 */
[----:B------:R-:W-:-:S03]  /*5eb0*/  IADD3 R25, PT, PT, R35, 0x300, RZ ;  /* 0x0000030023197810 */ /* 0x000fc60007ffe0ff */
[----:B------:R-:W-:-:S04]  /*5ec0*/  IMAD.WIDE.U32 R8, R9, 0x4, R50 ;  /* 0x0000000409087825 */ /* 0x000fc800078e0032 */
[--C-:B------:R-:W-:Y:S02]  /*5ed0*/  IMAD.WIDE.U32 R12, R13, 0x4, R50.reuse ;  /* 0x000000040d0c7825 */ /* 0x100fe400078e0032 */
[----:B------:R-:W3:Y:S02]  /*5ee0*/  LDG.E.128 R8, desc[UR36][R8.64] ;  /* 0x0000002408087981 */ /* 0x000ee4000c1e1d00 */
[----:B------:R-:W-:Y:S02]  /*5ef0*/  VIADD R29, R35, 0x400 ;  /* 0x00000400231d7836 */ /* 0x000fe40000000000 */
[--C-:B------:R-:W-:Y:S01]  /*5f00*/  IMAD.WIDE.U32 R24, R25, 0x4, R50.reuse ;  /* 0x0000000419187825 */ /* 0x100fe200078e0032 */
[----:B------:R-:W4:Y:S01]  /*5f10*/  LDG.E.128 R12, desc[UR36][R12.64] ;  /* 0x000000240c0c7981 */ /* 0x000f22000c1e1d00 */
[----:B------:R-:W-:Y:S02]  /*5f20*/  IADD3 R33, PT, PT, R35, 0x500, RZ ;  /* 0x0000050023217810 */ /* 0x000fe40007ffe0ff */
        /* <DEDUP_REMOVED lines=11> */
[C---:B------:R-:W-:Y:S01]  /*5fe0*/  IMAD.IADD R54, R49.reuse, 0x1, -R0 ;  /* 0x0000000131367824 */ /* 0x040fe200078e0a00 */
[----:B------:R-:W-:Y:S01]  /*5ff0*/  IADD3 R49, PT, PT, R49, 0x20, RZ ;  /* 0x0000002031317810 */ /* 0x000fe20007ffe0ff */
[----:B------:R-:W-:-:S03]  /*6000*/  VIADD R48, R48, 0x8 ;  /* 0x0000000830307836 */ /* 0x000fc60000000000 */
[----:B------:R-:W-:Y:S02]  /*6010*/  LEA R54, R54, R53, 0x2 ;  /* 0x0000003536367211 */ /* 0x000fe400078e10ff */
[----:B------:R-:W-:-:S03]  /*6020*/  ISETP.NE.AND P0, PT, R48, R55, PT ;  /* 0x000000373000720c */ /* 0x000fc60003f05270 */
[----:B------:R-:W2:Y:S04]  /*6030*/  LDS R60, [R54] ;  /* 0x00000000363c7984 */ /* 0x000ea80000000800 */
[----:B------:R-:W-:Y:S01]  /*6040*/  LDS R58, [R54+0x20] ;  /* 0x00002000363a7984 */ /* 0x000fe20000000800 */
[-C--:B--2---:R-:W-:Y:S01]  /*6050*/  FFMA.FTZ R57, R4, R60.reuse, R20 ;  /* 0x0000003c04397223 */ /* 0x084fe20000010014 */
[-C--:B------:R-:W-:Y:S01]  /*6060*/  FFMA.FTZ R4, R5, R60.reuse, R21 ;  /* 0x0000003c05047223 */ /* 0x080fe20000010015 */
[-C--:B------:R-:W-:Y:S01]  /*6070*/  FFMA.FTZ R5, R6, R60.reuse, R22 ;  /* 0x0000003c06057223 */ /* 0x080fe20000010016 */
[----:B------:R-:W-:Y:S01]  /*6080*/  LDS R21, [R54+0x40] ;  /* 0x0000400036157984 */ /* 0x000fe20000000800 */
[----:B------:R-:W-:-:S03]  /*6090*/  FFMA.FTZ R60, R7, R60, R23 ;  /* 0x0000003c073c7223 */ /* 0x000fc60000010017 */
[----:B------:R-:W3:Y:S04]  /*60a0*/  LDS R6, [R54+0x10] ;  /* 0x0000100036067984 */ /* 0x000ee80000000800 */
[----:B------:R-:W0:Y:S04]  /*60b0*/  LDS R22, [R54+0x30] ;  /* 0x0000300036167984 */ /* 0x000e280000000800 */
[----:B------:R-:W1:Y:S04]  /*60c0*/  LDS R20, [R54+0x50] ;  /* 0x0000500036147984 */ /* 0x000e680000000800 */
[----:B------:R-:W2:Y:S04]  /*60d0*/  LDS R7, [R54+0x60] ;  /* 0x0000600036077984 */ /* 0x000ea80000000800 */
[----:B------:R-:W2:Y:S01]  /*60e0*/  LDS R23, [R54+0x70] ;  /* 0x0000700036177984 */ /* 0x000ea20000000800 */
        /* <DEDUP_REMOVED lines=16> */
[-C--:B-1----:R-:W-:Y:S01]  /*61f0*/  FFMA.FTZ R57, R32, R20.reuse, R57 ;  /* 0x0000001420397223 */ /* 0x082fe20000010039 */
[-C--:B------:R-:W-:Y:S01]  /*6200*/  FFMA.FTZ R4, R33, R20.reuse, R4 ;  /* 0x0000001421047223 */ /* 0x080fe20000010004 */
[-C--:B------:R-:W-:Y:S01]  /*6210*/  FFMA.FTZ R5, R34, R20.reuse, R5 ;  /* 0x0000001422057223 */ /* 0x080fe20000010005 */
[----:B------:R-:W-:Y:S01]  /*6220*/  FFMA.FTZ R60, R35, R20, R60 ;  /* 0x00000014233c7223 */ /* 0x000fe2000001003c */
[-C--:B--2---:R-:W-:Y:S01]  /*6230*/  FFMA.FTZ R57, R36, R7.reuse, R57 ;  /* 0x0000000724397223 */ /* 0x084fe20000010039 */
        /* <DEDUP_REMOVED lines=8> */
.L_x_2955:
[----:B------:R-:W-:Y:S05]  /*62c0*/  BSYNC.RECONVERGENT B1 ;  /* 0x0000000000017941 */ /* 0x000fea0003800200 */
.L_x_2954:
[----:B------:R-:W-:Y:S05]  /*62d0*/  @!P1 BRA `(.L_x_2953) ;  /* 0x0000000400609947 */ /* 0x000fea0003800000 */
[----:B------:R-:W-:Y:S01]  /*62e0*/  ISETP.GE.U32.AND P0, PT, R56, 0x4, PT ;  /* 0x000000043800780c */ /* 0x000fe20003f06070 */
[----:B------:R-:W-:Y:S01]  /*62f0*/  BSSY.RECONVERGENT B1, `(.L_x_2957) ;  /* 0x000002a000017945 */ /* 0x000fe20003800200 */
[----:B------:R-:W-:-:S11]  /*6300*/  LOP3.LUT P1, R52, R52, 0x3, RZ, 0xc0, !PT ;  /* 0x0000000334347812 */ /* 0x000fd6000782c0ff */
[----:B------:R-:W-:Y:S05]  /*6310*/  @!P0 BRA `(.L_x_2958) ;  /* 0x00000000009c8947 */ /* 0x000fea0003800000 */
[----:B------:R-:W-:-:S04]  /*6320*/  IMAD.SHL.U32 R11, R49, 0x40, RZ ;  /* 0x00000040310b7824 */ /* 0x000fc800078e00ff */
[C---:B------:R-:W-:Y:S01]  /*6330*/  IMAD.WIDE.U32 R4, R11.reuse, 0x4, R50 ;  /* 0x000000040b047825 */ /* 0x040fe200078e0032 */
[----:B------:R-:W-:-:S03]  /*6340*/  IADD3 R9, PT, PT, R11, 0x100, RZ ;  /* 0x000001000b097810 */ /* 0x000fc60007ffe0ff */
[----:B------:R-:W-:Y:S02]  /*6350*/  VIADD R13, R11, 0x200 ;  /* 0x000002000b0d7836 */ /* 0x000fe40000000000 */
[----:B------:R-:W2:Y:S01]  /*6360*/  LDG.E.128 R4, desc[UR36][R4.64] ;  /* 0x0000002404047981 */ /* 0x000ea2000c1e1d00 */
[----:B------:R-:W-:Y:S01]  /*6370*/  IMAD.WIDE.U32 R8, R9, 0x4, R50 ;  /* 0x0000000409087825 */ /* 0x000fe200078e0032 */
[----:B------:R-:W-:-:S03]  /*6380*/  IADD3 R25, PT, PT, R11, 0x300, RZ ;  /* 0x000003000b197810 */ /* 0x000fc60007ffe0ff */
[--C-:B------:R-:W-:Y:S02]  /*6390*/  IMAD.WIDE.U32 R12, R13, 0x4, R50.reuse ;  /* 0x000000040d0c7825 */ /* 0x100fe400078e0032 */
[----:B------:R-:W3:Y:S02]  /*63a0*/  LDG.E.128 R8, desc[UR36][R8.64] ;  /* 0x0000002408087981 */ /* 0x000ee4000c1e1d00 */
[----:B------:R-:W-:Y:S02]  /*63b0*/  IMAD.WIDE.U32 R24, R25, 0x4, R50 ;  /* 0x0000000419187825 */ /* 0x000fe400078e0032 */
[----:B------:R-:W4:Y:S04]  /*63c0*/  LDG.E.128 R12, desc[UR36][R12.64] ;  /* 0x000000240c0c7981 */ /* 0x000f28000c1e1d00 */
[----:B------:R-:W4:Y:S01]  /*63d0*/  LDG.E.128 R24, desc[UR36][R24.64] ;  /* 0x0000002418187981 */ /* 0x000f22000c1e1d00 */
[----:B------:R-:W0:Y:S01]  /*63e0*/  S2UR UR6, SR_CgaCtaId ;  /* 0x00000000000679c3 */ /* 0x000e220000008800 */
[----:B------:R-:W-:-:S02]  /*63f0*/  UMOV UR5, 0x400 ;  /* 0x0000040000057882 */ /* 0x000fc40000000000 */
[----:B------:R-:W-:Y:S01]  /*6400*/  UIADD3 UR5, UPT, UPT, UR5, 0x110, URZ ;  /* 0x0000011005057890 */ /* 0x000fe2000fffe0ff */
[----:B------:R-:W-:-:S03]  /*6410*/  IMAD.IADD R28, R49, 0x1, -R0 ;  /* 0x00000001311c7824 */ /* 0x000fc600078e0a00 */
[----:B0-----:R-:W-:-:S06]  /*6420*/  ULEA UR5, UR6, UR5, 0x18 ;  /* 0x0000000506057291 */ /* 0x001fcc000f8ec0ff */
        /* <DEDUP_REMOVED lines=22> */
.L_x_2958:
[----:B------:R-:W-:Y:S05]  /*6590*/  BSYNC.RECONVERGENT B1 ;  /* 0x0000000000017941 */ /* 0x000fea0003800200 */
.L_x_2957:
[----:B------:R-:W-:Y:S05]  /*65a0*/  @!P1 BRA `(.L_x_2953) ;  /* 0x0000000000ac9947 */ /* 0x000fea0003800000 */
[----:B------:R-:W-:Y:S01]  /*65b0*/  ISETP.NE.AND P1, PT, R52, 0x1, PT ;  /* 0x000000013400780c */ /* 0x000fe20003f25270 */
[----:B------:R-:W-:Y:S01]  /*65c0*/  BSSY.RECONVERGENT B1, `(.L_x_2959) ;  /* 0x000001a000017945 */ /* 0x000fe20003800200 */
[----:B------:R-:W-:-:S11]  /*65d0*/  LOP3.LUT P0, RZ, R46, 0x4, RZ, 0xc0, !PT ;  /* 0x000000042eff7812 */ /* 0x000fd6000780c0ff */
[----:B------:R-:W-:Y:S05]  /*65e0*/  @!P1 BRA `(.L_x_2960) ;  /* 0x00000000005c9947 */ /* 0x000fea0003800000 */
[----:B------:R-:W-:-:S05]  /*65f0*/  IMAD.SHL.U32 R5, R49, 0x40, RZ ;  /* 0x0000004031057824 */ /* 0x000fca00078e00ff */
[C---:B------:R-:W-:Y:S01]  /*6600*/  IADD3 R9, PT, PT, R5.reuse, 0x100, RZ ;  /* 0x0000010005097810 */ /* 0x040fe20007ffe0ff */
[----:B------:R-:W-:-:S04]  /*6610*/  IMAD.WIDE.U32 R4, R5, 0x4, R50 ;  /* 0x0000000405047825 */ /* 0x000fc800078e0032 */
[----:B------:R-:W-:Y:S02]  /*6620*/  IMAD.WIDE.U32 R8, R9, 0x4, R50 ;  /* 0x0000000409087825 */ /* 0x000fe400078e0032 */
[----:B------:R-:W2:Y:S04]  /*6630*/  LDG.E.128 R4, desc[UR36][R4.64] ;  /* 0x0000002404047981 */ /* 0x000ea8000c1e1d00 */
[----:B------:R-:W3:Y:S01]  /*6640*/  LDG.E.128 R8, desc[UR36][R8.64] ;  /* 0x0000002408087981 */ /* 0x000ee2000c1e1d00 */
[----:B------:R-:W0:Y:S01]  /*6650*/  S2UR UR6, SR_CgaCtaId ;  /* 0x00000000000679c3 */ /* 0x000e220000008800 */
[----:B------:R-:W-:Y:S01]  /*6660*/  UMOV UR5, 0x400 ;  /* 0x0000040000057882 */ /* 0x000fe20000000000 */
[C---:B------:R-:W-:Y:S01]  /*6670*/  IMAD.IADD R12, R49.reuse, 0x1, -R0 ;  /* 0x00000001310c7824 */ /* 0x040fe200078e0a00 */
[----:B------:R-:W-:Y:S01]  /*6680*/  UIADD3 UR5, UPT, UPT, UR5, 0x110, URZ ;  /* 0x0000011005057890 */ /* 0x000fe2000fffe0ff */
[----:B------:R-:W-:-:S03]  /*6690*/  IADD3 R49, PT, PT, R49, 0x8, RZ ;  /* 0x0000000831317810 */ /* 0x000fc60007ffe0ff */
[----:B0-----:R-:W-:-:S06]  /*66a0*/  ULEA UR5, UR6, UR5, 0x18 ;  /* 0x0000000506057291 */ /* 0x001fcc000f8ec0ff */
[----:B------:R-:W-:-:S05]  /*66b0*/  LEA R12, R12, UR5, 0x2 ;  /* 0x000000050c0c7c11 */ /* 0x000fca000f8e10ff */
        /* <DEDUP_REMOVED lines=10> */
.L_x_2960:
[----:B------:R-:W-:Y:S05]  /*6760*/  BSYNC.RECONVERGENT B1 ;  /* 0x0000000000017941 */ /* 0x000fea0003800200 */
.L_x_2959:
[----:B------:R-:W-:Y:S05]  /*6770*/  @P0 BRA `(.L_x_2953) ;  /* 0x0000000000380947 */ /* 0x000fea0003800000 */
[----:B------:R-:W-:-:S04]  /*6780*/  IMAD.SHL.U32 R5, R49, 0x40, RZ ;  /* 0x0000004031057824 */ /* 0x000fc800078e00ff */
[----:B------:R-:W-:-:S06]  /*6790*/  IMAD.WIDE.U32 R4, R5, 0x4, R50 ;  /* 0x0000000405047825 */ /* 0x000fcc00078e0032 */
        /* <DEDUP_REMOVED lines=12> */
.L_x_2953:
[----:B------:R-:W-:Y:S05]  /*6860*/  BSYNC.RECONVERGENT B0 ;  /* 0x0000000000007941 */ /* 0x000fea0003800200 */
.L_x_2952:
        /* <DEDUP_REMOVED lines=16> */
[----:B------:R-:W-:Y:S02]  /*6970*/  IADD3 R44, PT, PT, R44, 0x8, RZ ;  /* 0x000000082c2c7810 */ /* 0x000fe40007ffe0ff */
[----:B------:R-:W-:Y:S01]  /*6980*/  IMAD.MOV R10, RZ, RZ, -R10 ;  /* 0x000000ffff0a7224 */ /* 0x000fe200078e0a0a */
[----:B------:R-:W1:Y:S01]  /*6990*/  LDC R47, c[0x0][0x3f4] ;  /* 0x0000fd00ff2f7b82 */ /* 0x000e620000000800 */
[----:B0-----:R-:W-:-:S06]  /*69a0*/  ULEA UR5, UR6, UR5, 0x18 ;  /* 0x0000000506057291 */ /* 0x001fcc000f8ec0ff */
[----:B------:R-:W-:-:S04]  /*69b0*/  LEA R11, R45, UR5, 0x2 ;  /* 0x000000052d0b7c11 */ /* 0x000fc8000f8e10ff */
[----:B------:R-:W-:-:S07]  /*69c0*/  IADD3 R11, PT, PT, R11, 0x20, RZ ;  /* 0x000000200b0b7810 */ /* 0x000fce0007ffe0ff */
.L_x_2974:
[----:B------:R-:W-:Y:S01]  /*69d0*/  IADD3 R6, PT, PT, R44, -0x8, RZ ;  /* 0xfffffff82c067810 */ /* 0x000fe20007ffe0ff */
[----:B------:R-:W-:Y:S01]  /*69e0*/  VIADD R10, R10, 0x4 ;  /* 0x000000040a0a7836 */ /* 0x000fe20000000000 */
[C---:B------:R-:W-:Y:S01]  /*69f0*/  IADD3 R12, PT, PT, R44.reuse, 0x4, RZ ;  /* 0x000000042c0c7810 */ /* 0x040fe20007ffe0ff */
        /* <DEDUP_REMOVED lines=14> */
[----:B0-----:R-:W-:Y:S02]  /*6ae0*/  VIADD R15, R13, 0xffffffe ;  /* 0x0ffffffe0d0f7836 */ /* 0x001fe40000000000 */
[----:B------:R-:W0:Y:S04]  /*6af0*/  LDS R13, [R11+-0x20] ;  /* 0xffffe0000b0d7984 */ /* 0x000e280000000800 */
        /* <DEDUP_REMOVED lines=17> */
[----:B------:R-:W0:Y:S02]  /*6c10*/  LDG.E.128 R4, desc[UR36][R4.64] ;  /* 0x0000002404047981 */ /* 0x000e24000c1e1d00 */
[-C--:B0-----:R-:W-:Y:S01]  /*6c20*/  FFMA.FTZ R20, R4, R13.reuse, R20 ;  /* 0x0000000d04147223 */ /* 0x081fe20000010014 */
[-C--:B------:R-:W-:Y:S01]  /*6c30*/  FFMA.FTZ R21, R5, R13.reuse, R21 ;  /* 0x0000000d05157223 */ /* 0x080fe20000010015 */
[-C--:B------:R-:W-:Y:S01]  /*6c40*/  FFMA.FTZ R22, R6, R13.reuse, R22 ;  /* 0x0000000d06167223 */ /* 0x080fe20000010016 */
[----:B------:R-:W-:-:S07]  /*6c50*/  FFMA.FTZ R23, R7, R13, R23 ;  /* 0x0000000d07177223 */ /* 0x000fce0000010017 */
.L_x_2967:
[----:B------:R-:W-:Y:S05]  /*6c60*/  BSYNC.RECONVERGENT B3 ;  /* 0x0000000000037941 */ /* 0x000fea0003800200 */
.L_x_2966:
        /* <DEDUP_REMOVED lines=10> */
[----:B0-----:R-:W0:Y:S01]  /*6d10*/  LDS R13, [R11+-0x10] ;  /* 0xfffff0000b0d7984 */ /* 0x001e220000000800 */
[----:B-1----:R-:W-:-:S04]  /*6d20*/  IMAD.MOV R4, RZ, RZ, -R5 ;  /* 0x000000ffff047224 */ /* 0x002fc800078e0a05 */
        /* <DEDUP_REMOVED lines=20> */
.L_x_2969:
[----:B------:R-:W-:Y:S05]  /*6e70*/  BSYNC.RECONVERGENT B3 ;  /* 0x0000000000037941 */ /* 0x000fea0003800200 */
.L_x_2968:
        /* <DEDUP_REMOVED lines=32> */
.L_x_2971:
[----:B------:R-:W-:Y:S05]  /*7080*/  BSYNC.RECONVERGENT B3 ;  /* 0x0000000000037941 */ /* 0x000fea0003800200 */
.L_x_2970:
[----:B------:R-:W-:Y:S04]  /*7090*/  BSSY.RECONVERGENT B3, `(.L_x_2972) ;  /* 0x0000020000037945 */ /* 0x000fe80003800200 */
[----:B------:R-:W-:Y:S05]  /*70a0*/  @!P3 BRA `(.L_x_2973) ;  /* 0x000000000078b947 */ /* 0x000fea0003800000 */
[----:B------:R-:W-:Y:S02]  /*70b0*/  IABS R7, R47 ;  /* 0x0000002f00077213 */ /* 0x000fe40000000000 */
[----:B------:R-:W-:Y:S02]  /*70c0*/  IABS R14, R12 ;  /* 0x0000000c000e7213 */ /* 0x000fe40000000000 */
[----:B------:R-:W0:Y:S01]  /*70d0*/  I2F.RP R6, R7 ;  /* 0x0000000700067306 */ /* 0x000e220000209400 */
[----:B------:R-:W-:Y:S02]  /*70e0*/  ISETP.GE.AND P2, PT, R12, RZ, PT ;  /* 0x000000ff0c00720c */ /* 0x000fe40003f46270 */
[----:B------:R-:W-:Y:S01]  /*70f0*/  ISETP.NE.AND P3, PT, R47, RZ, PT ;  /* 0x000000ff2f00720c */ /* 0x000fe20003f65270 */
[----:B------:R-:W1:Y:S04]  /*7100*/  LDS R12, [R11+0x10] ;  /* 0x000010000b0c7984 */ /* 0x000e680000000800 */
        /* <DEDUP_REMOVED lines=19> */
[----:B------:R-:W1:Y:S02]  /*7240*/  LDG.E.128 R4, desc[UR36][R4.64] ;  /* 0x0000002404047981 */ /* 0x000e64000c1e1d00 */
[-C--:B-1----:R-:W-:Y:S01]  /*7250*/  FFMA.FTZ R20, R4, R12.reuse, R20 ;  /* 0x0000000c04147223 */ /* 0x082fe20000010014 */
[-C--:B------:R-:W-:Y:S01]  /*7260*/  FFMA.FTZ R21, R5, R12.reuse, R21 ;  /* 0x0000000c05157223 */ /* 0x080fe20000010015 */
[-C--:B------:R-:W-:Y:S01]  /*7270*/  FFMA.FTZ R22, R6, R12.reuse, R22 ;  /* 0x0000000c06167223 */ /* 0x080fe20000010016 */
[----:B------:R-:W-:-:S07]  /*7280*/  FFMA.FTZ R23, R7, R12, R23 ;  /* 0x0000000c07177223 */ /* 0x000fce0000010017 */
.L_x_2973:
[----:B------:R-:W-:Y:S05]  /*7290*/  BSYNC.RECONVERGENT B3 ;  /* 0x0000000000037941 */ /* 0x000fea0003800200 */
.L_x_2972:
[----:B------:R-:W-:Y:S01]  /*72a0*/  VIADD R44, R44, 0x10 ;  /* 0x000000102c2c7836 */ /* 0x000fe20000000000 */
[----:B------:R-:W-:Y:S01]  /*72b0*/  IADD3 R11, PT, PT, R11, 0x40, RZ ;  /* 0x000000400b0b7810 */ /* 0x000fe20007ffe0ff */
[----:B------:R-:W-:Y:S06]  /*72c0*/  @P0 BRA `(.L_x_2974) ;  /* 0xfffffff400c00947 */ /* 0x000fec000383ffff */
[----:B------:R-:W-:Y:S05]  /*72d0*/  BSYNC.RECONVERGENT B0 ;  /* 0x0000000000007941 */ /* 0x000fea0003800200 */
.L_x_2965:
[----:B------:R-:W-:-:S07]  /*72e0*/  VIADD R44, R44, 0xfffffff8 ;  /* 0xfffffff82c2c7836 */ /* 0x000fce0000000000 */
.L_x_2964:
[----:B------:R-:W-:Y:S05]  /*72f0*/  BSYNC.RECONVERGENT B1 ;  /* 0x0000000000017941 */ /* 0x000fea0003800200 */
.L_x_2963:
        /* <DEDUP_REMOVED lines=46> */
.L_x_2978:
[----:B------:R-:W-:Y:S05]  /*75e0*/  BSYNC.RECONVERGENT B1 ;  /* 0x0000000000017941 */ /* 0x000fea0003800200 */
.L_x_2977:
[----:B------:R-:W-:Y:S04]  /*75f0*/  BSSY.RECONVERGENT B1, `(.L_x_2979) ;  /* 0x0000020000017945 */ /* 0x000fe80003800200 */
[----:B------:R-:W-:Y:S05]  /*7600*/  @!P2 BRA `(.L_x_2980) ;  /* 0x000000000078a947 */ /* 0x000fea0003800000 */
[----:B------:R-:W-:Y:S01]  /*7610*/  IABS R12, R47 ;  /* 0x0000002f000c7213 */ /* 0x000fe20000000000 */
[----:B------:R-:W-:Y:S01]  /*7620*/  IMAD.MOV.U32 R6, RZ, RZ, RZ ;  /* 0x000000ffff067224 */ /* 0x000fe200078e00ff */
[----:B------:R-:W-:Y:S01]  /*7630*/  IABS R11, R10 ;  /* 0x0000000a000b7213 */ /* 0x000fe20000000000 */
[----:B------:R-:W0:Y:S01]  /*7640*/  LDS R4, [R4+0x10] ;  /* 0x0000100004047984 */ /* 0x000e220000000800 */
        /* <DEDUP_REMOVED lines=26> */
.L_x_2980:
[----:B------:R-:W-:Y:S05]  /*77f0*/  BSYNC.RECONVERGENT B1 ;  /* 0x0000000000017941 */ /* 0x000fea0003800200 */
.L_x_2979:
[----:B------:R-:W-:-:S07]  /*7800*/  IADD3 R44, PT, PT, R44, 0x8, RZ ;  /* 0x000000082c2c7810 */ /* 0x000fce0007ffe0ff */
.L_x_2976:
[----:B------:R-:W-:Y:S05]  /*7810*/  BSYNC.RECONVERGENT B0 ;  /* 0x0000000000007941 */ /* 0x000fea0003800200 */
.L_x_2975:
        /* <DEDUP_REMOVED lines=27> */
[----:B----4-:R-:W2:Y:S01]  /*79d0*/  LDG.E.128 R48, desc[UR36][R50.64] ;  /* 0x0000002432307981 */ /* 0x010ea2000c1e1d00 */
        /* <DEDUP_REMOVED lines=11> */
.L_x_2962:
[----:B------:R-:W-:Y:S05]  /*7a90*/  BSYNC.RECONVERGENT B2 ;  /* 0x0000000000027941 */ /* 0x000fea0003800200 */
.L_x_2961:
        /* <DEDUP_REMOVED lines=24> */
[----:B------:R-:W0:Y:S02]  /*7c20*/  S2R R15, SR_CgaCtaId ;  /* 0x00000000000f7919 */ /* 0x000e240000008800 */
[----:B------:R-:W-:Y:S01]  /*7c30*/  @P2 LEA R11, R11, R2, 0x6 ;  /* 0x000000020b0b2211 */ /* 0x000fe200078e30ff */
[----:B------:R-:W1:Y:S04]  /*7c40*/  LDCU.64 UR6, c[0x0][0x3c0] ;  /* 0x00007800ff0677ac */ /* 0x000e680008000a00 */
        /* <DEDUP_REMOVED lines=12> */
[----:B------:R-:W-:Y:S02]  /*7d10*/  IADD3 R14, PT, PT, R14, 0x110, RZ ;  /* 0x000001100e0e7810 */ /* 0x000fe40007ffe0ff */
[----:B------:R-:W-:Y:S02]  /*7d20*/  IADD3 R0, PT, PT, -R0, UR43, RZ ;  /* 0x0000002b00007c10 */ /* 0x000fe4000fffe1ff */
        /* <DEDUP_REMOVED lines=24> */
.L_x_2982:
[----:B------:R-:W-:Y:S05]  /*7eb0*/  BSYNC.RECONVERGENT B0 ;  /* 0x0000000000007941 */ /* 0x000fea0003800200 */
.L_x_2981:
        /* <DEDUP_REMOVED lines=14> */
[----:B------:R-:W-:-:S05]  /*7fa0*/  ISETP.NE.AND P0, PT, R8, 0x10, PT ;  /* 0x000000100800780c */ /* 0x000fca0003f05270 */
[----:B0-----:R-:W0:Y:S02]  /*7fb0*/  @!P2 LDS.128 R4, [R45+UR4] ;  /* 0x000000042d04a984 */ /* 0x001e240008000c00 */
        /* <DEDUP_REMOVED lines=20> */
[----:B------:R-:W-:-:S05]  /*8100*/  VIADD R6, R2, UR40 ;  /* 0x0000002802067c36 */ /* 0x000fca0008000000 */
[----:B-1----:R-:W-:Y:S01]  /*8110*/  IADD3 R2, P0, PT, R6, UR4, RZ ;  /* 0x0000000406027c10 */ /* 0x002fe2000ff1e0ff */
[C---:B--2---:R-:W-:Y:S01]  /*8120*/  FMUL.FTZ R22, R4.reuse, R22 ;  /* 0x0000001604167220 */ /* 0x044fe20000410000 */
[C---:B------:R-:W-:Y:S01]  /*8130*/  FMUL.FTZ R23, R4.reuse, R23 ;  /* 0x0000001704177220 */ /* 0x040fe20000410000 */
[C---:B------:R-:W-:Y:S01]  /*8140*/  FMUL.FTZ R21, R4.reuse, R21 ;  /* 0x0000001504157220 */ /* 0x040fe20000410000 */
[----:B------:R-:W-:-:S03]  /*8150*/  FMUL.FTZ R20, R4, R20 ;  /* 0x0000001404147220 */ /* 0x000fc60000410000 */
[----:B------:R-:W0:Y:S08]  /*8160*/  F2I.S8.NTZ R22, R22 ;  /* 0x0000001600167305 */ /* 0x000e300000202100 */
[----:B------:R-:W1:Y:S01]  /*8170*/  F2I.S8.NTZ R23, R23 ;  /* 0x0000001700177305 */ /* 0x000e620000202100 */
[----:B0-----:R-:W-:-:S07]  /*8180*/  PRMT R0, R22, 0x8880, RZ ;  /* 0x0000888016007816 */ /* 0x001fce00000000ff */
[----:B------:R-:W0:Y:S01]  /*8190*/  F2I.S8.NTZ R21, R21 ;  /* 0x0000001500157305 */ /* 0x000e220000202100 */
[----:B------:R-:W-:Y:S02]  /*81a0*/  PRMT R0, R0, 0x7710, RZ ;  /* 0x0000771000007816 */ /* 0x000fe400000000ff */
[----:B-1----:R-:W-:-:S05]  /*81b0*/  PRMT R4, R23, 0x8880, RZ ;  /* 0x0000888017047816 */ /* 0x002fca00000000ff */
[----:B------:R-:W1:Y:S01]  /*81c0*/  F2I.S8.NTZ R20, R20 ;  /* 0x0000001400147305 */ /* 0x000e620000202100 */
[----:B------:R-:W-:Y:S02]  /*81d0*/  SHF.L.U32 R3, R0, 0x10, RZ ;  /* 0x0000001000037819 */ /* 0x000fe400000006ff */
[----:B------:R-:W-:Y:S02]  /*81e0*/  PRMT R0, R4, 0x7710, RZ ;  /* 0x0000771004007816 */ /* 0x000fe400000000ff */
[----:B------:R-:W-:Y:S02]  /*81f0*/  LOP3.LUT R5, R3, 0xff0000, RZ, 0xc0, !PT ;  /* 0x00ff000003057812 */ /* 0x000fe400078ec0ff */
[----:B0-----:R-:W-:Y:S02]  /*8200*/  PRMT R21, R21, 0x8880, RZ ;  /* 0x0000888015157816 */ /* 0x001fe400000000ff */
[----:B------:R-:W-:Y:S02]  /*8210*/  LEA R5, R0, R5, 0x18 ;  /* 0x0000000500057211 */ /* 0x000fe400078ec0ff */
[----:B------:R-:W-:-:S02]  /*8220*/  PRMT R3, R21, 0x7710, RZ ;  /* 0x0000771015037816 */ /* 0x000fc400000000ff */
[----:B-1----:R-:W-:-:S04]  /*8230*/  PRMT R4, R20, 0x8880, RZ ;  /* 0x0000888014047816 */ /* 0x002fc800000000ff */
[----:B------:R-:W-:Y:S02]  /*8240*/  PRMT R0, R4, 0x7710, RZ ;  /* 0x0000771004007816 */ /* 0x000fe400000000ff */
[----:B------:R-:W-:Y:S02]  /*8250*/  LOP3.LUT R4, R3, 0xff, RZ, 0xc0, !PT ;  /* 0x000000ff03047812 */ /* 0x000fe400078ec0ff */
[----:B------:R-:W-:Y:S02]  /*8260*/  LOP3.LUT R7, R0, 0xff, RZ, 0xc0, !PT ;  /* 0x000000ff00077812 */ /* 0x000fe400078ec0ff */
[----:B------:R-:W-:Y:S02]  /*8270*/  LEA R4, R4, R5, 0x8 ;  /* 0x0000000504047211 */ /* 0x000fe400078e40ff */
[----:B------:R-:W-:Y:S02]  /*8280*/  LEA.HI.X.SX32 R3, R6, UR5, 0x1, P0 ;  /* 0x0000000506037c11 */ /* 0x000fe400080f0eff */
[----:B------:R-:W-:-:S05]  /*8290*/  IADD3 R7, PT, PT, R4, R7, RZ ;  /* 0x0000000704077210 */ /* 0x000fca0007ffe0ff */
[----:B------:R-:W-:Y:S01]  /*82a0*/  STG.E desc[UR36][R2.64], R7 ;  /* 0x0000000702007986 */ /* 0x000fe2000c101924 */
[----:B------:R-:W-:Y:S05]  /*82b0*/  EXIT ;  /* 0x000000000000794d */ /* 0x000fea0003800000 */
.L_x_2983:
[----:B------:R-:W0:Y:S01]  /*82c0*/  LDC.64 R4, c[0x0][0x380] ;  /* 0x0000e000ff047b82 */ /* 0x000e220000000a00 */
[----:B------:R-:W-:-:S04]  /*82d0*/  VIADD R3, R2, UR40 ;  /* 0x0000002802037c36 */ /* 0x000fc80008000000 */
[----:B0-----:R-:W-:-:S05]  /*82e0*/  IMAD.WIDE R2, R3, 0x4, R4 ;  /* 0x0000000403027825 */ /* 0x001fca00078e0204 */
[----:B------:R-:W-:Y:S01]  /*82f0*/  STG.E.128 desc[UR36][R2.64], R20 ;  /* 0x0000001402007986 */ /* 0x000fe2000c101d24 */
[----:B------:R-:W-:Y:S05]  /*8300*/  EXIT ;  /* 0x000000000000794d */ /* 0x000fea0003800000 */
.L_x_2908:
[----:B------:R-:W-:Y:S01]  /*8310*/  HFMA2 R12, -RZ, RZ, 0, 9.5367431640625e-07 ;  /* 0x00000010ff0c7431 */ /* 0x000fe200000001ff */
[----:B------:R-:W-:Y:S01]  /*8320*/  MOV R11, 0x1f ;  /* 0x0000001f000b7802 */ /* 0x000fe20000000f00 */
[----:B------:R-:W-:-:S07]  /*8330*/  IMAD.MOV.U32 R15, RZ, RZ, -0x1 ;  /* 0xffffffffff0f7424 */ /* 0x000fce00078e00ff */
[----:B0-----:R-:W-:Y:S05]  /*8340*/  WARPSYNC.COLLECTIVE R15, `(.L_x_2984) ;  /* 0x000000000f087348 */ /* 0x001fea0003c00000 */
[----:B------:R1:W2:Y:S02]  /*8350*/  SHFL.BFLY P6, R14, R13, R12, R11 ;  /* 0x0c00000c0d0e7389 */ /* 0x0002a400000c000b */
[----:B012---:R-:W-:Y:S05]  /*8360*/  ENDCOLLECTIVE ;  /* 0x000000000000791b */ /* 0x007fea0003800000 */
.L_x_2984:
[----:B------:R-:W-:Y:S02]  /*8370*/  HFMA2 R12, -RZ, RZ, 0, 4.76837158203125e-07 ;  /* 0x00000008ff0c7431 */ /* 0x000fe400000001ff */
[----:B------:R-:W-:-:S05]  /*8380*/  FADD.FTZ R0, R13, R14 ;  /* 0x0000000e0d007221 */ /* 0x000fca0000010000 */
[----:B------:R-:W-:-:S07]  /*8390*/  MOV R13, R0 ;  /* 0x00000000000d7202 */ /* 0x000fce0000000f00 */
[----:B------:R-:W-:Y:S05]  /*83a0*/  WARPSYNC.COLLECTIVE R15, `(.L_x_2985) ;  /* 0x000000000f087348 */ /* 0x000fea0003c00000 */
[----:B------:R0:W1:Y:S02]  /*83b0*/  SHFL.BFLY P6, R14, R13, R12, R11 ;  /* 0x0c00000c0d0e7389 */ /* 0x00006400000c000b */
[----:B01----:R-:W-:Y:S05]  /*83c0*/  ENDCOLLECTIVE ;  /* 0x000000000000791b */ /* 0x003fea0003800000 */
.L_x_2985:
[----:B------:R-:W-:Y:S01]  /*83d0*/  MOV R12, 0x4 ;  /* 0x00000004000c7802 */ /* 0x000fe20000000f00 */
[----:B------:R-:W-:-:S04]  /*83e0*/  FADD.FTZ R2, R0, R14 ;  /* 0x0000000e00027221 */ /* 0x000fc80000010000 */
[----:B------:R-:W-:-:S07]  /*83f0*/  IMAD.MOV.U32 R13, RZ, RZ, R2 ;  /* 0x000000ffff0d7224 */ /* 0x000fce00078e0002 */
[----:B------:R-:W-:Y:S05]  /*8400*/  WARPSYNC.COLLECTIVE R15, `(.L_x_2986) ;  /* 0x000000000f087348 */ /* 0x000fea0003c00000 */
[----:B------:R0:W1:Y:S02]  /*8410*/  SHFL.BFLY P6, R14, R13, R12, R11 ;  /* 0x0c00000c0d0e7389 */ /* 0x00006400000c000b */
[----:B01----:R-:W-:Y:S05]  /*8420*/  ENDCOLLECTIVE ;  /* 0x000000000000791b */ /* 0x003fea0003800000 */
.L_x_2986:
[----:B------:R-:W-:Y:S02]  /*8430*/  IMAD.MOV.U32 R12, RZ, RZ, 0x2 ;  /* 0x00000002ff0c7424 */ /* 0x000fe400078e00ff */
[----:B------:R-:W-:-:S05]  /*8440*/  FADD.FTZ R3, R2, R14 ;  /* 0x0000000e02037221 */ /* 0x000fca0000010000 */
[----:B------:R-:W-:-:S07]  /*8450*/  MOV R13, R3 ;  /* 0x00000003000d7202 */ /* 0x000fce0000000f00 */
[----:B------:R-:W-:Y:S05]  /*8460*/  WARPSYNC.COLLECTIVE R15, `(.L_x_2987) ;  /* 0x000000000f087348 */ /* 0x000fea0003c00000 */
[----:B------:R0:W1:Y:S02]  /*8470*/  SHFL.BFLY P6, R14, R13, R12, R11 ;  /* 0x0c00000c0d0e7389 */ /* 0x00006400000c000b */
[----:B01----:R-:W-:Y:S05]  /*8480*/  ENDCOLLECTIVE ;  /* 0x000000000000791b */ /* 0x003fea0003800000 */
.L_x_2987:
[----:B------:R-:W-:Y:S02]  /*8490*/  HFMA2 R12, -RZ, RZ, 0, 5.9604644775390625e-08 ;  /* 0x00000001ff0c7431 */ /* 0x000fe400000001ff */
[----:B------:R-:W-:-:S05]  /*84a0*/  FADD.FTZ R4, R3, R14 ;  /* 0x0000000e03047221 */ /* 0x000fca0000010000 */
[----:B------:R-:W-:-:S07]  /*84b0*/  MOV R13, R4 ;  /* 0x00000004000d7202 */ /* 0x000fce0000000f00 */
[----:B------:R-:W-:Y:S05]  /*84c0*/  WARPSYNC.COLLECTIVE R15, `(.L_x_2988) ;  /* 0x000000000f087348 */ /* 0x000fea0003c00000 */
[----:B------:R0:W1:Y:S02]  /*84d0*/  SHFL.BFLY P6, R14, R13, R12, R11 ;  /* 0x0c00000c0d0e7389 */ /* 0x00006400000c000b */
[----:B01----:R-:W-:Y:S05]  /*84e0*/  ENDCOLLECTIVE ;  /* 0x000000000000791b */ /* 0x003fea0003800000 */
.L_x_2988:
[----:B------:R-:W-:Y:S05]  /*84f0*/  BRA `(.L_x_2989) ;  /* 0xffffff9000b87947 */ /* 0x000fea000383ffff */
.L_x_2912:
[----:B------:R-:W-:Y:S01]  /*8500*/  BSSY B1, `(.L_x_2990) ;  /* 0x0000007000017945 */ /* 0x000fe20003800000 */
[----:B------:R-:W-:Y:S01]  /*8510*/  IMAD.MOV.U32 R12, RZ, RZ, 0x2 ;  /* 0x00000002ff0c7424 */ /* 0x000fe200078e00ff */
[----:B------:R-:W-:Y:S02]  /*8520*/  MOV R11, 0x1f ;  /* 0x0000001f000b7802 */ /* 0x000fe40000000f00 */
[----:B------:R-:W-:-:S07]  /*8530*/  MOV R15, 0xffffffff ;  /* 0xffffffff000f7802 */ /* 0x000fce0000000f00 */
[----:B------:R-:W-:Y:S05]  /*8540*/  WARPSYNC.COLLECTIVE R15, `(.L_x_2991) ;  /* 0x000000000f087348 */ /* 0x000fea0003c00000 */
[----:B------:R0:W1:Y:S02]  /*8550*/  SHFL.BFLY P6, R14, R13, R12, R11 ;  /* 0x0c00000c0d0e7389 */ /* 0x00006400000c000b */
[----:B01----:R-:W-:Y:S05]  /*8560*/  ENDCOLLECTIVE ;  /* 0x000000000000791b */ /* 0x003fea0003800000 */
.L_x_2991:
[----:B------:R-:W-:Y:S05]  /*8570*/  BSYNC B1 ;  /* 0x0000000000017941 */ /* 0x000fea0003800000 */
.L_x_2990:
[----:B------:R-:W-:Y:S01]  /*8580*/  FADD.FTZ R13, R13, R14 ;  /* 0x0000000e0d0d7221 */ /* 0x000fe20000010000 */
[----:B------:R-:W-:Y:S01]  /*8590*/  IMAD.MOV.U32 R12, RZ, RZ, 0x1 ;  /* 0x00000001ff0c7424 */ /* 0x000fe200078e00ff */
[----:B------:R-:W-:Y:S02]  /*85a0*/  MOV R11, 0x1f ;  /* 0x0000001f000b7802 */ /* 0x000fe40000000f00 */
[----:B------:R-:W-:-:S07]  /*85b0*/  MOV R15, 0xffffffff ;  /* 0xffffffff000f7802 */ /* 0x000fce0000000f00 */
[----:B------:R-:W-:Y:S05]  /*85c0*/  WARPSYNC.COLLECTIVE R15, `(.L_x_2992) ;  /* 0x000000000f087348 */ /* 0x000fea0003c00000 */
[----:B------:R0:W1:Y:S02]  /*85d0*/  SHFL.BFLY P6, R14, R13, R12, R11 ;  /* 0x0c00000c0d0e7389 */ /* 0x00006400000c000b */
[----:B01----:R-:W-:Y:S05]  /*85e0*/  ENDCOLLECTIVE ;  /* 0x000000000000791b */ /* 0x003fea0003800000 */
.L_x_2992:
[----:B------:R-:W-:Y:S05]  /*85f0*/  BRA `(.L_x_2993) ;  /* 0xffffffa000707947 */ /* 0x000fea000383ffff */
.L_x_2916:
[----:B------:R-:W-:Y:S01]  /*8600*/  HFMA2 R12, -RZ, RZ, 0, 9.5367431640625e-07 ;  /* 0x00000010ff0c7431 */ /* 0x000fe200000001ff */
[----:B------:R-:W-:Y:S01]  /*8610*/  BSSY B0, `(.L_x_2994) ;  /* 0x0000007000007945 */ /* 0x000fe20003800000 */
[----:B------:R-:W-:Y:S01]  /*8620*/  IMAD.MOV.U32 R13, RZ, RZ, R48 ;  /* 0x000000ffff0d7224 */ /* 0x000fe200078e0030 */
[----:B------:R-:W-:Y:S01]  /*8630*/  MOV R11, 0x1f ;  /* 0x0000001f000b7802 */ /* 0x000fe20000000f00 */
[----:B------:R-:W-:-:S07]  /*8640*/  IMAD.MOV.U32 R15, RZ, RZ, -0x1 ;  /* 0xffffffffff0f7424 */ /* 0x000fce00078e00ff */
[----:B0-234-:R-:W-:Y:S05]  /*8650*/  WARPSYNC.COLLECTIVE R15, `(.L_x_2995) ;  /* 0x000000000f087348 */ /* 0x01dfea0003c00000 */
[----:B------:R1:W0:Y:S02]  /*8660*/  SHFL.BFLY P6, R14, R13, R12, R11 ;  /* 0x0c00000c0d0e7389 */ /* 0x00022400000c000b */
[----:B01234-:R-:W-:Y:S05]  /*8670*/  ENDCOLLECTIVE ;  /* 0x000000000000791b */ /* 0x01ffea0003800000 */
.L_x_2995:
[----:B------:R-:W-:Y:S05]  /*8680*/  BSYNC B0 ;  /* 0x0000000000007941 */ /* 0x000fea0003800000 */
.L_x_2994:
[----:B------:R-:W-:Y:S01]  /*8690*/  FMNMX.FTZ R13, R14, R48, !PT ;  /* 0x000000300e0d7209 */ /* 0x000fe20007810000 */
[----:B------:R-:W-:Y:S01]  /*86a0*/  HFMA2 R12, -RZ, RZ, 0, 4.76837158203125e-07 ;  /* 0x00000008ff0c7431 */ /* 0x000fe200000001ff */
[----:B------:R-:W-:Y:S01]  /*86b0*/  MOV R11, 0x1f ;  /* 0x0000001f000b7802 */ /* 0x000fe20000000f00 */
[----:B------:R-:W-:-:S07]  /*86c0*/  IMAD.MOV.U32 R15, RZ, RZ, -0x1 ;  /* 0xffffffffff0f7424 */ /* 0x000fce00078e00ff */
[----:B------:R-:W-:Y:S05]  /*86d0*/  WARPSYNC.COLLECTIVE R15, `(.L_x_2996) ;  /* 0x000000000f087348 */ /* 0x000fea0003c00000 */
[----:B------:R0:W1:Y:S02]  /*86e0*/  SHFL.BFLY P6, R14, R13, R12, R11 ;  /* 0x0c00000c0d0e7389 */ /* 0x00006400000c000b */
[----:B01----:R-:W-:Y:S05]  /*86f0*/  ENDCOLLECTIVE ;  /* 0x000000000000791b */ /* 0x003fea0003800000 */
.L_x_2996:
[----:B------:R-:W-:Y:S01]  /*8700*/  HFMA2 R12, -RZ, RZ, 0, 2.384185791015625e-07 ;  /* 0x00000004ff0c7431 */ /* 0x000fe200000001ff */
[----:B------:R-:W-:-:S04]  /*8710*/  FMNMX.FTZ R2, R13, R14, !PT ;  /* 0x0000000e0d027209 */ /* 0x000fc80007810000 */
[----:B------:R-:W-:-:S07]  /*8720*/  MOV R13, R2 ;  /* 0x00000002000d7202 */ /* 0x000fce0000000f00 */
[----:B------:R-:W-:Y:S05]  /*8730*/  WARPSYNC.COLLECTIVE R15, `(.L_x_2997) ;  /* 0x000000000f087348 */ /* 0x000fea0003c00000 */
[----:B------:R0:W1:Y:S02]  /*8740*/  SHFL.BFLY P6, R14, R13, R12, R11 ;  /* 0x0c00000c0d0e7389 */ /* 0x00006400000c000b */
[----:B01----:R-:W-:Y:S05]  /*8750*/  ENDCOLLECTIVE ;  /* 0x000000000000791b */ /* 0x003fea0003800000 */
.L_x_2997:
[----:B------:R-:W-:Y:S05]  /*8760*/  BRA `(.L_x_2998) ;  /* 0xffffffa000e47947 */ /* 0x000fea000383ffff */
.L_x_2999:
        /* <DEDUP_REMOVED lines=9> */
.L_x_3023:


//--------------------- .nv.global.init           --------------------------
	.section	.nv.global.init,"aw",@progbits
.nv.global.init:
	.type		$str,@object
	.size		$str,($str$1 - $str)
$str:
        /*0000*/ 	.byte	0x68, 0x61, 0x6c, 0x66, 0x5f, 0x72, 0x6f, 0x74, 0x61, 0x72, 0x79, 0x5f, 0x64, 0x69, 0x6d, 0x20
        /*0010*/ 	.byte	0x25, 0x20, 0x51, 0x4b, 0x5f, 0x56, 0x45, 0x43, 0x5f, 0x53, 0x49, 0x5a, 0x45, 0x20, 0x3d, 0x3d
        /*0020*/ 	.byte	0x20, 0x30, 0x00
	.type		$str$1,@object
	.size		$str$1,(__unnamed_16 - $str$1)
$str$1:
        /*0023*/ 	.byte	0x2f, 0x74, 0x6d, 0x70, 0x2f, 0x6f, 0x73, 0x73, 0x5f, 0x6b, 0x65, 0x72, 0x6e, 0x65, 0x6c, 0x73
        /* <DEDUP_REMOVED lines=8> */
        /*00b3*/ 	.byte	0x6c, 0x61, 0x74, 0x65, 0x2e, 0x68, 0x70, 0x70, 0x00
	.type		__unnamed_16,@object
	.size		__unnamed_16,(__unnamed_17 - __unnamed_16)
__unnamed_16:
        /* <DEDUP_REMOVED lines=18> */
        /*01dc*/ 	.byte	0x00
	.type		__unnamed_17,@object
	.size		__unnamed_17,(__unnamed_13 - __unnamed_17)
__unnamed_17:
        /* <DEDUP_REMOVED lines=18> */
        /*02fd*/ 	.byte	0x5d, 0x00
	.type		__unnamed_13,@object
	.size		__unnamed_13,(__unnamed_18 - __unnamed_13)
__unnamed_13:
        /* <DEDUP_REMOVED lines=19> */
	.type		__unnamed_18,@object
	.size		__unnamed_18,(__unnamed_4 - __unnamed_18)
__unnamed_18:
        /* <DEDUP_REMOVED lines=19> */
	.type		__unnamed_4,@object
	.size		__unnamed_4,(__unnamed_1 - __unnamed_4)
__unnamed_4:
        /* <DEDUP_REMOVED lines=19> */
	.type		__unnamed_1,@object
	.size		__unnamed_1,(__unnamed_5 - __unnamed_1)
__unnamed_1:
        /* <DEDUP_REMOVED lines=18> */
        /*0785*/ 	.byte	0x65, 0x5d, 0x00
	.type		__unnamed_5,@object
	.size		__unnamed_5,(__unnamed_15 - __unnamed_5)
__unnamed_5:
        /* <DEDUP_REMOVED lines=19> */
	.type		__unnamed_15,@object
	.size		__unnamed_15,(__unnamed_6 - __unnamed_15)
__unnamed_15:
        /* <DEDUP_REMOVED lines=19> */
	.type		__unnamed_6,@object
	.size		__unnamed_6,(__unnamed_14 - __unnamed_6)
__unnamed_6:
        /* <DEDUP_REMOVED lines=19> */
	.type		__unnamed_14,@object
	.size		__unnamed_14,(__unnamed_3 - __unnamed_14)
__unnamed_14:
        /* <DEDUP_REMOVED lines=19> */
	.type		__unnamed_3,@object
	.size		__unnamed_3,(__unnamed_2 - __unnamed_3)
__unnamed_3:
        /* <DEDUP_REMOVED lines=18> */
        /*0d34*/ 	.byte	0x73, 0x65, 0x5d, 0x00
	.type		__unnamed_2,@object
	.size		__unnamed_2,(__unnamed_22 - __unnamed_2)
__unnamed_2:
        /* <DEDUP_REMOVED lines=19> */
	.type		__unnamed_22,@object
	.size		__unnamed_22,(__unnamed_19 - __unnamed_22)
__unnamed_22:
        /* <DEDUP_REMOVED lines=19> */
	.type		__unnamed_19,@object
	.size		__unnamed_19,(__unnamed_23 - __unnamed_19)
__unnamed_19:
        /* <DEDUP_REMOVED lines=18> */
        /*10a5*/ 	.byte	0x20, 0x3d, 0x20, 0x66, 0x61, 0x6c, 0x73, 0x65, 0x5d, 0x00
	.type		__unnamed_23,@object
	.size		__unnamed_23,(__unnamed_10 - __unnamed_23)
__unnamed_23:
        /* <DEDUP_REMOVED lines=19> */
	.type		__unnamed_10,@object
	.size		__unnamed_10,(__unnamed_24 - __unnamed_10)
__unnamed_10:
        /* <DEDUP_REMOVED lines=19> */
	.type		__unnamed_24,@object
	.size		__unnamed_24,(__unnamed_21 - __unnamed_24)
__unnamed_24:
        /* <DEDUP_REMOVED lines=19> */
	.type		__unnamed_21,@object
	.size		__unnamed_21,(__unnamed_11 - __unnamed_21)
__unnamed_21:
        /* <DEDUP_REMOVED lines=18> */
        /*154d*/ 	.byte	0x53, 0x20, 0x3d, 0x20, 0x66, 0x61, 0x6c, 0x73, 0x65, 0x5d, 0x00
	.type		__unnamed_11,@object
	.size		__unnamed_11,(__unnamed_7 - __unnamed_11)
__unnamed_11:
        /* <DEDUP_REMOVED lines=19> */
	.type		__unnamed_7,@object
	.size		__unnamed_7,(__unnamed_20 - __unnamed_7)
__unnamed_7:
        /* <DEDUP_REMOVED lines=19> */
	.type		__unnamed_20,@object
	.size		__unnamed_20,(__unnamed_12 - __unnamed_20)
__unnamed_20:
        /* <DEDUP_REMOVED lines=19> */
	.type		__unnamed_12,@object
	.size		__unnamed_12,(__unnamed_9 - __unnamed_12)
__unnamed_12:
        /* <DEDUP_REMOVED lines=19> */
	.type		__unnamed_9,@object
	.size		__unnamed_9,(__unnamed_8 - __unnamed_9)
__unnamed_9:
        /* <DEDUP_REMOVED lines=18> */
        /*1b24*/ 	.byte	0x4d, 0x53, 0x20, 0x3d, 0x20, 0x66, 0x61, 0x6c, 0x73, 0x65, 0x5d, 0x00
	.type		__unnamed_8,@object
	.size		__unnamed_8,(.L_7 - __unnamed_8)
__unnamed_8:
        /* <DEDUP_REMOVED lines=19> */
.L_7:


//--------------------- .nv.shared._ZN4mmha33masked_multihead_attention_kernelItLi64ELi64ELi1ELi8ELi256ELb1ELb1EEEv26Multihead_attention_paramsIT_XT5_EE --------------------------
	.section	.nv.shared._ZN4mmha33masked_multihead_attention_kernelItLi64ELi64ELi1ELi8ELi256ELb1ELb1EEEv26Multihead_attention_paramsIT_XT5_EE,"aw",@nobits
	.sectionflags	@""
	.align	16
.nv.shared._ZN4mmha33masked_multihead_attention_kernelItLi64ELi64ELi1ELi8ELi256ELb1ELb1EEEv26Multihead_attention_paramsIT_XT5_EE:
	.zero		1344


//--------------------- .nv.shared.reserved.0     --------------------------
	.section	.nv.shared.reserved.0,"aw",@nobits
	.weak		__nv_reservedSMEM_offset_0_alias
	.size		__nv_reservedSMEM_offset_0_alias, 0, 64
	.other		__nv_reservedSMEM_offset_0_alias,@"STO_CUDA_RESERVED_SHARED STV_DEFAULT"
__nv_reservedSMEM_offset_0_alias:
	.zero		0
	.zero		64


//--------------------- .nv.shared._ZN4mmha33masked_multihead_attention_kernelItLi64ELi64ELi2ELi8ELi128ELb1ELb1EEEv26Multihead_attention_paramsIT_XT5_EE --------------------------
	.section	.nv.shared._ZN4mmha33masked_multihead_attention_kernelItLi64ELi64ELi2ELi8ELi128ELb1ELb1EEEv26Multihead_attention_paramsIT_XT5_EE,"aw",@nobits
	.sectionflags	@""
	.align	16
.nv.shared._ZN4mmha33masked_multihead_attention_kernelItLi64ELi64ELi2ELi8ELi128ELb1ELb1EEEv26Multihead_attention_paramsIT_XT5_EE:
	.zero		1312


//--------------------- .nv.shared._ZN4mmha33masked_multihead_attention_kernelItLi64ELi64ELi4ELi8ELi64ELb1ELb1EEEv26Multihead_attention_paramsIT_XT5_EE --------------------------
	.section	.nv.shared._ZN4mmha33masked_multihead_attention_kernelItLi64ELi64ELi4ELi8ELi64ELb1ELb1EEEv26Multihead_attention_paramsIT_XT5_EE,"aw",@nobits
	.sectionflags	@""
	.align	16
.nv.shared._ZN4mmha33masked_multihead_attention_kernelItLi64ELi64ELi4ELi8ELi64ELb1ELb1EEEv26Multihead_attention_paramsIT_XT5_EE:
	.zero		1296


//--------------------- .nv.shared._ZN4mmha33masked_multihead_attention_kernelItLi64ELi64ELi1ELi8ELi256ELb1ELb0EEEv26Multihead_attention_paramsIT_XT5_EE --------------------------
	.section	.nv.shared._ZN4mmha33masked_multihead_attention_kernelItLi64ELi64ELi1ELi8ELi256ELb1ELb0EEEv26Multihead_attention_paramsIT_XT5_EE,"aw",@nobits
	.sectionflags	@""
	.align	16
.nv.shared._ZN4mmha33masked_multihead_attention_kernelItLi64ELi64ELi1ELi8ELi256ELb1ELb0EEEv26Multihead_attention_paramsIT_XT5_EE:
	.zero		1344


//--------------------- .nv.shared._ZN4mmha33masked_multihead_attention_kernelItLi64ELi64ELi2ELi8ELi128ELb1ELb0EEEv26Multihead_attention_paramsIT_XT5_EE --------------------------
	.section	.nv.shared._ZN4mmha33masked_multihead_attention_kernelItLi64ELi64ELi2ELi8ELi128ELb1ELb0EEEv26Multihead_attention_paramsIT_XT5_EE,"aw",@nobits
	.sectionflags	@""
	.align	16
.nv.shared._ZN4mmha33masked_multihead_attention_kernelItLi64ELi64ELi2ELi8ELi128ELb1ELb0EEEv26Multihead_attention_paramsIT_XT5_EE:
	.zero		1312


//--------------------- .nv.shared._ZN4mmha33masked_multihead_attention_kernelItLi64ELi64ELi4ELi8ELi64ELb1ELb0EEEv26Multihead_attention_paramsIT_XT5_EE --------------------------
	.section	.nv.shared._ZN4mmha33masked_multihead_attention_kernelItLi64ELi64ELi4ELi8ELi64ELb1ELb0EEEv26Multihead_attention_paramsIT_XT5_EE,"aw",@nobits
	.sectionflags	@""
	.align	16
.nv.shared._ZN4mmha33masked_multihead_attention_kernelItLi64ELi64ELi4ELi8ELi64ELb1ELb0EEEv26Multihead_attention_paramsIT_XT5_EE:
	.zero		1296


//--------------------- .nv.shared._ZN4mmha33masked_multihead_attention_kernelIfLi64ELi64ELi1ELi16ELi256ELb1ELb1EEEv26Multihead_attention_paramsIT_XT5_EE --------------------------
	.section	.nv.shared._ZN4mmha33masked_multihead_attention_kernelIfLi64ELi64ELi1ELi16ELi256ELb1ELb1EEEv26Multihead_attention_paramsIT_XT5_EE,"aw",@nobits
	.sectionflags	@""
	.align	16
.nv.shared._ZN4mmha33masked_multihead_attention_kernelIfLi64ELi64ELi1ELi16ELi256ELb1ELb1EEEv26Multihead_attention_paramsIT_XT5_EE:
	.zero		1600


//--------------------- .nv.shared._ZN4mmha33masked_multihead_attention_kernelIfLi64ELi64ELi2ELi16ELi128ELb1ELb1EEEv26Multihead_attention_paramsIT_XT5_EE --------------------------
	.section	.nv.shared._ZN4mmha33masked_multihead_attention_kernelIfLi64ELi64ELi2ELi16ELi128ELb1ELb1EEEv26Multihead_attention_paramsIT_XT5_EE,"aw",@nobits
	.sectionflags	@""
	.align	16
.nv.shared._ZN4mmha33masked_multihead_attention_kernelIfLi64ELi64ELi2ELi16ELi128ELb1ELb1EEEv26Multihead_attention_paramsIT_XT5_EE:
	.zero		1568


//--------------------- .nv.shared._ZN4mmha33masked_multihead_attention_kernelIfLi64ELi64ELi4ELi16ELi64ELb1ELb1EEEv26Multihead_attention_paramsIT_XT5_EE --------------------------
	.section	.nv.shared._ZN4mmha33masked_multihead_attention_kernelIfLi64ELi64ELi4ELi16ELi64ELb1ELb1EEEv26Multihead_attention_paramsIT_XT5_EE,"aw",@nobits
	.sectionflags	@""
	.align	16
.nv.shared._ZN4mmha33masked_multihead_attention_kernelIfLi64ELi64ELi4ELi16ELi64ELb1ELb1EEEv26Multihead_attention_paramsIT_XT5_EE:
	.zero		1552


//--------------------- .nv.shared._ZN4mmha33masked_multihead_attention_kernelIfLi64ELi64ELi1ELi16ELi256ELb1ELb0EEEv26Multihead_attention_paramsIT_XT5_EE --------------------------
	.section	.nv.shared._ZN4mmha33masked_multihead_attention_kernelIfLi64ELi64ELi1ELi16ELi256ELb1ELb0EEEv26Multihead_attention_paramsIT_XT5_EE,"aw",@nobits
	.sectionflags	@""
	.align	16
.nv.shared._ZN4mmha33masked_multihead_attention_kernelIfLi64ELi64ELi1ELi16ELi256ELb1ELb0EEEv26Multihead_attention_paramsIT_XT5_EE:
	.zero		1600


//--------------------- .nv.shared._ZN4mmha33masked_multihead_attention_kernelIfLi64ELi64ELi2ELi16ELi128ELb1ELb0EEEv26Multihead_attention_paramsIT_XT5_EE --------------------------
	.section	.nv.shared._ZN4mmha33masked_multihead_attention_kernelIfLi64ELi64ELi2ELi16ELi128ELb1ELb0EEEv26Multihead_attention_paramsIT_XT5_EE,"aw",@nobits
	.sectionflags	@""
	.align	16
.nv.shared._ZN4mmha33masked_multihead_attention_kernelIfLi64ELi64ELi2ELi16ELi128ELb1ELb0EEEv26Multihead_attention_paramsIT_XT5_EE:
	.zero		1568


//--------------------- .nv.shared._ZN4mmha33masked_multihead_attention_kernelIfLi64ELi64ELi4ELi16ELi64ELb1ELb0EEEv26Multihead_attention_paramsIT_XT5_EE --------------------------
	.section	.nv.shared._ZN4mmha33masked_multihead_attention_kernelIfLi64ELi64ELi4ELi16ELi64ELb1ELb0EEEv26Multihead_attention_paramsIT_XT5_EE,"aw",@nobits
	.sectionflags	@""
	.align	16
.nv.shared._ZN4mmha33masked_multihead_attention_kernelIfLi64ELi64ELi4ELi16ELi64ELb1ELb0EEEv26Multihead_attention_paramsIT_XT5_EE:
	.zero		1552


//--------------------- .nv.shared._ZN4mmha33masked_multihead_attention_kernelItLi64ELi64ELi1ELi8ELi256ELb0ELb1EEEv26Multihead_attention_paramsIT_XT5_EE --------------------------
	.section	.nv.shared._ZN4mmha33masked_multihead_attention_kernelItLi64ELi64ELi1ELi8ELi256ELb0ELb1EEEv26Multihead_attention_paramsIT_XT5_EE,"aw",@nobits
	.sectionflags	@""
	.align	16
.nv.shared._ZN4mmha33masked_multihead_attention_kernelItLi64ELi64ELi1ELi8ELi256ELb0ELb1EEEv26Multihead_attention_paramsIT_XT5_EE:
	.zero		1216


//--------------------- .nv.shared._ZN4mmha33masked_multihead_attention_kernelItLi64ELi64ELi2ELi8ELi128ELb0ELb1EEEv26Multihead_attention_paramsIT_XT5_EE --------------------------
	.section	.nv.shared._ZN4mmha33masked_multihead_attention_kernelItLi64ELi64ELi2ELi8ELi128ELb0ELb1EEEv26Multihead_attention_paramsIT_XT5_EE,"aw",@nobits
	.sectionflags	@""
	.align	16
.nv.shared._ZN4mmha33masked_multihead_attention_kernelItLi64ELi64ELi2ELi8ELi128ELb0ELb1EEEv26Multihead_attention_paramsIT_XT5_EE:
	.zero		1184


//--------------------- .nv.shared._ZN4mmha33masked_multihead_attention_kernelItLi64ELi64ELi4ELi8ELi64ELb0ELb1EEEv26Multihead_attention_paramsIT_XT5_EE --------------------------
	.section	.nv.shared._ZN4mmha33masked_multihead_attention_kernelItLi64ELi64ELi4ELi8ELi64ELb0ELb1EEEv26Multihead_attention_paramsIT_XT5_EE,"aw",@nobits
	.sectionflags	@""
	.align	16
.nv.shared._ZN4mmha33masked_multihead_attention_kernelItLi64ELi64ELi4ELi8ELi64ELb0ELb1EEEv26Multihead_attention_paramsIT_XT5_EE:
	.zero		1168


//--------------------- .nv.shared._ZN4mmha33masked_multihead_attention_kernelItLi64ELi64ELi1ELi8ELi256ELb0ELb0EEEv26Multihead_attention_paramsIT_XT5_EE --------------------------
	.section	.nv.shared._ZN4mmha33masked_multihead_attention_kernelItLi64ELi64ELi1ELi8ELi256ELb0ELb0EEEv26Multihead_attention_paramsIT_XT5_EE,"aw",@nobits
	.sectionflags	@""
	.align	16
.nv.shared._ZN4mmha33masked_multihead_attention_kernelItLi64ELi64ELi1ELi8ELi256ELb0ELb0EEEv26Multihead_attention_paramsIT_XT5_EE:
	.zero		1216


//--------------------- .nv.shared._ZN4mmha33masked_multihead_attention_kernelItLi64ELi64ELi2ELi8ELi128ELb0ELb0EEEv26Multihead_attention_paramsIT_XT5_EE --------------------------
	.section	.nv.shared._ZN4mmha33masked_multihead_attention_kernelItLi64ELi64ELi2ELi8ELi128ELb0ELb0EEEv26Multihead_attention_paramsIT_XT5_EE,"aw",@nobits
	.sectionflags	@""
	.align	16
.nv.shared._ZN4mmha33masked_multihead_attention_kernelItLi64ELi64ELi2ELi8ELi128ELb0ELb0EEEv26Multihead_attention_paramsIT_XT5_EE:
	.zero		1184


//--------------------- .nv.shared._ZN4mmha33masked_multihead_attention_kernelItLi64ELi64ELi4ELi8ELi64ELb0ELb0EEEv26Multihead_attention_paramsIT_XT5_EE --------------------------
	.section	.nv.shared._ZN4mmha33masked_multihead_attention_kernelItLi64ELi64ELi4ELi8ELi64ELb0ELb0EEEv26Multihead_attention_paramsIT_XT5_EE,"aw",@nobits
	.sectionflags	@""
	.align	16
.nv.shared._ZN4mmha33masked_multihead_attention_kernelItLi64ELi64ELi4ELi8ELi64ELb0ELb0EEEv26Multihead_attention_paramsIT_XT5_EE:
	.zero		1168


//--------------------- .nv.shared._ZN4mmha33masked_multihead_attention_kernelIfLi64ELi64ELi1ELi16ELi256ELb0ELb1EEEv26Multihead_attention_paramsIT_XT5_EE --------------------------
	.section	.nv.shared._ZN4mmha33masked_multihead_attention_kernelIfLi64ELi64ELi1ELi16ELi256ELb0ELb1EEEv26Multihead_attention_paramsIT_XT5_EE,"aw",@nobits
	.sectionflags	@""
	.align	16
.nv.shared._ZN4mmha33masked_multihead_attention_kernelIfLi64ELi64ELi1ELi16ELi256ELb0ELb1EEEv26Multihead_attention_paramsIT_XT5_EE:
	.zero		1344


//--------------------- .nv.shared._ZN4mmha33masked_multihead_attention_kernelIfLi64ELi64ELi2ELi16ELi128ELb0ELb1EEEv26Multihead_attention_paramsIT_XT5_EE --------------------------
	.section	.nv.shared._ZN4mmha33masked_multihead_attention_kernelIfLi64ELi64ELi2ELi16ELi128ELb0ELb1EEEv26Multihead_attention_paramsIT_XT5_EE,"aw",@nobits
	.sectionflags	@""
	.align	16
.nv.shared._ZN4mmha33masked_multihead_attention_kernelIfLi64ELi64ELi2ELi16ELi128ELb0ELb1EEEv26Multihead_attention_paramsIT_XT5_EE:
	.zero		1312


//--------------------- .nv.shared._ZN4mmha33masked_multihead_attention_kernelIfLi64ELi64ELi4ELi16ELi64ELb0ELb1EEEv26Multihead_attention_paramsIT_XT5_EE --------------------------
	.section	.nv.shared._ZN4mmha33masked_multihead_attention_kernelIfLi64ELi64ELi4ELi16ELi64ELb0ELb1EEEv26Multihead_attention_paramsIT_XT5_EE,"aw",@nobits
	.sectionflags	@""
	.align	16
.nv.shared._ZN4mmha33masked_multihead_attention_kernelIfLi64ELi64ELi4ELi16ELi64ELb0ELb1EEEv26Multihead_attention_paramsIT_XT5_EE:
	.zero		1296


//--------------------- .nv.shared._ZN4mmha33masked_multihead_attention_kernelIfLi64ELi64ELi1ELi16ELi256ELb0ELb0EEEv26Multihead_attention_paramsIT_XT5_EE --------------------------
	.section	.nv.shared._ZN4mmha33masked_multihead_attention_kernelIfLi64ELi64ELi1ELi16ELi256ELb0ELb0EEEv26Multihead_attention_paramsIT_XT5_EE,"aw",@nobits
	.sectionflags	@""
	.align	16
.nv.shared._ZN4mmha33masked_multihead_attention_kernelIfLi64ELi64ELi1ELi16ELi256ELb0ELb0EEEv26Multihead_attention_paramsIT_XT5_EE:
	.zero		1344


//--------------------- .nv.shared._ZN4mmha33masked_multihead_attention_kernelIfLi64ELi64ELi2ELi16ELi128ELb0ELb0EEEv26Multihead_attention_paramsIT_XT5_EE --------------------------
	.section	.nv.shared._ZN4mmha33masked_multihead_attention_kernelIfLi64ELi64ELi2ELi16ELi128ELb0ELb0EEEv26Multihead_attention_paramsIT_XT5_EE,"aw",@nobits
	.sectionflags	@""
	.align	16
.nv.shared._ZN4mmha33masked_multihead_attention_kernelIfLi64ELi64ELi2ELi16ELi128ELb0ELb0EEEv26Multihead_attention_paramsIT_XT5_EE:
	.zero		1312


//--------------------- .nv.shared._ZN4mmha33masked_multihead_attention_kernelIfLi64ELi64ELi4ELi16ELi64ELb0ELb0EEEv26Multihead_attention_paramsIT_XT5_EE --------------------------
	.section	.nv.shared._ZN4mmha33masked_multihead_attention_kernelIfLi64ELi64ELi4ELi16ELi64ELb0ELb0EEEv26Multihead_attention_paramsIT_XT5_EE,"aw",@nobits
	.sectionflags	@""
	.align	16
.nv.shared._ZN4mmha33masked_multihead_attention_kernelIfLi64ELi64ELi4ELi16ELi64ELb0ELb0EEEv26Multihead_attention_paramsIT_XT5_EE:
	.zero		1296


//--------------------- .nv.constant0._ZN4mmha33masked_multihead_attention_kernelItLi64ELi64ELi1ELi8ELi256ELb1ELb1EEEv26Multihead_attention_paramsIT_XT5_EE --------------------------
	.section	.nv.constant0._ZN4mmha33masked_multihead_attention_kernelItLi64ELi64ELi1ELi8ELi256ELb1ELb1EEEv26Multihead_attention_paramsIT_XT5_EE,"a",@progbits
	.sectionflags	@""
	.align	4
.nv.constant0._ZN4mmha33masked_multihead_attention_kernelItLi64ELi64ELi1ELi8ELi256ELb1ELb1EEEv26Multihead_attention_paramsIT_XT5_EE:
	.zero		1192


//--------------------- .nv.constant0._ZN4mmha33masked_multihead_attention_kernelItLi64ELi64ELi2ELi8ELi128ELb1ELb1EEEv26Multihead_attention_paramsIT_XT5_EE --------------------------
	.section	.nv.constant0._ZN4mmha33masked_multihead_attention_kernelItLi64ELi64ELi2ELi8ELi128ELb1ELb1EEEv26Multihead_attention_paramsIT_XT5_EE,"a",@progbits
	.sectionflags	@""
	.align	4
.nv.constant0._ZN4mmha33masked_multihead_attention_kernelItLi64ELi64ELi2ELi8ELi128ELb1ELb1EEEv26Multihead_attention_paramsIT_XT5_EE:
	.zero		1192


//--------------------- .nv.constant0._ZN4mmha33masked_multihead_attention_kernelItLi64ELi64ELi4ELi8ELi64ELb1ELb1EEEv26Multihead_attention_paramsIT_XT5_EE --------------------------
	.section	.nv.constant0._ZN4mmha33masked_multihead_attention_kernelItLi64ELi64ELi4ELi8ELi64ELb1ELb1EEEv26Multihead_attention_paramsIT_XT5_EE,"a",@progbits
	.sectionflags	@""
	.align	4
.nv.constant0._ZN4mmha33masked_multihead_attention_kernelItLi64ELi64ELi4ELi8ELi64ELb1ELb1EEEv26Multihead_attention_paramsIT_XT5_EE:
	.zero		1192


//--------------------- .nv.constant0._ZN4mmha33masked_multihead_attention_kernelItLi64ELi64ELi1ELi8ELi256ELb1ELb0EEEv26Multihead_attention_paramsIT_XT5_EE --------------------------
	.section	.nv.constant0._ZN4mmha33masked_multihead_attention_kernelItLi64ELi64ELi1ELi8ELi256ELb1ELb0EEEv26Multihead_attention_paramsIT_XT5_EE,"a",@progbits
	.sectionflags	@""
	.align	4
.nv.constant0._ZN4mmha33masked_multihead_attention_kernelItLi64ELi64ELi1ELi8ELi256ELb1ELb0EEEv26Multihead_attention_paramsIT_XT5_EE:
	.zero		1192


//--------------------- .nv.constant0._ZN4mmha33masked_multihead_attention_kernelItLi64ELi64ELi2ELi8ELi128ELb1ELb0EEEv26Multihead_attention_paramsIT_XT5_EE --------------------------
	.section	.nv.constant0._ZN4mmha33masked_multihead_attention_kernelItLi64ELi64ELi2ELi8ELi128ELb1ELb0EEEv26Multihead_attention_paramsIT_XT5_EE,"a",@progbits
	.sectionflags	@""
	.align	4
.nv.constant0._ZN4mmha33masked_multihead_attention_kernelItLi64ELi64ELi2ELi8ELi128ELb1ELb0EEEv26Multihead_attention_paramsIT_XT5_EE:
	.zero		1192


//--------------------- .nv.constant0._ZN4mmha33masked_multihead_attention_kernelItLi64ELi64ELi4ELi8ELi64ELb1ELb0EEEv26Multihead_attention_paramsIT_XT5_EE --------------------------
	.section	.nv.constant0._ZN4mmha33masked_multihead_attention_kernelItLi64ELi64ELi4ELi8ELi64ELb1ELb0EEEv26Multihead_attention_paramsIT_XT5_EE,"a",@progbits
	.sectionflags	@""
	.align	4
.nv.constant0._ZN4mmha33masked_multihead_attention_kernelItLi64ELi64ELi4ELi8ELi64ELb1ELb0EEEv26Multihead_attention_paramsIT_XT5_EE:
	.zero		1192


//--------------------- .nv.constant0._ZN4mmha33masked_multihead_attention_kernelIfLi64ELi64ELi1ELi16ELi256ELb1ELb1EEEv26Multihead_attention_paramsIT_XT5_EE --------------------------
	.section	.nv.constant0._ZN4mmha33masked_multihead_attention_kernelIfLi64ELi64ELi1ELi16ELi256ELb1ELb1EEEv26Multihead_attention_paramsIT_XT5_EE,"a",@progbits
	.sectionflags	@""
	.align	4
.nv.constant0._ZN4mmha33masked_multihead_attention_kernelIfLi64ELi64ELi1ELi16ELi256ELb1ELb1EEEv26Multihead_attention_paramsIT_XT5_EE:
	.zero		1192


//--------------------- .nv.constant0._ZN4mmha33masked_multihead_attention_kernelIfLi64ELi64ELi2ELi16ELi128ELb1ELb1EEEv26Multihead_attention_paramsIT_XT5_EE --------------------------
	.section	.nv.constant0._ZN4mmha33masked_multihead_attention_kernelIfLi64ELi64ELi2ELi16ELi128ELb1ELb1EEEv26Multihead_attention_paramsIT_XT5_EE,"a",@progbits
	.sectionflags	@""
	.align	4
.nv.constant0._ZN4mmha33masked_multihead_attention_kernelIfLi64ELi64ELi2ELi16ELi128ELb1ELb1EEEv26Multihead_attention_paramsIT_XT5_EE:
	.zero		1192


//--------------------- .nv.constant0._ZN4mmha33masked_multihead_attention_kernelIfLi64ELi64ELi4ELi16ELi64ELb1ELb1EEEv26Multihead_attention_paramsIT_XT5_EE --------------------------
	.section	.nv.constant0._ZN4mmha33masked_multihead_attention_kernelIfLi64ELi64ELi4ELi16ELi64ELb1ELb1EEEv26Multihead_attention_paramsIT_XT5_EE,"a",@progbits
	.sectionflags	@""
	.align	4
.nv.constant0._ZN4mmha33masked_multihead_attention_kernelIfLi64ELi64ELi4ELi16ELi64ELb1ELb1EEEv26Multihead_attention_paramsIT_XT5_EE:
	.zero		1192


//--------------------- .nv.constant0._ZN4mmha33masked_multihead_attention_kernelIfLi64ELi64ELi1ELi16ELi256ELb1ELb0EEEv26Multihead_attention_paramsIT_XT5_EE --------------------------
	.section	.nv.constant0._ZN4mmha33masked_multihead_attention_kernelIfLi64ELi64ELi1ELi16ELi256ELb1ELb0EEEv26Multihead_attention_paramsIT_XT5_EE,"a",@progbits
	.sectionflags	@""
	.align	4
.nv.constant0._ZN4mmha33masked_multihead_attention_kernelIfLi64ELi64ELi1ELi16ELi256ELb1ELb0EEEv26Multihead_attention_paramsIT_XT5_EE:
	.zero		1192


//--------------------- .nv.constant0._ZN4mmha33masked_multihead_attention_kernelIfLi64ELi64ELi2ELi16ELi128ELb1ELb0EEEv26Multihead_attention_paramsIT_XT5_EE --------------------------
	.section	.nv.constant0._ZN4mmha33masked_multihead_attention_kernelIfLi64ELi64ELi2ELi16ELi128ELb1ELb0EEEv26Multihead_attention_paramsIT_XT5_EE,"a",@progbits
	.sectionflags	@""
	.align	4
.nv.constant0._ZN4mmha33masked_multihead_attention_kernelIfLi64ELi64ELi2ELi16ELi128ELb1ELb0EEEv26Multihead_attention_paramsIT_XT5_EE:
	.zero		1192


//--------------------- .nv.constant0._ZN4mmha33masked_multihead_attention_kernelIfLi64ELi64ELi4ELi16ELi64ELb1ELb0EEEv26Multihead_attention_paramsIT_XT5_EE --------------------------
	.section	.nv.constant0._ZN4mmha33masked_multihead_attention_kernelIfLi64ELi64ELi4ELi16ELi64ELb1ELb0EEEv26Multihead_attention_paramsIT_XT5_EE,"a",@progbits
	.sectionflags	@""
	.align	4
.nv.constant0._ZN4mmha33masked_multihead_attention_kernelIfLi64ELi64ELi4ELi16ELi64ELb1ELb0EEEv26Multihead_attention_paramsIT_XT5_EE:
	.zero		1192


//--------------------- .nv.constant0._ZN4mmha33masked_multihead_attention_kernelItLi64ELi64ELi1ELi8ELi256ELb0ELb1EEEv26Multihead_attention_paramsIT_XT5_EE --------------------------
	.section	.nv.constant0._ZN4mmha33masked_multihead_attention_kernelItLi64ELi64ELi1ELi8ELi256ELb0ELb1EEEv26Multihead_attention_paramsIT_XT5_EE,"a",@progbits
	.sectionflags	@""
	.align	4
.nv.constant0._ZN4mmha33masked_multihead_attention_kernelItLi64ELi64ELi1ELi8ELi256ELb0ELb1EEEv26Multihead_attention_paramsIT_XT5_EE:
	.zero		1192


//--------------------- .nv.constant0._ZN4mmha33masked_multihead_attention_kernelItLi64ELi64ELi2ELi8ELi128ELb0ELb1EEEv26Multihead_attention_paramsIT_XT5_EE --------------------------
	.section	.nv.constant0._ZN4mmha33masked_multihead_attention_kernelItLi64ELi64ELi2ELi8ELi128ELb0ELb1EEEv26Multihead_attention_paramsIT_XT5_EE,"a",@progbits
	.sectionflags	@""
	.align	4
.nv.constant0._ZN4mmha33masked_multihead_attention_kernelItLi64ELi64ELi2ELi8ELi128ELb0ELb1EEEv26Multihead_attention_paramsIT_XT5_EE:
	.zero		1192


//--------------------- .nv.constant0._ZN4mmha33masked_multihead_attention_kernelItLi64ELi64ELi4ELi8ELi64ELb0ELb1EEEv26Multihead_attention_paramsIT_XT5_EE --------------------------
	.section	.nv.constant0._ZN4mmha33masked_multihead_attention_kernelItLi64ELi64ELi4ELi8ELi64ELb0ELb1EEEv26Multihead_attention_paramsIT_XT5_EE,"a",@progbits
	.sectionflags	@""
	.align	4
.nv.constant0._ZN4mmha33masked_multihead_attention_kernelItLi64ELi64ELi4ELi8ELi64ELb0ELb1EEEv26Multihead_attention_paramsIT_XT5_EE:
	.zero		1192


//--------------------- .nv.constant0._ZN4mmha33masked_multihead_attention_kernelItLi64ELi64ELi1ELi8ELi256ELb0ELb0EEEv26Multihead_attention_paramsIT_XT5_EE --------------------------
	.section	.nv.constant0._ZN4mmha33masked_multihead_attention_kernelItLi64ELi64ELi1ELi8ELi256ELb0ELb0EEEv26Multihead_attention_paramsIT_XT5_EE,"a",@progbits
	.sectionflags	@""
	.align	4
.nv.constant0._ZN4mmha33masked_multihead_attention_kernelItLi64ELi64ELi1ELi8ELi256ELb0ELb0EEEv26Multihead_attention_paramsIT_XT5_EE:
	.zero		1192


//--------------------- .nv.constant0._ZN4mmha33masked_multihead_attention_kernelItLi64ELi64ELi2ELi8ELi128ELb0ELb0EEEv26Multihead_attention_paramsIT_XT5_EE --------------------------
	.section	.nv.constant0._ZN4mmha33masked_multihead_attention_kernelItLi64ELi64ELi2ELi8ELi128ELb0ELb0EEEv26Multihead_attention_paramsIT_XT5_EE,"a",@progbits
	.sectionflags	@""
	.align	4
.nv.constant0._ZN4mmha33masked_multihead_attention_kernelItLi64ELi64ELi2ELi8ELi128ELb0ELb0EEEv26Multihead_attention_paramsIT_XT5_EE:
	.zero		1192


//--------------------- .nv.constant0._ZN4mmha33masked_multihead_attention_kernelItLi64ELi64ELi4ELi8ELi64ELb0ELb0EEEv26Multihead_attention_paramsIT_XT5_EE --------------------------
	.section	.nv.constant0._ZN4mmha33masked_multihead_attention_kernelItLi64ELi64ELi4ELi8ELi64ELb0ELb0EEEv26Multihead_attention_paramsIT_XT5_EE,"a",@progbits
	.sectionflags	@""
	.align	4
.nv.constant0._ZN4mmha33masked_multihead_attention_kernelItLi64ELi64ELi4ELi8ELi64ELb0ELb0EEEv26Multihead_attention_paramsIT_XT5_EE:
	.zero		1192


//--------------------- .nv.constant0._ZN4mmha33masked_multihead_attention_kernelIfLi64ELi64ELi1ELi16ELi256ELb0ELb1EEEv26Multihead_attention_paramsIT_XT5_EE --------------------------
	.section	.nv.constant0._ZN4mmha33masked_multihead_attention_kernelIfLi64ELi64ELi1ELi16ELi256ELb0ELb1EEEv26Multihead_attention_paramsIT_XT5_EE,"a",@progbits
	.sectionflags	@""
	.align	4
.nv.constant0._ZN4mmha33masked_multihead_attention_kernelIfLi64ELi64ELi1ELi16ELi256ELb0ELb1EEEv26Multihead_attention_paramsIT_XT5_EE:
	.zero		1192


//--------------------- .nv.constant0._ZN4mmha33masked_multihead_attention_kernelIfLi64ELi64ELi2ELi16ELi128ELb0ELb1EEEv26Multihead_attention_paramsIT_XT5_EE --------------------------
	.section	.nv.constant0._ZN4mmha33masked_multihead_attention_kernelIfLi64ELi64ELi2ELi16ELi128ELb0ELb1EEEv26Multihead_attention_paramsIT_XT5_EE,"a",@progbits
	.sectionflags	@""
	.align	4
.nv.constant0._ZN4mmha33masked_multihead_attention_kernelIfLi64ELi64ELi2ELi16ELi128ELb0ELb1EEEv26Multihead_attention_paramsIT_XT5_EE:
	.zero		1192


//--------------------- .nv.constant0._ZN4mmha33masked_multihead_attention_kernelIfLi64ELi64ELi4ELi16ELi64ELb0ELb1EEEv26Multihead_attention_paramsIT_XT5_EE --------------------------
	.section	.nv.constant0._ZN4mmha33masked_multihead_attention_kernelIfLi64ELi64ELi4ELi16ELi64ELb0ELb1EEEv26Multihead_attention_paramsIT_XT5_EE,"a",@progbits
	.sectionflags	@""
	.align	4
.nv.constant0._ZN4mmha33masked_multihead_attention_kernelIfLi64ELi64ELi4ELi16ELi64ELb0ELb1EEEv26Multihead_attention_paramsIT_XT5_EE:
	.zero		1192


//--------------------- .nv.constant0._ZN4mmha33masked_multihead_attention_kernelIfLi64ELi64ELi1ELi16ELi256ELb0ELb0EEEv26Multihead_attention_paramsIT_XT5_EE --------------------------
	.section	.nv.constant0._ZN4mmha33masked_multihead_attention_kernelIfLi64ELi64ELi1ELi16ELi256ELb0ELb0EEEv26Multihead_attention_paramsIT_XT5_EE,"a",@progbits
	.sectionflags	@""
	.align	4
.nv.constant0._ZN4mmha33masked_multihead_attention_kernelIfLi64ELi64ELi1ELi16ELi256ELb0ELb0EEEv26Multihead_attention_paramsIT_XT5_EE:
	.zero		1192


//--------------------- .nv.constant0._ZN4mmha33masked_multihead_attention_kernelIfLi64ELi64ELi2ELi16ELi128ELb0ELb0EEEv26Multihead_attention_paramsIT_XT5_EE --------------------------
	.section	.nv.constant0._ZN4mmha33masked_multihead_attention_kernelIfLi64ELi64ELi2ELi16ELi128ELb0ELb0EEEv26Multihead_attention_paramsIT_XT5_EE,"a",@progbits
	.sectionflags	@""
	.align	4
.nv.constant0._ZN4mmha33masked_multihead_attention_kernelIfLi64ELi64ELi2ELi16ELi128ELb0ELb0EEEv26Multihead_attention_paramsIT_XT5_EE:
	.zero		1192


//--------------------- .nv.constant0._ZN4mmha33masked_multihead_attention_kernelIfLi64ELi64ELi4ELi16ELi64ELb0ELb0EEEv26Multihead_attention_paramsIT_XT5_EE --------------------------
	.section	.nv.constant0._ZN4mmha33masked_multihead_attention_kernelIfLi64ELi64ELi4ELi16ELi64ELb0ELb0EEEv26Multihead_attention_paramsIT_XT5_EE,"a",@progbits
	.sectionflags	@""
	.align	4
.nv.constant0._ZN4mmha33masked_multihead_attention_kernelIfLi64ELi64ELi4ELi16ELi64ELb0ELb0EEEv26Multihead_attention_paramsIT_XT5_EE:
	.zero		1192


//--------------------- SYMBOLS --------------------------

	.type		.nv.reservedSmem.offset0,@object
	.size		.nv.reservedSmem.offset0,0x4
	.type		.nv.reservedSmem.cap,@object
	.size		.nv.reservedSmem.cap,0x4
	.type		__assertfail,@function
